	.target	sm_100a

	.elftype	@"ET_EXEC"


//--------------------- .note.nv.tkinfo           --------------------------
	.section	.note.nv.tkinfo,"",@"SHT_NOTE"
	.sectionflags	@"SHF_NOTE_NV_TKINFO"
	.tkinfo
        /*0018*/ 	.word	0x00000002
        /*0030*/ 	.string	""
        /*0030*/ 	.string	"ptxas"
        /*0030*/ 	.string	"Cuda compilation tools, release 13.0, V13.0.88"
        /*0030*/ 	.string	"Build cuda_13.0.r13.0/compiler.36424714_0"
        /*0030*/ 	.string	"-arch sm_100a -m 64 "



//--------------------- .note.nv.cuinfo           --------------------------
	.section	.note.nv.cuinfo,"",@"SHT_NOTE"
	.sectionflags	@"SHF_NOTE_NV_CUINFO"
        /*0018*/ 	.short	0x0002
        /*001a*/ 	.short	0x0064
        /*001c*/ 	.short	0x0082
	.zero		2


//--------------------- .nv.info                  --------------------------
	.section	.nv.info,"",@"SHT_CUDA_INFO"
	.align	4


	//----- nvinfo : EIATTR_REGCOUNT
	.align		4
        /*0000*/ 	.byte	0x04, 0x2f
        /*0002*/ 	.short	(.L_12 - .L_11)
	.align		4
.L_11:
        /*0004*/ 	.word	index@(_ZN5flash25flash_bwd_dot_do_o_kernelILb1E23Flash_bwd_kernel_traitsILi32ELi128ELi128ELi8ELi4ELi4ELi4ELb0ELb0EN7cutlass6half_tE19Flash_kernel_traitsILi32ELi128ELi128ELi8ES3_EEEEvNS_16Flash_bwd_paramsE)
        /*0008*/ 	.word	0x00000020


	//----- nvinfo : EIATTR_FRAME_SIZE
	.align		4
.L_12:
        /*000c*/ 	.byte	0x04, 0x11
        /*000e*/ 	.short	(.L_14 - .L_13)
	.align		4
.L_13:
        /*0010*/ 	.word	index@(_ZN5flash25flash_bwd_dot_do_o_kernelILb1E23Flash_bwd_kernel_traitsILi32ELi128ELi128ELi8ELi4ELi4ELi4ELb0ELb0EN7cutlass6half_tE19Flash_kernel_traitsILi32ELi128ELi128ELi8ES3_EEEEvNS_16Flash_bwd_paramsE)
        /*0014*/ 	.word	0x00000000


	//----- nvinfo : EIATTR_REGCOUNT
	.align		4
.L_14:
        /*0018*/ 	.byte	0x04, 0x2f
        /*001a*/ 	.short	(.L_16 - .L_15)
	.align		4
.L_15:
        /*001c*/ 	.word	index@(_ZN5flash25flash_bwd_dot_do_o_kernelILb0E23Flash_bwd_kernel_traitsILi32ELi128ELi128ELi8ELi4ELi4ELi4ELb0ELb0EN7cutlass6half_tE19Flash_kernel_traitsILi32ELi128ELi128ELi8ES3_EEEEvNS_16Flash_bwd_paramsE)
        /*0020*/ 	.word	0x00000020


	//----- nvinfo : EIATTR_FRAME_SIZE
	.align		4
.L_16:
        /*0024*/ 	.byte	0x04, 0x11
        /*0026*/ 	.short	(.L_18 - .L_17)
	.align		4
.L_17:
        /*0028*/ 	.word	index@(_ZN5flash25flash_bwd_dot_do_o_kernelILb0E23Flash_bwd_kernel_traitsILi32ELi128ELi128ELi8ELi4ELi4ELi4ELb0ELb0EN7cutlass6half_tE19Flash_kernel_traitsILi32ELi128ELi128ELi8ES3_EEEEvNS_16Flash_bwd_paramsE)
        /*002c*/ 	.word	0x00000000


	//----- nvinfo : EIATTR_REGCOUNT
	.align		4
.L_18:
        /*0030*/ 	.byte	0x04, 0x2f
        /*0032*/ 	.short	(.L_20 - .L_19)
	.align		4
.L_19:
        /*0034*/ 	.word	index@(_ZN5flash44flash_bwd_dq_dk_dv_loop_seqk_parallel_kernelI23Flash_bwd_kernel_traitsILi32ELi128ELi128ELi8ELi4ELi4ELi4ELb0ELb0EN7cutlass6half_tE19Flash_kernel_traitsILi32ELi128ELi128ELi8ES3_EELb0ELb0ELb1ELb1ELb0ELb0ELb1EEEvNS_16Flash_bwd_paramsE)
        /*0038*/ 	.word	0x000000ff


	//----- nvinfo : EIATTR_FRAME_SIZE
	.align		4
.L_20:
        /*003c*/ 	.byte	0x04, 0x11
        /*003e*/ 	.short	(.L_22 - .L_21)
	.align		4
.L_21:
        /*0040*/ 	.word	index@(_ZN5flash44flash_bwd_dq_dk_dv_loop_seqk_parallel_kernelI23Flash_bwd_kernel_traitsILi32ELi128ELi128ELi8ELi4ELi4ELi4ELb0ELb0EN7cutlass6half_tE19Flash_kernel_traitsILi32ELi128ELi128ELi8ES3_EELb0ELb0ELb1ELb1ELb0ELb0ELb1EEEvNS_16Flash_bwd_paramsE)
        /*0044*/ 	.word	0x00000040


	//----- nvinfo : EIATTR_REGCOUNT
	.align		4
.L_22:
        /*0048*/ 	.byte	0x04, 0x2f
        /*004a*/ 	.short	(.L_24 - .L_23)
	.align		4
.L_23:
        /*004c*/ 	.word	index@(_ZN5flash44flash_bwd_dq_dk_dv_loop_seqk_parallel_kernelI23Flash_bwd_kernel_traitsILi32ELi128ELi128ELi8ELi4ELi4ELi4ELb0ELb0EN7cutlass6half_tE19Flash_kernel_traitsILi32ELi128ELi128ELi8ES3_EELb1ELb0ELb1ELb1ELb0ELb0ELb0EEEvNS_16Flash_bwd_paramsE)
        /*0050*/ 	.word	0x000000f1


	//----- nvinfo : EIATTR_FRAME_SIZE
	.align		4
.L_24:
        /*0054*/ 	.byte	0x04, 0x11
        /*0056*/ 	.short	(.L_26 - .L_25)
	.align		4
.L_25:
        /*0058*/ 	.word	index@(_ZN5flash44flash_bwd_dq_dk_dv_loop_seqk_parallel_kernelI23Flash_bwd_kernel_traitsILi32ELi128ELi128ELi8ELi4ELi4ELi4ELb0ELb0EN7cutlass6half_tE19Flash_kernel_traitsILi32ELi128ELi128ELi8ES3_EELb1ELb0ELb1ELb1ELb0ELb0ELb0EEEvNS_16Flash_bwd_paramsE)
        /*005c*/ 	.word	0x00000000


	//----- nvinfo : EIATTR_REGCOUNT
	.align		4
.L_26:
        /*0060*/ 	.byte	0x04, 0x2f
        /*0062*/ 	.short	(.L_28 - .L_27)
	.align		4
.L_27:
        /*0064*/ 	.word	index@(_ZN5flash44flash_bwd_dq_dk_dv_loop_seqk_parallel_kernelI23Flash_bwd_kernel_traitsILi32ELi128ELi128ELi8ELi4ELi4ELi4ELb0ELb0EN7cutlass6half_tE19Flash_kernel_traitsILi32ELi128ELi128ELi8ES3_EELb0ELb0ELb1ELb0ELb0ELb1ELb1EEEvNS_16Flash_bwd_paramsE)
        /*0068*/ 	.word	0x000000ff


	//----- nvinfo : EIATTR_FRAME_SIZE
	.align		4
.L_28:
        /*006c*/ 	.byte	0x04, 0x11
        /*006e*/ 	.short	(.L_30 - .L_29)
	.align		4
.L_29:
        /*0070*/ 	.word	index@(_ZN5flash44flash_bwd_dq_dk_dv_loop_seqk_parallel_kernelI23Flash_bwd_kernel_traitsILi32ELi128ELi128ELi8ELi4ELi4ELi4ELb0ELb0EN7cutlass6half_tE19Flash_kernel_traitsILi32ELi128ELi128ELi8ES3_EELb0ELb0ELb1ELb0ELb0ELb1ELb1EEEvNS_16Flash_bwd_paramsE)
        /*0074*/ 	.word	0x00000038


	//----- nvinfo : EIATTR_REGCOUNT
	.align		4
.L_30:
        /*0078*/ 	.byte	0x04, 0x2f
        /*007a*/ 	.short	(.L_32 - .L_31)
	.align		4
.L_31:
        /*007c*/ 	.word	index@(_ZN5flash44flash_bwd_dq_dk_dv_loop_seqk_parallel_kernelI23Flash_bwd_kernel_traitsILi32ELi128ELi128ELi8ELi4ELi4ELi4ELb0ELb0EN7cutlass6half_tE19Flash_kernel_traitsILi32ELi128ELi128ELi8ES3_EELb1ELb0ELb1ELb0ELb0ELb1ELb0EEEvNS_16Flash_bwd_paramsE)
        /*0080*/ 	.word	0x000000ff


	//----- nvinfo : EIATTR_FRAME_SIZE
	.align		4
.L_32:
        /*0084*/ 	.byte	0x04, 0x11
        /*0086*/ 	.short	(.L_34 - .L_33)
	.align		4
.L_33:
        /*0088*/ 	.word	index@(_ZN5flash44flash_bwd_dq_dk_dv_loop_seqk_parallel_kernelI23Flash_bwd_kernel_traitsILi32ELi128ELi128ELi8ELi4ELi4ELi4ELb0ELb0EN7cutlass6half_tE19Flash_kernel_traitsILi32ELi128ELi128ELi8ES3_EELb1ELb0ELb1ELb0ELb0ELb1ELb0EEEvNS_16Flash_bwd_paramsE)
        /*008c*/ 	.word	0x00000000


	//----- nvinfo : EIATTR_REGCOUNT
	.align		4
.L_34:
        /*0090*/ 	.byte	0x04, 0x2f
        /*0092*/ 	.short	(.L_36 - .L_35)
	.align		4
.L_35:
        /*0094*/ 	.word	index@(_ZN5flash44flash_bwd_dq_dk_dv_loop_seqk_parallel_kernelI23Flash_bwd_kernel_traitsILi32ELi128ELi128ELi8ELi4ELi4ELi4ELb0ELb0EN7cutlass6half_tE19Flash_kernel_traitsILi32ELi128ELi128ELi8ES3_EELb0ELb0ELb0ELb1ELb0ELb0ELb1EEEvNS_16Flash_bwd_paramsE)
        /*0098*/ 	.word	0x000000ff


	//----- nvinfo : EIATTR_FRAME_SIZE
	.align		4
.L_36:
        /*009c*/ 	.byte	0x04, 0x11
        /*009e*/ 	.short	(.L_38 - .L_37)
	.align		4
.L_37:
        /*00a0*/ 	.word	index@(_ZN5flash44flash_bwd_dq_dk_dv_loop_seqk_parallel_kernelI23Flash_bwd_kernel_traitsILi32ELi128ELi128ELi8ELi4ELi4ELi4ELb0ELb0EN7cutlass6half_tE19Flash_kernel_traitsILi32ELi128ELi128ELi8ES3_EELb0ELb0ELb0ELb1ELb0ELb0ELb1EEEvNS_16Flash_bwd_paramsE)
        /*00a4*/ 	.word	0x00000060


	//----- nvinfo : EIATTR_REGCOUNT
	.align		4
.L_38:
        /*00a8*/ 	.byte	0x04, 0x2f
        /*00aa*/ 	.short	(.L_40 - .L_39)
	.align		4
.L_39:
        /*00ac*/ 	.word	index@(_ZN5flash44flash_bwd_dq_dk_dv_loop_seqk_parallel_kernelI23Flash_bwd_kernel_traitsILi32ELi128ELi128ELi8ELi4ELi4ELi4ELb0ELb0EN7cutlass6half_tE19Flash_kernel_traitsILi32ELi128ELi128ELi8ES3_EELb1ELb0ELb0ELb1ELb0ELb0ELb0EEEvNS_16Flash_bwd_paramsE)
        /*00b0*/ 	.word	0x000000fd


	//----- nvinfo : EIATTR_FRAME_SIZE
	.align		4
.L_40:
        /*00b4*/ 	.byte	0x04, 0x11
        /*00b6*/ 	.short	(.L_42 - .L_41)
	.align		4
.L_41:
        /*00b8*/ 	.word	index@(_ZN5flash44flash_bwd_dq_dk_dv_loop_seqk_parallel_kernelI23Flash_bwd_kernel_traitsILi32ELi128ELi128ELi8ELi4ELi4ELi4ELb0ELb0EN7cutlass6half_tE19Flash_kernel_traitsILi32ELi128ELi128ELi8ES3_EELb1ELb0ELb0ELb1ELb0ELb0ELb0EEEvNS_16Flash_bwd_paramsE)
        /*00bc*/ 	.word	0x00000000


	//----- nvinfo : EIATTR_REGCOUNT
	.align		4
.L_42:
        /*00c0*/ 	.byte	0x04, 0x2f
        /*00c2*/ 	.short	(.L_44 - .L_43)
	.align		4
.L_43:
        /*00c4*/ 	.word	index@(_ZN5flash44flash_bwd_dq_dk_dv_loop_seqk_parallel_kernelI23Flash_bwd_kernel_traitsILi32ELi128ELi128ELi8ELi4ELi4ELi4ELb0ELb0EN7cutlass6half_tE19Flash_kernel_traitsILi32ELi128ELi128ELi8ES3_EELb0ELb0ELb0ELb0ELb1ELb1ELb1EEEvNS_16Flash_bwd_paramsE)
        /*00c8*/ 	.word	0x000000ff


	//----- nvinfo : EIATTR_FRAME_SIZE
	.align		4
.L_44:
        /*00cc*/ 	.byte	0x04, 0x11
        /*00ce*/ 	.short	(.L_46 - .L_45)
	.align		4
.L_45:
        /*00d0*/ 	.word	index@(_ZN5flash44flash_bwd_dq_dk_dv_loop_seqk_parallel_kernelI23Flash_bwd_kernel_traitsILi32ELi128ELi128ELi8ELi4ELi4ELi4ELb0ELb0EN7cutlass6half_tE19Flash_kernel_traitsILi32ELi128ELi128ELi8ES3_EELb0ELb0ELb0ELb0ELb1ELb1ELb1EEEvNS_16Flash_bwd_paramsE)
        /*00d4*/ 	.word	0x00000060


	//----- nvinfo : EIATTR_REGCOUNT
	.align		4
.L_46:
        /*00d8*/ 	.byte	0x04, 0x2f
        /*00da*/ 	.short	(.L_48 - .L_47)
	.align		4
.L_47:
        /*00dc*/ 	.word	index@(_ZN5flash44flash_bwd_dq_dk_dv_loop_seqk_parallel_kernelI23Flash_bwd_kernel_traitsILi32ELi128ELi128ELi8ELi4ELi4ELi4ELb0ELb0EN7cutlass6half_tE19Flash_kernel_traitsILi32ELi128ELi128ELi8ES3_EELb1ELb0ELb0ELb0ELb1ELb1ELb0EEEvNS_16Flash_bwd_paramsE)
        /*00e0*/ 	.word	0x000000ff


	//----- nvinfo : EIATTR_FRAME_SIZE
	.align		4
.L_48:
        /*00e4*/ 	.byte	0x04, 0x11
        /*00e6*/ 	.short	(.L_50 - .L_49)
	.align		4
.L_49:
        /*00e8*/ 	.word	index@(_ZN5flash44flash_bwd_dq_dk_dv_loop_seqk_parallel_kernelI23Flash_bwd_kernel_traitsILi32ELi128ELi128ELi8ELi4ELi4ELi4ELb0ELb0EN7cutlass6half_tE19Flash_kernel_traitsILi32ELi128ELi128ELi8ES3_EELb1ELb0ELb0ELb0ELb1ELb1ELb0EEEvNS_16Flash_bwd_paramsE)
        /*00ec*/ 	.word	0x00000000


	//----- nvinfo : EIATTR_REGCOUNT
	.align		4
.L_50:
        /*00f0*/ 	.byte	0x04, 0x2f
        /*00f2*/ 	.short	(.L_52 - .L_51)
	.align		4
.L_51:
        /*00f4*/ 	.word	index@(_ZN5flash44flash_bwd_dq_dk_dv_loop_seqk_parallel_kernelI23Flash_bwd_kernel_traitsILi32ELi128ELi128ELi8ELi4ELi4ELi4ELb0ELb0EN7cutlass6half_tE19Flash_kernel_traitsILi32ELi128ELi128ELi8ES3_EELb0ELb0ELb1ELb0ELb0ELb0ELb1EEEvNS_16Flash_bwd_paramsE)
        /*00f8*/ 	.word	0x000000ff


	//----- nvinfo : EIATTR_FRAME_SIZE
	.align		4
.L_52:
        /*00fc*/ 	.byte	0x04, 0x11
        /*00fe*/ 	.short	(.L_54 - .L_53)
	.align		4
.L_53:
        /*0100*/ 	.word	index@(_ZN5flash44flash_bwd_dq_dk_dv_loop_seqk_parallel_kernelI23Flash_bwd_kernel_traitsILi32ELi128ELi128ELi8ELi4ELi4ELi4ELb0ELb0EN7cutlass6half_tE19Flash_kernel_traitsILi32ELi128ELi128ELi8ES3_EELb0ELb0ELb1ELb0ELb0ELb0ELb1EEEvNS_16Flash_bwd_paramsE)
        /*0104*/ 	.word	0x00000040


	//----- nvinfo : EIATTR_REGCOUNT
	.align		4
.L_54:
        /*0108*/ 	.byte	0x04, 0x2f
        /*010a*/ 	.short	(.L_56 - .L_55)
	.align		4
.L_55:
        /*010c*/ 	.word	index@(_ZN5flash44flash_bwd_dq_dk_dv_loop_seqk_parallel_kernelI23Flash_bwd_kernel_traitsILi32ELi128ELi128ELi8ELi4ELi4ELi4ELb0ELb0EN7cutlass6half_tE19Flash_kernel_traitsILi32ELi128ELi128ELi8ES3_EELb1ELb0ELb1ELb0ELb0ELb0ELb0EEEvNS_16Flash_bwd_paramsE)
        /*0110*/ 	.word	0x000000ff


	//----- nvinfo : EIATTR_FRAME_SIZE
	.align		4
.L_56:
        /*0114*/ 	.byte	0x04, 0x11
        /*0116*/ 	.short	(.L_58 - .L_57)
	.align		4
.L_57:
        /*0118*/ 	.word	index@(_ZN5flash44flash_bwd_dq_dk_dv_loop_seqk_parallel_kernelI23Flash_bwd_kernel_traitsILi32ELi128ELi128ELi8ELi4ELi4ELi4ELb0ELb0EN7cutlass6half_tE19Flash_kernel_traitsILi32ELi128ELi128ELi8ES3_EELb1ELb0ELb1ELb0ELb0ELb0ELb0EEEvNS_16Flash_bwd_paramsE)
        /*011c*/ 	.word	0x00000000


	//----- nvinfo : EIATTR_REGCOUNT
	.align		4
.L_58:
        /*0120*/ 	.byte	0x04, 0x2f
        /*0122*/ 	.short	(.L_60 - .L_59)
	.align		4
.L_59:
        /*0124*/ 	.word	index@(_ZN5flash44flash_bwd_dq_dk_dv_loop_seqk_parallel_kernelI23Flash_bwd_kernel_traitsILi32ELi128ELi128ELi8ELi4ELi4ELi4ELb0ELb0EN7cutlass6half_tE19Flash_kernel_traitsILi32ELi128ELi128ELi8ES3_EELb0ELb0ELb0ELb0ELb0ELb0ELb1EEEvNS_16Flash_bwd_paramsE)
        /*0128*/ 	.word	0x000000ff


	//----- nvinfo : EIATTR_FRAME_SIZE
	.align		4
.L_60:
        /*012c*/ 	.byte	0x04, 0x11
        /*012e*/ 	.short	(.L_62 - .L_61)
	.align		4
.L_61:
        /*0130*/ 	.word	index@(_ZN5flash44flash_bwd_dq_dk_dv_loop_seqk_parallel_kernelI23Flash_bwd_kernel_traitsILi32ELi128ELi128ELi8ELi4ELi4ELi4ELb0ELb0EN7cutlass6half_tE19Flash_kernel_traitsILi32ELi128ELi128ELi8ES3_EELb0ELb0ELb0ELb0ELb0ELb0ELb1EEEvNS_16Flash_bwd_paramsE)
        /*0134*/ 	.word	0x00000060


	//----- nvinfo : EIATTR_REGCOUNT
	.align		4
.L_62:
        /*0138*/ 	.byte	0x04, 0x2f
        /*013a*/ 	.short	(.L_64 - .L_63)
	.align		4
.L_63:
        /*013c*/ 	.word	index@(_ZN5flash44flash_bwd_dq_dk_dv_loop_seqk_parallel_kernelI23Flash_bwd_kernel_traitsILi32ELi128ELi128ELi8ELi4ELi4ELi4ELb0ELb0EN7cutlass6half_tE19Flash_kernel_traitsILi32ELi128ELi128ELi8ES3_EELb1ELb0ELb0ELb0ELb0ELb0ELb0EEEvNS_16Flash_bwd_paramsE)
        /*0140*/ 	.word	0x000000fc


	//----- nvinfo : EIATTR_FRAME_SIZE
	.align		4
.L_64:
        /*0144*/ 	.byte	0x04, 0x11
        /*0146*/ 	.short	(.L_66 - .L_65)
	.align		4
.L_65:
        /*0148*/ 	.word	index@(_ZN5flash44flash_bwd_dq_dk_dv_loop_seqk_parallel_kernelI23Flash_bwd_kernel_traitsILi32ELi128ELi128ELi8ELi4ELi4ELi4ELb0ELb0EN7cutlass6half_tE19Flash_kernel_traitsILi32ELi128ELi128ELi8ES3_EELb1ELb0ELb0ELb0ELb0ELb0ELb0EEEvNS_16Flash_bwd_paramsE)
        /*014c*/ 	.word	0x00000000


	//----- nvinfo : EIATTR_REGCOUNT
	.align		4
.L_66:
        /*0150*/ 	.byte	0x04, 0x2f
        /*0152*/ 	.short	(.L_68 - .L_67)
	.align		4
.L_67:
        /*0154*/ 	.word	index@(_ZN5flash44flash_bwd_dq_dk_dv_loop_seqk_parallel_kernelI23Flash_bwd_kernel_traitsILi32ELi128ELi128ELi8ELi4ELi4ELi4ELb0ELb0EN7cutlass6half_tE19Flash_kernel_traitsILi32ELi128ELi128ELi8ES3_EELb0ELb0ELb0ELb0ELb0ELb1ELb1EEEvNS_16Flash_bwd_paramsE)
        /*0158*/ 	.word	0x000000ff


	//----- nvinfo : EIATTR_FRAME_SIZE
	.align		4
.L_68:
        /*015c*/ 	.byte	0x04, 0x11
        /*015e*/ 	.short	(.L_70 - .L_69)
	.align		4
.L_69:
        /*0160*/ 	.word	index@(_ZN5flash44flash_bwd_dq_dk_dv_loop_seqk_parallel_kernelI23Flash_bwd_kernel_traitsILi32ELi128ELi128ELi8ELi4ELi4ELi4ELb0ELb0EN7cutlass6half_tE19Flash_kernel_traitsILi32ELi128ELi128ELi8ES3_EELb0ELb0ELb0ELb0ELb0ELb1ELb1EEEvNS_16Flash_bwd_paramsE)
        /*0164*/ 	.word	0x00000058


	//----- nvinfo : EIATTR_REGCOUNT
	.align		4
.L_70:
        /*0168*/ 	.byte	0x04, 0x2f
        /*016a*/ 	.short	(.L_72 - .L_71)
	.align		4
.L_71:
        /*016c*/ 	.word	index@(_ZN5flash44flash_bwd_dq_dk_dv_loop_seqk_parallel_kernelI23Flash_bwd_kernel_traitsILi32ELi128ELi128ELi8ELi4ELi4ELi4ELb0ELb0EN7cutlass6half_tE19Flash_kernel_traitsILi32ELi128ELi128ELi8ES3_EELb1ELb0ELb0ELb0ELb0ELb1ELb0EEEvNS_16Flash_bwd_paramsE)
        /*0170*/ 	.word	0x000000ff


	//----- nvinfo : EIATTR_FRAME_SIZE
	.align		4
.L_72:
        /*0174*/ 	.byte	0x04, 0x11
        /*0176*/ 	.short	(.L_74 - .L_73)
	.align		4
.L_73:
        /*0178*/ 	.word	index@(_ZN5flash44flash_bwd_dq_dk_dv_loop_seqk_parallel_kernelI23Flash_bwd_kernel_traitsILi32ELi128ELi128ELi8ELi4ELi4ELi4ELb0ELb0EN7cutlass6half_tE19Flash_kernel_traitsILi32ELi128ELi128ELi8ES3_EELb1ELb0ELb0ELb0ELb0ELb1ELb0EEEvNS_16Flash_bwd_paramsE)
        /*017c*/ 	.word	0x00000000


	//----- nvinfo : EIATTR_REGCOUNT
	.align		4
.L_74:
        /*0180*/ 	.byte	0x04, 0x2f
        /*0182*/ 	.short	(.L_76 - .L_75)
	.align		4
.L_75:
        /*0184*/ 	.word	index@(_ZN5flash27flash_bwd_convert_dq_kernelI23Flash_bwd_kernel_traitsILi32ELi128ELi128ELi8ELi4ELi4ELi4ELb0ELb0EN7cutlass6half_tE19Flash_kernel_traitsILi32ELi128ELi128ELi8ES3_EEEEvNS_16Flash_bwd_paramsEi)
        /*0188*/ 	.word	0x00000020


	//----- nvinfo : EIATTR_FRAME_SIZE
	.align		4
.L_76:
        /*018c*/ 	.byte	0x04, 0x11
        /*018e*/ 	.short	(.L_78 - .L_77)
	.align		4
.L_77:
        /*0190*/ 	.word	index@(_ZN5flash27flash_bwd_convert_dq_kernelI23Flash_bwd_kernel_traitsILi32ELi128ELi128ELi8ELi4ELi4ELi4ELb0ELb0EN7cutlass6half_tE19Flash_kernel_traitsILi32ELi128ELi128ELi8ES3_EEEEvNS_16Flash_bwd_paramsEi)
        /*0194*/ 	.word	0x00000000


	//----- nvinfo : EIATTR_REGCOUNT
	.align		4
.L_78:
        /*0198*/ 	.byte	0x04, 0x2f
        /*019a*/ 	.short	(.L_80 - .L_79)
	.align		4
.L_79:
        /*019c*/ 	.word	index@(_ZN5flash25flash_bwd_dot_do_o_kernelILb1E23Flash_bwd_kernel_traitsILi32ELi128ELi128ELi8ELi4ELi4ELi4ELb1ELb0EN7cutlass6half_tE19Flash_kernel_traitsILi32ELi128ELi128ELi8ES3_EEEEvNS_16Flash_bwd_paramsE)
        /*01a0*/ 	.word	0x00000020


	//----- nvinfo : EIATTR_FRAME_SIZE
	.align		4
.L_80:
        /*01a4*/ 	.byte	0x04, 0x11
        /*01a6*/ 	.short	(.L_82 - .L_81)
	.align		4
.L_81:
        /*01a8*/ 	.word	index@(_ZN5flash25flash_bwd_dot_do_o_kernelILb1E23Flash_bwd_kernel_traitsILi32ELi128ELi128ELi8ELi4ELi4ELi4ELb1ELb0EN7cutlass6half_tE19Flash_kernel_traitsILi32ELi128ELi128ELi8ES3_EEEEvNS_16Flash_bwd_paramsE)
        /*01ac*/ 	.word	0x00000000


	//----- nvinfo : EIATTR_REGCOUNT
	.align		4
.L_82:
        /*01b0*/ 	.byte	0x04, 0x2f
        /*01b2*/ 	.short	(.L_84 - .L_83)
	.align		4
.L_83:
        /*01b4*/ 	.word	index@(_ZN5flash25flash_bwd_dot_do_o_kernelILb0E23Flash_bwd_kernel_traitsILi32ELi128ELi128ELi8ELi4ELi4ELi4ELb1ELb0EN7cutlass6half_tE19Flash_kernel_traitsILi32ELi128ELi128ELi8ES3_EEEEvNS_16Flash_bwd_paramsE)
        /*01b8*/ 	.word	0x00000020


	//----- nvinfo : EIATTR_FRAME_SIZE
	.align		4
.L_84:
        /*01bc*/ 	.byte	0x04, 0x11
        /*01be*/ 	.short	(.L_86 - .L_85)
	.align		4
.L_85:
        /*01c0*/ 	.word	index@(_ZN5flash25flash_bwd_dot_do_o_kernelILb0E23Flash_bwd_kernel_traitsILi32ELi128ELi128ELi8ELi4ELi4ELi4ELb1ELb0EN7cutlass6half_tE19Flash_kernel_traitsILi32ELi128ELi128ELi8ES3_EEEEvNS_16Flash_bwd_paramsE)
        /*01c4*/ 	.word	0x00000000


	//----- nvinfo : EIATTR_REGCOUNT
	.align		4
.L_86:
        /*01c8*/ 	.byte	0x04, 0x2f
        /*01ca*/ 	.short	(.L_88 - .L_87)
	.align		4
.L_87:
        /*01cc*/ 	.word	index@(_ZN5flash44flash_bwd_dq_dk_dv_loop_seqk_parallel_kernelI23Flash_bwd_kernel_traitsILi32ELi128ELi128ELi8ELi4ELi4ELi4ELb1ELb0EN7cutlass6half_tE19Flash_kernel_traitsILi32ELi128ELi128ELi8ES3_EELb0ELb0ELb1ELb1ELb0ELb0ELb1EEEvNS_16Flash_bwd_paramsE)
        /*01d0*/ 	.word	0x000000ff


	//----- nvinfo : EIATTR_FRAME_SIZE
	.align		4
.L_88:
        /*01d4*/ 	.byte	0x04, 0x11
        /*01d6*/ 	.short	(.L_90 - .L_89)
	.align		4
.L_89:
        /*01d8*/ 	.word	index@(_ZN5flash44flash_bwd_dq_dk_dv_loop_seqk_parallel_kernelI23Flash_bwd_kernel_traitsILi32ELi128ELi128ELi8ELi4ELi4ELi4ELb1ELb0EN7cutlass6half_tE19Flash_kernel_traitsILi32ELi128ELi128ELi8ES3_EELb0ELb0ELb1ELb1ELb0ELb0ELb1EEEvNS_16Flash_bwd_paramsE)
        /*01dc*/ 	.word	0x000000c8


	//----- nvinfo : EIATTR_REGCOUNT
	.align		4
.L_90:
        /*01e0*/ 	.byte	0x04, 0x2f
        /*01e2*/ 	.short	(.L_92 - .L_91)
	.align		4
.L_91:
        /*01e4*/ 	.word	index@(_ZN5flash44flash_bwd_dq_dk_dv_loop_seqk_parallel_kernelI23Flash_bwd_kernel_traitsILi32ELi128ELi128ELi8ELi4ELi4ELi4ELb1ELb0EN7cutlass6half_tE19Flash_kernel_traitsILi32ELi128ELi128ELi8ES3_EELb1ELb0ELb1ELb1ELb0ELb0ELb0EEEvNS_16Flash_bwd_paramsE)
        /*01e8*/ 	.word	0x000000ff


	//----- nvinfo : EIATTR_FRAME_SIZE
	.align		4
.L_92:
        /*01ec*/ 	.byte	0x04, 0x11
        /*01ee*/ 	.short	(.L_94 - .L_93)
	.align		4
.L_93:
        /*01f0*/ 	.word	index@(_ZN5flash44flash_bwd_dq_dk_dv_loop_seqk_parallel_kernelI23Flash_bwd_kernel_traitsILi32ELi128ELi128ELi8ELi4ELi4ELi4ELb1ELb0EN7cutlass6half_tE19Flash_kernel_traitsILi32ELi128ELi128ELi8ES3_EELb1ELb0ELb1ELb1ELb0ELb0ELb0EEEvNS_16Flash_bwd_paramsE)
        /*01f4*/ 	.word	0x00000000


	//----- nvinfo : EIATTR_REGCOUNT
	.align		4
.L_94:
        /*01f8*/ 	.byte	0x04, 0x2f
        /*01fa*/ 	.short	(.L_96 - .L_95)
	.align		4
.L_95:
        /*01fc*/ 	.word	index@(_ZN5flash44flash_bwd_dq_dk_dv_loop_seqk_parallel_kernelI23Flash_bwd_kernel_traitsILi32ELi128ELi128ELi8ELi4ELi4ELi4ELb1ELb0EN7cutlass6half_tE19Flash_kernel_traitsILi32ELi128ELi128ELi8ES3_EELb0ELb0ELb1ELb0ELb0ELb1ELb1EEEvNS_16Flash_bwd_paramsE)
        /*0200*/ 	.word	0x000000ff


	//----- nvinfo : EIATTR_FRAME_SIZE
	.align		4
.L_96:
        /*0204*/ 	.byte	0x04, 0x11
        /*0206*/ 	.short	(.L_98 - .L_97)
	.align		4
.L_97:
        /*0208*/ 	.word	index@(_ZN5flash44flash_bwd_dq_dk_dv_loop_seqk_parallel_kernelI23Flash_bwd_kernel_traitsILi32ELi128ELi128ELi8ELi4ELi4ELi4ELb1ELb0EN7cutlass6half_tE19Flash_kernel_traitsILi32ELi128ELi128ELi8ES3_EELb0ELb0ELb1ELb0ELb0ELb1ELb1EEEvNS_16Flash_bwd_paramsE)
        /*020c*/ 	.word	0x000000c0


	//----- nvinfo : EIATTR_REGCOUNT
	.align		4
.L_98:
        /*0210*/ 	.byte	0x04, 0x2f
        /*0212*/ 	.short	(.L_100 - .L_99)
	.align		4
.L_99:
        /*0214*/ 	.word	index@(_ZN5flash44flash_bwd_dq_dk_dv_loop_seqk_parallel_kernelI23Flash_bwd_kernel_traitsILi32ELi128ELi128ELi8ELi4ELi4ELi4ELb1ELb0EN7cutlass6half_tE19Flash_kernel_traitsILi32ELi128ELi128ELi8ES3_EELb1ELb0ELb1ELb0ELb0ELb1ELb0EEEvNS_16Flash_bwd_paramsE)
        /*0218*/ 	.word	0x000000ff


	//----- nvinfo : EIATTR_FRAME_SIZE
	.align		4
.L_100:
        /*021c*/ 	.byte	0x04, 0x11
        /*021e*/ 	.short	(.L_102 - .L_101)
	.align		4
.L_101:
        /*0220*/ 	.word	index@(_ZN5flash44flash_bwd_dq_dk_dv_loop_seqk_parallel_kernelI23Flash_bwd_kernel_traitsILi32ELi128ELi128ELi8ELi4ELi4ELi4ELb1ELb0EN7cutlass6half_tE19Flash_kernel_traitsILi32ELi128ELi128ELi8ES3_EELb1ELb0ELb1ELb0ELb0ELb1ELb0EEEvNS_16Flash_bwd_paramsE)
        /*0224*/ 	.word	0x00000000


	//----- nvinfo : EIATTR_REGCOUNT
	.align		4
.L_102:
        /*0228*/ 	.byte	0x04, 0x2f
        /*022a*/ 	.short	(.L_104 - .L_103)
	.align		4
.L_103:
        /*022c*/ 	.word	index@(_ZN5flash44flash_bwd_dq_dk_dv_loop_seqk_parallel_kernelI23Flash_bwd_kernel_traitsILi32ELi128ELi128ELi8ELi4ELi4ELi4ELb1ELb0EN7cutlass6half_tE19Flash_kernel_traitsILi32ELi128ELi128ELi8ES3_EELb0ELb0ELb0ELb1ELb0ELb0ELb1EEEvNS_16Flash_bwd_paramsE)
        /*0230*/ 	.word	0x000000ff


	//----- nvinfo : EIATTR_FRAME_SIZE
	.align		4
.L_104:
        /*0234*/ 	.byte	0x04, 0x11
        /*0236*/ 	.short	(.L_106 - .L_105)
	.align		4
.L_105:
        /*0238*/ 	.word	index@(_ZN5flash44flash_bwd_dq_dk_dv_loop_seqk_parallel_kernelI23Flash_bwd_kernel_traitsILi32ELi128ELi128ELi8ELi4ELi4ELi4ELb1ELb0EN7cutlass6half_tE19Flash_kernel_traitsILi32ELi128ELi128ELi8ES3_EELb0ELb0ELb0ELb1ELb0ELb0ELb1EEEvNS_16Flash_bwd_paramsE)
        /*023c*/ 	.word	0x000000d8


	//----- nvinfo : EIATTR_REGCOUNT
	.align		4
.L_106:
        /*0240*/ 	.byte	0x04, 0x2f
        /*0242*/ 	.short	(.L_108 - .L_107)
	.align		4
.L_107:
        /*0244*/ 	.word	index@(_ZN5flash44flash_bwd_dq_dk_dv_loop_seqk_parallel_kernelI23Flash_bwd_kernel_traitsILi32ELi128ELi128ELi8ELi4ELi4ELi4ELb1ELb0EN7cutlass6half_tE19Flash_kernel_traitsILi32ELi128ELi128ELi8ES3_EELb1ELb0ELb0ELb1ELb0ELb0ELb0EEEvNS_16Flash_bwd_paramsE)
        /*0248*/ 	.word	0x000000ff


	//----- nvinfo : EIATTR_FRAME_SIZE
	.align		4
.L_108:
        /*024c*/ 	.byte	0x04, 0x11
        /*024e*/ 	.short	(.L_110 - .L_109)
	.align		4
.L_109:
        /*0250*/ 	.word	index@(_ZN5flash44flash_bwd_dq_dk_dv_loop_seqk_parallel_kernelI23Flash_bwd_kernel_traitsILi32ELi128ELi128ELi8ELi4ELi4ELi4ELb1ELb0EN7cutlass6half_tE19Flash_kernel_traitsILi32ELi128ELi128ELi8ES3_EELb1ELb0ELb0ELb1ELb0ELb0ELb0EEEvNS_16Flash_bwd_paramsE)
        /*0254*/ 	.word	0x00000000


	//----- nvinfo : EIATTR_REGCOUNT
	.align		4
.L_110:
        /*0258*/ 	.byte	0x04, 0x2f
        /*025a*/ 	.short	(.L_112 - .L_111)
	.align		4
.L_111:
        /*025c*/ 	.word	index@(_ZN5flash44flash_bwd_dq_dk_dv_loop_seqk_parallel_kernelI23Flash_bwd_kernel_traitsILi32ELi128ELi128ELi8ELi4ELi4ELi4ELb1ELb0EN7cutlass6half_tE19Flash_kernel_traitsILi32ELi128ELi128ELi8ES3_EELb0ELb0ELb0ELb0ELb1ELb1ELb1EEEvNS_16Flash_bwd_paramsE)
        /*0260*/ 	.word	0x000000ff


	//----- nvinfo : EIATTR_FRAME_SIZE
	.align		4
.L_112:
        /*0264*/ 	.byte	0x04, 0x11
        /*0266*/ 	.short	(.L_114 - .L_113)
	.align		4
.L_113:
        /*0268*/ 	.word	index@(_ZN5flash44flash_bwd_dq_dk_dv_loop_seqk_parallel_kernelI23Flash_bwd_kernel_traitsILi32ELi128ELi128ELi8ELi4ELi4ELi4ELb1ELb0EN7cutlass6half_tE19Flash_kernel_traitsILi32ELi128ELi128ELi8ES3_EELb0ELb0ELb0ELb0ELb1ELb1ELb1EEEvNS_16Flash_bwd_paramsE)
        /*026c*/ 	.word	0x000000d8


	//----- nvinfo : EIATTR_REGCOUNT
	.align		4
.L_114:
        /*0270*/ 	.byte	0x04, 0x2f
        /*0272*/ 	.short	(.L_116 - .L_115)
	.align		4
.L_115:
        /*0274*/ 	.word	index@(_ZN5flash44flash_bwd_dq_dk_dv_loop_seqk_parallel_kernelI23Flash_bwd_kernel_traitsILi32ELi128ELi128ELi8ELi4ELi4ELi4ELb1ELb0EN7cutlass6half_tE19Flash_kernel_traitsILi32ELi128ELi128ELi8ES3_EELb1ELb0ELb0ELb0ELb1ELb1ELb0EEEvNS_16Flash_bwd_paramsE)
        /*0278*/ 	.word	0x000000fe


	//----- nvinfo : EIATTR_FRAME_SIZE
	.align		4
.L_116:
        /*027c*/ 	.byte	0x04, 0x11
        /*027e*/ 	.short	(.L_118 - .L_117)
	.align		4
.L_117:
        /*0280*/ 	.word	index@(_ZN5flash44flash_bwd_dq_dk_dv_loop_seqk_parallel_kernelI23Flash_bwd_kernel_traitsILi32ELi128ELi128ELi8ELi4ELi4ELi4ELb1ELb0EN7cutlass6half_tE19Flash_kernel_traitsILi32ELi128ELi128ELi8ES3_EELb1ELb0ELb0ELb0ELb1ELb1ELb0EEEvNS_16Flash_bwd_paramsE)
        /*0284*/ 	.word	0x00000000


	//----- nvinfo : EIATTR_REGCOUNT
	.align		4
.L_118:
        /*0288*/ 	.byte	0x04, 0x2f
        /*028a*/ 	.short	(.L_120 - .L_119)
	.align		4
.L_119:
        /*028c*/ 	.word	index@(_ZN5flash44flash_bwd_dq_dk_dv_loop_seqk_parallel_kernelI23Flash_bwd_kernel_traitsILi32ELi128ELi128ELi8ELi4ELi4ELi4ELb1ELb0EN7cutlass6half_tE19Flash_kernel_traitsILi32ELi128ELi128ELi8ES3_EELb0ELb0ELb1ELb0ELb0ELb0ELb1EEEvNS_16Flash_bwd_paramsE)
        /*0290*/ 	.word	0x000000ff


	//----- nvinfo : EIATTR_FRAME_SIZE
	.align		4
.L_120:
        /*0294*/ 	.byte	0x04, 0x11
        /*0296*/ 	.short	(.L_122 - .L_121)
	.align		4
.L_121:
        /*0298*/ 	.word	index@(_ZN5flash44flash_bwd_dq_dk_dv_loop_seqk_parallel_kernelI23Flash_bwd_kernel_traitsILi32ELi128ELi128ELi8ELi4ELi4ELi4ELb1ELb0EN7cutlass6half_tE19Flash_kernel_traitsILi32ELi128ELi128ELi8ES3_EELb0ELb0ELb1ELb0ELb0ELb0ELb1EEEvNS_16Flash_bwd_paramsE)
        /*029c*/ 	.word	0x000000c0


	//----- nvinfo : EIATTR_REGCOUNT
	.align		4
.L_122:
        /*02a0*/ 	.byte	0x04, 0x2f
        /*02a2*/ 	.short	(.L_124 - .L_123)
	.align		4
.L_123:
        /*02a4*/ 	.word	index@(_ZN5flash44flash_bwd_dq_dk_dv_loop_seqk_parallel_kernelI23Flash_bwd_kernel_traitsILi32ELi128ELi128ELi8ELi4ELi4ELi4ELb1ELb0EN7cutlass6half_tE19Flash_kernel_traitsILi32ELi128ELi128ELi8ES3_EELb1ELb0ELb1ELb0ELb0ELb0ELb0EEEvNS_16Flash_bwd_paramsE)
        /*02a8*/ 	.word	0x000000ff


	//----- nvinfo : EIATTR_FRAME_SIZE
	.align		4
.L_124:
        /*02ac*/ 	.byte	0x04, 0x11
        /*02ae*/ 	.short	(.L_126 - .L_125)
	.align		4
.L_125:
        /*02b0*/ 	.word	index@(_ZN5flash44flash_bwd_dq_dk_dv_loop_seqk_parallel_kernelI23Flash_bwd_kernel_traitsILi32ELi128ELi128ELi8ELi4ELi4ELi4ELb1ELb0EN7cutlass6half_tE19Flash_kernel_traitsILi32ELi128ELi128ELi8ES3_EELb1ELb0ELb1ELb0ELb0ELb0ELb0EEEvNS_16Flash_bwd_paramsE)
        /*02b4*/ 	.word	0x00000000


	//----- nvinfo : EIATTR_REGCOUNT
	.align		4
.L_126:
        /*02b8*/ 	.byte	0x04, 0x2f
        /*02ba*/ 	.short	(.L_128 - .L_127)
	.align		4
.L_127:
        /*02bc*/ 	.word	index@(_ZN5flash44flash_bwd_dq_dk_dv_loop_seqk_parallel_kernelI23Flash_bwd_kernel_traitsILi32ELi128ELi128ELi8ELi4ELi4ELi4ELb1ELb0EN7cutlass6half_tE19Flash_kernel_traitsILi32ELi128ELi128ELi8ES3_EELb0ELb0ELb0ELb0ELb0ELb0ELb1EEEvNS_16Flash_bwd_paramsE)
        /*02c0*/ 	.word	0x000000ff


	//----- nvinfo : EIATTR_FRAME_SIZE
	.align		4
.L_128:
        /*02c4*/ 	.byte	0x04, 0x11
        /*02c6*/ 	.short	(.L_130 - .L_129)
	.align		4
.L_129:
        /*02c8*/ 	.word	index@(_ZN5flash44flash_bwd_dq_dk_dv_loop_seqk_parallel_kernelI23Flash_bwd_kernel_traitsILi32ELi128ELi128ELi8ELi4ELi4ELi4ELb1ELb0EN7cutlass6half_tE19Flash_kernel_traitsILi32ELi128ELi128ELi8ES3_EELb0ELb0ELb0ELb0ELb0ELb0ELb1EEEvNS_16Flash_bwd_paramsE)
        /*02cc*/ 	.word	0x000000d8


	//----- nvinfo : EIATTR_REGCOUNT
	.align		4
.L_130:
        /*02d0*/ 	.byte	0x04, 0x2f
        /*02d2*/ 	.short	(.L_132 - .L_131)
	.align		4
.L_131:
        /*02d4*/ 	.word	index@(_ZN5flash44flash_bwd_dq_dk_dv_loop_seqk_parallel_kernelI23Flash_bwd_kernel_traitsILi32ELi128ELi128ELi8ELi4ELi4ELi4ELb1ELb0EN7cutlass6half_tE19Flash_kernel_traitsILi32ELi128ELi128ELi8ES3_EELb1ELb0ELb0ELb0ELb0ELb0ELb0EEEvNS_16Flash_bwd_paramsE)
        /*02d8*/ 	.word	0x000000ff


	//----- nvinfo : EIATTR_FRAME_SIZE
	.align		4
.L_132:
        /*02dc*/ 	.byte	0x04, 0x11
        /*02de*/ 	.short	(.L_134 - .L_133)
	.align		4
.L_133:
        /*02e0*/ 	.word	index@(_ZN5flash44flash_bwd_dq_dk_dv_loop_seqk_parallel_kernelI23Flash_bwd_kernel_traitsILi32ELi128ELi128ELi8ELi4ELi4ELi4ELb1ELb0EN7cutlass6half_tE19Flash_kernel_traitsILi32ELi128ELi128ELi8ES3_EELb1ELb0ELb0ELb0ELb0ELb0ELb0EEEvNS_16Flash_bwd_paramsE)
        /*02e4*/ 	.word	0x00000000


	//----- nvinfo : EIATTR_REGCOUNT
	.align		4
.L_134:
        /*02e8*/ 	.byte	0x04, 0x2f
        /*02ea*/ 	.short	(.L_136 - .L_135)
	.align		4
.L_135:
        /*02ec*/ 	.word	index@(_ZN5flash44flash_bwd_dq_dk_dv_loop_seqk_parallel_kernelI23Flash_bwd_kernel_traitsILi32ELi128ELi128ELi8ELi4ELi4ELi4ELb1ELb0EN7cutlass6half_tE19Flash_kernel_traitsILi32ELi128ELi128ELi8ES3_EELb0ELb0ELb0ELb0ELb0ELb1ELb1EEEvNS_16Flash_bwd_paramsE)
        /*02f0*/ 	.word	0x000000ff


	//----- nvinfo : EIATTR_FRAME_SIZE
	.align		4
.L_136:
        /*02f4*/ 	.byte	0x04, 0x11
        /*02f6*/ 	.short	(.L_138 - .L_137)
	.align		4
.L_137:
        /*02f8*/ 	.word	index@(_ZN5flash44flash_bwd_dq_dk_dv_loop_seqk_parallel_kernelI23Flash_bwd_kernel_traitsILi32ELi128ELi128ELi8ELi4ELi4ELi4ELb1ELb0EN7cutlass6half_tE19Flash_kernel_traitsILi32ELi128ELi128ELi8ES3_EELb0ELb0ELb0ELb0ELb0ELb1ELb1EEEvNS_16Flash_bwd_paramsE)
        /*02fc*/ 	.word	0x000000d0


	//----- nvinfo : EIATTR_REGCOUNT
	.align		4
.L_138:
        /*0300*/ 	.byte	0x04, 0x2f
        /*0302*/ 	.short	(.L_140 - .L_139)
	.align		4
.L_139:
        /*0304*/ 	.word	index@(_ZN5flash44flash_bwd_dq_dk_dv_loop_seqk_parallel_kernelI23Flash_bwd_kernel_traitsILi32ELi128ELi128ELi8ELi4ELi4ELi4ELb1ELb0EN7cutlass6half_tE19Flash_kernel_traitsILi32ELi128ELi128ELi8ES3_EELb1ELb0ELb0ELb0ELb0ELb1ELb0EEEvNS_16Flash_bwd_paramsE)
        /*0308*/ 	.word	0x000000ff


	//----- nvinfo : EIATTR_FRAME_SIZE
	.align		4
.L_140:
        /*030c*/ 	.byte	0x04, 0x11
        /*030e*/ 	.short	(.L_142 - .L_141)
	.align		4
.L_141:
        /*0310*/ 	.word	index@(_ZN5flash44flash_bwd_dq_dk_dv_loop_seqk_parallel_kernelI23Flash_bwd_kernel_traitsILi32ELi128ELi128ELi8ELi4ELi4ELi4ELb1ELb0EN7cutlass6half_tE19Flash_kernel_traitsILi32ELi128ELi128ELi8ES3_EELb1ELb0ELb0ELb0ELb0ELb1ELb0EEEvNS_16Flash_bwd_paramsE)
        /*0314*/ 	.word	0x00000000


	//----- nvinfo : EIATTR_REGCOUNT
	.align		4
.L_142:
        /*0318*/ 	.byte	0x04, 0x2f
        /*031a*/ 	.short	(.L_144 - .L_143)
	.align		4
.L_143:
        /*031c*/ 	.word	index@(_ZN5flash27flash_bwd_convert_dq_kernelI23Flash_bwd_kernel_traitsILi32ELi128ELi128ELi8ELi4ELi4ELi4ELb1ELb0EN7cutlass6half_tE19Flash_kernel_traitsILi32ELi128ELi128ELi8ES3_EEEEvNS_16Flash_bwd_paramsEi)
        /*0320*/ 	.word	0x00000020


	//----- nvinfo : EIATTR_FRAME_SIZE
	.align		4
.L_144:
        /*0324*/ 	.byte	0x04, 0x11
        /*0326*/ 	.short	(.L_146 - .L_145)
	.align		4
.L_145:
        /*0328*/ 	.word	index@(_ZN5flash27flash_bwd_convert_dq_kernelI23Flash_bwd_kernel_traitsILi32ELi128ELi128ELi8ELi4ELi4ELi4ELb1ELb0EN7cutlass6half_tE19Flash_kernel_traitsILi32ELi128ELi128ELi8ES3_EEEEvNS_16Flash_bwd_paramsEi)
        /*032c*/ 	.word	0x00000000


	//----- nvinfo : EIATTR_REGCOUNT
	.align		4
.L_146:
        /*0330*/ 	.byte	0x04, 0x2f
        /*0332*/ 	.short	(.L_148 - .L_147)
	.align		4
.L_147:
        /*0334*/ 	.word	index@(_ZN5flash44flash_bwd_dq_dk_dv_loop_seqk_parallel_kernelI23Flash_bwd_kernel_traitsILi32ELi128ELi128ELi8ELi4ELi4ELi4ELb1ELb0EN7cutlass6half_tE19Flash_kernel_traitsILi32ELi128ELi128ELi8ES3_EELb0ELb0ELb1ELb1ELb0ELb0ELb0EEEvNS_16Flash_bwd_paramsE)
        /*0338*/ 	.word	0x000000ff


	//----- nvinfo : EIATTR_FRAME_SIZE
	.align		4
.L_148:
        /*033c*/ 	.byte	0x04, 0x11
        /*033e*/ 	.short	(.L_150 - .L_149)
	.align		4
.L_149:
        /*0340*/ 	.word	index@(_ZN5flash44flash_bwd_dq_dk_dv_loop_seqk_parallel_kernelI23Flash_bwd_kernel_traitsILi32ELi128ELi128ELi8ELi4ELi4ELi4ELb1ELb0EN7cutlass6half_tE19Flash_kernel_traitsILi32ELi128ELi128ELi8ES3_EELb0ELb0ELb1ELb1ELb0ELb0ELb0EEEvNS_16Flash_bwd_paramsE)
        /*0344*/ 	.word	0x00000000


	//----- nvinfo : EIATTR_REGCOUNT
	.align		4
.L_150:
        /*0348*/ 	.byte	0x04, 0x2f
        /*034a*/ 	.short	(.L_152 - .L_151)
	.align		4
.L_151:
        /*034c*/ 	.word	index@(_ZN5flash44flash_bwd_dq_dk_dv_loop_seqk_parallel_kernelI23Flash_bwd_kernel_traitsILi32ELi128ELi128ELi8ELi4ELi4ELi4ELb1ELb0EN7cutlass6half_tE19Flash_kernel_traitsILi32ELi128ELi128ELi8ES3_EELb0ELb0ELb1ELb0ELb0ELb1ELb0EEEvNS_16Flash_bwd_paramsE)
        /*0350*/ 	.word	0x000000ff


	//----- nvinfo : EIATTR_FRAME_SIZE
	.align		4
.L_152:
        /*0354*/ 	.byte	0x04, 0x11
        /*0356*/ 	.short	(.L_154 - .L_153)
	.align		4
.L_153:
        /*0358*/ 	.word	index@(_ZN5flash44flash_bwd_dq_dk_dv_loop_seqk_parallel_kernelI23Flash_bwd_kernel_traitsILi32ELi128ELi128ELi8ELi4ELi4ELi4ELb1ELb0EN7cutlass6half_tE19Flash_kernel_traitsILi32ELi128ELi128ELi8ES3_EELb0ELb0ELb1ELb0ELb0ELb1ELb0EEEvNS_16Flash_bwd_paramsE)
        /*035c*/ 	.word	0x00000008


	//----- nvinfo : EIATTR_REGCOUNT
	.align		4
.L_154:
        /*0360*/ 	.byte	0x04, 0x2f
        /*0362*/ 	.short	(.L_156 - .L_155)
	.align		4
.L_155:
        /*0364*/ 	.word	index@(_ZN5flash44flash_bwd_dq_dk_dv_loop_seqk_parallel_kernelI23Flash_bwd_kernel_traitsILi32ELi128ELi128ELi8ELi4ELi4ELi4ELb1ELb0EN7cutlass6half_tE19Flash_kernel_traitsILi32ELi128ELi128ELi8ES3_EELb0ELb0ELb0ELb1ELb0ELb0ELb0EEEvNS_16Flash_bwd_paramsE)
        /*0368*/ 	.word	0x000000ff


	//----- nvinfo : EIATTR_FRAME_SIZE
	.align		4
.L_156:
        /*036c*/ 	.byte	0x04, 0x11
        /*036e*/ 	.short	(.L_158 - .L_157)
	.align		4
.L_157:
        /*0370*/ 	.word	index@(_ZN5flash44flash_bwd_dq_dk_dv_loop_seqk_parallel_kernelI23Flash_bwd_kernel_traitsILi32ELi128ELi128ELi8ELi4ELi4ELi4ELb1ELb0EN7cutlass6half_tE19Flash_kernel_traitsILi32ELi128ELi128ELi8ES3_EELb0ELb0ELb0ELb1ELb0ELb0ELb0EEEvNS_16Flash_bwd_paramsE)
        /*0374*/ 	.word	0x00000000


	//----- nvinfo : EIATTR_REGCOUNT
	.align		4
.L_158:
        /*0378*/ 	.byte	0x04, 0x2f
        /*037a*/ 	.short	(.L_160 - .L_159)
	.align		4
.L_159:
        /*037c*/ 	.word	index@(_ZN5flash44flash_bwd_dq_dk_dv_loop_seqk_parallel_kernelI23Flash_bwd_kernel_traitsILi32ELi128ELi128ELi8ELi4ELi4ELi4ELb1ELb0EN7cutlass6half_tE19Flash_kernel_traitsILi32ELi128ELi128ELi8ES3_EELb0ELb0ELb0ELb0ELb1ELb1ELb0EEEvNS_16Flash_bwd_paramsE)
        /*0380*/ 	.word	0x000000ff


	//----- nvinfo : EIATTR_FRAME_SIZE
	.align		4
.L_160:
        /*0384*/ 	.byte	0x04, 0x11
        /*0386*/ 	.short	(.L_162 - .L_161)
	.align		4
.L_161:
        /*0388*/ 	.word	index@(_ZN5flash44flash_bwd_dq_dk_dv_loop_seqk_parallel_kernelI23Flash_bwd_kernel_traitsILi32ELi128ELi128ELi8ELi4ELi4ELi4ELb1ELb0EN7cutlass6half_tE19Flash_kernel_traitsILi32ELi128ELi128ELi8ES3_EELb0ELb0ELb0ELb0ELb1ELb1ELb0EEEvNS_16Flash_bwd_paramsE)
        /*038c*/ 	.word	0x00000000


	//----- nvinfo : EIATTR_REGCOUNT
	.align		4
.L_162:
        /*0390*/ 	.byte	0x04, 0x2f
        /*0392*/ 	.short	(.L_164 - .L_163)
	.align		4
.L_163:
        /*0394*/ 	.word	index@(_ZN5flash44flash_bwd_dq_dk_dv_loop_seqk_parallel_kernelI23Flash_bwd_kernel_traitsILi32ELi128ELi128ELi8ELi4ELi4ELi4ELb1ELb0EN7cutlass6half_tE19Flash_kernel_traitsILi32ELi128ELi128ELi8ES3_EELb0ELb0ELb1ELb0ELb0ELb0ELb0EEEvNS_16Flash_bwd_paramsE)
        /*0398*/ 	.word	0x000000ff


	//----- nvinfo : EIATTR_FRAME_SIZE
	.align		4
.L_164:
        /*039c*/ 	.byte	0x04, 0x11
        /*039e*/ 	.short	(.L_166 - .L_165)
	.align		4
.L_165:
        /*03a0*/ 	.word	index@(_ZN5flash44flash_bwd_dq_dk_dv_loop_seqk_parallel_kernelI23Flash_bwd_kernel_traitsILi32ELi128ELi128ELi8ELi4ELi4ELi4ELb1ELb0EN7cutlass6half_tE19Flash_kernel_traitsILi32ELi128ELi128ELi8ES3_EELb0ELb0ELb1ELb0ELb0ELb0ELb0EEEvNS_16Flash_bwd_paramsE)
        /*03a4*/ 	.word	0x00000008


	//----- nvinfo : EIATTR_REGCOUNT
	.align		4
.L_166:
        /*03a8*/ 	.byte	0x04, 0x2f
        /*03aa*/ 	.short	(.L_168 - .L_167)
	.align		4
.L_167:
        /*03ac*/ 	.word	index@(_ZN5flash44flash_bwd_dq_dk_dv_loop_seqk_parallel_kernelI23Flash_bwd_kernel_traitsILi32ELi128ELi128ELi8ELi4ELi4ELi4ELb1ELb0EN7cutlass6half_tE19Flash_kernel_traitsILi32ELi128ELi128ELi8ES3_EELb0ELb0ELb0ELb0ELb0ELb0ELb0EEEvNS_16Flash_bwd_paramsE)
        /*03b0*/ 	.word	0x000000ff


	//----- nvinfo : EIATTR_FRAME_SIZE
	.align		4
.L_168:
        /*03b4*/ 	.byte	0x04, 0x11
        /*03b6*/ 	.short	(.L_170 - .L_169)
	.align		4
.L_169:
        /*03b8*/ 	.word	index@(_ZN5flash44flash_bwd_dq_dk_dv_loop_seqk_parallel_kernelI23Flash_bwd_kernel_traitsILi32ELi128ELi128ELi8ELi4ELi4ELi4ELb1ELb0EN7cutlass6half_tE19Flash_kernel_traitsILi32ELi128ELi128ELi8ES3_EELb0ELb0ELb0ELb0ELb0ELb0ELb0EEEvNS_16Flash_bwd_paramsE)
        /*03bc*/ 	.word	0x00000000


	//----- nvinfo : EIATTR_REGCOUNT
	.align		4
.L_170:
        /*03c0*/ 	.byte	0x04, 0x2f
        /*03c2*/ 	.short	(.L_172 - .L_171)
	.align		4
.L_171:
        /*03c4*/ 	.word	index@(_ZN5flash44flash_bwd_dq_dk_dv_loop_seqk_parallel_kernelI23Flash_bwd_kernel_traitsILi32ELi128ELi128ELi8ELi4ELi4ELi4ELb1ELb0EN7cutlass6half_tE19Flash_kernel_traitsILi32ELi128ELi128ELi8ES3_EELb0ELb0ELb0ELb0ELb0ELb1ELb0EEEvNS_16Flash_bwd_paramsE)
        /*03c8*/ 	.word	0x000000ff


	//----- nvinfo : EIATTR_FRAME_SIZE
	.align		4
.L_172:
        /*03cc*/ 	.byte	0x04, 0x11
        /*03ce*/ 	.short	(.L_174 - .L_173)
	.align		4
.L_173:
        /*03d0*/ 	.word	index@(_ZN5flash44flash_bwd_dq_dk_dv_loop_seqk_parallel_kernelI23Flash_bwd_kernel_traitsILi32ELi128ELi128ELi8ELi4ELi4ELi4ELb1ELb0EN7cutlass6half_tE19Flash_kernel_traitsILi32ELi128ELi128ELi8ES3_EELb0ELb0ELb0ELb0ELb0ELb1ELb0EEEvNS_16Flash_bwd_paramsE)
        /*03d4*/ 	.word	0x00000008


	//----- nvinfo : EIATTR_MIN_STACK_SIZE
	.align		4
.L_174:
        /*03d8*/ 	.byte	0x04, 0x12
        /*03da*/ 	.short	(.L_176 - .L_175)
	.align		4
.L_175:
        /*03dc*/ 	.word	index@(_ZN5flash44flash_bwd_dq_dk_dv_loop_seqk_parallel_kernelI23Flash_bwd_kernel_traitsILi32ELi128ELi128ELi8ELi4ELi4ELi4ELb1ELb0EN7cutlass6half_tE19Flash_kernel_traitsILi32ELi128ELi128ELi8ES3_EELb0ELb0ELb0ELb0ELb0ELb1ELb0EEEvNS_16Flash_bwd_paramsE)
        /*03e0*/ 	.word	0x00000008


	//----- nvinfo : EIATTR_MIN_STACK_SIZE
	.align		4
.L_176:
        /*03e4*/ 	.byte	0x04, 0x12
        /*03e6*/ 	.short	(.L_178 - .L_177)
	.align		4
.L_177:
        /*03e8*/ 	.word	index@(_ZN5flash44flash_bwd_dq_dk_dv_loop_seqk_parallel_kernelI23Flash_bwd_kernel_traitsILi32ELi128ELi128ELi8ELi4ELi4ELi4ELb1ELb0EN7cutlass6half_tE19Flash_kernel_traitsILi32ELi128ELi128ELi8ES3_EELb0ELb0ELb0ELb0ELb0ELb0ELb0EEEvNS_16Flash_bwd_paramsE)
        /*03ec*/ 	.word	0x00000000


	//----- nvinfo : EIATTR_MIN_STACK_SIZE
	.align		4
.L_178:
        /*03f0*/ 	.byte	0x04, 0x12
        /*03f2*/ 	.short	(.L_180 - .L_179)
	.align		4
.L_179:
        /*03f4*/ 	.word	index@(_ZN5flash44flash_bwd_dq_dk_dv_loop_seqk_parallel_kernelI23Flash_bwd_kernel_traitsILi32ELi128ELi128ELi8ELi4ELi4ELi4ELb1ELb0EN7cutlass6half_tE19Flash_kernel_traitsILi32ELi128ELi128ELi8ES3_EELb0ELb0ELb1ELb0ELb0ELb0ELb0EEEvNS_16Flash_bwd_paramsE)
        /*03f8*/ 	.word	0x00000008


	//----- nvinfo : EIATTR_MIN_STACK_SIZE
	.align		4
.L_180:
        /*03fc*/ 	.byte	0x04, 0x12
        /*03fe*/ 	.short	(.L_182 - .L_181)
	.align		4
.L_181:
        /*0400*/ 	.word	index@(_ZN5flash44flash_bwd_dq_dk_dv_loop_seqk_parallel_kernelI23Flash_bwd_kernel_traitsILi32ELi128ELi128ELi8ELi4ELi4ELi4ELb1ELb0EN7cutlass6half_tE19Flash_kernel_traitsILi32ELi128ELi128ELi8ES3_EELb0ELb0ELb0ELb0ELb1ELb1ELb0EEEvNS_16Flash_bwd_paramsE)
        /*0404*/ 	.word	0x00000000


	//----- nvinfo : EIATTR_MIN_STACK_SIZE
	.align		4
.L_182:
        /*0408*/ 	.byte	0x04, 0x12
        /*040a*/ 	.short	(.L_184 - .L_183)
	.align		4
.L_183:
        /*040c*/ 	.word	index@(_ZN5flash44flash_bwd_dq_dk_dv_loop_seqk_parallel_kernelI23Flash_bwd_kernel_traitsILi32ELi128ELi128ELi8ELi4ELi4ELi4ELb1ELb0EN7cutlass6half_tE19Flash_kernel_traitsILi32ELi128ELi128ELi8ES3_EELb0ELb0ELb0ELb1ELb0ELb0ELb0EEEvNS_16Flash_bwd_paramsE)
        /*0410*/ 	.word	0x00000000


	//----- nvinfo : EIATTR_MIN_STACK_SIZE
	.align		4
.L_184:
        /*0414*/ 	.byte	0x04, 0x12
        /*0416*/ 	.short	(.L_186 - .L_185)
	.align		4
.L_185:
        /*0418*/ 	.word	index@(_ZN5flash44flash_bwd_dq_dk_dv_loop_seqk_parallel_kernelI23Flash_bwd_kernel_traitsILi32ELi128ELi128ELi8ELi4ELi4ELi4ELb1ELb0EN7cutlass6half_tE19Flash_kernel_traitsILi32ELi128ELi128ELi8ES3_EELb0ELb0ELb1ELb0ELb0ELb1ELb0EEEvNS_16Flash_bwd_paramsE)
        /*041c*/ 	.word	0x00000008


	//----- nvinfo : EIATTR_MIN_STACK_SIZE
	.align		4
.L_186:
        /*0420*/ 	.byte	0x04, 0x12
        /*0422*/ 	.short	(.L_188 - .L_187)
	.align		4
.L_187:
        /*0424*/ 	.word	index@(_ZN5flash44flash_bwd_dq_dk_dv_loop_seqk_parallel_kernelI23Flash_bwd_kernel_traitsILi32ELi128ELi128ELi8ELi4ELi4ELi4ELb1ELb0EN7cutlass6half_tE19Flash_kernel_traitsILi32ELi128ELi128ELi8ES3_EELb0ELb0ELb1ELb1ELb0ELb0ELb0EEEvNS_16Flash_bwd_paramsE)
        /*0428*/ 	.word	0x00000000


	//----- nvinfo : EIATTR_MIN_STACK_SIZE
	.align		4
.L_188:
        /*042c*/ 	.byte	0x04, 0x12
        /*042e*/ 	.short	(.L_190 - .L_189)
	.align		4
.L_189:
        /*0430*/ 	.word	index@(_ZN5flash27flash_bwd_convert_dq_kernelI23Flash_bwd_kernel_traitsILi32ELi128ELi128ELi8ELi4ELi4ELi4ELb1ELb0EN7cutlass6half_tE19Flash_kernel_traitsILi32ELi128ELi128ELi8ES3_EEEEvNS_16Flash_bwd_paramsEi)
        /*0434*/ 	.word	0x00000000


	//----- nvinfo : EIATTR_MIN_STACK_SIZE
	.align		4
.L_190:
        /*0438*/ 	.byte	0x04, 0x12
        /*043a*/ 	.short	(.L_192 - .L_191)
	.align		4
.L_191:
        /*043c*/ 	.word	index@(_ZN5flash44flash_bwd_dq_dk_dv_loop_seqk_parallel_kernelI23Flash_bwd_kernel_traitsILi32ELi128ELi128ELi8ELi4ELi4ELi4ELb1ELb0EN7cutlass6half_tE19Flash_kernel_traitsILi32ELi128ELi128ELi8ES3_EELb1ELb0ELb0ELb0ELb0ELb1ELb0EEEvNS_16Flash_bwd_paramsE)
        /*0440*/ 	.word	0x00000000


	//----- nvinfo : EIATTR_MIN_STACK_SIZE
	.align		4
.L_192:
        /*0444*/ 	.byte	0x04, 0x12
        /*0446*/ 	.short	(.L_194 - .L_193)
	.align		4
.L_193:
        /*0448*/ 	.word	index@(_ZN5flash44flash_bwd_dq_dk_dv_loop_seqk_parallel_kernelI23Flash_bwd_kernel_traitsILi32ELi128ELi128ELi8ELi4ELi4ELi4ELb1ELb0EN7cutlass6half_tE19Flash_kernel_traitsILi32ELi128ELi128ELi8ES3_EELb0ELb0ELb0ELb0ELb0ELb1ELb1EEEvNS_16Flash_bwd_paramsE)
        /*044c*/ 	.word	0x000000d0


	//----- nvinfo : EIATTR_MIN_STACK_SIZE
	.align		4
.L_194:
        /*0450*/ 	.byte	0x04, 0x12
        /*0452*/ 	.short	(.L_196 - .L_195)
	.align		4
.L_195:
        /*0454*/ 	.word	index@(_ZN5flash44flash_bwd_dq_dk_dv_loop_seqk_parallel_kernelI23Flash_bwd_kernel_traitsILi32ELi128ELi128ELi8ELi4ELi4ELi4ELb1ELb0EN7cutlass6half_tE19Flash_kernel_traitsILi32ELi128ELi128ELi8ES3_EELb1ELb0ELb0ELb0ELb0ELb0ELb0EEEvNS_16Flash_bwd_paramsE)
        /*0458*/ 	.word	0x00000000


	//----- nvinfo : EIATTR_MIN_STACK_SIZE
	.align		4
.L_196:
        /*045c*/ 	.byte	0x04, 0x12
        /*045e*/ 	.short	(.L_198 - .L_197)
	.align		4
.L_197:
        /*0460*/ 	.word	index@(_ZN5flash44flash_bwd_dq_dk_dv_loop_seqk_parallel_kernelI23Flash_bwd_kernel_traitsILi32ELi128ELi128ELi8ELi4ELi4ELi4ELb1ELb0EN7cutlass6half_tE19Flash_kernel_traitsILi32ELi128ELi128ELi8ES3_EELb0ELb0ELb0ELb0ELb0ELb0ELb1EEEvNS_16Flash_bwd_paramsE)
        /*0464*/ 	.word	0x000000d8


	//----- nvinfo : EIATTR_MIN_STACK_SIZE
	.align		4
.L_198:
        /*0468*/ 	.byte	0x04, 0x12
        /*046a*/ 	.short	(.L_200 - .L_199)
	.align		4
.L_199:
        /*046c*/ 	.word	index@(_ZN5flash44flash_bwd_dq_dk_dv_loop_seqk_parallel_kernelI23Flash_bwd_kernel_traitsILi32ELi128ELi128ELi8ELi4ELi4ELi4ELb1ELb0EN7cutlass6half_tE19Flash_kernel_traitsILi32ELi128ELi128ELi8ES3_EELb1ELb0ELb1ELb0ELb0ELb0ELb0EEEvNS_16Flash_bwd_paramsE)
        /*0470*/ 	.word	0x00000000


	//----- nvinfo : EIATTR_MIN_STACK_SIZE
	.align		4
.L_200:
        /*0474*/ 	.byte	0x04, 0x12
        /*0476*/ 	.short	(.L_202 - .L_201)
	.align		4
.L_201:
        /*0478*/ 	.word	index@(_ZN5flash44flash_bwd_dq_dk_dv_loop_seqk_parallel_kernelI23Flash_bwd_kernel_traitsILi32ELi128ELi128ELi8ELi4ELi4ELi4ELb1ELb0EN7cutlass6half_tE19Flash_kernel_traitsILi32ELi128ELi128ELi8ES3_EELb0ELb0ELb1ELb0ELb0ELb0ELb1EEEvNS_16Flash_bwd_paramsE)
        /*047c*/ 	.word	0x000000c0


	//----- nvinfo : EIATTR_MIN_STACK_SIZE
	.align		4
.L_202:
        /*0480*/ 	.byte	0x04, 0x12
        /*0482*/ 	.short	(.L_204 - .L_203)
	.align		4
.L_203:
        /*0484*/ 	.word	index@(_ZN5flash44flash_bwd_dq_dk_dv_loop_seqk_parallel_kernelI23Flash_bwd_kernel_traitsILi32ELi128ELi128ELi8ELi4ELi4ELi4ELb1ELb0EN7cutlass6half_tE19Flash_kernel_traitsILi32ELi128ELi128ELi8ES3_EELb1ELb0ELb0ELb0ELb1ELb1ELb0EEEvNS_16Flash_bwd_paramsE)
        /*0488*/ 	.word	0x00000000


	//----- nvinfo : EIATTR_MIN_STACK_SIZE
	.align		4
.L_204:
        /*048c*/ 	.byte	0x04, 0x12
        /*048e*/ 	.short	(.L_206 - .L_205)
	.align		4
.L_205:
        /*0490*/ 	.word	index@(_ZN5flash44flash_bwd_dq_dk_dv_loop_seqk_parallel_kernelI23Flash_bwd_kernel_traitsILi32ELi128ELi128ELi8ELi4ELi4ELi4ELb1ELb0EN7cutlass6half_tE19Flash_kernel_traitsILi32ELi128ELi128ELi8ES3_EELb0ELb0ELb0ELb0ELb1ELb1ELb1EEEvNS_16Flash_bwd_paramsE)
        /*0494*/ 	.word	0x000000d8


	//----- nvinfo : EIATTR_MIN_STACK_SIZE
	.align		4
.L_206:
        /*0498*/ 	.byte	0x04, 0x12
        /*049a*/ 	.short	(.L_208 - .L_207)
	.align		4
.L_207:
        /*049c*/ 	.word	index@(_ZN5flash44flash_bwd_dq_dk_dv_loop_seqk_parallel_kernelI23Flash_bwd_kernel_traitsILi32ELi128ELi128ELi8ELi4ELi4ELi4ELb1ELb0EN7cutlass6half_tE19Flash_kernel_traitsILi32ELi128ELi128ELi8ES3_EELb1ELb0ELb0ELb1ELb0ELb0ELb0EEEvNS_16Flash_bwd_paramsE)
        /*04a0*/ 	.word	0x00000000


	//----- nvinfo : EIATTR_MIN_STACK_SIZE
	.align		4
.L_208:
        /*04a4*/ 	.byte	0x04, 0x12
        /*04a6*/ 	.short	(.L_210 - .L_209)
	.align		4
.L_209:
        /*04a8*/ 	.word	index@(_ZN5flash44flash_bwd_dq_dk_dv_loop_seqk_parallel_kernelI23Flash_bwd_kernel_traitsILi32ELi128ELi128ELi8ELi4ELi4ELi4ELb1ELb0EN7cutlass6half_tE19Flash_kernel_traitsILi32ELi128ELi128ELi8ES3_EELb0ELb0ELb0ELb1ELb0ELb0ELb1EEEvNS_16Flash_bwd_paramsE)
        /*04ac*/ 	.word	0x000000d8


	//----- nvinfo : EIATTR_MIN_STACK_SIZE
	.align		4
.L_210:
        /*04b0*/ 	.byte	0x04, 0x12
        /*04b2*/ 	.short	(.L_212 - .L_211)
	.align		4
.L_211:
        /*04b4*/ 	.word	index@(_ZN5flash44flash_bwd_dq_dk_dv_loop_seqk_parallel_kernelI23Flash_bwd_kernel_traitsILi32ELi128ELi128ELi8ELi4ELi4ELi4ELb1ELb0EN7cutlass6half_tE19Flash_kernel_traitsILi32ELi128ELi128ELi8ES3_EELb1ELb0ELb1ELb0ELb0ELb1ELb0EEEvNS_16Flash_bwd_paramsE)
        /*04b8*/ 	.word	0x00000000


	//----- nvinfo : EIATTR_MIN_STACK_SIZE
	.align		4
.L_212:
        /*04bc*/ 	.byte	0x04, 0x12
        /*04be*/ 	.short	(.L_214 - .L_213)
	.align		4
.L_213:
        /*04c0*/ 	.word	index@(_ZN5flash44flash_bwd_dq_dk_dv_loop_seqk_parallel_kernelI23Flash_bwd_kernel_traitsILi32ELi128ELi128ELi8ELi4ELi4ELi4ELb1ELb0EN7cutlass6half_tE19Flash_kernel_traitsILi32ELi128ELi128ELi8ES3_EELb0ELb0ELb1ELb0ELb0ELb1ELb1EEEvNS_16Flash_bwd_paramsE)
        /*04c4*/ 	.word	0x000000c0


	//----- nvinfo : EIATTR_MIN_STACK_SIZE
	.align		4
.L_214:
        /*04c8*/ 	.byte	0x04, 0x12
        /*04ca*/ 	.short	(.L_216 - .L_215)
	.align		4
.L_215:
        /*04cc*/ 	.word	index@(_ZN5flash44flash_bwd_dq_dk_dv_loop_seqk_parallel_kernelI23Flash_bwd_kernel_traitsILi32ELi128ELi128ELi8ELi4ELi4ELi4ELb1ELb0EN7cutlass6half_tE19Flash_kernel_traitsILi32ELi128ELi128ELi8ES3_EELb1ELb0ELb1ELb1ELb0ELb0ELb0EEEvNS_16Flash_bwd_paramsE)
        /*04d0*/ 	.word	0x00000000


	//----- nvinfo : EIATTR_MIN_STACK_SIZE
	.align		4
.L_216:
        /*04d4*/ 	.byte	0x04, 0x12
        /*04d6*/ 	.short	(.L_218 - .L_217)
	.align		4
.L_217:
        /*04d8*/ 	.word	index@(_ZN5flash44flash_bwd_dq_dk_dv_loop_seqk_parallel_kernelI23Flash_bwd_kernel_traitsILi32ELi128ELi128ELi8ELi4ELi4ELi4ELb1ELb0EN7cutlass6half_tE19Flash_kernel_traitsILi32ELi128ELi128ELi8ES3_EELb0ELb0ELb1ELb1ELb0ELb0ELb1EEEvNS_16Flash_bwd_paramsE)
        /*04dc*/ 	.word	0x000000c8


	//----- nvinfo : EIATTR_MIN_STACK_SIZE
	.align		4
.L_218:
        /*04e0*/ 	.byte	0x04, 0x12
        /*04e2*/ 	.short	(.L_220 - .L_219)
	.align		4
.L_219:
        /*04e4*/ 	.word	index@(_ZN5flash25flash_bwd_dot_do_o_kernelILb0E23Flash_bwd_kernel_traitsILi32ELi128ELi128ELi8ELi4ELi4ELi4ELb1ELb0EN7cutlass6half_tE19Flash_kernel_traitsILi32ELi128ELi128ELi8ES3_EEEEvNS_16Flash_bwd_paramsE)
        /*04e8*/ 	.word	0x00000000


	//----- nvinfo : EIATTR_MIN_STACK_SIZE
	.align		4
.L_220:
        /*04ec*/ 	.byte	0x04, 0x12
        /*04ee*/ 	.short	(.L_222 - .L_221)
	.align		4
.L_221:
        /*04f0*/ 	.word	index@(_ZN5flash25flash_bwd_dot_do_o_kernelILb1E23Flash_bwd_kernel_traitsILi32ELi128ELi128ELi8ELi4ELi4ELi4ELb1ELb0EN7cutlass6half_tE19Flash_kernel_traitsILi32ELi128ELi128ELi8ES3_EEEEvNS_16Flash_bwd_paramsE)
        /*04f4*/ 	.word	0x00000000


	//----- nvinfo : EIATTR_MIN_STACK_SIZE
	.align		4
.L_222:
        /*04f8*/ 	.byte	0x04, 0x12
        /*04fa*/ 	.short	(.L_224 - .L_223)
	.align		4
.L_223:
        /*04fc*/ 	.word	index@(_ZN5flash27flash_bwd_convert_dq_kernelI23Flash_bwd_kernel_traitsILi32ELi128ELi128ELi8ELi4ELi4ELi4ELb0ELb0EN7cutlass6half_tE19Flash_kernel_traitsILi32ELi128ELi128ELi8ES3_EEEEvNS_16Flash_bwd_paramsEi)
        /*0500*/ 	.word	0x00000000


	//----- nvinfo : EIATTR_MIN_STACK_SIZE
	.align		4
.L_224:
        /*0504*/ 	.byte	0x04, 0x12
        /*0506*/ 	.short	(.L_226 - .L_225)
	.align		4
.L_225:
        /*0508*/ 	.word	index@(_ZN5flash44flash_bwd_dq_dk_dv_loop_seqk_parallel_kernelI23Flash_bwd_kernel_traitsILi32ELi128ELi128ELi8ELi4ELi4ELi4ELb0ELb0EN7cutlass6half_tE19Flash_kernel_traitsILi32ELi128ELi128ELi8ES3_EELb1ELb0ELb0ELb0ELb0ELb1ELb0EEEvNS_16Flash_bwd_paramsE)
        /*050c*/ 	.word	0x00000000


	//----- nvinfo : EIATTR_MIN_STACK_SIZE
	.align		4
.L_226:
        /*0510*/ 	.byte	0x04, 0x12
        /*0512*/ 	.short	(.L_228 - .L_227)
	.align		4
.L_227:
        /*0514*/ 	.word	index@(_ZN5flash44flash_bwd_dq_dk_dv_loop_seqk_parallel_kernelI23Flash_bwd_kernel_traitsILi32ELi128ELi128ELi8ELi4ELi4ELi4ELb0ELb0EN7cutlass6half_tE19Flash_kernel_traitsILi32ELi128ELi128ELi8ES3_EELb0ELb0ELb0ELb0ELb0ELb1ELb1EEEvNS_16Flash_bwd_paramsE)
        /*0518*/ 	.word	0x00000058


	//----- nvinfo : EIATTR_MIN_STACK_SIZE
	.align		4
.L_228:
        /*051c*/ 	.byte	0x04, 0x12
        /*051e*/ 	.short	(.L_230 - .L_229)
	.align		4
.L_229:
        /*0520*/ 	.word	index@(_ZN5flash44flash_bwd_dq_dk_dv_loop_seqk_parallel_kernelI23Flash_bwd_kernel_traitsILi32ELi128ELi128ELi8ELi4ELi4ELi4ELb0ELb0EN7cutlass6half_tE19Flash_kernel_traitsILi32ELi128ELi128ELi8ES3_EELb1ELb0ELb0ELb0ELb0ELb0ELb0EEEvNS_16Flash_bwd_paramsE)
        /*0524*/ 	.word	0x00000000


	//----- nvinfo : EIATTR_MIN_STACK_SIZE
	.align		4
.L_230:
        /*0528*/ 	.byte	0x04, 0x12
        /*052a*/ 	.short	(.L_232 - .L_231)
	.align		4
.L_231:
        /*052c*/ 	.word	index@(_ZN5flash44flash_bwd_dq_dk_dv_loop_seqk_parallel_kernelI23Flash_bwd_kernel_traitsILi32ELi128ELi128ELi8ELi4ELi4ELi4ELb0ELb0EN7cutlass6half_tE19Flash_kernel_traitsILi32ELi128ELi128ELi8ES3_EELb0ELb0ELb0ELb0ELb0ELb0ELb1EEEvNS_16Flash_bwd_paramsE)
        /*0530*/ 	.word	0x00000060


	//----- nvinfo : EIATTR_MIN_STACK_SIZE
	.align		4
.L_232:
        /*0534*/ 	.byte	0x04, 0x12
        /*0536*/ 	.short	(.L_234 - .L_233)
	.align		4
.L_233:
        /*0538*/ 	.word	index@(_ZN5flash44flash_bwd_dq_dk_dv_loop_seqk_parallel_kernelI23Flash_bwd_kernel_traitsILi32ELi128ELi128ELi8ELi4ELi4ELi4ELb0ELb0EN7cutlass6half_tE19Flash_kernel_traitsILi32ELi128ELi128ELi8ES3_EELb1ELb0ELb1ELb0ELb0ELb0ELb0EEEvNS_16Flash_bwd_paramsE)
        /*053c*/ 	.word	0x00000000


	//----- nvinfo : EIATTR_MIN_STACK_SIZE
	.align		4
.L_234:
        /*0540*/ 	.byte	0x04, 0x12
        /*0542*/ 	.short	(.L_236 - .L_235)
	.align		4
.L_235:
        /*0544*/ 	.word	index@(_ZN5flash44flash_bwd_dq_dk_dv_loop_seqk_parallel_kernelI23Flash_bwd_kernel_traitsILi32ELi128ELi128ELi8ELi4ELi4ELi4ELb0ELb0EN7cutlass6half_tE19Flash_kernel_traitsILi32ELi128ELi128ELi8ES3_EELb0ELb0ELb1ELb0ELb0ELb0ELb1EEEvNS_16Flash_bwd_paramsE)
        /*0548*/ 	.word	0x00000040


	//----- nvinfo : EIATTR_MIN_STACK_SIZE
	.align		4
.L_236:
        /*054c*/ 	.byte	0x04, 0x12
        /*054e*/ 	.short	(.L_238 - .L_237)
	.align		4
.L_237:
        /*0550*/ 	.word	index@(_ZN5flash44flash_bwd_dq_dk_dv_loop_seqk_parallel_kernelI23Flash_bwd_kernel_traitsILi32ELi128ELi128ELi8ELi4ELi4ELi4ELb0ELb0EN7cutlass6half_tE19Flash_kernel_traitsILi32ELi128ELi128ELi8ES3_EELb1ELb0ELb0ELb0ELb1ELb1ELb0EEEvNS_16Flash_bwd_paramsE)
        /*0554*/ 	.word	0x00000000


	//----- nvinfo : EIATTR_MIN_STACK_SIZE
	.align		4
.L_238:
        /*0558*/ 	.byte	0x04, 0x12
        /*055a*/ 	.short	(.L_240 - .L_239)
	.align		4
.L_239:
        /*055c*/ 	.word	index@(_ZN5flash44flash_bwd_dq_dk_dv_loop_seqk_parallel_kernelI23Flash_bwd_kernel_traitsILi32ELi128ELi128ELi8ELi4ELi4ELi4ELb0ELb0EN7cutlass6half_tE19Flash_kernel_traitsILi32ELi128ELi128ELi8ES3_EELb0ELb0ELb0ELb0ELb1ELb1ELb1EEEvNS_16Flash_bwd_paramsE)
        /*0560*/ 	.word	0x00000060


	//----- nvinfo : EIATTR_MIN_STACK_SIZE
	.align		4
.L_240:
        /*0564*/ 	.byte	0x04, 0x12
        /*0566*/ 	.short	(.L_242 - .L_241)
	.align		4
.L_241:
        /*0568*/ 	.word	index@(_ZN5flash44flash_bwd_dq_dk_dv_loop_seqk_parallel_kernelI23Flash_bwd_kernel_traitsILi32ELi128ELi128ELi8ELi4ELi4ELi4ELb0ELb0EN7cutlass6half_tE19Flash_kernel_traitsILi32ELi128ELi128ELi8ES3_EELb1ELb0ELb0ELb1ELb0ELb0ELb0EEEvNS_16Flash_bwd_paramsE)
        /*056c*/ 	.word	0x00000000


	//----- nvinfo : EIATTR_MIN_STACK_SIZE
	.align		4
.L_242:
        /*0570*/ 	.byte	0x04, 0x12
        /*0572*/ 	.short	(.L_244 - .L_243)
	.align		4
.L_243:
        /*0574*/ 	.word	index@(_ZN5flash44flash_bwd_dq_dk_dv_loop_seqk_parallel_kernelI23Flash_bwd_kernel_traitsILi32ELi128ELi128ELi8ELi4ELi4ELi4ELb0ELb0EN7cutlass6half_tE19Flash_kernel_traitsILi32ELi128ELi128ELi8ES3_EELb0ELb0ELb0ELb1ELb0ELb0ELb1EEEvNS_16Flash_bwd_paramsE)
        /*0578*/ 	.word	0x00000060


	//----- nvinfo : EIATTR_MIN_STACK_SIZE
	.align		4
.L_244:
        /*057c*/ 	.byte	0x04, 0x12
        /*057e*/ 	.short	(.L_246 - .L_245)
	.align		4
.L_245:
        /*0580*/ 	.word	index@(_ZN5flash44flash_bwd_dq_dk_dv_loop_seqk_parallel_kernelI23Flash_bwd_kernel_traitsILi32ELi128ELi128ELi8ELi4ELi4ELi4ELb0ELb0EN7cutlass6half_tE19Flash_kernel_traitsILi32ELi128ELi128ELi8ES3_EELb1ELb0ELb1ELb0ELb0ELb1ELb0EEEvNS_16Flash_bwd_paramsE)
        /*0584*/ 	.word	0x00000000


	//----- nvinfo : EIATTR_MIN_STACK_SIZE
	.align		4
.L_246:
        /*0588*/ 	.byte	0x04, 0x12
        /*058a*/ 	.short	(.L_248 - .L_247)
	.align		4
.L_247:
        /*058c*/ 	.word	index@(_ZN5flash44flash_bwd_dq_dk_dv_loop_seqk_parallel_kernelI23Flash_bwd_kernel_traitsILi32ELi128ELi128ELi8ELi4ELi4ELi4ELb0ELb0EN7cutlass6half_tE19Flash_kernel_traitsILi32ELi128ELi128ELi8ES3_EELb0ELb0ELb1ELb0ELb0ELb1ELb1EEEvNS_16Flash_bwd_paramsE)
        /*0590*/ 	.word	0x00000038


	//----- nvinfo : EIATTR_MIN_STACK_SIZE
	.align		4
.L_248:
        /*0594*/ 	.byte	0x04, 0x12
        /*0596*/ 	.short	(.L_250 - .L_249)
	.align		4
.L_249:
        /*0598*/ 	.word	index@(_ZN5flash44flash_bwd_dq_dk_dv_loop_seqk_parallel_kernelI23Flash_bwd_kernel_traitsILi32ELi128ELi128ELi8ELi4ELi4ELi4ELb0ELb0EN7cutlass6half_tE19Flash_kernel_traitsILi32ELi128ELi128ELi8ES3_EELb1ELb0ELb1ELb1ELb0ELb0ELb0EEEvNS_16Flash_bwd_paramsE)
        /*059c*/ 	.word	0x00000000


	//----- nvinfo : EIATTR_MIN_STACK_SIZE
	.align		4
.L_250:
        /*05a0*/ 	.byte	0x04, 0x12
        /*05a2*/ 	.short	(.L_252 - .L_251)
	.align		4
.L_251:
        /*05a4*/ 	.word	index@(_ZN5flash44flash_bwd_dq_dk_dv_loop_seqk_parallel_kernelI23Flash_bwd_kernel_traitsILi32ELi128ELi128ELi8ELi4ELi4ELi4ELb0ELb0EN7cutlass6half_tE19Flash_kernel_traitsILi32ELi128ELi128ELi8ES3_EELb0ELb0ELb1ELb1ELb0ELb0ELb1EEEvNS_16Flash_bwd_paramsE)
        /*05a8*/ 	.word	0x00000040


	//----- nvinfo : EIATTR_MIN_STACK_SIZE
	.align		4
.L_252:
        /*05ac*/ 	.byte	0x04, 0x12
        /*05ae*/ 	.short	(.L_254 - .L_253)
	.align		4
.L_253:
        /*05b0*/ 	.word	index@(_ZN5flash25flash_bwd_dot_do_o_kernelILb0E23Flash_bwd_kernel_traitsILi32ELi128ELi128ELi8ELi4ELi4ELi4ELb0ELb0EN7cutlass6half_tE19Flash_kernel_traitsILi32ELi128ELi128ELi8ES3_EEEEvNS_16Flash_bwd_paramsE)
        /*05b4*/ 	.word	0x00000000


	//----- nvinfo : EIATTR_MIN_STACK_SIZE
	.align		4
.L_254:
        /*05b8*/ 	.byte	0x04, 0x12
        /*05ba*/ 	.short	(.L_256 - .L_255)
	.align		4
.L_255:
        /*05bc*/ 	.word	index@(_ZN5flash25flash_bwd_dot_do_o_kernelILb1E23Flash_bwd_kernel_traitsILi32ELi128ELi128ELi8ELi4ELi4ELi4ELb0ELb0EN7cutlass6half_tE19Flash_kernel_traitsILi32ELi128ELi128ELi8ES3_EEEEvNS_16Flash_bwd_paramsE)
        /*05c0*/ 	.word	0x00000000
.L_256:


//--------------------- .nv.compat                --------------------------
	.section	.nv.compat,"",@"SHT_CUDA_COMPAT_INFO"
	.align	4
        /*0000*/ 	.byte	0x02, 0x09, 0x01, 0x00, 0x02, 0x02, 0x01, 0x00, 0x02, 0x05, 0x05, 0x00, 0x03, 0x07, 0x01, 0x01
        /*0010*/ 	.byte	0x02, 0x03, 0x00, 0x00, 0x02, 0x06, 0x01, 0x00, 0x04, 0x0b, 0x08, 0x00, 0x01, 0x00, 0x00, 0x00
        /*0020*/ 	.byte	0x00, 0x00, 0x00, 0x00


//--------------------- .nv.info._ZN5flash44flash_bwd_dq_dk_dv_loop_seqk_parallel_kernelI23Flash_bwd_kernel_traitsILi32ELi128ELi128ELi8ELi4ELi4ELi4ELb1ELb0EN7cutlass6half_tE19Flash_kernel_traitsILi32ELi128ELi128ELi8ES3_EELb0ELb0ELb0ELb0ELb0ELb1ELb0EEEvNS_16Flash_bwd_paramsE --------------------------
	.section	.nv.info._ZN5flash44flash_bwd_dq_dk_dv_loop_seqk_parallel_kernelI23Flash_bwd_kernel_traitsILi32ELi128ELi128ELi8ELi4ELi4ELi4ELb1ELb0EN7cutlass6half_tE19Flash_kernel_traitsILi32ELi128ELi128ELi8ES3_EELb0ELb0ELb0ELb0ELb0ELb1ELb0EEEvNS_16Flash_bwd_paramsE,"",@"SHT_CUDA_INFO"
	.sectionflags	@""
	.align	4


	//----- nvinfo : EIATTR_CUDA_API_VERSION
	.align		4
        /*0000*/ 	.byte	0x04, 0x37
        /*0002*/ 	.short	(.L_258 - .L_257)
.L_257:
        /*0004*/ 	.word	0x00000082


	//----- nvinfo : EIATTR_KPARAM_INFO
	.align		4
.L_258:
        /*0008*/ 	.byte	0x04, 0x17
        /*000a*/ 	.short	(.L_260 - .L_259)
.L_259:
        /*000c*/ 	.word	0x00000000
        /*0010*/ 	.short	0x0000
        /*0012*/ 	.short	0x0000
        /*0014*/ 	.byte	0x00, 0xf0, 0x01, 0x0a


	//----- nvinfo : EIATTR_SPARSE_MMA_MASK
	.align		4
.L_260:
        /*0018*/ 	.byte	0x03, 0x50
        /*001a*/ 	.short	0x0000


	//----- nvinfo : EIATTR_MAXREG_COUNT
	.align		4
        /*001c*/ 	.byte	0x03, 0x1b
        /*001e*/ 	.short	0x00ff


	//----- nvinfo : EIATTR_NUM_BARRIERS
	.align		4
        /*0020*/ 	.byte	0x02, 0x4c
        /*0022*/ 	.byte	0x01
	.zero		1


	//----- nvinfo : EIATTR_ANNOTATIONS
	.align		4
        /*0024*/ 	.byte	0x04, 0x55
        /*0026*/ 	.short	(.L_262 - .L_261)


	//   ....[0]....
.L_261:
        /*0028*/ 	.word	0x00000001
        /*002c*/ 	.byte	0xb0, 0x08, 0x00, 0x00, 0x01, 0x00, 0x00, 0x00, 0x10, 0x5e, 0x00, 0x00


	//----- nvinfo : EIATTR_MERCURY_ISA_VERSION
	.align		4
.L_262:
        /*0038*/ 	.byte	0x03, 0x5f
        /*003a*/ 	.short	0x0101


	//----- nvinfo : EIATTR_VRC_CTA_INIT_COUNT
	.align		4
        /*003c*/ 	.byte	0x02, 0x4a
	.zero		1
	.zero		1


	//----- nvinfo : EIATTR_EXIT_INSTR_OFFSETS
	.align		4
        /*0040*/ 	.byte	0x04, 0x1c
        /*0042*/ 	.short	(.L_264 - .L_263)


	//   ....[0]....
.L_263:
        /*0044*/ 	.word	0x00000090


	//   ....[1]....
        /*0048*/ 	.word	0x00006a20


	//----- nvinfo : EIATTR_CRS_STACK_SIZE
	.align		4
.L_264:
        /*004c*/ 	.byte	0x04, 0x1e
        /*004e*/ 	.short	(.L_266 - .L_265)
.L_265:
        /*0050*/ 	.word	0x00000000


	//----- nvinfo : EIATTR_CBANK_PARAM_SIZE
	.align		4
.L_266:
        /*0054*/ 	.byte	0x03, 0x19
        /*0056*/ 	.short	0x0280


	//----- nvinfo : EIATTR_PARAM_CBANK
	.align		4
        /*0058*/ 	.byte	0x04, 0x0a
        /*005a*/ 	.short	(.L_268 - .L_267)
	.align		4
.L_267:
        /*005c*/ 	.word	index@(.nv.constant0._ZN5flash44flash_bwd_dq_dk_dv_loop_seqk_parallel_kernelI23Flash_bwd_kernel_traitsILi32ELi128ELi128ELi8ELi4ELi4ELi4ELb1ELb0EN7cutlass6half_tE19Flash_kernel_traitsILi32ELi128ELi128ELi8ES3_EELb0ELb0ELb0ELb0ELb0ELb1ELb0EEEvNS_16Flash_bwd_paramsE)
        /*0060*/ 	.short	0x0380
        /*0062*/ 	.short	0x0280


	//----- nvinfo : EIATTR_SW_WAR
	.align		4
.L_268:
        /*0064*/ 	.byte	0x04, 0x36
        /*0066*/ 	.short	(.L_270 - .L_269)
.L_269:
        /*0068*/ 	.word	0x00000008
.L_270:


//--------------------- .nv.info._ZN5flash44flash_bwd_dq_dk_dv_loop_seqk_parallel_kernelI23Flash_bwd_kernel_traitsILi32ELi128ELi128ELi8ELi4ELi4ELi4ELb1ELb0EN7cutlass6half_tE19Flash_kernel_traitsILi32ELi128ELi128ELi8ES3_EELb0ELb0ELb0ELb0ELb0ELb0ELb0EEEvNS_16Flash_bwd_paramsE --------------------------
	.section	.nv.info._ZN5flash44flash_bwd_dq_dk_dv_loop_seqk_parallel_kernelI23Flash_bwd_kernel_traitsILi32ELi128ELi128ELi8ELi4ELi4ELi4ELb1ELb0EN7cutlass6half_tE19Flash_kernel_traitsILi32ELi128ELi128ELi8ES3_EELb0ELb0ELb0ELb0ELb0ELb0ELb0EEEvNS_16Flash_bwd_paramsE,"",@"SHT_CUDA_INFO"
	.sectionflags	@""
	.align	4


	//----- nvinfo : EIATTR_CUDA_API_VERSION
	.align		4
        /*0000*/ 	.byte	0x04, 0x37
        /*0002*/ 	.short	(.L_272 - .L_271)
.L_271:
        /*0004*/ 	.word	0x00000082


	//----- nvinfo : EIATTR_KPARAM_INFO
	.align		4
.L_272:
        /*0008*/ 	.byte	0x04, 0x17
        /*000a*/ 	.short	(.L_274 - .L_273)
.L_273:
        /*000c*/ 	.word	0x00000000
        /*0010*/ 	.short	0x0000
        /*0012*/ 	.short	0x0000
        /*0014*/ 	.byte	0x00, 0xf0, 0x01, 0x0a


	//----- nvinfo : EIATTR_SPARSE_MMA_MASK
	.align		4
.L_274:
        /*0018*/ 	.byte	0x03, 0x50
        /*001a*/ 	.short	0x0000


	//----- nvinfo : EIATTR_MAXREG_COUNT
	.align		4
        /*001c*/ 	.byte	0x03, 0x1b
        /*001e*/ 	.short	0x00ff


	//----- nvinfo : EIATTR_NUM_BARRIERS
	.align		4
        /*0020*/ 	.byte	0x02, 0x4c
        /*0022*/ 	.byte	0x01
	.zero		1


	//----- nvinfo : EIATTR_MERCURY_ISA_VERSION
	.align		4
        /*0024*/ 	.byte	0x03, 0x5f
        /*0026*/ 	.short	0x0101


	//----- nvinfo : EIATTR_VRC_CTA_INIT_COUNT
	.align		4
        /*0028*/ 	.byte	0x02, 0x4a
	.zero		1
	.zero		1


	//----- nvinfo : EIATTR_EXIT_INSTR_OFFSETS
	.align		4
        /*002c*/ 	.byte	0x04, 0x1c
        /*002e*/ 	.short	(.L_276 - .L_275)


	//   ....[0]....
.L_275:
        /*0030*/ 	.word	0x00000080


	//   ....[1]....
        /*0034*/ 	.word	0x000077e0


	//----- nvinfo : EIATTR_CRS_STACK_SIZE
	.align		4
.L_276:
        /*0038*/ 	.byte	0x04, 0x1e
        /*003a*/ 	.short	(.L_278 - .L_277)
.L_277:
        /*003c*/ 	.word	0x00000000


	//----- nvinfo : EIATTR_CBANK_PARAM_SIZE
	.align		4
.L_278:
        /*0040*/ 	.byte	0x03, 0x19
        /*0042*/ 	.short	0x0280


	//----- nvinfo : EIATTR_PARAM_CBANK
	.align		4
        /*0044*/ 	.byte	0x04, 0x0a
        /*0046*/ 	.short	(.L_280 - .L_279)
	.align		4
.L_279:
        /*0048*/ 	.word	index@(.nv.constant0._ZN5flash44flash_bwd_dq_dk_dv_loop_seqk_parallel_kernelI23Flash_bwd_kernel_traitsILi32ELi128ELi128ELi8ELi4ELi4ELi4ELb1ELb0EN7cutlass6half_tE19Flash_kernel_traitsILi32ELi128ELi128ELi8ES3_EELb0ELb0ELb0ELb0ELb0ELb0ELb0EEEvNS_16Flash_bwd_paramsE)
        /*004c*/ 	.short	0x0380
        /*004e*/ 	.short	0x0280


	//----- nvinfo : EIATTR_SW_WAR
	.align		4
.L_280:
        /*0050*/ 	.byte	0x04, 0x36
        /*0052*/ 	.short	(.L_282 - .L_281)
.L_281:
        /*0054*/ 	.word	0x00000008
.L_282:


//--------------------- .nv.info._ZN5flash44flash_bwd_dq_dk_dv_loop_seqk_parallel_kernelI23Flash_bwd_kernel_traitsILi32ELi128ELi128ELi8ELi4ELi4ELi4ELb1ELb0EN7cutlass6half_tE19Flash_kernel_traitsILi32ELi128ELi128ELi8ES3_EELb0ELb0ELb1ELb0ELb0ELb0ELb0EEEvNS_16Flash_bwd_paramsE --------------------------
	.section	.nv.info._ZN5flash44flash_bwd_dq_dk_dv_loop_seqk_parallel_kernelI23Flash_bwd_kernel_traitsILi32ELi128ELi128ELi8ELi4ELi4ELi4ELb1ELb0EN7cutlass6half_tE19Flash_kernel_traitsILi32ELi128ELi128ELi8ES3_EELb0ELb0ELb1ELb0ELb0ELb0ELb0EEEvNS_16Flash_bwd_paramsE,"",@"SHT_CUDA_INFO"
	.sectionflags	@""
	.align	4


	//----- nvinfo : EIATTR_CUDA_API_VERSION
	.align		4
        /*0000*/ 	.byte	0x04, 0x37
        /*0002*/ 	.short	(.L_284 - .L_283)
.L_283:
        /*0004*/ 	.word	0x00000082


	//----- nvinfo : EIATTR_KPARAM_INFO
	.align		4
.L_284:
        /*0008*/ 	.byte	0x04, 0x17
        /*000a*/ 	.short	(.L_286 - .L_285)
.L_285:
        /*000c*/ 	.word	0x00000000
        /*0010*/ 	.short	0x0000
        /*0012*/ 	.short	0x0000
        /*0014*/ 	.byte	0x00, 0xf0, 0x01, 0x0a


	//----- nvinfo : EIATTR_SPARSE_MMA_MASK
	.align		4
.L_286:
        /*0018*/ 	.byte	0x03, 0x50
        /*001a*/ 	.short	0x0000


	//----- nvinfo : EIATTR_MAXREG_COUNT
	.align		4
        /*001c*/ 	.byte	0x03, 0x1b
        /*001e*/ 	.short	0x00ff


	//----- nvinfo : EIATTR_NUM_BARRIERS
	.align		4
        /*0020*/ 	.byte	0x02, 0x4c
        /*0022*/ 	.byte	0x01
	.zero		1


	//----- nvinfo : EIATTR_ANNOTATIONS
	.align		4
        /*0024*/ 	.byte	0x04, 0x55
        /*0026*/ 	.short	(.L_288 - .L_287)


	//   ....[0]....
.L_287:
        /*0028*/ 	.word	0x00000001
        /*002c*/ 	.byte	0xd0, 0x08, 0x00, 0x00, 0x01, 0x00, 0x00, 0x00, 0xf0, 0x2a, 0x00, 0x00, 0x01, 0x00, 0x00, 0x00
        /*003c*/ 	.byte	0x50, 0x2d, 0x00, 0x00, 0x01, 0x00, 0x00, 0x00, 0x80, 0x72, 0x00, 0x00


	//----- nvinfo : EIATTR_MERCURY_ISA_VERSION
	.align		4
.L_288:
        /*0048*/ 	.byte	0x03, 0x5f
        /*004a*/ 	.short	0x0101


	//----- nvinfo : EIATTR_VRC_CTA_INIT_COUNT
	.align		4
        /*004c*/ 	.byte	0x02, 0x4a
	.zero		1
	.zero		1


	//----- nvinfo : EIATTR_EXIT_INSTR_OFFSETS
	.align		4
        /*0050*/ 	.byte	0x04, 0x1c
        /*0052*/ 	.short	(.L_290 - .L_289)


	//   ....[0]....
.L_289:
        /*0054*/ 	.word	0x00000090


	//   ....[1]....
        /*0058*/ 	.word	0x00007ea0


	//----- nvinfo : EIATTR_CRS_STACK_SIZE
	.align		4
.L_290:
        /*005c*/ 	.byte	0x04, 0x1e
        /*005e*/ 	.short	(.L_292 - .L_291)
.L_291:
        /*0060*/ 	.word	0x00000000


	//----- nvinfo : EIATTR_CBANK_PARAM_SIZE
	.align		4
.L_292:
        /*0064*/ 	.byte	0x03, 0x19
        /*0066*/ 	.short	0x0280


	//----- nvinfo : EIATTR_PARAM_CBANK
	.align		4
        /*0068*/ 	.byte	0x04, 0x0a
        /*006a*/ 	.short	(.L_294 - .L_293)
	.align		4
.L_293:
        /*006c*/ 	.word	index@(.nv.constant0._ZN5flash44flash_bwd_dq_dk_dv_loop_seqk_parallel_kernelI23Flash_bwd_kernel_traitsILi32ELi128ELi128ELi8ELi4ELi4ELi4ELb1ELb0EN7cutlass6half_tE19Flash_kernel_traitsILi32ELi128ELi128ELi8ES3_EELb0ELb0ELb1ELb0ELb0ELb0ELb0EEEvNS_16Flash_bwd_paramsE)
        /*0070*/ 	.short	0x0380
        /*0072*/ 	.short	0x0280


	//----- nvinfo : EIATTR_SW_WAR
	.align		4
.L_294:
        /*0074*/ 	.byte	0x04, 0x36
        /*0076*/ 	.short	(.L_296 - .L_295)
.L_295:
        /*0078*/ 	.word	0x00000008
.L_296:


//--------------------- .nv.info._ZN5flash44flash_bwd_dq_dk_dv_loop_seqk_parallel_kernelI23Flash_bwd_kernel_traitsILi32ELi128ELi128ELi8ELi4ELi4ELi4ELb1ELb0EN7cutlass6half_tE19Flash_kernel_traitsILi32ELi128ELi128ELi8ES3_EELb0ELb0ELb0ELb0ELb1ELb1ELb0EEEvNS_16Flash_bwd_paramsE --------------------------
	.section	.nv.info._ZN5flash44flash_bwd_dq_dk_dv_loop_seqk_parallel_kernelI23Flash_bwd_kernel_traitsILi32ELi128ELi128ELi8ELi4ELi4ELi4ELb1ELb0EN7cutlass6half_tE19Flash_kernel_traitsILi32ELi128ELi128ELi8ES3_EELb0ELb0ELb0ELb0ELb1ELb1ELb0EEEvNS_16Flash_bwd_paramsE,"",@"SHT_CUDA_INFO"
	.sectionflags	@""
	.align	4


	//----- nvinfo : EIATTR_CUDA_API_VERSION
	.align		4
        /*0000*/ 	.byte	0x04, 0x37
        /*0002*/ 	.short	(.L_298 - .L_297)
.L_297:
        /*0004*/ 	.word	0x00000082


	//----- nvinfo : EIATTR_KPARAM_INFO
	.align		4
.L_298:
        /*0008*/ 	.byte	0x04, 0x17
        /*000a*/ 	.short	(.L_300 - .L_299)
.L_299:
        /*000c*/ 	.word	0x00000000
        /*0010*/ 	.short	0x0000
        /*0012*/ 	.short	0x0000
        /*0014*/ 	.byte	0x00, 0xf0, 0x01, 0x0a


	//----- nvinfo : EIATTR_SPARSE_MMA_MASK
	.align		4
.L_300:
        /*0018*/ 	.byte	0x03, 0x50
        /*001a*/ 	.short	0x0000


	//----- nvinfo : EIATTR_MAXREG_COUNT
	.align		4
        /*001c*/ 	.byte	0x03, 0x1b
        /*001e*/ 	.short	0x00ff


	//----- nvinfo : EIATTR_NUM_BARRIERS
	.align		4
        /*0020*/ 	.byte	0x02, 0x4c
        /*0022*/ 	.byte	0x01
	.zero		1


	//----- nvinfo : EIATTR_MERCURY_ISA_VERSION
	.align		4
        /*0024*/ 	.byte	0x03, 0x5f
        /*0026*/ 	.short	0x0101


	//----- nvinfo : EIATTR_VRC_CTA_INIT_COUNT
	.align		4
        /*0028*/ 	.byte	0x02, 0x4a
	.zero		1
	.zero		1


	//----- nvinfo : EIATTR_EXIT_INSTR_OFFSETS
	.align		4
        /*002c*/ 	.byte	0x04, 0x1c
        /*002e*/ 	.short	(.L_302 - .L_301)


	//   ....[0]....
.L_301:
        /*0030*/ 	.word	0x00000080


	//   ....[1]....
        /*0034*/ 	.word	0x000052e0


	//----- nvinfo : EIATTR_CBANK_PARAM_SIZE
	.align		4
.L_302:
        /*0038*/ 	.byte	0x03, 0x19
        /*003a*/ 	.short	0x0280


	//----- nvinfo : EIATTR_PARAM_CBANK
	.align		4
        /*003c*/ 	.byte	0x04, 0x0a
        /*003e*/ 	.short	(.L_304 - .L_303)
	.align		4
.L_303:
        /*0040*/ 	.word	index@(.nv.constant0._ZN5flash44flash_bwd_dq_dk_dv_loop_seqk_parallel_kernelI23Flash_bwd_kernel_traitsILi32ELi128ELi128ELi8ELi4ELi4ELi4ELb1ELb0EN7cutlass6half_tE19Flash_kernel_traitsILi32ELi128ELi128ELi8ES3_EELb0ELb0ELb0ELb0ELb1ELb1ELb0EEEvNS_16Flash_bwd_paramsE)
        /*0044*/ 	.short	0x0380
        /*0046*/ 	.short	0x0280


	//----- nvinfo : EIATTR_SW_WAR
	.align		4
.L_304:
        /*0048*/ 	.byte	0x04, 0x36
        /*004a*/ 	.short	(.L_306 - .L_305)
.L_305:
        /*004c*/ 	.word	0x00000008
.L_306:


//--------------------- .nv.info._ZN5flash44flash_bwd_dq_dk_dv_loop_seqk_parallel_kernelI23Flash_bwd_kernel_traitsILi32ELi128ELi128ELi8ELi4ELi4ELi4ELb1ELb0EN7cutlass6half_tE19Flash_kernel_traitsILi32ELi128ELi128ELi8ES3_EELb0ELb0ELb0ELb1ELb0ELb0ELb0EEEvNS_16Flash_bwd_paramsE --------------------------
	.section	.nv.info._ZN5flash44flash_bwd_dq_dk_dv_loop_seqk_parallel_kernelI23Flash_bwd_kernel_traitsILi32ELi128ELi128ELi8ELi4ELi4ELi4ELb1ELb0EN7cutlass6half_tE19Flash_kernel_traitsILi32ELi128ELi128ELi8ES3_EELb0ELb0ELb0ELb1ELb0ELb0ELb0EEEvNS_16Flash_bwd_paramsE,"",@"SHT_CUDA_INFO"
	.sectionflags	@""
	.align	4


	//----- nvinfo : EIATTR_CUDA_API_VERSION
	.align		4
        /*0000*/ 	.byte	0x04, 0x37
        /*0002*/ 	.short	(.L_308 - .L_307)
.L_307:
        /*0004*/ 	.word	0x00000082


	//----- nvinfo : EIATTR_KPARAM_INFO
	.align		4
.L_308:
        /*0008*/ 	.byte	0x04, 0x17
        /*000a*/ 	.short	(.L_310 - .L_309)
.L_309:
        /*000c*/ 	.word	0x00000000
        /*0010*/ 	.short	0x0000
        /*0012*/ 	.short	0x0000
        /*0014*/ 	.byte	0x00, 0xf0, 0x01, 0x0a


	//----- nvinfo : EIATTR_SPARSE_MMA_MASK
	.align		4
.L_310:
        /*0018*/ 	.byte	0x03, 0x50
        /*001a*/ 	.short	0x0000


	//----- nvinfo : EIATTR_MAXREG_COUNT
	.align		4
        /*001c*/ 	.byte	0x03, 0x1b
        /*001e*/ 	.short	0x00ff


	//----- nvinfo : EIATTR_NUM_BARRIERS
	.align		4
        /*0020*/ 	.byte	0x02, 0x4c
        /*0022*/ 	.byte	0x01
	.zero		1


	//----- nvinfo : EIATTR_MERCURY_ISA_VERSION
	.align		4
        /*0024*/ 	.byte	0x03, 0x5f
        /*0026*/ 	.short	0x0101


	//----- nvinfo : EIATTR_VRC_CTA_INIT_COUNT
	.align		4
        /*0028*/ 	.byte	0x02, 0x4a
	.zero		1
	.zero		1


	//----- nvinfo : EIATTR_EXIT_INSTR_OFFSETS
	.align		4
        /*002c*/ 	.byte	0x04, 0x1c
        /*002e*/ 	.short	(.L_312 - .L_311)


	//   ....[0]....
.L_311:
        /*0030*/ 	.word	0x00000080


	//   ....[1]....
        /*0034*/ 	.word	0x00008450


	//----- nvinfo : EIATTR_CRS_STACK_SIZE
	.align		4
.L_312:
        /*0038*/ 	.byte	0x04, 0x1e
        /*003a*/ 	.short	(.L_314 - .L_313)
.L_313:
        /*003c*/ 	.word	0x00000000


	//----- nvinfo : EIATTR_CBANK_PARAM_SIZE
	.align		4
.L_314:
        /*0040*/ 	.byte	0x03, 0x19
        /*0042*/ 	.short	0x0280


	//----- nvinfo : EIATTR_PARAM_CBANK
	.align		4
        /*0044*/ 	.byte	0x04, 0x0a
        /*0046*/ 	.short	(.L_316 - .L_315)
	.align		4
.L_315:
        /*0048*/ 	.word	index@(.nv.constant0._ZN5flash44flash_bwd_dq_dk_dv_loop_seqk_parallel_kernelI23Flash_bwd_kernel_traitsILi32ELi128ELi128ELi8ELi4ELi4ELi4ELb1ELb0EN7cutlass6half_tE19Flash_kernel_traitsILi32ELi128ELi128ELi8ES3_EELb0ELb0ELb0ELb1ELb0ELb0ELb0EEEvNS_16Flash_bwd_paramsE)
        /*004c*/ 	.short	0x0380
        /*004e*/ 	.short	0x0280


	//----- nvinfo : EIATTR_SW_WAR
	.align		4
.L_316:
        /*0050*/ 	.byte	0x04, 0x36
        /*0052*/ 	.short	(.L_318 - .L_317)
.L_317:
        /*0054*/ 	.word	0x00000008
.L_318:


//--------------------- .nv.info._ZN5flash44flash_bwd_dq_dk_dv_loop_seqk_parallel_kernelI23Flash_bwd_kernel_traitsILi32ELi128ELi128ELi8ELi4ELi4ELi4ELb1ELb0EN7cutlass6half_tE19Flash_kernel_traitsILi32ELi128ELi128ELi8ES3_EELb0ELb0ELb1ELb0ELb0ELb1ELb0EEEvNS_16Flash_bwd_paramsE --------------------------
	.section	.nv.info._ZN5flash44flash_bwd_dq_dk_dv_loop_seqk_parallel_kernelI23Flash_bwd_kernel_traitsILi32ELi128ELi128ELi8ELi4ELi4ELi4ELb1ELb0EN7cutlass6half_tE19Flash_kernel_traitsILi32ELi128ELi128ELi8ES3_EELb0ELb0ELb1ELb0ELb0ELb1ELb0EEEvNS_16Flash_bwd_paramsE,"",@"SHT_CUDA_INFO"
	.sectionflags	@""
	.align	4


	//----- nvinfo : EIATTR_CUDA_API_VERSION
	.align		4
        /*0000*/ 	.byte	0x04, 0x37
        /*0002*/ 	.short	(.L_320 - .L_319)
.L_319:
        /*0004*/ 	.word	0x00000082


	//----- nvinfo : EIATTR_KPARAM_INFO
	.align		4
.L_320:
        /*0008*/ 	.byte	0x04, 0x17
        /*000a*/ 	.short	(.L_322 - .L_321)
.L_321:
        /*000c*/ 	.word	0x00000000
        /*0010*/ 	.short	0x0000
        /*0012*/ 	.short	0x0000
        /*0014*/ 	.byte	0x00, 0xf0, 0x01, 0x0a


	//----- nvinfo : EIATTR_SPARSE_MMA_MASK
	.align		4
.L_322:
        /*0018*/ 	.byte	0x03, 0x50
        /*001a*/ 	.short	0x0000


	//----- nvinfo : EIATTR_MAXREG_COUNT
	.align		4
        /*001c*/ 	.byte	0x03, 0x1b
        /*001e*/ 	.short	0x00ff


	//----- nvinfo : EIATTR_NUM_BARRIERS
	.align		4
        /*0020*/ 	.byte	0x02, 0x4c
        /*0022*/ 	.byte	0x01
	.zero		1


	//----- nvinfo : EIATTR_ANNOTATIONS
	.align		4
        /*0024*/ 	.byte	0x04, 0x55
        /*0026*/ 	.short	(.L_324 - .L_323)


	//   ....[0]....
.L_323:
        /*0028*/ 	.word	0x00000001
        /*002c*/ 	.byte	0xc0, 0x08, 0x00, 0x00, 0x01, 0x00, 0x00, 0x00, 0xc0, 0x6b, 0x00, 0x00


	//----- nvinfo : EIATTR_MERCURY_ISA_VERSION
	.align		4
.L_324:
        /*0038*/ 	.byte	0x03, 0x5f
        /*003a*/ 	.short	0x0101


	//----- nvinfo : EIATTR_VRC_CTA_INIT_COUNT
	.align		4
        /*003c*/ 	.byte	0x02, 0x4a
	.zero		1
	.zero		1


	//----- nvinfo : EIATTR_EXIT_INSTR_OFFSETS
	.align		4
        /*0040*/ 	.byte	0x04, 0x1c
        /*0042*/ 	.short	(.L_326 - .L_325)


	//   ....[0]....
.L_325:
        /*0044*/ 	.word	0x00000090


	//   ....[1]....
        /*0048*/ 	.word	0x000077c0


	//----- nvinfo : EIATTR_CRS_STACK_SIZE
	.align		4
.L_326:
        /*004c*/ 	.byte	0x04, 0x1e
        /*004e*/ 	.short	(.L_328 - .L_327)
.L_327:
        /*0050*/ 	.word	0x00000000


	//----- nvinfo : EIATTR_CBANK_PARAM_SIZE
	.align		4
.L_328:
        /*0054*/ 	.byte	0x03, 0x19
        /*0056*/ 	.short	0x0280


	//----- nvinfo : EIATTR_PARAM_CBANK
	.align		4
        /*0058*/ 	.byte	0x04, 0x0a
        /*005a*/ 	.short	(.L_330 - .L_329)
	.align		4
.L_329:
        /*005c*/ 	.word	index@(.nv.constant0._ZN5flash44flash_bwd_dq_dk_dv_loop_seqk_parallel_kernelI23Flash_bwd_kernel_traitsILi32ELi128ELi128ELi8ELi4ELi4ELi4ELb1ELb0EN7cutlass6half_tE19Flash_kernel_traitsILi32ELi128ELi128ELi8ES3_EELb0ELb0ELb1ELb0ELb0ELb1ELb0EEEvNS_16Flash_bwd_paramsE)
        /*0060*/ 	.short	0x0380
        /*0062*/ 	.short	0x0280


	//----- nvinfo : EIATTR_SW_WAR
	.align		4
.L_330:
        /*0064*/ 	.byte	0x04, 0x36
        /*0066*/ 	.short	(.L_332 - .L_331)
.L_331:
        /*0068*/ 	.word	0x00000008
.L_332:


//--------------------- .nv.info._ZN5flash44flash_bwd_dq_dk_dv_loop_seqk_parallel_kernelI23Flash_bwd_kernel_traitsILi32ELi128ELi128ELi8ELi4ELi4ELi4ELb1ELb0EN7cutlass6half_tE19Flash_kernel_traitsILi32ELi128ELi128ELi8ES3_EELb0ELb0ELb1ELb1ELb0ELb0ELb0EEEvNS_16Flash_bwd_paramsE --------------------------
	.section	.nv.info._ZN5flash44flash_bwd_dq_dk_dv_loop_seqk_parallel_kernelI23Flash_bwd_kernel_traitsILi32ELi128ELi128ELi8ELi4ELi4ELi4ELb1ELb0EN7cutlass6half_tE19Flash_kernel_traitsILi32ELi128ELi128ELi8ES3_EELb0ELb0ELb1ELb1ELb0ELb0ELb0EEEvNS_16Flash_bwd_paramsE,"",@"SHT_CUDA_INFO"
	.sectionflags	@""
	.align	4


	//----- nvinfo : EIATTR_CUDA_API_VERSION
	.align		4
        /*0000*/ 	.byte	0x04, 0x37
        /*0002*/ 	.short	(.L_334 - .L_333)
.L_333:
        /*0004*/ 	.word	0x00000082


	//----- nvinfo : EIATTR_KPARAM_INFO
	.align		4
.L_334:
        /*0008*/ 	.byte	0x04, 0x17
        /*000a*/ 	.short	(.L_336 - .L_335)
.L_335:
        /*000c*/ 	.word	0x00000000
        /*0010*/ 	.short	0x0000
        /*0012*/ 	.short	0x0000
        /*0014*/ 	.byte	0x00, 0xf0, 0x01, 0x0a


	//----- nvinfo : EIATTR_SPARSE_MMA_MASK
	.align		4
.L_336:
        /*0018*/ 	.byte	0x03, 0x50
        /*001a*/ 	.short	0x0000


	//----- nvinfo : EIATTR_MAXREG_COUNT
	.align		4
        /*001c*/ 	.byte	0x03, 0x1b
        /*001e*/ 	.short	0x00ff


	//----- nvinfo : EIATTR_NUM_BARRIERS
	.align		4
        /*0020*/ 	.byte	0x02, 0x4c
        /*0022*/ 	.byte	0x01
	.zero		1


	//----- nvinfo : EIATTR_MERCURY_ISA_VERSION
	.align		4
        /*0024*/ 	.byte	0x03, 0x5f
        /*0026*/ 	.short	0x0101


	//----- nvinfo : EIATTR_VRC_CTA_INIT_COUNT
	.align		4
        /*0028*/ 	.byte	0x02, 0x4a
	.zero		1
	.zero		1


	//----- nvinfo : EIATTR_EXIT_INSTR_OFFSETS
	.align		4
        /*002c*/ 	.byte	0x04, 0x1c
        /*002e*/ 	.short	(.L_338 - .L_337)


	//   ....[0]....
.L_337:
        /*0030*/ 	.word	0x00000080


	//   ....[1]....
        /*0034*/ 	.word	0x00008ae0


	//----- nvinfo : EIATTR_CRS_STACK_SIZE
	.align		4
.L_338:
        /*0038*/ 	.byte	0x04, 0x1e
        /*003a*/ 	.short	(.L_340 - .L_339)
.L_339:
        /*003c*/ 	.word	0x00000000


	//----- nvinfo : EIATTR_CBANK_PARAM_SIZE
	.align		4
.L_340:
        /*0040*/ 	.byte	0x03, 0x19
        /*0042*/ 	.short	0x0280


	//----- nvinfo : EIATTR_PARAM_CBANK
	.align		4
        /*0044*/ 	.byte	0x04, 0x0a
        /*0046*/ 	.short	(.L_342 - .L_341)
	.align		4
.L_341:
        /*0048*/ 	.word	index@(.nv.constant0._ZN5flash44flash_bwd_dq_dk_dv_loop_seqk_parallel_kernelI23Flash_bwd_kernel_traitsILi32ELi128ELi128ELi8ELi4ELi4ELi4ELb1ELb0EN7cutlass6half_tE19Flash_kernel_traitsILi32ELi128ELi128ELi8ES3_EELb0ELb0ELb1ELb1ELb0ELb0ELb0EEEvNS_16Flash_bwd_paramsE)
        /*004c*/ 	.short	0x0380
        /*004e*/ 	.short	0x0280


	//----- nvinfo : EIATTR_SW_WAR
	.align		4
.L_342:
        /*0050*/ 	.byte	0x04, 0x36
        /*0052*/ 	.short	(.L_344 - .L_343)
.L_343:
        /*0054*/ 	.word	0x00000008
.L_344:


//--------------------- .nv.info._ZN5flash27flash_bwd_convert_dq_kernelI23Flash_bwd_kernel_traitsILi32ELi128ELi128ELi8ELi4ELi4ELi4ELb1ELb0EN7cutlass6half_tE19Flash_kernel_traitsILi32ELi128ELi128ELi8ES3_EEEEvNS_16Flash_bwd_paramsEi --------------------------
	.section	.nv.info._ZN5flash27flash_bwd_convert_dq_kernelI23Flash_bwd_kernel_traitsILi32ELi128ELi128ELi8ELi4ELi4ELi4ELb1ELb0EN7cutlass6half_tE19Flash_kernel_traitsILi32ELi128ELi128ELi8ES3_EEEEvNS_16Flash_bwd_paramsEi,"",@"SHT_CUDA_INFO"
	.sectionflags	@""
	.align	4


	//----- nvinfo : EIATTR_CUDA_API_VERSION
	.align		4
        /*0000*/ 	.byte	0x04, 0x37
        /*0002*/ 	.short	(.L_346 - .L_345)
.L_345:
        /*0004*/ 	.word	0x00000082


	//----- nvinfo : EIATTR_KPARAM_INFO
	.align		4
.L_346:
        /*0008*/ 	.byte	0x04, 0x17
        /*000a*/ 	.short	(.L_348 - .L_347)
.L_347:
        /*000c*/ 	.word	0x00000000
        /*0010*/ 	.short	0x0001
        /*0012*/ 	.short	0x0280
        /*0014*/ 	.byte	0x00, 0xf0, 0x11, 0x00


	//----- nvinfo : EIATTR_KPARAM_INFO
	.align		4
.L_348:
        /*0018*/ 	.byte	0x04, 0x17
        /*001a*/ 	.short	(.L_350 - .L_349)
.L_349:
        /*001c*/ 	.word	0x00000000
        /*0020*/ 	.short	0x0000
        /*0022*/ 	.short	0x0000
        /*0024*/ 	.byte	0x00, 0xf0, 0x01, 0x0a


	//----- nvinfo : EIATTR_SPARSE_MMA_MASK
	.align		4
.L_350:
        /*0028*/ 	.byte	0x03, 0x50
        /*002a*/ 	.short	0x0000


	//----- nvinfo : EIATTR_MAXREG_COUNT
	.align		4
        /*002c*/ 	.byte	0x03, 0x1b
        /*002e*/ 	.short	0x00ff


	//----- nvinfo : EIATTR_NUM_BARRIERS
	.align		4
        /*0030*/ 	.byte	0x02, 0x4c
        /*0032*/ 	.byte	0x01
	.zero		1


	//----- nvinfo : EIATTR_MERCURY_ISA_VERSION
	.align		4
        /*0034*/ 	.byte	0x03, 0x5f
        /*0036*/ 	.short	0x0101


	//----- nvinfo : EIATTR_VRC_CTA_INIT_COUNT
	.align		4
        /*0038*/ 	.byte	0x02, 0x4a
	.zero		1
	.zero		1


	//----- nvinfo : EIATTR_EXIT_INSTR_OFFSETS
	.align		4
        /*003c*/ 	.byte	0x04, 0x1c
        /*003e*/ 	.short	(.L_352 - .L_351)


	//   ....[0]....
.L_351:
        /*0040*/ 	.word	0x00000190


	//   ....[1]....
        /*0044*/ 	.word	0x00001680


	//   ....[2]....
        /*0048*/ 	.word	0x00001750


	//----- nvinfo : EIATTR_CRS_STACK_SIZE
	.align		4
.L_352:
        /*004c*/ 	.byte	0x04, 0x1e
        /*004e*/ 	.short	(.L_354 - .L_353)
.L_353:
        /*0050*/ 	.word	0x00000000


	//----- nvinfo : EIATTR_CBANK_PARAM_SIZE
	.align		4
.L_354:
        /*0054*/ 	.byte	0x03, 0x19
        /*0056*/ 	.short	0x0284


	//----- nvinfo : EIATTR_PARAM_CBANK
	.align		4
        /*0058*/ 	.byte	0x04, 0x0a
        /*005a*/ 	.short	(.L_356 - .L_355)
	.align		4
.L_355:
        /*005c*/ 	.word	index@(.nv.constant0._ZN5flash27flash_bwd_convert_dq_kernelI23Flash_bwd_kernel_traitsILi32ELi128ELi128ELi8ELi4ELi4ELi4ELb1ELb0EN7cutlass6half_tE19Flash_kernel_traitsILi32ELi128ELi128ELi8ES3_EEEEvNS_16Flash_bwd_paramsEi)
        /*0060*/ 	.short	0x0380
        /*0062*/ 	.short	0x0284


	//----- nvinfo : EIATTR_SW_WAR
	.align		4
.L_356:
        /*0064*/ 	.byte	0x04, 0x36
        /*0066*/ 	.short	(.L_358 - .L_357)
.L_357:
        /*0068*/ 	.word	0x00000008
.L_358:


//--------------------- .nv.info._ZN5flash44flash_bwd_dq_dk_dv_loop_seqk_parallel_kernelI23Flash_bwd_kernel_traitsILi32ELi128ELi128ELi8ELi4ELi4ELi4ELb1ELb0EN7cutlass6half_tE19Flash_kernel_traitsILi32ELi128ELi128ELi8ES3_EELb1ELb0ELb0ELb0ELb0ELb1ELb0EEEvNS_16Flash_bwd_paramsE --------------------------
	.section	.nv.info._ZN5flash44flash_bwd_dq_dk_dv_loop_seqk_parallel_kernelI23Flash_bwd_kernel_traitsILi32ELi128ELi128ELi8ELi4ELi4ELi4ELb1ELb0EN7cutlass6half_tE19Flash_kernel_traitsILi32ELi128ELi128ELi8ES3_EELb1ELb0ELb0ELb0ELb0ELb1ELb0EEEvNS_16Flash_bwd_paramsE,"",@"SHT_CUDA_INFO"
	.sectionflags	@""
	.align	4


	//----- nvinfo : EIATTR_CUDA_API_VERSION
	.align		4
        /*0000*/ 	.byte	0x04, 0x37
        /*0002*/ 	.short	(.L_360 - .L_359)
.L_359:
        /*0004*/ 	.word	0x00000082


	//----- nvinfo : EIATTR_KPARAM_INFO
	.align		4
.L_360:
        /*0008*/ 	.byte	0x04, 0x17
        /*000a*/ 	.short	(.L_362 - .L_361)
.L_361:
        /*000c*/ 	.word	0x00000000
        /*0010*/ 	.short	0x0000
        /*0012*/ 	.short	0x0000
        /*0014*/ 	.byte	0x00, 0xf0, 0x01, 0x0a


	//----- nvinfo : EIATTR_SPARSE_MMA_MASK
	.align		4
.L_362:
        /*0018*/ 	.byte	0x03, 0x50
        /*001a*/ 	.short	0x0000


	//----- nvinfo : EIATTR_MAXREG_COUNT
	.align		4
        /*001c*/ 	.byte	0x03, 0x1b
        /*001e*/ 	.short	0x00ff


	//----- nvinfo : EIATTR_NUM_BARRIERS
	.align		4
        /*0020*/ 	.byte	0x02, 0x4c
        /*0022*/ 	.byte	0x01
	.zero		1


	//----- nvinfo : EIATTR_MERCURY_ISA_VERSION
	.align		4
        /*0024*/ 	.byte	0x03, 0x5f
        /*0026*/ 	.short	0x0101


	//----- nvinfo : EIATTR_VRC_CTA_INIT_COUNT
	.align		4
        /*0028*/ 	.byte	0x02, 0x4a
	.zero		1
	.zero		1


	//----- nvinfo : EIATTR_EXIT_INSTR_OFFSETS
	.align		4
        /*002c*/ 	.byte	0x04, 0x1c
        /*002e*/ 	.short	(.L_364 - .L_363)


	//   ....[0]....
.L_363:
        /*0030*/ 	.word	0x00000080


	//   ....[1]....
        /*0034*/ 	.word	0x00008f10


	//----- nvinfo : EIATTR_CRS_STACK_SIZE
	.align		4
.L_364:
        /*0038*/ 	.byte	0x04, 0x1e
        /*003a*/ 	.short	(.L_366 - .L_365)
.L_365:
        /*003c*/ 	.word	0x00000000


	//----- nvinfo : EIATTR_CBANK_PARAM_SIZE
	.align		4
.L_366:
        /*0040*/ 	.byte	0x03, 0x19
        /*0042*/ 	.short	0x0280


	//----- nvinfo : EIATTR_PARAM_CBANK
	.align		4
        /*0044*/ 	.byte	0x04, 0x0a
        /*0046*/ 	.short	(.L_368 - .L_367)
	.align		4
.L_367:
        /*0048*/ 	.word	index@(.nv.constant0._ZN5flash44flash_bwd_dq_dk_dv_loop_seqk_parallel_kernelI23Flash_bwd_kernel_traitsILi32ELi128ELi128ELi8ELi4ELi4ELi4ELb1ELb0EN7cutlass6half_tE19Flash_kernel_traitsILi32ELi128ELi128ELi8ES3_EELb1ELb0ELb0ELb0ELb0ELb1ELb0EEEvNS_16Flash_bwd_paramsE)
        /*004c*/ 	.short	0x0380
        /*004e*/ 	.short	0x0280


	//----- nvinfo : EIATTR_SW_WAR
	.align		4
.L_368:
        /*0050*/ 	.byte	0x04, 0x36
        /*0052*/ 	.short	(.L_370 - .L_369)
.L_369:
        /*0054*/ 	.word	0x00000008
.L_370:


//--------------------- .nv.info._ZN5flash44flash_bwd_dq_dk_dv_loop_seqk_parallel_kernelI23Flash_bwd_kernel_traitsILi32ELi128ELi128ELi8ELi4ELi4ELi4ELb1ELb0EN7cutlass6half_tE19Flash_kernel_traitsILi32ELi128ELi128ELi8ES3_EELb0ELb0ELb0ELb0ELb0ELb1ELb1EEEvNS_16Flash_bwd_paramsE --------------------------
	.section	.nv.info._ZN5flash44flash_bwd_dq_dk_dv_loop_seqk_parallel_kernelI23Flash_bwd_kernel_traitsILi32ELi128ELi128ELi8ELi4ELi4ELi4ELb1ELb0EN7cutlass6half_tE19Flash_kernel_traitsILi32ELi128ELi128ELi8ES3_EELb0ELb0ELb0ELb0ELb0ELb1ELb1EEEvNS_16Flash_bwd_paramsE,"",@"SHT_CUDA_INFO"
	.sectionflags	@""
	.align	4


	//----- nvinfo : EIATTR_CUDA_API_VERSION
	.align		4
        /*0000*/ 	.byte	0x04, 0x37
        /*0002*/ 	.short	(.L_372 - .L_371)
.L_371:
        /*0004*/ 	.word	0x00000082


	//----- nvinfo : EIATTR_KPARAM_INFO
	.align		4
.L_372:
        /*0008*/ 	.byte	0x04, 0x17
        /*000a*/ 	.short	(.L_374 - .L_373)
.L_373:
        /*000c*/ 	.word	0x00000000
        /*0010*/ 	.short	0x0000
        /*0012*/ 	.short	0x0000
        /*0014*/ 	.byte	0x00, 0xf0, 0x01, 0x0a


	//----- nvinfo : EIATTR_SPARSE_MMA_MASK
	.align		4
.L_374:
        /*0018*/ 	.byte	0x03, 0x50
        /*001a*/ 	.short	0x0000


	//----- nvinfo : EIATTR_MAXREG_COUNT
	.align		4
        /*001c*/ 	.byte	0x03, 0x1b
        /*001e*/ 	.short	0x00ff


	//----- nvinfo : EIATTR_NUM_BARRIERS
	.align		4
        /*0020*/ 	.byte	0x02, 0x4c
        /*0022*/ 	.byte	0x01
	.zero		1


	//----- nvinfo : EIATTR_ANNOTATIONS
	.align		4
        /*0024*/ 	.byte	0x04, 0x55
        /*0026*/ 	.short	(.L_376 - .L_375)


	//   ....[0]....
.L_375:
        /*0028*/ 	.word	0x00000001
        /*002c*/ 	.byte	0x40, 0x05, 0x00, 0x00, 0x01, 0x00, 0x00, 0x00, 0x30, 0x14, 0x00, 0x00, 0x01, 0x00, 0x00, 0x00
        /* <DEDUP_REMOVED lines=56> */
        /*03bc*/ 	.byte	0xd0, 0x88, 0x00, 0x00, 0x01, 0x00, 0x00, 0x00, 0x80, 0x89, 0x00, 0x00


	//----- nvinfo : EIATTR_MERCURY_ISA_VERSION
	.align		4
.L_376:
        /*03c8*/ 	.byte	0x03, 0x5f
        /*03ca*/ 	.short	0x0101


	//----- nvinfo : EIATTR_VRC_CTA_INIT_COUNT
	.align		4
        /*03cc*/ 	.byte	0x02, 0x4a
	.zero		1
	.zero		1


	//----- nvinfo : EIATTR_EXIT_INSTR_OFFSETS
	.align		4
        /*03d0*/ 	.byte	0x04, 0x1c
        /*03d2*/ 	.short	(.L_378 - .L_377)


	//   ....[0]....
.L_377:
        /*03d4*/ 	.word	0x00000090


	//   ....[1]....
        /*03d8*/ 	.word	0x00009600


	//----- nvinfo : EIATTR_CRS_STACK_SIZE
	.align		4
.L_378:
        /*03dc*/ 	.byte	0x04, 0x1e
        /*03de*/ 	.short	(.L_380 - .L_379)
.L_379:
        /*03e0*/ 	.word	0x00000000


	//----- nvinfo : EIATTR_CBANK_PARAM_SIZE
	.align		4
.L_380:
        /*03e4*/ 	.byte	0x03, 0x19
        /*03e6*/ 	.short	0x0280


	//----- nvinfo : EIATTR_PARAM_CBANK
	.align		4
        /*03e8*/ 	.byte	0x04, 0x0a
        /*03ea*/ 	.short	(.L_382 - .L_381)
	.align		4
.L_381:
        /*03ec*/ 	.word	index@(.nv.constant0._ZN5flash44flash_bwd_dq_dk_dv_loop_seqk_parallel_kernelI23Flash_bwd_kernel_traitsILi32ELi128ELi128ELi8ELi4ELi4ELi4ELb1ELb0EN7cutlass6half_tE19Flash_kernel_traitsILi32ELi128ELi128ELi8ES3_EELb0ELb0ELb0ELb0ELb0ELb1ELb1EEEvNS_16Flash_bwd_paramsE)
        /*03f0*/ 	.short	0x0380
        /*03f2*/ 	.short	0x0280


	//----- nvinfo : EIATTR_SW_WAR
	.align		4
.L_382:
        /*03f4*/ 	.byte	0x04, 0x36
        /*03f6*/ 	.short	(.L_384 - .L_383)
.L_383:
        /*03f8*/ 	.word	0x00000008
.L_384:


//--------------------- .nv.info._ZN5flash44flash_bwd_dq_dk_dv_loop_seqk_parallel_kernelI23Flash_bwd_kernel_traitsILi32ELi128ELi128ELi8ELi4ELi4ELi4ELb1ELb0EN7cutlass6half_tE19Flash_kernel_traitsILi32ELi128ELi128ELi8ES3_EELb1ELb0ELb0ELb0ELb0ELb0ELb0EEEvNS_16Flash_bwd_paramsE --------------------------
	.section	.nv.info._ZN5flash44flash_bwd_dq_dk_dv_loop_seqk_parallel_kernelI23Flash_bwd_kernel_traitsILi32ELi128ELi128ELi8ELi4ELi4ELi4ELb1ELb0EN7cutlass6half_tE19Flash_kernel_traitsILi32ELi128ELi128ELi8ES3_EELb1ELb0ELb0ELb0ELb0ELb0ELb0EEEvNS_16Flash_bwd_paramsE,"",@"SHT_CUDA_INFO"
	.sectionflags	@""
	.align	4


	//----- nvinfo : EIATTR_CUDA_API_VERSION
	.align		4
        /*0000*/ 	.byte	0x04, 0x37
        /*0002*/ 	.short	(.L_386 - .L_385)
.L_385:
        /*0004*/ 	.word	0x00000082


	//----- nvinfo : EIATTR_KPARAM_INFO
	.align		4
.L_386:
        /*0008*/ 	.byte	0x04, 0x17
        /*000a*/ 	.short	(.L_388 - .L_387)
.L_387:
        /*000c*/ 	.word	0x00000000
        /*0010*/ 	.short	0x0000
        /*0012*/ 	.short	0x0000
        /*0014*/ 	.byte	0x00, 0xf0, 0x01, 0x0a


	//----- nvinfo : EIATTR_SPARSE_MMA_MASK
	.align		4
.L_388:
        /*0018*/ 	.byte	0x03, 0x50
        /*001a*/ 	.short	0x0000


	//----- nvinfo : EIATTR_MAXREG_COUNT
	.align		4
        /*001c*/ 	.byte	0x03, 0x1b
        /*001e*/ 	.short	0x00ff


	//----- nvinfo : EIATTR_NUM_BARRIERS
	.align		4
        /*0020*/ 	.byte	0x02, 0x4c
        /*0022*/ 	.byte	0x01
	.zero		1


	//----- nvinfo : EIATTR_MERCURY_ISA_VERSION
	.align		4
        /*0024*/ 	.byte	0x03, 0x5f
        /*0026*/ 	.short	0x0101


	//----- nvinfo : EIATTR_VRC_CTA_INIT_COUNT
	.align		4
        /*0028*/ 	.byte	0x02, 0x4a
	.zero		1
	.zero		1


	//----- nvinfo : EIATTR_EXIT_INSTR_OFFSETS
	.align		4
        /*002c*/ 	.byte	0x04, 0x1c
        /*002e*/ 	.short	(.L_390 - .L_389)


	//   ....[0]....
.L_389:
        /*0030*/ 	.word	0x00000080


	//   ....[1]....
        /*0034*/ 	.word	0x00009710


	//----- nvinfo : EIATTR_CRS_STACK_SIZE
	.align		4
.L_390:
        /*0038*/ 	.byte	0x04, 0x1e
        /*003a*/ 	.short	(.L_392 - .L_391)
.L_391:
        /*003c*/ 	.word	0x00000000


	//----- nvinfo : EIATTR_CBANK_PARAM_SIZE
	.align		4
.L_392:
        /*0040*/ 	.byte	0x03, 0x19
        /*0042*/ 	.short	0x0280


	//----- nvinfo : EIATTR_PARAM_CBANK
	.align		4
        /*0044*/ 	.byte	0x04, 0x0a
        /*0046*/ 	.short	(.L_394 - .L_393)
	.align		4
.L_393:
        /*0048*/ 	.word	index@(.nv.constant0._ZN5flash44flash_bwd_dq_dk_dv_loop_seqk_parallel_kernelI23Flash_bwd_kernel_traitsILi32ELi128ELi128ELi8ELi4ELi4ELi4ELb1ELb0EN7cutlass6half_tE19Flash_kernel_traitsILi32ELi128ELi128ELi8ES3_EELb1ELb0ELb0ELb0ELb0ELb0ELb0EEEvNS_16Flash_bwd_paramsE)
        /*004c*/ 	.short	0x0380
        /*004e*/ 	.short	0x0280


	//----- nvinfo : EIATTR_SW_WAR
	.align		4
.L_394:
        /*0050*/ 	.byte	0x04, 0x36
        /*0052*/ 	.short	(.L_396 - .L_395)
.L_395:
        /*0054*/ 	.word	0x00000008
.L_396:


//--------------------- .nv.info._ZN5flash44flash_bwd_dq_dk_dv_loop_seqk_parallel_kernelI23Flash_bwd_kernel_traitsILi32ELi128ELi128ELi8ELi4ELi4ELi4ELb1ELb0EN7cutlass6half_tE19Flash_kernel_traitsILi32ELi128ELi128ELi8ES3_EELb0ELb0ELb0ELb0ELb0ELb0ELb1EEEvNS_16Flash_bwd_paramsE --------------------------
	.section	.nv.info._ZN5flash44flash_bwd_dq_dk_dv_loop_seqk_parallel_kernelI23Flash_bwd_kernel_traitsILi32ELi128ELi128ELi8ELi4ELi4ELi4ELb1ELb0EN7cutlass6half_tE19Flash_kernel_traitsILi32ELi128ELi128ELi8ES3_EELb0ELb0ELb0ELb0ELb0ELb0ELb1EEEvNS_16Flash_bwd_paramsE,"",@"SHT_CUDA_INFO"
	.sectionflags	@""
	.align	4


	//----- nvinfo : EIATTR_CUDA_API_VERSION
	.align		4
        /*0000*/ 	.byte	0x04, 0x37
        /*0002*/ 	.short	(.L_398 - .L_397)
.L_397:
        /*0004*/ 	.word	0x00000082


	//----- nvinfo : EIATTR_KPARAM_INFO
	.align		4
.L_398:
        /*0008*/ 	.byte	0x04, 0x17
        /*000a*/ 	.short	(.L_400 - .L_399)
.L_399:
        /*000c*/ 	.word	0x00000000
        /*0010*/ 	.short	0x0000
        /*0012*/ 	.short	0x0000
        /*0014*/ 	.byte	0x00, 0xf0, 0x01, 0x0a


	//----- nvinfo : EIATTR_SPARSE_MMA_MASK
	.align		4
.L_400:
        /*0018*/ 	.byte	0x03, 0x50
        /*001a*/ 	.short	0x0000


	//----- nvinfo : EIATTR_MAXREG_COUNT
	.align		4
        /*001c*/ 	.byte	0x03, 0x1b
        /*001e*/ 	.short	0x00ff


	//----- nvinfo : EIATTR_NUM_BARRIERS
	.align		4
        /*0020*/ 	.byte	0x02, 0x4c
        /*0022*/ 	.byte	0x01
	.zero		1


	//----- nvinfo : EIATTR_ANNOTATIONS
	.align		4
        /*0024*/ 	.byte	0x04, 0x55
        /*0026*/ 	.short	(.L_402 - .L_401)


	//   ....[0]....
.L_401:
        /* <DEDUP_REMOVED lines=60> */
        /*03dc*/ 	.byte	0xf0, 0x8f, 0x00, 0x00


	//----- nvinfo : EIATTR_MERCURY_ISA_VERSION
	.align		4
.L_402:
        /*03e0*/ 	.byte	0x03, 0x5f
        /*03e2*/ 	.short	0x0101


	//----- nvinfo : EIATTR_VRC_CTA_INIT_COUNT
	.align		4
        /*03e4*/ 	.byte	0x02, 0x4a
	.zero		1
	.zero		1


	//----- nvinfo : EIATTR_EXIT_INSTR_OFFSETS
	.align		4
        /*03e8*/ 	.byte	0x04, 0x1c
        /*03ea*/ 	.short	(.L_404 - .L_403)


	//   ....[0]....
.L_403:
        /*03ec*/ 	.word	0x00000090


	//   ....[1]....
        /*03f0*/ 	.word	0x00009c80


	//----- nvinfo : EIATTR_CRS_STACK_SIZE
	.align		4
.L_404:
        /*03f4*/ 	.byte	0x04, 0x1e
        /*03f6*/ 	.short	(.L_406 - .L_405)
.L_405:
        /*03f8*/ 	.word	0x00000000


	//----- nvinfo : EIATTR_CBANK_PARAM_SIZE
	.align		4
.L_406:
        /*03fc*/ 	.byte	0x03, 0x19
        /*03fe*/ 	.short	0x0280


	//----- nvinfo : EIATTR_PARAM_CBANK
	.align		4
        /*0400*/ 	.byte	0x04, 0x0a
        /*0402*/ 	.short	(.L_408 - .L_407)
	.align		4
.L_407:
        /*0404*/ 	.word	index@(.nv.constant0._ZN5flash44flash_bwd_dq_dk_dv_loop_seqk_parallel_kernelI23Flash_bwd_kernel_traitsILi32ELi128ELi128ELi8ELi4ELi4ELi4ELb1ELb0EN7cutlass6half_tE19Flash_kernel_traitsILi32ELi128ELi128ELi8ES3_EELb0ELb0ELb0ELb0ELb0ELb0ELb1EEEvNS_16Flash_bwd_paramsE)
        /*0408*/ 	.short	0x0380
        /*040a*/ 	.short	0x0280


	//----- nvinfo : EIATTR_SW_WAR
	.align		4
.L_408:
        /*040c*/ 	.byte	0x04, 0x36
        /*040e*/ 	.short	(.L_410 - .L_409)
.L_409:
        /*0410*/ 	.word	0x00000008
.L_410:


//--------------------- .nv.info._ZN5flash44flash_bwd_dq_dk_dv_loop_seqk_parallel_kernelI23Flash_bwd_kernel_traitsILi32ELi128ELi128ELi8ELi4ELi4ELi4ELb1ELb0EN7cutlass6half_tE19Flash_kernel_traitsILi32ELi128ELi128ELi8ES3_EELb1ELb0ELb1ELb0ELb0ELb0ELb0EEEvNS_16Flash_bwd_paramsE --------------------------
	.section	.nv.info._ZN5flash44flash_bwd_dq_dk_dv_loop_seqk_parallel_kernelI23Flash_bwd_kernel_traitsILi32ELi128ELi128ELi8ELi4ELi4ELi4ELb1ELb0EN7cutlass6half_tE19Flash_kernel_traitsILi32ELi128ELi128ELi8ES3_EELb1ELb0ELb1ELb0ELb0ELb0ELb0EEEvNS_16Flash_bwd_paramsE,"",@"SHT_CUDA_INFO"
	.sectionflags	@""
	.align	4


	//----- nvinfo : EIATTR_CUDA_API_VERSION
	.align		4
        /*0000*/ 	.byte	0x04, 0x37
        /*0002*/ 	.short	(.L_412 - .L_411)
.L_411:
        /*0004*/ 	.word	0x00000082


	//----- nvinfo : EIATTR_KPARAM_INFO
	.align		4
.L_412:
        /*0008*/ 	.byte	0x04, 0x17
        /*000a*/ 	.short	(.L_414 - .L_413)
.L_413:
        /*000c*/ 	.word	0x00000000
        /*0010*/ 	.short	0x0000
        /*0012*/ 	.short	0x0000
        /*0014*/ 	.byte	0x00, 0xf0, 0x01, 0x0a


	//----- nvinfo : EIATTR_SPARSE_MMA_MASK
	.align		4
.L_414:
        /*0018*/ 	.byte	0x03, 0x50
        /*001a*/ 	.short	0x0000


	//----- nvinfo : EIATTR_MAXREG_COUNT
	.align		4
        /*001c*/ 	.byte	0x03, 0x1b
        /*001e*/ 	.short	0x00ff


	//----- nvinfo : EIATTR_NUM_BARRIERS
	.align		4
        /*0020*/ 	.byte	0x02, 0x4c
        /*0022*/ 	.byte	0x01
	.zero		1


	//----- nvinfo : EIATTR_MERCURY_ISA_VERSION
	.align		4
        /*0024*/ 	.byte	0x03, 0x5f
        /*0026*/ 	.short	0x0101


	//----- nvinfo : EIATTR_VRC_CTA_INIT_COUNT
	.align		4
        /*0028*/ 	.byte	0x02, 0x4a
	.zero		1
	.zero		1


	//----- nvinfo : EIATTR_EXIT_INSTR_OFFSETS
	.align		4
        /*002c*/ 	.byte	0x04, 0x1c
        /*002e*/ 	.short	(.L_416 - .L_415)


	//   ....[0]....
.L_415:
        /*0030*/ 	.word	0x00000080


	//   ....[1]....
        /*0034*/ 	.word	0x00009e90


	//----- nvinfo : EIATTR_CRS_STACK_SIZE
	.align		4
.L_416:
        /*0038*/ 	.byte	0x04, 0x1e
        /*003a*/ 	.short	(.L_418 - .L_417)
.L_417:
        /*003c*/ 	.word	0x00000000


	//----- nvinfo : EIATTR_CBANK_PARAM_SIZE
	.align		4
.L_418:
        /*0040*/ 	.byte	0x03, 0x19
        /*0042*/ 	.short	0x0280


	//----- nvinfo : EIATTR_PARAM_CBANK
	.align		4
        /*0044*/ 	.byte	0x04, 0x0a
        /*0046*/ 	.short	(.L_420 - .L_419)
	.align		4
.L_419:
        /*0048*/ 	.word	index@(.nv.constant0._ZN5flash44flash_bwd_dq_dk_dv_loop_seqk_parallel_kernelI23Flash_bwd_kernel_traitsILi32ELi128ELi128ELi8ELi4ELi4ELi4ELb1ELb0EN7cutlass6half_tE19Flash_kernel_traitsILi32ELi128ELi128ELi8ES3_EELb1ELb0ELb1ELb0ELb0ELb0ELb0EEEvNS_16Flash_bwd_paramsE)
        /*004c*/ 	.short	0x0380
        /*004e*/ 	.short	0x0280


	//----- nvinfo : EIATTR_SW_WAR
	.align		4
.L_420:
        /*0050*/ 	.byte	0x04, 0x36
        /*0052*/ 	.short	(.L_422 - .L_421)
.L_421:
        /*0054*/ 	.word	0x00000008
.L_422:


//--------------------- .nv.info._ZN5flash44flash_bwd_dq_dk_dv_loop_seqk_parallel_kernelI23Flash_bwd_kernel_traitsILi32ELi128ELi128ELi8ELi4ELi4ELi4ELb1ELb0EN7cutlass6half_tE19Flash_kernel_traitsILi32ELi128ELi128ELi8ES3_EELb0ELb0ELb1ELb0ELb0ELb0ELb1EEEvNS_16Flash_bwd_paramsE --------------------------
	.section	.nv.info._ZN5flash44flash_bwd_dq_dk_dv_loop_seqk_parallel_kernelI23Flash_bwd_kernel_traitsILi32ELi128ELi128ELi8ELi4ELi4ELi4ELb1ELb0EN7cutlass6half_tE19Flash_kernel_traitsILi32ELi128ELi128ELi8ES3_EELb0ELb0ELb1ELb0ELb0ELb0ELb1EEEvNS_16Flash_bwd_paramsE,"",@"SHT_CUDA_INFO"
	.sectionflags	@""
	.align	4


	//----- nvinfo : EIATTR_CUDA_API_VERSION
	.align		4
        /*0000*/ 	.byte	0x04, 0x37
        /*0002*/ 	.short	(.L_424 - .L_423)
.L_423:
        /*0004*/ 	.word	0x00000082


	//----- nvinfo : EIATTR_KPARAM_INFO
	.align		4
.L_424:
        /*0008*/ 	.byte	0x04, 0x17
        /*000a*/ 	.short	(.L_426 - .L_425)
.L_425:
        /*000c*/ 	.word	0x00000000
        /*0010*/ 	.short	0x0000
        /*0012*/ 	.short	0x0000
        /*0014*/ 	.byte	0x00, 0xf0, 0x01, 0x0a


	//----- nvinfo : EIATTR_SPARSE_MMA_MASK
	.align		4
.L_426:
        /*0018*/ 	.byte	0x03, 0x50
        /*001a*/ 	.short	0x0000


	//----- nvinfo : EIATTR_MAXREG_COUNT
	.align		4
        /*001c*/ 	.byte	0x03, 0x1b
        /*001e*/ 	.short	0x00ff


	//----- nvinfo : EIATTR_NUM_BARRIERS
	.align		4
        /*0020*/ 	.byte	0x02, 0x4c
        /*0022*/ 	.byte	0x01
	.zero		1


	//----- nvinfo : EIATTR_ANNOTATIONS
	.align		4
        /*0024*/ 	.byte	0x04, 0x55
        /*0026*/ 	.short	(.L_428 - .L_427)


	//   ....[0]....
.L_427:
        /* <DEDUP_REMOVED lines=56> */


	//----- nvinfo : EIATTR_MERCURY_ISA_VERSION
	.align		4
.L_428:
        /*0390*/ 	.byte	0x03, 0x5f
        /*0392*/ 	.short	0x0101


	//----- nvinfo : EIATTR_VRC_CTA_INIT_COUNT
	.align		4
        /*0394*/ 	.byte	0x02, 0x4a
	.zero		1
	.zero		1


	//----- nvinfo : EIATTR_EXIT_INSTR_OFFSETS
	.align		4
        /*0398*/ 	.byte	0x04, 0x1c
        /*039a*/ 	.short	(.L_430 - .L_429)


	//   ....[0]....
.L_429:
        /*039c*/ 	.word	0x00000090


	//   ....[1]....
        /*03a0*/ 	.word	0x0000a260


	//----- nvinfo : EIATTR_CRS_STACK_SIZE
	.align		4
.L_430:
        /*03a4*/ 	.byte	0x04, 0x1e
        /*03a6*/ 	.short	(.L_432 - .L_431)
.L_431:
        /*03a8*/ 	.word	0x00000000


	//----- nvinfo : EIATTR_CBANK_PARAM_SIZE
	.align		4
.L_432:
        /*03ac*/ 	.byte	0x03, 0x19
        /*03ae*/ 	.short	0x0280


	//----- nvinfo : EIATTR_PARAM_CBANK
	.align		4
        /*03b0*/ 	.byte	0x04, 0x0a
        /*03b2*/ 	.short	(.L_434 - .L_433)
	.align		4
.L_433:
        /*03b4*/ 	.word	index@(.nv.constant0._ZN5flash44flash_bwd_dq_dk_dv_loop_seqk_parallel_kernelI23Flash_bwd_kernel_traitsILi32ELi128ELi128ELi8ELi4ELi4ELi4ELb1ELb0EN7cutlass6half_tE19Flash_kernel_traitsILi32ELi128ELi128ELi8ES3_EELb0ELb0ELb1ELb0ELb0ELb0ELb1EEEvNS_16Flash_bwd_paramsE)
        /*03b8*/ 	.short	0x0380
        /*03ba*/ 	.short	0x0280


	//----- nvinfo : EIATTR_SW_WAR
	.align		4
.L_434:
        /*03bc*/ 	.byte	0x04, 0x36
        /*03be*/ 	.short	(.L_436 - .L_435)
.L_435:
        /*03c0*/ 	.word	0x00000008
.L_436:


//--------------------- .nv.info._ZN5flash44flash_bwd_dq_dk_dv_loop_seqk_parallel_kernelI23Flash_bwd_kernel_traitsILi32ELi128ELi128ELi8ELi4ELi4ELi4ELb1ELb0EN7cutlass6half_tE19Flash_kernel_traitsILi32ELi128ELi128ELi8ES3_EELb1ELb0ELb0ELb0ELb1ELb1ELb0EEEvNS_16Flash_bwd_paramsE --------------------------
	.section	.nv.info._ZN5flash44flash_bwd_dq_dk_dv_loop_seqk_parallel_kernelI23Flash_bwd_kernel_traitsILi32ELi128ELi128ELi8ELi4ELi4ELi4ELb1ELb0EN7cutlass6half_tE19Flash_kernel_traitsILi32ELi128ELi128ELi8ES3_EELb1ELb0ELb0ELb0ELb1ELb1ELb0EEEvNS_16Flash_bwd_paramsE,"",@"SHT_CUDA_INFO"
	.sectionflags	@""
	.align	4


	//----- nvinfo : EIATTR_CUDA_API_VERSION
	.align		4
        /*0000*/ 	.byte	0x04, 0x37
        /*0002*/ 	.short	(.L_438 - .L_437)
.L_437:
        /*0004*/ 	.word	0x00000082


	//----- nvinfo : EIATTR_KPARAM_INFO
	.align		4
.L_438:
        /*0008*/ 	.byte	0x04, 0x17
        /*000a*/ 	.short	(.L_440 - .L_439)
.L_439:
        /*000c*/ 	.word	0x00000000
        /*0010*/ 	.short	0x0000
        /*0012*/ 	.short	0x0000
        /*0014*/ 	.byte	0x00, 0xf0, 0x01, 0x0a


	//----- nvinfo : EIATTR_SPARSE_MMA_MASK
	.align		4
.L_440:
        /*0018*/ 	.byte	0x03, 0x50
        /*001a*/ 	.short	0x0000


	//----- nvinfo : EIATTR_MAXREG_COUNT
	.align		4
        /*001c*/ 	.byte	0x03, 0x1b
        /*001e*/ 	.short	0x00ff


	//----- nvinfo : EIATTR_NUM_BARRIERS
	.align		4
        /*0020*/ 	.byte	0x02, 0x4c
        /*0022*/ 	.byte	0x01
	.zero		1


	//----- nvinfo : EIATTR_MERCURY_ISA_VERSION
	.align		4
        /*0024*/ 	.byte	0x03, 0x5f
        /*0026*/ 	.short	0x0101


	//----- nvinfo : EIATTR_VRC_CTA_INIT_COUNT
	.align		4
        /*0028*/ 	.byte	0x02, 0x4a
	.zero		1
	.zero		1


	//----- nvinfo : EIATTR_EXIT_INSTR_OFFSETS
	.align		4
        /*002c*/ 	.byte	0x04, 0x1c
        /*002e*/ 	.short	(.L_442 - .L_441)


	//   ....[0]....
.L_441:
        /*0030*/ 	.word	0x00000080


	//   ....[1]....
        /*0034*/ 	.word	0x000072c0


	//----- nvinfo : EIATTR_CBANK_PARAM_SIZE
	.align		4
.L_442:
        /*0038*/ 	.byte	0x03, 0x19
        /*003a*/ 	.short	0x0280


	//----- nvinfo : EIATTR_PARAM_CBANK
	.align		4
        /*003c*/ 	.byte	0x04, 0x0a
        /*003e*/ 	.short	(.L_444 - .L_443)
	.align		4
.L_443:
        /*0040*/ 	.word	index@(.nv.constant0._ZN5flash44flash_bwd_dq_dk_dv_loop_seqk_parallel_kernelI23Flash_bwd_kernel_traitsILi32ELi128ELi128ELi8ELi4ELi4ELi4ELb1ELb0EN7cutlass6half_tE19Flash_kernel_traitsILi32ELi128ELi128ELi8ES3_EELb1ELb0ELb0ELb0ELb1ELb1ELb0EEEvNS_16Flash_bwd_paramsE)
        /*0044*/ 	.short	0x0380
        /*0046*/ 	.short	0x0280


	//----- nvinfo : EIATTR_SW_WAR
	.align		4
.L_444:
        /*0048*/ 	.byte	0x04, 0x36
        /*004a*/ 	.short	(.L_446 - .L_445)
.L_445:
        /*004c*/ 	.word	0x00000008
.L_446:


//--------------------- .nv.info._ZN5flash44flash_bwd_dq_dk_dv_loop_seqk_parallel_kernelI23Flash_bwd_kernel_traitsILi32ELi128ELi128ELi8ELi4ELi4ELi4ELb1ELb0EN7cutlass6half_tE19Flash_kernel_traitsILi32ELi128ELi128ELi8ES3_EELb0ELb0ELb0ELb0ELb1ELb1ELb1EEEvNS_16Flash_bwd_paramsE --------------------------
	.section	.nv.info._ZN5flash44flash_bwd_dq_dk_dv_loop_seqk_parallel_kernelI23Flash_bwd_kernel_traitsILi32ELi128ELi128ELi8ELi4ELi4ELi4ELb1ELb0EN7cutlass6half_tE19Flash_kernel_traitsILi32ELi128ELi128ELi8ES3_EELb0ELb0ELb0ELb0ELb1ELb1ELb1EEEvNS_16Flash_bwd_paramsE,"",@"SHT_CUDA_INFO"
	.sectionflags	@""
	.align	4


	//----- nvinfo : EIATTR_CUDA_API_VERSION
	.align		4
        /*0000*/ 	.byte	0x04, 0x37
        /*0002*/ 	.short	(.L_448 - .L_447)
.L_447:
        /*0004*/ 	.word	0x00000082


	//----- nvinfo : EIATTR_KPARAM_INFO
	.align		4
.L_448:
        /*0008*/ 	.byte	0x04, 0x17
        /*000a*/ 	.short	(.L_450 - .L_449)
.L_449:
        /*000c*/ 	.word	0x00000000
        /*0010*/ 	.short	0x0000
        /*0012*/ 	.short	0x0000
        /*0014*/ 	.byte	0x00, 0xf0, 0x01, 0x0a


	//----- nvinfo : EIATTR_SPARSE_MMA_MASK
	.align		4
.L_450:
        /*0018*/ 	.byte	0x03, 0x50
        /*001a*/ 	.short	0x0000


	//----- nvinfo : EIATTR_MAXREG_COUNT
	.align		4
        /*001c*/ 	.byte	0x03, 0x1b
        /*001e*/ 	.short	0x00ff


	//----- nvinfo : EIATTR_NUM_BARRIERS
	.align		4
        /*0020*/ 	.byte	0x02, 0x4c
        /*0022*/ 	.byte	0x01
	.zero		1


	//----- nvinfo : EIATTR_ANNOTATIONS
	.align		4
        /*0024*/ 	.byte	0x04, 0x55
        /*0026*/ 	.short	(.L_452 - .L_451)


	//   ....[0]....
.L_451:
        /* <DEDUP_REMOVED lines=61> */


	//----- nvinfo : EIATTR_MERCURY_ISA_VERSION
	.align		4
.L_452:
        /*03e0*/ 	.byte	0x03, 0x5f
        /*03e2*/ 	.short	0x0101


	//----- nvinfo : EIATTR_VRC_CTA_INIT_COUNT
	.align		4
        /*03e4*/ 	.byte	0x02, 0x4a
	.zero		1
	.zero		1


	//----- nvinfo : EIATTR_EXIT_INSTR_OFFSETS
	.align		4
        /*03e8*/ 	.byte	0x04, 0x1c
        /*03ea*/ 	.short	(.L_454 - .L_453)


	//   ....[0]....
.L_453:
        /*03ec*/ 	.word	0x00000090


	//   ....[1]....
        /*03f0*/ 	.word	0x000071e0


	//----- nvinfo : EIATTR_CBANK_PARAM_SIZE
	.align		4
.L_454:
        /*03f4*/ 	.byte	0x03, 0x19
        /*03f6*/ 	.short	0x0280


	//----- nvinfo : EIATTR_PARAM_CBANK
	.align		4
        /*03f8*/ 	.byte	0x04, 0x0a
        /*03fa*/ 	.short	(.L_456 - .L_455)
	.align		4
.L_455:
        /*03fc*/ 	.word	index@(.nv.constant0._ZN5flash44flash_bwd_dq_dk_dv_loop_seqk_parallel_kernelI23Flash_bwd_kernel_traitsILi32ELi128ELi128ELi8ELi4ELi4ELi4ELb1ELb0EN7cutlass6half_tE19Flash_kernel_traitsILi32ELi128ELi128ELi8ES3_EELb0ELb0ELb0ELb0ELb1ELb1ELb1EEEvNS_16Flash_bwd_paramsE)
        /*0400*/ 	.short	0x0380
        /*0402*/ 	.short	0x0280


	//----- nvinfo : EIATTR_SW_WAR
	.align		4
.L_456:
        /*0404*/ 	.byte	0x04, 0x36
        /*0406*/ 	.short	(.L_458 - .L_457)
.L_457:
        /*0408*/ 	.word	0x00000008
.L_458:


//--------------------- .nv.info._ZN5flash44flash_bwd_dq_dk_dv_loop_seqk_parallel_kernelI23Flash_bwd_kernel_traitsILi32ELi128ELi128ELi8ELi4ELi4ELi4ELb1ELb0EN7cutlass6half_tE19Flash_kernel_traitsILi32ELi128ELi128ELi8ES3_EELb1ELb0ELb0ELb1ELb0ELb0ELb0EEEvNS_16Flash_bwd_paramsE --------------------------
	.section	.nv.info._ZN5flash44flash_bwd_dq_dk_dv_loop_seqk_parallel_kernelI23Flash_bwd_kernel_traitsILi32ELi128ELi128ELi8ELi4ELi4ELi4ELb1ELb0EN7cutlass6half_tE19Flash_kernel_traitsILi32ELi128ELi128ELi8ES3_EELb1ELb0ELb0ELb1ELb0ELb0ELb0EEEvNS_16Flash_bwd_paramsE,"",@"SHT_CUDA_INFO"
	.sectionflags	@""
	.align	4


	//----- nvinfo : EIATTR_CUDA_API_VERSION
	.align		4
        /*0000*/ 	.byte	0x04, 0x37
        /*0002*/ 	.short	(.L_460 - .L_459)
.L_459:
        /*0004*/ 	.word	0x00000082


	//----- nvinfo : EIATTR_KPARAM_INFO
	.align		4
.L_460:
        /*0008*/ 	.byte	0x04, 0x17
        /*000a*/ 	.short	(.L_462 - .L_461)
.L_461:
        /*000c*/ 	.word	0x00000000
        /*0010*/ 	.short	0x0000
        /*0012*/ 	.short	0x0000
        /*0014*/ 	.byte	0x00, 0xf0, 0x01, 0x0a


	//----- nvinfo : EIATTR_SPARSE_MMA_MASK
	.align		4
.L_462:
        /*0018*/ 	.byte	0x03, 0x50
        /*001a*/ 	.short	0x0000


	//----- nvinfo : EIATTR_MAXREG_COUNT
	.align		4
        /*001c*/ 	.byte	0x03, 0x1b
        /*001e*/ 	.short	0x00ff


	//----- nvinfo : EIATTR_NUM_BARRIERS
	.align		4
        /*0020*/ 	.byte	0x02, 0x4c
        /*0022*/ 	.byte	0x01
	.zero		1


	//----- nvinfo : EIATTR_MERCURY_ISA_VERSION
	.align		4
        /*0024*/ 	.byte	0x03, 0x5f
        /*0026*/ 	.short	0x0101


	//----- nvinfo : EIATTR_VRC_CTA_INIT_COUNT
	.align		4
        /*0028*/ 	.byte	0x02, 0x4a
	.zero		1
	.zero		1


	//----- nvinfo : EIATTR_EXIT_INSTR_OFFSETS
	.align		4
        /*002c*/ 	.byte	0x04, 0x1c
        /*002e*/ 	.short	(.L_464 - .L_463)


	//   ....[0]....
.L_463:
        /*0030*/ 	.word	0x00000080


	//   ....[1]....
        /*0034*/ 	.word	0x0000a640


	//----- nvinfo : EIATTR_CRS_STACK_SIZE
	.align		4
.L_464:
        /*0038*/ 	.byte	0x04, 0x1e
        /*003a*/ 	.short	(.L_466 - .L_465)
.L_465:
        /*003c*/ 	.word	0x00000000


	//----- nvinfo : EIATTR_CBANK_PARAM_SIZE
	.align		4
.L_466:
        /*0040*/ 	.byte	0x03, 0x19
        /*0042*/ 	.short	0x0280


	//----- nvinfo : EIATTR_PARAM_CBANK
	.align		4
        /*0044*/ 	.byte	0x04, 0x0a
        /*0046*/ 	.short	(.L_468 - .L_467)
	.align		4
.L_467:
        /*0048*/ 	.word	index@(.nv.constant0._ZN5flash44flash_bwd_dq_dk_dv_loop_seqk_parallel_kernelI23Flash_bwd_kernel_traitsILi32ELi128ELi128ELi8ELi4ELi4ELi4ELb1ELb0EN7cutlass6half_tE19Flash_kernel_traitsILi32ELi128ELi128ELi8ES3_EELb1ELb0ELb0ELb1ELb0ELb0ELb0EEEvNS_16Flash_bwd_paramsE)
        /*004c*/ 	.short	0x0380
        /*004e*/ 	.short	0x0280


	//----- nvinfo : EIATTR_SW_WAR
	.align		4
.L_468:
        /*0050*/ 	.byte	0x04, 0x36
        /*0052*/ 	.short	(.L_470 - .L_469)
.L_469:
        /*0054*/ 	.word	0x00000008
.L_470:


//--------------------- .nv.info._ZN5flash44flash_bwd_dq_dk_dv_loop_seqk_parallel_kernelI23Flash_bwd_kernel_traitsILi32ELi128ELi128ELi8ELi4ELi4ELi4ELb1ELb0EN7cutlass6half_tE19Flash_kernel_traitsILi32ELi128ELi128ELi8ES3_EELb0ELb0ELb0ELb1ELb0ELb0ELb1EEEvNS_16Flash_bwd_paramsE --------------------------
	.section	.nv.info._ZN5flash44flash_bwd_dq_dk_dv_loop_seqk_parallel_kernelI23Flash_bwd_kernel_traitsILi32ELi128ELi128ELi8ELi4ELi4ELi4ELb1ELb0EN7cutlass6half_tE19Flash_kernel_traitsILi32ELi128ELi128ELi8ES3_EELb0ELb0ELb0ELb1ELb0ELb0ELb1EEEvNS_16Flash_bwd_paramsE,"",@"SHT_CUDA_INFO"
	.sectionflags	@""
	.align	4


	//----- nvinfo : EIATTR_CUDA_API_VERSION
	.align		4
        /*0000*/ 	.byte	0x04, 0x37
        /*0002*/ 	.short	(.L_472 - .L_471)
.L_471:
        /*0004*/ 	.word	0x00000082


	//----- nvinfo : EIATTR_KPARAM_INFO
	.align		4
.L_472:
        /*0008*/ 	.byte	0x04, 0x17
        /*000a*/ 	.short	(.L_474 - .L_473)
.L_473:
        /*000c*/ 	.word	0x00000000
        /*0010*/ 	.short	0x0000
        /*0012*/ 	.short	0x0000
        /*0014*/ 	.byte	0x00, 0xf0, 0x01, 0x0a


	//----- nvinfo : EIATTR_SPARSE_MMA_MASK
	.align		4
.L_474:
        /*0018*/ 	.byte	0x03, 0x50
        /*001a*/ 	.short	0x0000


	//----- nvinfo : EIATTR_MAXREG_COUNT
	.align		4
        /*001c*/ 	.byte	0x03, 0x1b
        /*001e*/ 	.short	0x00ff


	//----- nvinfo : EIATTR_NUM_BARRIERS
	.align		4
        /*0020*/ 	.byte	0x02, 0x4c
        /*0022*/ 	.byte	0x01
	.zero		1


	//----- nvinfo : EIATTR_ANNOTATIONS
	.align		4
        /*0024*/ 	.byte	0x04, 0x55
        /*0026*/ 	.short	(.L_476 - .L_475)


	//   ....[0]....
.L_475:
        /* <DEDUP_REMOVED lines=62> */


	//----- nvinfo : EIATTR_MERCURY_ISA_VERSION
	.align		4
.L_476:
        /*03f0*/ 	.byte	0x03, 0x5f
        /*03f2*/ 	.short	0x0101


	//----- nvinfo : EIATTR_VRC_CTA_INIT_COUNT
	.align		4
        /*03f4*/ 	.byte	0x02, 0x4a
	.zero		1
	.zero		1


	//----- nvinfo : EIATTR_EXIT_INSTR_OFFSETS
	.align		4
        /*03f8*/ 	.byte	0x04, 0x1c
        /*03fa*/ 	.short	(.L_478 - .L_477)


	//   ....[0]....
.L_477:
        /*03fc*/ 	.word	0x00000090


	//   ....[1]....
        /*0400*/ 	.word	0x0000a560


	//----- nvinfo : EIATTR_CRS_STACK_SIZE
	.align		4
.L_478:
        /*0404*/ 	.byte	0x04, 0x1e
        /*0406*/ 	.short	(.L_480 - .L_479)
.L_479:
        /*0408*/ 	.word	0x00000000


	//----- nvinfo : EIATTR_CBANK_PARAM_SIZE
	.align		4
.L_480:
        /*040c*/ 	.byte	0x03, 0x19
        /*040e*/ 	.short	0x0280


	//----- nvinfo : EIATTR_PARAM_CBANK
	.align		4
        /*0410*/ 	.byte	0x04, 0x0a
        /*0412*/ 	.short	(.L_482 - .L_481)
	.align		4
.L_481:
        /*0414*/ 	.word	index@(.nv.constant0._ZN5flash44flash_bwd_dq_dk_dv_loop_seqk_parallel_kernelI23Flash_bwd_kernel_traitsILi32ELi128ELi128ELi8ELi4ELi4ELi4ELb1ELb0EN7cutlass6half_tE19Flash_kernel_traitsILi32ELi128ELi128ELi8ES3_EELb0ELb0ELb0ELb1ELb0ELb0ELb1EEEvNS_16Flash_bwd_paramsE)
        /*0418*/ 	.short	0x0380
        /*041a*/ 	.short	0x0280


	//----- nvinfo : EIATTR_SW_WAR
	.align		4
.L_482:
        /*041c*/ 	.byte	0x04, 0x36
        /*041e*/ 	.short	(.L_484 - .L_483)
.L_483:
        /*0420*/ 	.word	0x00000008
.L_484:


//--------------------- .nv.info._ZN5flash44flash_bwd_dq_dk_dv_loop_seqk_parallel_kernelI23Flash_bwd_kernel_traitsILi32ELi128ELi128ELi8ELi4ELi4ELi4ELb1ELb0EN7cutlass6half_tE19Flash_kernel_traitsILi32ELi128ELi128ELi8ES3_EELb1ELb0ELb1ELb0ELb0ELb1ELb0EEEvNS_16Flash_bwd_paramsE --------------------------
	.section	.nv.info._ZN5flash44flash_bwd_dq_dk_dv_loop_seqk_parallel_kernelI23Flash_bwd_kernel_traitsILi32ELi128ELi128ELi8ELi4ELi4ELi4ELb1ELb0EN7cutlass6half_tE19Flash_kernel_traitsILi32ELi128ELi128ELi8ES3_EELb1ELb0ELb1ELb0ELb0ELb1ELb0EEEvNS_16Flash_bwd_paramsE,"",@"SHT_CUDA_INFO"
	.sectionflags	@""
	.align	4


	//----- nvinfo : EIATTR_CUDA_API_VERSION
	.align		4
        /*0000*/ 	.byte	0x04, 0x37
        /*0002*/ 	.short	(.L_486 - .L_485)
.L_485:
        /*0004*/ 	.word	0x00000082


	//----- nvinfo : EIATTR_KPARAM_INFO
	.align		4
.L_486:
        /*0008*/ 	.byte	0x04, 0x17
        /*000a*/ 	.short	(.L_488 - .L_487)
.L_487:
        /*000c*/ 	.word	0x00000000
        /*0010*/ 	.short	0x0000
        /*0012*/ 	.short	0x0000
        /*0014*/ 	.byte	0x00, 0xf0, 0x01, 0x0a


	//----- nvinfo : EIATTR_SPARSE_MMA_MASK
	.align		4
.L_488:
        /*0018*/ 	.byte	0x03, 0x50
        /*001a*/ 	.short	0x0000


	//----- nvinfo : EIATTR_MAXREG_COUNT
	.align		4
        /*001c*/ 	.byte	0x03, 0x1b
        /*001e*/ 	.short	0x00ff


	//----- nvinfo : EIATTR_NUM_BARRIERS
	.align		4
        /*0020*/ 	.byte	0x02, 0x4c
        /*0022*/ 	.byte	0x01
	.zero		1


	//----- nvinfo : EIATTR_MERCURY_ISA_VERSION
	.align		4
        /*0024*/ 	.byte	0x03, 0x5f
        /*0026*/ 	.short	0x0101


	//----- nvinfo : EIATTR_VRC_CTA_INIT_COUNT
	.align		4
        /*0028*/ 	.byte	0x02, 0x4a
	.zero		1
	.zero		1


	//----- nvinfo : EIATTR_EXIT_INSTR_OFFSETS
	.align		4
        /*002c*/ 	.byte	0x04, 0x1c
        /*002e*/ 	.short	(.L_490 - .L_489)


	//   ....[0]....
.L_489:
        /*0030*/ 	.word	0x00000080


	//   ....[1]....
        /*0034*/ 	.word	0x00009710


	//----- nvinfo : EIATTR_CRS_STACK_SIZE
	.align		4
.L_490:
        /*0038*/ 	.byte	0x04, 0x1e
        /*003a*/ 	.short	(.L_492 - .L_491)
.L_491:
        /*003c*/ 	.word	0x00000000


	//----- nvinfo : EIATTR_CBANK_PARAM_SIZE
	.align		4
.L_492:
        /*0040*/ 	.byte	0x03, 0x19
        /*0042*/ 	.short	0x0280


	//----- nvinfo : EIATTR_PARAM_CBANK
	.align		4
        /*0044*/ 	.byte	0x04, 0x0a
        /*0046*/ 	.short	(.L_494 - .L_493)
	.align		4
.L_493:
        /*0048*/ 	.word	index@(.nv.constant0._ZN5flash44flash_bwd_dq_dk_dv_loop_seqk_parallel_kernelI23Flash_bwd_kernel_traitsILi32ELi128ELi128ELi8ELi4ELi4ELi4ELb1ELb0EN7cutlass6half_tE19Flash_kernel_traitsILi32ELi128ELi128ELi8ES3_EELb1ELb0ELb1ELb0ELb0ELb1ELb0EEEvNS_16Flash_bwd_paramsE)
        /*004c*/ 	.short	0x0380
        /*004e*/ 	.short	0x0280


	//----- nvinfo : EIATTR_SW_WAR
	.align		4
.L_494:
        /*0050*/ 	.byte	0x04, 0x36
        /*0052*/ 	.short	(.L_496 - .L_495)
.L_495:
        /*0054*/ 	.word	0x00000008
.L_496:


//--------------------- .nv.info._ZN5flash44flash_bwd_dq_dk_dv_loop_seqk_parallel_kernelI23Flash_bwd_kernel_traitsILi32ELi128ELi128ELi8ELi4ELi4ELi4ELb1ELb0EN7cutlass6half_tE19Flash_kernel_traitsILi32ELi128ELi128ELi8ES3_EELb0ELb0ELb1ELb0ELb0ELb1ELb1EEEvNS_16Flash_bwd_paramsE --------------------------
	.section	.nv.info._ZN5flash44flash_bwd_dq_dk_dv_loop_seqk_parallel_kernelI23Flash_bwd_kernel_traitsILi32ELi128ELi128ELi8ELi4ELi4ELi4ELb1ELb0EN7cutlass6half_tE19Flash_kernel_traitsILi32ELi128ELi128ELi8ES3_EELb0ELb0ELb1ELb0ELb0ELb1ELb1EEEvNS_16Flash_bwd_paramsE,"",@"SHT_CUDA_INFO"
	.sectionflags	@""
	.align	4


	//----- nvinfo : EIATTR_CUDA_API_VERSION
	.align		4
        /*0000*/ 	.byte	0x04, 0x37
        /*0002*/ 	.short	(.L_498 - .L_497)
.L_497:
        /*0004*/ 	.word	0x00000082


	//----- nvinfo : EIATTR_KPARAM_INFO
	.align		4
.L_498:
        /*0008*/ 	.byte	0x04, 0x17
        /*000a*/ 	.short	(.L_500 - .L_499)
.L_499:
        /*000c*/ 	.word	0x00000000
        /*0010*/ 	.short	0x0000
        /*0012*/ 	.short	0x0000
        /*0014*/ 	.byte	0x00, 0xf0, 0x01, 0x0a


	//----- nvinfo : EIATTR_SPARSE_MMA_MASK
	.align		4
.L_500:
        /*0018*/ 	.byte	0x03, 0x50
        /*001a*/ 	.short	0x0000


	//----- nvinfo : EIATTR_MAXREG_COUNT
	.align		4
        /*001c*/ 	.byte	0x03, 0x1b
        /*001e*/ 	.short	0x00ff


	//----- nvinfo : EIATTR_NUM_BARRIERS
	.align		4
        /*0020*/ 	.byte	0x02, 0x4c
        /*0022*/ 	.byte	0x01
	.zero		1


	//----- nvinfo : EIATTR_ANNOTATIONS
	.align		4
        /*0024*/ 	.byte	0x04, 0x55
        /*0026*/ 	.short	(.L_502 - .L_501)


	//   ....[0]....
.L_501:
        /* <DEDUP_REMOVED lines=55> */


	//----- nvinfo : EIATTR_MERCURY_ISA_VERSION
	.align		4
.L_502:
        /*0380*/ 	.byte	0x03, 0x5f
        /*0382*/ 	.short	0x0101


	//----- nvinfo : EIATTR_VRC_CTA_INIT_COUNT
	.align		4
        /*0384*/ 	.byte	0x02, 0x4a
	.zero		1
	.zero		1


	//----- nvinfo : EIATTR_EXIT_INSTR_OFFSETS
	.align		4
        /*0388*/ 	.byte	0x04, 0x1c
        /*038a*/ 	.short	(.L_504 - .L_503)


	//   ....[0]....
.L_503:
        /*038c*/ 	.word	0x00000090


	//   ....[1]....
        /*0390*/ 	.word	0x00009c40


	//----- nvinfo : EIATTR_CRS_STACK_SIZE
	.align		4
.L_504:
        /*0394*/ 	.byte	0x04, 0x1e
        /*0396*/ 	.short	(.L_506 - .L_505)
.L_505:
        /*0398*/ 	.word	0x00000000


	//----- nvinfo : EIATTR_CBANK_PARAM_SIZE
	.align		4
.L_506:
        /*039c*/ 	.byte	0x03, 0x19
        /*039e*/ 	.short	0x0280


	//----- nvinfo : EIATTR_PARAM_CBANK
	.align		4
        /*03a0*/ 	.byte	0x04, 0x0a
        /*03a2*/ 	.short	(.L_508 - .L_507)
	.align		4
.L_507:
        /*03a4*/ 	.word	index@(.nv.constant0._ZN5flash44flash_bwd_dq_dk_dv_loop_seqk_parallel_kernelI23Flash_bwd_kernel_traitsILi32ELi128ELi128ELi8ELi4ELi4ELi4ELb1ELb0EN7cutlass6half_tE19Flash_kernel_traitsILi32ELi128ELi128ELi8ES3_EELb0ELb0ELb1ELb0ELb0ELb1ELb1EEEvNS_16Flash_bwd_paramsE)
        /*03a8*/ 	.short	0x0380
        /*03aa*/ 	.short	0x0280


	//----- nvinfo : EIATTR_SW_WAR
	.align		4
.L_508:
        /*03ac*/ 	.byte	0x04, 0x36
        /*03ae*/ 	.short	(.L_510 - .L_509)
.L_509:
        /*03b0*/ 	.word	0x00000008
.L_510:


//--------------------- .nv.info._ZN5flash44flash_bwd_dq_dk_dv_loop_seqk_parallel_kernelI23Flash_bwd_kernel_traitsILi32ELi128ELi128ELi8ELi4ELi4ELi4ELb1ELb0EN7cutlass6half_tE19Flash_kernel_traitsILi32ELi128ELi128ELi8ES3_EELb1ELb0ELb1ELb1ELb0ELb0ELb0EEEvNS_16Flash_bwd_paramsE --------------------------
	.section	.nv.info._ZN5flash44flash_bwd_dq_dk_dv_loop_seqk_parallel_kernelI23Flash_bwd_kernel_traitsILi32ELi128ELi128ELi8ELi4ELi4ELi4ELb1ELb0EN7cutlass6half_tE19Flash_kernel_traitsILi32ELi128ELi128ELi8ES3_EELb1ELb0ELb1ELb1ELb0ELb0ELb0EEEvNS_16Flash_bwd_paramsE,"",@"SHT_CUDA_INFO"
	.sectionflags	@""
	.align	4


	//----- nvinfo : EIATTR_CUDA_API_VERSION
	.align		4
        /*0000*/ 	.byte	0x04, 0x37
        /*0002*/ 	.short	(.L_512 - .L_511)
.L_511:
        /*0004*/ 	.word	0x00000082


	//----- nvinfo : EIATTR_KPARAM_INFO
	.align		4
.L_512:
        /*0008*/ 	.byte	0x04, 0x17
        /*000a*/ 	.short	(.L_514 - .L_513)
.L_513:
        /*000c*/ 	.word	0x00000000
        /*0010*/ 	.short	0x0000
        /*0012*/ 	.short	0x0000
        /*0014*/ 	.byte	0x00, 0xf0, 0x01, 0x0a


	//----- nvinfo : EIATTR_SPARSE_MMA_MASK
	.align		4
.L_514:
        /*0018*/ 	.byte	0x03, 0x50
        /*001a*/ 	.short	0x0000


	//----- nvinfo : EIATTR_MAXREG_COUNT
	.align		4
        /*001c*/ 	.byte	0x03, 0x1b
        /*001e*/ 	.short	0x00ff


	//----- nvinfo : EIATTR_NUM_BARRIERS
	.align		4
        /*0020*/ 	.byte	0x02, 0x4c
        /*0022*/ 	.byte	0x01
	.zero		1


	//----- nvinfo : EIATTR_MERCURY_ISA_VERSION
	.align		4
        /*0024*/ 	.byte	0x03, 0x5f
        /*0026*/ 	.short	0x0101


	//----- nvinfo : EIATTR_VRC_CTA_INIT_COUNT
	.align		4
        /*0028*/ 	.byte	0x02, 0x4a
	.zero		1
	.zero		1


	//----- nvinfo : EIATTR_EXIT_INSTR_OFFSETS
	.align		4
        /*002c*/ 	.byte	0x04, 0x1c
        /*002e*/ 	.short	(.L_516 - .L_515)


	//   ....[0]....
.L_515:
        /*0030*/ 	.word	0x00000080


	//   ....[1]....
        /*0034*/ 	.word	0x0000a960


	//----- nvinfo : EIATTR_CRS_STACK_SIZE
	.align		4
.L_516:
        /*0038*/ 	.byte	0x04, 0x1e
        /*003a*/ 	.short	(.L_518 - .L_517)
.L_517:
        /*003c*/ 	.word	0x00000000


	//----- nvinfo : EIATTR_CBANK_PARAM_SIZE
	.align		4
.L_518:
        /*0040*/ 	.byte	0x03, 0x19
        /*0042*/ 	.short	0x0280


	//----- nvinfo : EIATTR_PARAM_CBANK
	.align		4
        /*0044*/ 	.byte	0x04, 0x0a
        /*0046*/ 	.short	(.L_520 - .L_519)
	.align		4
.L_519:
        /*0048*/ 	.word	index@(.nv.constant0._ZN5flash44flash_bwd_dq_dk_dv_loop_seqk_parallel_kernelI23Flash_bwd_kernel_traitsILi32ELi128ELi128ELi8ELi4ELi4ELi4ELb1ELb0EN7cutlass6half_tE19Flash_kernel_traitsILi32ELi128ELi128ELi8ES3_EELb1ELb0ELb1ELb1ELb0ELb0ELb0EEEvNS_16Flash_bwd_paramsE)
        /*004c*/ 	.short	0x0380
        /*004e*/ 	.short	0x0280


	//----- nvinfo : EIATTR_SW_WAR
	.align		4
.L_520:
        /*0050*/ 	.byte	0x04, 0x36
        /*0052*/ 	.short	(.L_522 - .L_521)
.L_521:
        /*0054*/ 	.word	0x00000008
.L_522:


//--------------------- .nv.info._ZN5flash44flash_bwd_dq_dk_dv_loop_seqk_parallel_kernelI23Flash_bwd_kernel_traitsILi32ELi128ELi128ELi8ELi4ELi4ELi4ELb1ELb0EN7cutlass6half_tE19Flash_kernel_traitsILi32ELi128ELi128ELi8ES3_EELb0ELb0ELb1ELb1ELb0ELb0ELb1EEEvNS_16Flash_bwd_paramsE --------------------------
	.section	.nv.info._ZN5flash44flash_bwd_dq_dk_dv_loop_seqk_parallel_kernelI23Flash_bwd_kernel_traitsILi32ELi128ELi128ELi8ELi4ELi4ELi4ELb1ELb0EN7cutlass6half_tE19Flash_kernel_traitsILi32ELi128ELi128ELi8ES3_EELb0ELb0ELb1ELb1ELb0ELb0ELb1EEEvNS_16Flash_bwd_paramsE,"",@"SHT_CUDA_INFO"
	.sectionflags	@""
	.align	4


	//----- nvinfo : EIATTR_CUDA_API_VERSION
	.align		4
        /*0000*/ 	.byte	0x04, 0x37
        /*0002*/ 	.short	(.L_524 - .L_523)
.L_523:
        /*0004*/ 	.word	0x00000082


	//----- nvinfo : EIATTR_KPARAM_INFO
	.align		4
.L_524:
        /*0008*/ 	.byte	0x04, 0x17
        /*000a*/ 	.short	(.L_526 - .L_525)
.L_525:
        /*000c*/ 	.word	0x00000000
        /*0010*/ 	.short	0x0000
        /*0012*/ 	.short	0x0000
        /*0014*/ 	.byte	0x00, 0xf0, 0x01, 0x0a


	//----- nvinfo : EIATTR_SPARSE_MMA_MASK
	.align		4
.L_526:
        /*0018*/ 	.byte	0x03, 0x50
        /*001a*/ 	.short	0x0000


	//----- nvinfo : EIATTR_MAXREG_COUNT
	.align		4
        /*001c*/ 	.byte	0x03, 0x1b
        /*001e*/ 	.short	0x00ff


	//----- nvinfo : EIATTR_NUM_BARRIERS
	.align		4
        /*0020*/ 	.byte	0x02, 0x4c
        /*0022*/ 	.byte	0x01
	.zero		1


	//----- nvinfo : EIATTR_ANNOTATIONS
	.align		4
        /*0024*/ 	.byte	0x04, 0x55
        /*0026*/ 	.short	(.L_528 - .L_527)


	//   ....[0]....
.L_527:
        /* <DEDUP_REMOVED lines=58> */


	//----- nvinfo : EIATTR_MERCURY_ISA_VERSION
	.align		4
.L_528:
        /*03b0*/ 	.byte	0x03, 0x5f
        /*03b2*/ 	.short	0x0101


	//----- nvinfo : EIATTR_VRC_CTA_INIT_COUNT
	.align		4
        /*03b4*/ 	.byte	0x02, 0x4a
	.zero		1
	.zero		1


	//----- nvinfo : EIATTR_EXIT_INSTR_OFFSETS
	.align		4
        /*03b8*/ 	.byte	0x04, 0x1c
        /*03ba*/ 	.short	(.L_530 - .L_529)


	//   ....[0]....
.L_529:
        /*03bc*/ 	.word	0x00000090


	//   ....[1]....
        /*03c0*/ 	.word	0x0000ac20


	//----- nvinfo : EIATTR_CRS_STACK_SIZE
	.align		4
.L_530:
        /*03c4*/ 	.byte	0x04, 0x1e
        /*03c6*/ 	.short	(.L_532 - .L_531)
.L_531:
        /*03c8*/ 	.word	0x00000000


	//----- nvinfo : EIATTR_CBANK_PARAM_SIZE
	.align		4
.L_532:
        /*03cc*/ 	.byte	0x03, 0x19
        /*03ce*/ 	.short	0x0280


	//----- nvinfo : EIATTR_PARAM_CBANK
	.align		4
        /*03d0*/ 	.byte	0x04, 0x0a
        /*03d2*/ 	.short	(.L_534 - .L_533)
	.align		4
.L_533:
        /*03d4*/ 	.word	index@(.nv.constant0._ZN5flash44flash_bwd_dq_dk_dv_loop_seqk_parallel_kernelI23Flash_bwd_kernel_traitsILi32ELi128ELi128ELi8ELi4ELi4ELi4ELb1ELb0EN7cutlass6half_tE19Flash_kernel_traitsILi32ELi128ELi128ELi8ES3_EELb0ELb0ELb1ELb1ELb0ELb0ELb1EEEvNS_16Flash_bwd_paramsE)
        /*03d8*/ 	.short	0x0380
        /*03da*/ 	.short	0x0280


	//----- nvinfo : EIATTR_SW_WAR
	.align		4
.L_534:
        /*03dc*/ 	.byte	0x04, 0x36
        /*03de*/ 	.short	(.L_536 - .L_535)
.L_535:
        /*03e0*/ 	.word	0x00000008
.L_536:


//--------------------- .nv.info._ZN5flash25flash_bwd_dot_do_o_kernelILb0E23Flash_bwd_kernel_traitsILi32ELi128ELi128ELi8ELi4ELi4ELi4ELb1ELb0EN7cutlass6half_tE19Flash_kernel_traitsILi32ELi128ELi128ELi8ES3_EEEEvNS_16Flash_bwd_paramsE --------------------------
	.section	.nv.info._ZN5flash25flash_bwd_dot_do_o_kernelILb0E23Flash_bwd_kernel_traitsILi32ELi128ELi128ELi8ELi4ELi4ELi4ELb1ELb0EN7cutlass6half_tE19Flash_kernel_traitsILi32ELi128ELi128ELi8ES3_EEEEvNS_16Flash_bwd_paramsE,"",@"SHT_CUDA_INFO"
	.sectionflags	@""
	.align	4


	//----- nvinfo : EIATTR_CUDA_API_VERSION
	.align		4
        /*0000*/ 	.byte	0x04, 0x37
        /*0002*/ 	.short	(.L_538 - .L_537)
.L_537:
        /*0004*/ 	.word	0x00000082


	//----- nvinfo : EIATTR_KPARAM_INFO
	.align		4
.L_538:
        /*0008*/ 	.byte	0x04, 0x17
        /*000a*/ 	.short	(.L_540 - .L_539)
.L_539:
        /*000c*/ 	.word	0x00000000
        /*0010*/ 	.short	0x0000
        /*0012*/ 	.short	0x0000
        /*0014*/ 	.byte	0x00, 0xf0, 0x01, 0x0a


	//----- nvinfo : EIATTR_SPARSE_MMA_MASK
	.align		4
.L_540:
        /*0018*/ 	.byte	0x03, 0x50
        /*001a*/ 	.short	0x0000


	//----- nvinfo : EIATTR_MAXREG_COUNT
	.align		4
        /*001c*/ 	.byte	0x03, 0x1b
        /*001e*/ 	.short	0x00ff


	//----- nvinfo : EIATTR_MERCURY_ISA_VERSION
	.align		4
        /*0020*/ 	.byte	0x03, 0x5f
        /*0022*/ 	.short	0x0101


	//----- nvinfo : EIATTR_COOP_GROUP_MASK_REGIDS
	.align		4
        /*0024*/ 	.byte	0x04, 0x29
        /*0026*/ 	.short	(.L_542 - .L_541)


	//   ....[0]....
.L_541:
        /*0028*/ 	.word	0xffffffff


	//   ....[1]....
        /*002c*/ 	.word	0xffffffff


	//   ....[2]....
        /*0030*/ 	.word	0xffffffff


	//   ....[3]....
        /*0034*/ 	.word	0xffffffff


	//----- nvinfo : EIATTR_COOP_GROUP_INSTR_OFFSETS
	.align		4
.L_542:
        /*0038*/ 	.byte	0x04, 0x28
        /*003a*/ 	.short	(.L_544 - .L_543)


	//   ....[0]....
.L_543:
        /*003c*/ 	.word	0x00000b00


	//   ....[1]....
        /*0040*/ 	.word	0x00000b10


	//   ....[2]....
        /*0044*/ 	.word	0x00000b50


	//   ....[3]....
        /*0048*/ 	.word	0x00000b60


	//----- nvinfo : EIATTR_VRC_CTA_INIT_COUNT
	.align		4
.L_544:
        /*004c*/ 	.byte	0x02, 0x4a
	.zero		1
	.zero		1


	//----- nvinfo : EIATTR_EXIT_INSTR_OFFSETS
	.align		4
        /*0050*/ 	.byte	0x04, 0x1c
        /*0052*/ 	.short	(.L_546 - .L_545)


	//   ....[0]....
.L_545:
        /*0054*/ 	.word	0x00000120


	//   ....[1]....
        /*0058*/ 	.word	0x00000c30


	//   ....[2]....
        /*005c*/ 	.word	0x00000c50


	//----- nvinfo : EIATTR_CBANK_PARAM_SIZE
	.align		4
.L_546:
        /*0060*/ 	.byte	0x03, 0x19
        /*0062*/ 	.short	0x0280


	//----- nvinfo : EIATTR_PARAM_CBANK
	.align		4
        /*0064*/ 	.byte	0x04, 0x0a
        /*0066*/ 	.short	(.L_548 - .L_547)
	.align		4
.L_547:
        /*0068*/ 	.word	index@(.nv.constant0._ZN5flash25flash_bwd_dot_do_o_kernelILb0E23Flash_bwd_kernel_traitsILi32ELi128ELi128ELi8ELi4ELi4ELi4ELb1ELb0EN7cutlass6half_tE19Flash_kernel_traitsILi32ELi128ELi128ELi8ES3_EEEEvNS_16Flash_bwd_paramsE)
        /*006c*/ 	.short	0x0380
        /*006e*/ 	.short	0x0280


	//----- nvinfo : EIATTR_SW_WAR
	.align		4
.L_548:
        /*0070*/ 	.byte	0x04, 0x36
        /*0072*/ 	.short	(.L_550 - .L_549)
.L_549:
        /*0074*/ 	.word	0x00000008
.L_550:


//--------------------- .nv.info._ZN5flash25flash_bwd_dot_do_o_kernelILb1E23Flash_bwd_kernel_traitsILi32ELi128ELi128ELi8ELi4ELi4ELi4ELb1ELb0EN7cutlass6half_tE19Flash_kernel_traitsILi32ELi128ELi128ELi8ES3_EEEEvNS_16Flash_bwd_paramsE --------------------------
	.section	.nv.info._ZN5flash25flash_bwd_dot_do_o_kernelILb1E23Flash_bwd_kernel_traitsILi32ELi128ELi128ELi8ELi4ELi4ELi4ELb1ELb0EN7cutlass6half_tE19Flash_kernel_traitsILi32ELi128ELi128ELi8ES3_EEEEvNS_16Flash_bwd_paramsE,"",@"SHT_CUDA_INFO"
	.sectionflags	@""
	.align	4


	//----- nvinfo : EIATTR_CUDA_API_VERSION
	.align		4
        /*0000*/ 	.byte	0x04, 0x37
        /*0002*/ 	.short	(.L_552 - .L_551)
.L_551:
        /*0004*/ 	.word	0x00000082


	//----- nvinfo : EIATTR_KPARAM_INFO
	.align		4
.L_552:
        /*0008*/ 	.byte	0x04, 0x17
        /*000a*/ 	.short	(.L_554 - .L_553)
.L_553:
        /*000c*/ 	.word	0x00000000
        /*0010*/ 	.short	0x0000
        /*0012*/ 	.short	0x0000
        /*0014*/ 	.byte	0x00, 0xf0, 0x01, 0x0a


	//----- nvinfo : EIATTR_SPARSE_MMA_MASK
	.align		4
.L_554:
        /*0018*/ 	.byte	0x03, 0x50
        /*001a*/ 	.short	0x0000


	//----- nvinfo : EIATTR_MAXREG_COUNT
	.align		4
        /*001c*/ 	.byte	0x03, 0x1b
        /*001e*/ 	.short	0x00ff


	//----- nvinfo : EIATTR_MERCURY_ISA_VERSION
	.align		4
        /*0020*/ 	.byte	0x03, 0x5f
        /*0022*/ 	.short	0x0101


	//----- nvinfo : EIATTR_COOP_GROUP_MASK_REGIDS
	.align		4
        /*0024*/ 	.byte	0x04, 0x29
        /*0026*/ 	.short	(.L_556 - .L_555)


	//   ....[0]....
.L_555:
        /*0028*/ 	.word	0xffffffff


	//   ....[1]....
        /*002c*/ 	.word	0xffffffff


	//   ....[2]....
        /*0030*/ 	.word	0xffffffff


	//   ....[3]....
        /*0034*/ 	.word	0xffffffff


	//----- nvinfo : EIATTR_COOP_GROUP_INSTR_OFFSETS
	.align		4
.L_556:
        /*0038*/ 	.byte	0x04, 0x28
        /*003a*/ 	.short	(.L_558 - .L_557)


	//   ....[0]....
.L_557:
        /*003c*/ 	.word	0x00000cb0


	//   ....[1]....
        /*0040*/ 	.word	0x00000cc0


	//   ....[2]....
        /*0044*/ 	.word	0x00000d80


	//   ....[3]....
        /*0048*/ 	.word	0x00000d90


	//----- nvinfo : EIATTR_VRC_CTA_INIT_COUNT
	.align		4
.L_558:
        /*004c*/ 	.byte	0x02, 0x4a
	.zero		1
	.zero		1


	//----- nvinfo : EIATTR_EXIT_INSTR_OFFSETS
	.align		4
        /*0050*/ 	.byte	0x04, 0x1c
        /*0052*/ 	.short	(.L_560 - .L_559)


	//   ....[0]....
.L_559:
        /*0054*/ 	.word	0x00000120


	//   ....[1]....
        /*0058*/ 	.word	0x00000f50


	//----- nvinfo : EIATTR_CBANK_PARAM_SIZE
	.align		4
.L_560:
        /*005c*/ 	.byte	0x03, 0x19
        /*005e*/ 	.short	0x0280


	//----- nvinfo : EIATTR_PARAM_CBANK
	.align		4
        /*0060*/ 	.byte	0x04, 0x0a
        /*0062*/ 	.short	(.L_562 - .L_561)
	.align		4
.L_561:
        /*0064*/ 	.word	index@(.nv.constant0._ZN5flash25flash_bwd_dot_do_o_kernelILb1E23Flash_bwd_kernel_traitsILi32ELi128ELi128ELi8ELi4ELi4ELi4ELb1ELb0EN7cutlass6half_tE19Flash_kernel_traitsILi32ELi128ELi128ELi8ES3_EEEEvNS_16Flash_bwd_paramsE)
        /*0068*/ 	.short	0x0380
        /*006a*/ 	.short	0x0280


	//----- nvinfo : EIATTR_SW_WAR
	.align		4
.L_562:
        /*006c*/ 	.byte	0x04, 0x36
        /*006e*/ 	.short	(.L_564 - .L_563)
.L_563:
        /*0070*/ 	.word	0x00000008
.L_564:


//--------------------- .nv.info._ZN5flash27flash_bwd_convert_dq_kernelI23Flash_bwd_kernel_traitsILi32ELi128ELi128ELi8ELi4ELi4ELi4ELb0ELb0EN7cutlass6half_tE19Flash_kernel_traitsILi32ELi128ELi128ELi8ES3_EEEEvNS_16Flash_bwd_paramsEi --------------------------
	.section	.nv.info._ZN5flash27flash_bwd_convert_dq_kernelI23Flash_bwd_kernel_traitsILi32ELi128ELi128ELi8ELi4ELi4ELi4ELb0ELb0EN7cutlass6half_tE19Flash_kernel_traitsILi32ELi128ELi128ELi8ES3_EEEEvNS_16Flash_bwd_paramsEi,"",@"SHT_CUDA_INFO"
	.sectionflags	@""
	.align	4


	//----- nvinfo : EIATTR_CUDA_API_VERSION
	.align		4
        /*0000*/ 	.byte	0x04, 0x37
        /*0002*/ 	.short	(.L_566 - .L_565)
.L_565:
        /*0004*/ 	.word	0x00000082


	//----- nvinfo : EIATTR_KPARAM_INFO
	.align		4
.L_566:
        /*0008*/ 	.byte	0x04, 0x17
        /*000a*/ 	.short	(.L_568 - .L_567)
.L_567:
        /*000c*/ 	.word	0x00000000
        /*0010*/ 	.short	0x0001
        /*0012*/ 	.short	0x0280
        /*0014*/ 	.byte	0x00, 0xf0, 0x11, 0x00


	//----- nvinfo : EIATTR_KPARAM_INFO
	.align		4
.L_568:
        /*0018*/ 	.byte	0x04, 0x17
        /*001a*/ 	.short	(.L_570 - .L_569)
.L_569:
        /*001c*/ 	.word	0x00000000
        /*0020*/ 	.short	0x0000
        /*0022*/ 	.short	0x0000
        /*0024*/ 	.byte	0x00, 0xf0, 0x01, 0x0a


	//----- nvinfo : EIATTR_SPARSE_MMA_MASK
	.align		4
.L_570:
        /*0028*/ 	.byte	0x03, 0x50
        /*002a*/ 	.short	0x0000


	//----- nvinfo : EIATTR_MAXREG_COUNT
	.align		4
        /*002c*/ 	.byte	0x03, 0x1b
        /*002e*/ 	.short	0x00ff


	//----- nvinfo : EIATTR_NUM_BARRIERS
	.align		4
        /*0030*/ 	.byte	0x02, 0x4c
        /*0032*/ 	.byte	0x01
	.zero		1


	//----- nvinfo : EIATTR_MERCURY_ISA_VERSION
	.align		4
        /*0034*/ 	.byte	0x03, 0x5f
        /*0036*/ 	.short	0x0101


	//----- nvinfo : EIATTR_VRC_CTA_INIT_COUNT
	.align		4
        /*0038*/ 	.byte	0x02, 0x4a
	.zero		1
	.zero		1


	//----- nvinfo : EIATTR_EXIT_INSTR_OFFSETS
	.align		4
        /*003c*/ 	.byte	0x04, 0x1c
        /*003e*/ 	.short	(.L_572 - .L_571)


	//   ....[0]....
.L_571:
        /*0040*/ 	.word	0x00000190


	//   ....[1]....
        /*0044*/ 	.word	0x00001680


	//   ....[2]....
        /*0048*/ 	.word	0x00001750


	//----- nvinfo : EIATTR_CRS_STACK_SIZE
	.align		4
.L_572:
        /*004c*/ 	.byte	0x04, 0x1e
        /*004e*/ 	.short	(.L_574 - .L_573)
.L_573:
        /*0050*/ 	.word	0x00000000


	//----- nvinfo : EIATTR_CBANK_PARAM_SIZE
	.align		4
.L_574:
        /*0054*/ 	.byte	0x03, 0x19
        /*0056*/ 	.short	0x0284


	//----- nvinfo : EIATTR_PARAM_CBANK
	.align		4
        /*0058*/ 	.byte	0x04, 0x0a
        /*005a*/ 	.short	(.L_576 - .L_575)
	.align		4
.L_575:
        /*005c*/ 	.word	index@(.nv.constant0._ZN5flash27flash_bwd_convert_dq_kernelI23Flash_bwd_kernel_traitsILi32ELi128ELi128ELi8ELi4ELi4ELi4ELb0ELb0EN7cutlass6half_tE19Flash_kernel_traitsILi32ELi128ELi128ELi8ES3_EEEEvNS_16Flash_bwd_paramsEi)
        /*0060*/ 	.short	0x0380
        /*0062*/ 	.short	0x0284


	//----- nvinfo : EIATTR_SW_WAR
	.align		4
.L_576:
        /*0064*/ 	.byte	0x04, 0x36
        /*0066*/ 	.short	(.L_578 - .L_577)
.L_577:
        /*0068*/ 	.word	0x00000008
.L_578:


//--------------------- .nv.info._ZN5flash44flash_bwd_dq_dk_dv_loop_seqk_parallel_kernelI23Flash_bwd_kernel_traitsILi32ELi128ELi128ELi8ELi4ELi4ELi4ELb0ELb0EN7cutlass6half_tE19Flash_kernel_traitsILi32ELi128ELi128ELi8ES3_EELb1ELb0ELb0ELb0ELb0ELb1ELb0EEEvNS_16Flash_bwd_paramsE --------------------------
	.section	.nv.info._ZN5flash44flash_bwd_dq_dk_dv_loop_seqk_parallel_kernelI23Flash_bwd_kernel_traitsILi32ELi128ELi128ELi8ELi4ELi4ELi4ELb0ELb0EN7cutlass6half_tE19Flash_kernel_traitsILi32ELi128ELi128ELi8ES3_EELb1ELb0ELb0ELb0ELb0ELb1ELb0EEEvNS_16Flash_bwd_paramsE,"",@"SHT_CUDA_INFO"
	.sectionflags	@""
	.align	4


	//----- nvinfo : EIATTR_CUDA_API_VERSION
	.align		4
        /*0000*/ 	.byte	0x04, 0x37
        /*0002*/ 	.short	(.L_580 - .L_579)
.L_579:
        /*0004*/ 	.word	0x00000082


	//----- nvinfo : EIATTR_KPARAM_INFO
	.align		4
.L_580:
        /*0008*/ 	.byte	0x04, 0x17
        /*000a*/ 	.short	(.L_582 - .L_581)
.L_581:
        /*000c*/ 	.word	0x00000000
        /*0010*/ 	.short	0x0000
        /*0012*/ 	.short	0x0000
        /*0014*/ 	.byte	0x00, 0xf0, 0x01, 0x0a


	//----- nvinfo : EIATTR_SPARSE_MMA_MASK
	.align		4
.L_582:
        /*0018*/ 	.byte	0x03, 0x50
        /*001a*/ 	.short	0x0000


	//----- nvinfo : EIATTR_MAXREG_COUNT
	.align		4
        /*001c*/ 	.byte	0x03, 0x1b
        /*001e*/ 	.short	0x00ff


	//----- nvinfo : EIATTR_NUM_BARRIERS
	.align		4
        /*0020*/ 	.byte	0x02, 0x4c
        /*0022*/ 	.byte	0x01
	.zero		1


	//----- nvinfo : EIATTR_MERCURY_ISA_VERSION
	.align		4
        /*0024*/ 	.byte	0x03, 0x5f
        /*0026*/ 	.short	0x0101


	//----- nvinfo : EIATTR_VRC_CTA_INIT_COUNT
	.align		4
        /*0028*/ 	.byte	0x02, 0x4a
	.zero		1
	.zero		1


	//----- nvinfo : EIATTR_EXIT_INSTR_OFFSETS
	.align		4
        /*002c*/ 	.byte	0x04, 0x1c
        /*002e*/ 	.short	(.L_584 - .L_583)


	//   ....[0]....
.L_583:
        /*0030*/ 	.word	0x00000080


	//   ....[1]....
        /*0034*/ 	.word	0x000086e0


	//----- nvinfo : EIATTR_CRS_STACK_SIZE
	.align		4
.L_584:
        /*0038*/ 	.byte	0x04, 0x1e
        /*003a*/ 	.short	(.L_586 - .L_585)
.L_585:
        /*003c*/ 	.word	0x00000000


	//----- nvinfo : EIATTR_CBANK_PARAM_SIZE
	.align		4
.L_586:
        /*0040*/ 	.byte	0x03, 0x19
        /*0042*/ 	.short	0x0280


	//----- nvinfo : EIATTR_PARAM_CBANK
	.align		4
        /*0044*/ 	.byte	0x04, 0x0a
        /*0046*/ 	.short	(.L_588 - .L_587)
	.align		4
.L_587:
        /*0048*/ 	.word	index@(.nv.constant0._ZN5flash44flash_bwd_dq_dk_dv_loop_seqk_parallel_kernelI23Flash_bwd_kernel_traitsILi32ELi128ELi128ELi8ELi4ELi4ELi4ELb0ELb0EN7cutlass6half_tE19Flash_kernel_traitsILi32ELi128ELi128ELi8ES3_EELb1ELb0ELb0ELb0ELb0ELb1ELb0EEEvNS_16Flash_bwd_paramsE)
        /*004c*/ 	.short	0x0380
        /*004e*/ 	.short	0x0280


	//----- nvinfo : EIATTR_SW_WAR
	.align		4
.L_588:
        /*0050*/ 	.byte	0x04, 0x36
        /*0052*/ 	.short	(.L_590 - .L_589)
.L_589:
        /*0054*/ 	.word	0x00000008
.L_590:


//--------------------- .nv.info._ZN5flash44flash_bwd_dq_dk_dv_loop_seqk_parallel_kernelI23Flash_bwd_kernel_traitsILi32ELi128ELi128ELi8ELi4ELi4ELi4ELb0ELb0EN7cutlass6half_tE19Flash_kernel_traitsILi32ELi128ELi128ELi8ES3_EELb0ELb0ELb0ELb0ELb0ELb1ELb1EEEvNS_16Flash_bwd_paramsE --------------------------
	.section	.nv.info._ZN5flash44flash_bwd_dq_dk_dv_loop_seqk_parallel_kernelI23Flash_bwd_kernel_traitsILi32ELi128ELi128ELi8ELi4ELi4ELi4ELb0ELb0EN7cutlass6half_tE19Flash_kernel_traitsILi32ELi128ELi128ELi8ES3_EELb0ELb0ELb0ELb0ELb0ELb1ELb1EEEvNS_16Flash_bwd_paramsE,"",@"SHT_CUDA_INFO"
	.sectionflags	@""
	.align	4


	//----- nvinfo : EIATTR_CUDA_API_VERSION
	.align		4
        /*0000*/ 	.byte	0x04, 0x37
        /*0002*/ 	.short	(.L_592 - .L_591)
.L_591:
        /*0004*/ 	.word	0x00000082


	//----- nvinfo : EIATTR_KPARAM_INFO
	.align		4
.L_592:
        /*0008*/ 	.byte	0x04, 0x17
        /*000a*/ 	.short	(.L_594 - .L_593)
.L_593:
        /*000c*/ 	.word	0x00000000
        /*0010*/ 	.short	0x0000
        /*0012*/ 	.short	0x0000
        /*0014*/ 	.byte	0x00, 0xf0, 0x01, 0x0a


	//----- nvinfo : EIATTR_SPARSE_MMA_MASK
	.align		4
.L_594:
        /*0018*/ 	.byte	0x03, 0x50
        /*001a*/ 	.short	0x0000


	//----- nvinfo : EIATTR_MAXREG_COUNT
	.align		4
        /*001c*/ 	.byte	0x03, 0x1b
        /*001e*/ 	.short	0x00ff


	//----- nvinfo : EIATTR_NUM_BARRIERS
	.align		4
        /*0020*/ 	.byte	0x02, 0x4c
        /*0022*/ 	.byte	0x01
	.zero		1


	//----- nvinfo : EIATTR_ANNOTATIONS
	.align		4
        /*0024*/ 	.byte	0x04, 0x55
        /*0026*/ 	.short	(.L_596 - .L_595)


	//   ....[0]....
.L_595:
        /* <DEDUP_REMOVED lines=30> */


	//----- nvinfo : EIATTR_MERCURY_ISA_VERSION
	.align		4
.L_596:
        /*01f0*/ 	.byte	0x03, 0x5f
        /*01f2*/ 	.short	0x0101


	//----- nvinfo : EIATTR_VRC_CTA_INIT_COUNT
	.align		4
        /*01f4*/ 	.byte	0x02, 0x4a
	.zero		1
	.zero		1


	//----- nvinfo : EIATTR_EXIT_INSTR_OFFSETS
	.align		4
        /*01f8*/ 	.byte	0x04, 0x1c
        /*01fa*/ 	.short	(.L_598 - .L_597)


	//   ....[0]....
.L_597:
        /*01fc*/ 	.word	0x00000090


	//   ....[1]....
        /*0200*/ 	.word	0x000092b0


	//----- nvinfo : EIATTR_CRS_STACK_SIZE
	.align		4
.L_598:
        /*0204*/ 	.byte	0x04, 0x1e
        /*0206*/ 	.short	(.L_600 - .L_599)
.L_599:
        /*0208*/ 	.word	0x00000000


	//----- nvinfo : EIATTR_CBANK_PARAM_SIZE
	.align		4
.L_600:
        /*020c*/ 	.byte	0x03, 0x19
        /*020e*/ 	.short	0x0280


	//----- nvinfo : EIATTR_PARAM_CBANK
	.align		4
        /*0210*/ 	.byte	0x04, 0x0a
        /*0212*/ 	.short	(.L_602 - .L_601)
	.align		4
.L_601:
        /*0214*/ 	.word	index@(.nv.constant0._ZN5flash44flash_bwd_dq_dk_dv_loop_seqk_parallel_kernelI23Flash_bwd_kernel_traitsILi32ELi128ELi128ELi8ELi4ELi4ELi4ELb0ELb0EN7cutlass6half_tE19Flash_kernel_traitsILi32ELi128ELi128ELi8ES3_EELb0ELb0ELb0ELb0ELb0ELb1ELb1EEEvNS_16Flash_bwd_paramsE)
        /*0218*/ 	.short	0x0380
        /*021a*/ 	.short	0x0280


	//----- nvinfo : EIATTR_SW_WAR
	.align		4
.L_602:
        /*021c*/ 	.byte	0x04, 0x36
        /*021e*/ 	.short	(.L_604 - .L_603)
.L_603:
        /*0220*/ 	.word	0x00000008
.L_604:


//--------------------- .nv.info._ZN5flash44flash_bwd_dq_dk_dv_loop_seqk_parallel_kernelI23Flash_bwd_kernel_traitsILi32ELi128ELi128ELi8ELi4ELi4ELi4ELb0ELb0EN7cutlass6half_tE19Flash_kernel_traitsILi32ELi128ELi128ELi8ES3_EELb1ELb0ELb0ELb0ELb0ELb0ELb0EEEvNS_16Flash_bwd_paramsE --------------------------
	.section	.nv.info._ZN5flash44flash_bwd_dq_dk_dv_loop_seqk_parallel_kernelI23Flash_bwd_kernel_traitsILi32ELi128ELi128ELi8ELi4ELi4ELi4ELb0ELb0EN7cutlass6half_tE19Flash_kernel_traitsILi32ELi128ELi128ELi8ES3_EELb1ELb0ELb0ELb0ELb0ELb0ELb0EEEvNS_16Flash_bwd_paramsE,"",@"SHT_CUDA_INFO"
	.sectionflags	@""
	.align	4


	//----- nvinfo : EIATTR_CUDA_API_VERSION
	.align		4
        /*0000*/ 	.byte	0x04, 0x37
        /*0002*/ 	.short	(.L_606 - .L_605)
.L_605:
        /*0004*/ 	.word	0x00000082


	//----- nvinfo : EIATTR_KPARAM_INFO
	.align		4
.L_606:
        /*0008*/ 	.byte	0x04, 0x17
        /*000a*/ 	.short	(.L_608 - .L_607)
.L_607:
        /*000c*/ 	.word	0x00000000
        /*0010*/ 	.short	0x0000
        /*0012*/ 	.short	0x0000
        /*0014*/ 	.byte	0x00, 0xf0, 0x01, 0x0a


	//----- nvinfo : EIATTR_SPARSE_MMA_MASK
	.align		4
.L_608:
        /*0018*/ 	.byte	0x03, 0x50
        /*001a*/ 	.short	0x0000


	//----- nvinfo : EIATTR_MAXREG_COUNT
	.align		4
        /*001c*/ 	.byte	0x03, 0x1b
        /*001e*/ 	.short	0x00ff


	//----- nvinfo : EIATTR_NUM_BARRIERS
	.align		4
        /*0020*/ 	.byte	0x02, 0x4c
        /*0022*/ 	.byte	0x01
	.zero		1


	//----- nvinfo : EIATTR_MERCURY_ISA_VERSION
	.align		4
        /*0024*/ 	.byte	0x03, 0x5f
        /*0026*/ 	.short	0x0101


	//----- nvinfo : EIATTR_VRC_CTA_INIT_COUNT
	.align		4
        /*0028*/ 	.byte	0x02, 0x4a
	.zero		1
	.zero		1


	//----- nvinfo : EIATTR_EXIT_INSTR_OFFSETS
	.align		4
        /*002c*/ 	.byte	0x04, 0x1c
        /*002e*/ 	.short	(.L_610 - .L_609)


	//   ....[0]....
.L_609:
        /*0030*/ 	.word	0x00000080


	//   ....[1]....
        /*0034*/ 	.word	0x00008f10


	//----- nvinfo : EIATTR_CRS_STACK_SIZE
	.align		4
.L_610:
        /*0038*/ 	.byte	0x04, 0x1e
        /*003a*/ 	.short	(.L_612 - .L_611)
.L_611:
        /*003c*/ 	.word	0x00000000


	//----- nvinfo : EIATTR_CBANK_PARAM_SIZE
	.align		4
.L_612:
        /*0040*/ 	.byte	0x03, 0x19
        /*0042*/ 	.short	0x0280


	//----- nvinfo : EIATTR_PARAM_CBANK
	.align		4
        /*0044*/ 	.byte	0x04, 0x0a
        /*0046*/ 	.short	(.L_614 - .L_613)
	.align		4
.L_613:
        /*0048*/ 	.word	index@(.nv.constant0._ZN5flash44flash_bwd_dq_dk_dv_loop_seqk_parallel_kernelI23Flash_bwd_kernel_traitsILi32ELi128ELi128ELi8ELi4ELi4ELi4ELb0ELb0EN7cutlass6half_tE19Flash_kernel_traitsILi32ELi128ELi128ELi8ES3_EELb1ELb0ELb0ELb0ELb0ELb0ELb0EEEvNS_16Flash_bwd_paramsE)
        /*004c*/ 	.short	0x0380
        /*004e*/ 	.short	0x0280


	//----- nvinfo : EIATTR_SW_WAR
	.align		4
.L_614:
        /*0050*/ 	.byte	0x04, 0x36
        /*0052*/ 	.short	(.L_616 - .L_615)
.L_615:
        /*0054*/ 	.word	0x00000008
.L_616:


//--------------------- .nv.info._ZN5flash44flash_bwd_dq_dk_dv_loop_seqk_parallel_kernelI23Flash_bwd_kernel_traitsILi32ELi128ELi128ELi8ELi4ELi4ELi4ELb0ELb0EN7cutlass6half_tE19Flash_kernel_traitsILi32ELi128ELi128ELi8ES3_EELb0ELb0ELb0ELb0ELb0ELb0ELb1EEEvNS_16Flash_bwd_paramsE --------------------------
	.section	.nv.info._ZN5flash44flash_bwd_dq_dk_dv_loop_seqk_parallel_kernelI23Flash_bwd_kernel_traitsILi32ELi128ELi128ELi8ELi4ELi4ELi4ELb0ELb0EN7cutlass6half_tE19Flash_kernel_traitsILi32ELi128ELi128ELi8ES3_EELb0ELb0ELb0ELb0ELb0ELb0ELb1EEEvNS_16Flash_bwd_paramsE,"",@"SHT_CUDA_INFO"
	.sectionflags	@""
	.align	4


	//----- nvinfo : EIATTR_CUDA_API_VERSION
	.align		4
        /*0000*/ 	.byte	0x04, 0x37
        /*0002*/ 	.short	(.L_618 - .L_617)
.L_617:
        /*0004*/ 	.word	0x00000082


	//----- nvinfo : EIATTR_KPARAM_INFO
	.align		4
.L_618:
        /*0008*/ 	.byte	0x04, 0x17
        /*000a*/ 	.short	(.L_620 - .L_619)
.L_619:
        /*000c*/ 	.word	0x00000000
        /*0010*/ 	.short	0x0000
        /*0012*/ 	.short	0x0000
        /*0014*/ 	.byte	0x00, 0xf0, 0x01, 0x0a


	//----- nvinfo : EIATTR_SPARSE_MMA_MASK
	.align		4
.L_620:
        /*0018*/ 	.byte	0x03, 0x50
        /*001a*/ 	.short	0x0000


	//----- nvinfo : EIATTR_MAXREG_COUNT
	.align		4
        /*001c*/ 	.byte	0x03, 0x1b
        /*001e*/ 	.short	0x00ff


	//----- nvinfo : EIATTR_NUM_BARRIERS
	.align		4
        /*0020*/ 	.byte	0x02, 0x4c
        /*0022*/ 	.byte	0x01
	.zero		1


	//----- nvinfo : EIATTR_ANNOTATIONS
	.align		4
        /*0024*/ 	.byte	0x04, 0x55
        /*0026*/ 	.short	(.L_622 - .L_621)


	//   ....[0]....
.L_621:
        /* <DEDUP_REMOVED lines=31> */


	//----- nvinfo : EIATTR_MERCURY_ISA_VERSION
	.align		4
.L_622:
        /*0200*/ 	.byte	0x03, 0x5f
        /*0202*/ 	.short	0x0101


	//----- nvinfo : EIATTR_VRC_CTA_INIT_COUNT
	.align		4
        /*0204*/ 	.byte	0x02, 0x4a
	.zero		1
	.zero		1


	//----- nvinfo : EIATTR_EXIT_INSTR_OFFSETS
	.align		4
        /*0208*/ 	.byte	0x04, 0x1c
        /*020a*/ 	.short	(.L_624 - .L_623)


	//   ....[0]....
.L_623:
        /*020c*/ 	.word	0x00000090


	//   ....[1]....
        /*0210*/ 	.word	0x00009900


	//----- nvinfo : EIATTR_CRS_STACK_SIZE
	.align		4
.L_624:
        /*0214*/ 	.byte	0x04, 0x1e
        /*0216*/ 	.short	(.L_626 - .L_625)
.L_625:
        /*0218*/ 	.word	0x00000000


	//----- nvinfo : EIATTR_CBANK_PARAM_SIZE
	.align		4
.L_626:
        /*021c*/ 	.byte	0x03, 0x19
        /*021e*/ 	.short	0x0280


	//----- nvinfo : EIATTR_PARAM_CBANK
	.align		4
        /*0220*/ 	.byte	0x04, 0x0a
        /*0222*/ 	.short	(.L_628 - .L_627)
	.align		4
.L_627:
        /*0224*/ 	.word	index@(.nv.constant0._ZN5flash44flash_bwd_dq_dk_dv_loop_seqk_parallel_kernelI23Flash_bwd_kernel_traitsILi32ELi128ELi128ELi8ELi4ELi4ELi4ELb0ELb0EN7cutlass6half_tE19Flash_kernel_traitsILi32ELi128ELi128ELi8ES3_EELb0ELb0ELb0ELb0ELb0ELb0ELb1EEEvNS_16Flash_bwd_paramsE)
        /*0228*/ 	.short	0x0380
        /*022a*/ 	.short	0x0280


	//----- nvinfo : EIATTR_SW_WAR
	.align		4
.L_628:
        /*022c*/ 	.byte	0x04, 0x36
        /*022e*/ 	.short	(.L_630 - .L_629)
.L_629:
        /*0230*/ 	.word	0x00000008
.L_630:


//--------------------- .nv.info._ZN5flash44flash_bwd_dq_dk_dv_loop_seqk_parallel_kernelI23Flash_bwd_kernel_traitsILi32ELi128ELi128ELi8ELi4ELi4ELi4ELb0ELb0EN7cutlass6half_tE19Flash_kernel_traitsILi32ELi128ELi128ELi8ES3_EELb1ELb0ELb1ELb0ELb0ELb0ELb0EEEvNS_16Flash_bwd_paramsE --------------------------
	.section	.nv.info._ZN5flash44flash_bwd_dq_dk_dv_loop_seqk_parallel_kernelI23Flash_bwd_kernel_traitsILi32ELi128ELi128ELi8ELi4ELi4ELi4ELb0ELb0EN7cutlass6half_tE19Flash_kernel_traitsILi32ELi128ELi128ELi8ES3_EELb1ELb0ELb1ELb0ELb0ELb0ELb0EEEvNS_16Flash_bwd_paramsE,"",@"SHT_CUDA_INFO"
	.sectionflags	@""
	.align	4


	//----- nvinfo : EIATTR_CUDA_API_VERSION
	.align		4
        /*0000*/ 	.byte	0x04, 0x37
        /*0002*/ 	.short	(.L_632 - .L_631)
.L_631:
        /*0004*/ 	.word	0x00000082


	//----- nvinfo : EIATTR_KPARAM_INFO
	.align		4
.L_632:
        /*0008*/ 	.byte	0x04, 0x17
        /*000a*/ 	.short	(.L_634 - .L_633)
.L_633:
        /*000c*/ 	.word	0x00000000
        /*0010*/ 	.short	0x0000
        /*0012*/ 	.short	0x0000
        /*0014*/ 	.byte	0x00, 0xf0, 0x01, 0x0a


	//----- nvinfo : EIATTR_SPARSE_MMA_MASK
	.align		4
.L_634:
        /*0018*/ 	.byte	0x03, 0x50
        /*001a*/ 	.short	0x0000


	//----- nvinfo : EIATTR_MAXREG_COUNT
	.align		4
        /*001c*/ 	.byte	0x03, 0x1b
        /*001e*/ 	.short	0x00ff


	//----- nvinfo : EIATTR_NUM_BARRIERS
	.align		4
        /*0020*/ 	.byte	0x02, 0x4c
        /*0022*/ 	.byte	0x01
	.zero		1


	//----- nvinfo : EIATTR_MERCURY_ISA_VERSION
	.align		4
        /*0024*/ 	.byte	0x03, 0x5f
        /*0026*/ 	.short	0x0101


	//----- nvinfo : EIATTR_VRC_CTA_INIT_COUNT
	.align		4
        /*0028*/ 	.byte	0x02, 0x4a
	.zero		1
	.zero		1


	//----- nvinfo : EIATTR_EXIT_INSTR_OFFSETS
	.align		4
        /*002c*/ 	.byte	0x04, 0x1c
        /*002e*/ 	.short	(.L_636 - .L_635)


	//   ....[0]....
.L_635:
        /*0030*/ 	.word	0x00000080


	//   ....[1]....
        /*0034*/ 	.word	0x00009a50


	//----- nvinfo : EIATTR_CRS_STACK_SIZE
	.align		4
.L_636:
        /*0038*/ 	.byte	0x04, 0x1e
        /*003a*/ 	.short	(.L_638 - .L_637)
.L_637:
        /*003c*/ 	.word	0x00000000


	//----- nvinfo : EIATTR_CBANK_PARAM_SIZE
	.align		4
.L_638:
        /*0040*/ 	.byte	0x03, 0x19
        /*0042*/ 	.short	0x0280


	//----- nvinfo : EIATTR_PARAM_CBANK
	.align		4
        /*0044*/ 	.byte	0x04, 0x0a
        /*0046*/ 	.short	(.L_640 - .L_639)
	.align		4
.L_639:
        /*0048*/ 	.word	index@(.nv.constant0._ZN5flash44flash_bwd_dq_dk_dv_loop_seqk_parallel_kernelI23Flash_bwd_kernel_traitsILi32ELi128ELi128ELi8ELi4ELi4ELi4ELb0ELb0EN7cutlass6half_tE19Flash_kernel_traitsILi32ELi128ELi128ELi8ES3_EELb1ELb0ELb1ELb0ELb0ELb0ELb0EEEvNS_16Flash_bwd_paramsE)
        /*004c*/ 	.short	0x0380
        /*004e*/ 	.short	0x0280


	//----- nvinfo : EIATTR_SW_WAR
	.align		4
.L_640:
        /*0050*/ 	.byte	0x04, 0x36
        /*0052*/ 	.short	(.L_642 - .L_641)
.L_641:
        /*0054*/ 	.word	0x00000008
.L_642:


//--------------------- .nv.info._ZN5flash44flash_bwd_dq_dk_dv_loop_seqk_parallel_kernelI23Flash_bwd_kernel_traitsILi32ELi128ELi128ELi8ELi4ELi4ELi4ELb0ELb0EN7cutlass6half_tE19Flash_kernel_traitsILi32ELi128ELi128ELi8ES3_EELb0ELb0ELb1ELb0ELb0ELb0ELb1EEEvNS_16Flash_bwd_paramsE --------------------------
	.section	.nv.info._ZN5flash44flash_bwd_dq_dk_dv_loop_seqk_parallel_kernelI23Flash_bwd_kernel_traitsILi32ELi128ELi128ELi8ELi4ELi4ELi4ELb0ELb0EN7cutlass6half_tE19Flash_kernel_traitsILi32ELi128ELi128ELi8ES3_EELb0ELb0ELb1ELb0ELb0ELb0ELb1EEEvNS_16Flash_bwd_paramsE,"",@"SHT_CUDA_INFO"
	.sectionflags	@""
	.align	4


	//----- nvinfo : EIATTR_CUDA_API_VERSION
	.align		4
        /*0000*/ 	.byte	0x04, 0x37
        /*0002*/ 	.short	(.L_644 - .L_643)
.L_643:
        /*0004*/ 	.word	0x00000082


	//----- nvinfo : EIATTR_KPARAM_INFO
	.align		4
.L_644:
        /*0008*/ 	.byte	0x04, 0x17
        /*000a*/ 	.short	(.L_646 - .L_645)
.L_645:
        /*000c*/ 	.word	0x00000000
        /*0010*/ 	.short	0x0000
        /*0012*/ 	.short	0x0000
        /*0014*/ 	.byte	0x00, 0xf0, 0x01, 0x0a


	//----- nvinfo : EIATTR_SPARSE_MMA_MASK
	.align		4
.L_646:
        /*0018*/ 	.byte	0x03, 0x50
        /*001a*/ 	.short	0x0000


	//----- nvinfo : EIATTR_MAXREG_COUNT
	.align		4
        /*001c*/ 	.byte	0x03, 0x1b
        /*001e*/ 	.short	0x00ff


	//----- nvinfo : EIATTR_NUM_BARRIERS
	.align		4
        /*0020*/ 	.byte	0x02, 0x4c
        /*0022*/ 	.byte	0x01
	.zero		1


	//----- nvinfo : EIATTR_ANNOTATIONS
	.align		4
        /*0024*/ 	.byte	0x04, 0x55
        /*0026*/ 	.short	(.L_648 - .L_647)


	//   ....[0]....
.L_647:
        /* <DEDUP_REMOVED lines=16> */


	//----- nvinfo : EIATTR_MERCURY_ISA_VERSION
	.align		4
.L_648:
        /*0118*/ 	.byte	0x03, 0x5f
        /*011a*/ 	.short	0x0101


	//----- nvinfo : EIATTR_VRC_CTA_INIT_COUNT
	.align		4
        /*011c*/ 	.byte	0x02, 0x4a
	.zero		1
	.zero		1


	//----- nvinfo : EIATTR_EXIT_INSTR_OFFSETS
	.align		4
        /*0120*/ 	.byte	0x04, 0x1c
        /*0122*/ 	.short	(.L_650 - .L_649)


	//   ....[0]....
.L_649:
        /*0124*/ 	.word	0x00000090


	//   ....[1]....
        /*0128*/ 	.word	0x00009de0


	//----- nvinfo : EIATTR_CRS_STACK_SIZE
	.align		4
.L_650:
        /*012c*/ 	.byte	0x04, 0x1e
        /*012e*/ 	.short	(.L_652 - .L_651)
.L_651:
        /*0130*/ 	.word	0x00000000


	//----- nvinfo : EIATTR_CBANK_PARAM_SIZE
	.align		4
.L_652:
        /*0134*/ 	.byte	0x03, 0x19
        /*0136*/ 	.short	0x0280


	//----- nvinfo : EIATTR_PARAM_CBANK
	.align		4
        /*0138*/ 	.byte	0x04, 0x0a
        /*013a*/ 	.short	(.L_654 - .L_653)
	.align		4
.L_653:
        /*013c*/ 	.word	index@(.nv.constant0._ZN5flash44flash_bwd_dq_dk_dv_loop_seqk_parallel_kernelI23Flash_bwd_kernel_traitsILi32ELi128ELi128ELi8ELi4ELi4ELi4ELb0ELb0EN7cutlass6half_tE19Flash_kernel_traitsILi32ELi128ELi128ELi8ES3_EELb0ELb0ELb1ELb0ELb0ELb0ELb1EEEvNS_16Flash_bwd_paramsE)
        /*0140*/ 	.short	0x0380
        /*0142*/ 	.short	0x0280


	//----- nvinfo : EIATTR_SW_WAR
	.align		4
.L_654:
        /*0144*/ 	.byte	0x04, 0x36
        /*0146*/ 	.short	(.L_656 - .L_655)
.L_655:
        /*0148*/ 	.word	0x00000008
.L_656:


//--------------------- .nv.info._ZN5flash44flash_bwd_dq_dk_dv_loop_seqk_parallel_kernelI23Flash_bwd_kernel_traitsILi32ELi128ELi128ELi8ELi4ELi4ELi4ELb0ELb0EN7cutlass6half_tE19Flash_kernel_traitsILi32ELi128ELi128ELi8ES3_EELb1ELb0ELb0ELb0ELb1ELb1ELb0EEEvNS_16Flash_bwd_paramsE --------------------------
	.section	.nv.info._ZN5flash44flash_bwd_dq_dk_dv_loop_seqk_parallel_kernelI23Flash_bwd_kernel_traitsILi32ELi128ELi128ELi8ELi4ELi4ELi4ELb0ELb0EN7cutlass6half_tE19Flash_kernel_traitsILi32ELi128ELi128ELi8ES3_EELb1ELb0ELb0ELb0ELb1ELb1ELb0EEEvNS_16Flash_bwd_paramsE,"",@"SHT_CUDA_INFO"
	.sectionflags	@""
	.align	4


	//----- nvinfo : EIATTR_CUDA_API_VERSION
	.align		4
        /*0000*/ 	.byte	0x04, 0x37
        /*0002*/ 	.short	(.L_658 - .L_657)
.L_657:
        /*0004*/ 	.word	0x00000082


	//----- nvinfo : EIATTR_KPARAM_INFO
	.align		4
.L_658:
        /*0008*/ 	.byte	0x04, 0x17
        /*000a*/ 	.short	(.L_660 - .L_659)
.L_659:
        /*000c*/ 	.word	0x00000000
        /*0010*/ 	.short	0x0000
        /*0012*/ 	.short	0x0000
        /*0014*/ 	.byte	0x00, 0xf0, 0x01, 0x0a


	//----- nvinfo : EIATTR_SPARSE_MMA_MASK
	.align		4
.L_660:
        /*0018*/ 	.byte	0x03, 0x50
        /*001a*/ 	.short	0x0000


	//----- nvinfo : EIATTR_MAXREG_COUNT
	.align		4
        /*001c*/ 	.byte	0x03, 0x1b
        /*001e*/ 	.short	0x00ff


	//----- nvinfo : EIATTR_NUM_BARRIERS
	.align		4
        /*0020*/ 	.byte	0x02, 0x4c
        /*0022*/ 	.byte	0x01
	.zero		1


	//----- nvinfo : EIATTR_MERCURY_ISA_VERSION
	.align		4
        /*0024*/ 	.byte	0x03, 0x5f
        /*0026*/ 	.short	0x0101


	//----- nvinfo : EIATTR_VRC_CTA_INIT_COUNT
	.align		4
        /*0028*/ 	.byte	0x02, 0x4a
	.zero		1
	.zero		1


	//----- nvinfo : EIATTR_EXIT_INSTR_OFFSETS
	.align		4
        /*002c*/ 	.byte	0x04, 0x1c
        /*002e*/ 	.short	(.L_662 - .L_661)


	//   ....[0]....
.L_661:
        /*0030*/ 	.word	0x00000080


	//   ....[1]....
        /*0034*/ 	.word	0x00006df0


	//----- nvinfo : EIATTR_CBANK_PARAM_SIZE
	.align		4
.L_662:
        /*0038*/ 	.byte	0x03, 0x19
        /*003a*/ 	.short	0x0280


	//----- nvinfo : EIATTR_PARAM_CBANK
	.align		4
        /*003c*/ 	.byte	0x04, 0x0a
        /*003e*/ 	.short	(.L_664 - .L_663)
	.align		4
.L_663:
        /*0040*/ 	.word	index@(.nv.constant0._ZN5flash44flash_bwd_dq_dk_dv_loop_seqk_parallel_kernelI23Flash_bwd_kernel_traitsILi32ELi128ELi128ELi8ELi4ELi4ELi4ELb0ELb0EN7cutlass6half_tE19Flash_kernel_traitsILi32ELi128ELi128ELi8ES3_EELb1ELb0ELb0ELb0ELb1ELb1ELb0EEEvNS_16Flash_bwd_paramsE)
        /*0044*/ 	.short	0x0380
        /*0046*/ 	.short	0x0280


	//----- nvinfo : EIATTR_SW_WAR
	.align		4
.L_664:
        /*0048*/ 	.byte	0x04, 0x36
        /*004a*/ 	.short	(.L_666 - .L_665)
.L_665:
        /*004c*/ 	.word	0x00000008
.L_666:


//--------------------- .nv.info._ZN5flash44flash_bwd_dq_dk_dv_loop_seqk_parallel_kernelI23Flash_bwd_kernel_traitsILi32ELi128ELi128ELi8ELi4ELi4ELi4ELb0ELb0EN7cutlass6half_tE19Flash_kernel_traitsILi32ELi128ELi128ELi8ES3_EELb0ELb0ELb0ELb0ELb1ELb1ELb1EEEvNS_16Flash_bwd_paramsE --------------------------
	.section	.nv.info._ZN5flash44flash_bwd_dq_dk_dv_loop_seqk_parallel_kernelI23Flash_bwd_kernel_traitsILi32ELi128ELi128ELi8ELi4ELi4ELi4ELb0ELb0EN7cutlass6half_tE19Flash_kernel_traitsILi32ELi128ELi128ELi8ES3_EELb0ELb0ELb0ELb0ELb1ELb1ELb1EEEvNS_16Flash_bwd_paramsE,"",@"SHT_CUDA_INFO"
	.sectionflags	@""
	.align	4


	//----- nvinfo : EIATTR_CUDA_API_VERSION
	.align		4
        /*0000*/ 	.byte	0x04, 0x37
        /*0002*/ 	.short	(.L_668 - .L_667)
.L_667:
        /*0004*/ 	.word	0x00000082


	//----- nvinfo : EIATTR_KPARAM_INFO
	.align		4
.L_668:
        /*0008*/ 	.byte	0x04, 0x17
        /*000a*/ 	.short	(.L_670 - .L_669)
.L_669:
        /*000c*/ 	.word	0x00000000
        /*0010*/ 	.short	0x0000
        /*0012*/ 	.short	0x0000
        /*0014*/ 	.byte	0x00, 0xf0, 0x01, 0x0a


	//----- nvinfo : EIATTR_SPARSE_MMA_MASK
	.align		4
.L_670:
        /*0018*/ 	.byte	0x03, 0x50
        /*001a*/ 	.short	0x0000


	//----- nvinfo : EIATTR_MAXREG_COUNT
	.align		4
        /*001c*/ 	.byte	0x03, 0x1b
        /*001e*/ 	.short	0x00ff


	//----- nvinfo : EIATTR_NUM_BARRIERS
	.align		4
        /*0020*/ 	.byte	0x02, 0x4c
        /*0022*/ 	.byte	0x01
	.zero		1


	//----- nvinfo : EIATTR_ANNOTATIONS
	.align		4
        /*0024*/ 	.byte	0x04, 0x55
        /*0026*/ 	.short	(.L_672 - .L_671)


	//   ....[0]....
.L_671:
        /* <DEDUP_REMOVED lines=32> */


	//----- nvinfo : EIATTR_MERCURY_ISA_VERSION
	.align		4
.L_672:
        /*0218*/ 	.byte	0x03, 0x5f
        /*021a*/ 	.short	0x0101


	//----- nvinfo : EIATTR_VRC_CTA_INIT_COUNT
	.align		4
        /*021c*/ 	.byte	0x02, 0x4a
	.zero		1
	.zero		1


	//----- nvinfo : EIATTR_EXIT_INSTR_OFFSETS
	.align		4
        /*0220*/ 	.byte	0x04, 0x1c
        /*0222*/ 	.short	(.L_674 - .L_673)


	//   ....[0]....
.L_673:
        /*0224*/ 	.word	0x00000090


	//   ....[1]....
        /*0228*/ 	.word	0x00006e70


	//----- nvinfo : EIATTR_CBANK_PARAM_SIZE
	.align		4
.L_674:
        /*022c*/ 	.byte	0x03, 0x19
        /*022e*/ 	.short	0x0280


	//----- nvinfo : EIATTR_PARAM_CBANK
	.align		4
        /*0230*/ 	.byte	0x04, 0x0a
        /*0232*/ 	.short	(.L_676 - .L_675)
	.align		4
.L_675:
        /*0234*/ 	.word	index@(.nv.constant0._ZN5flash44flash_bwd_dq_dk_dv_loop_seqk_parallel_kernelI23Flash_bwd_kernel_traitsILi32ELi128ELi128ELi8ELi4ELi4ELi4ELb0ELb0EN7cutlass6half_tE19Flash_kernel_traitsILi32ELi128ELi128ELi8ES3_EELb0ELb0ELb0ELb0ELb1ELb1ELb1EEEvNS_16Flash_bwd_paramsE)
        /*0238*/ 	.short	0x0380
        /*023a*/ 	.short	0x0280


	//----- nvinfo : EIATTR_SW_WAR
	.align		4
.L_676:
        /*023c*/ 	.byte	0x04, 0x36
        /*023e*/ 	.short	(.L_678 - .L_677)
.L_677:
        /*0240*/ 	.word	0x00000008
.L_678:


//--------------------- .nv.info._ZN5flash44flash_bwd_dq_dk_dv_loop_seqk_parallel_kernelI23Flash_bwd_kernel_traitsILi32ELi128ELi128ELi8ELi4ELi4ELi4ELb0ELb0EN7cutlass6half_tE19Flash_kernel_traitsILi32ELi128ELi128ELi8ES3_EELb1ELb0ELb0ELb1ELb0ELb0ELb0EEEvNS_16Flash_bwd_paramsE --------------------------
	.section	.nv.info._ZN5flash44flash_bwd_dq_dk_dv_loop_seqk_parallel_kernelI23Flash_bwd_kernel_traitsILi32ELi128ELi128ELi8ELi4ELi4ELi4ELb0ELb0EN7cutlass6half_tE19Flash_kernel_traitsILi32ELi128ELi128ELi8ES3_EELb1ELb0ELb0ELb1ELb0ELb0ELb0EEEvNS_16Flash_bwd_paramsE,"",@"SHT_CUDA_INFO"
	.sectionflags	@""
	.align	4


	//----- nvinfo : EIATTR_CUDA_API_VERSION
	.align		4
        /*0000*/ 	.byte	0x04, 0x37
        /*0002*/ 	.short	(.L_680 - .L_679)
.L_679:
        /*0004*/ 	.word	0x00000082


	//----- nvinfo : EIATTR_KPARAM_INFO
	.align		4
.L_680:
        /*0008*/ 	.byte	0x04, 0x17
        /*000a*/ 	.short	(.L_682 - .L_681)
.L_681:
        /*000c*/ 	.word	0x00000000
        /*0010*/ 	.short	0x0000
        /*0012*/ 	.short	0x0000
        /*0014*/ 	.byte	0x00, 0xf0, 0x01, 0x0a


	//----- nvinfo : EIATTR_SPARSE_MMA_MASK
	.align		4
.L_682:
        /*0018*/ 	.byte	0x03, 0x50
        /*001a*/ 	.short	0x0000


	//----- nvinfo : EIATTR_MAXREG_COUNT
	.align		4
        /*001c*/ 	.byte	0x03, 0x1b
        /*001e*/ 	.short	0x00ff


	//----- nvinfo : EIATTR_NUM_BARRIERS
	.align		4
        /*0020*/ 	.byte	0x02, 0x4c
        /*0022*/ 	.byte	0x01
	.zero		1


	//----- nvinfo : EIATTR_MERCURY_ISA_VERSION
	.align		4
        /*0024*/ 	.byte	0x03, 0x5f
        /*0026*/ 	.short	0x0101


	//----- nvinfo : EIATTR_VRC_CTA_INIT_COUNT
	.align		4
        /*0028*/ 	.byte	0x02, 0x4a
	.zero		1
	.zero		1


	//----- nvinfo : EIATTR_EXIT_INSTR_OFFSETS
	.align		4
        /*002c*/ 	.byte	0x04, 0x1c
        /*002e*/ 	.short	(.L_684 - .L_683)


	//   ....[0]....
.L_683:
        /*0030*/ 	.word	0x00000080


	//   ....[1]....
        /*0034*/ 	.word	0x00009990


	//----- nvinfo : EIATTR_CRS_STACK_SIZE
	.align		4
.L_684:
        /*0038*/ 	.byte	0x04, 0x1e
        /*003a*/ 	.short	(.L_686 - .L_685)
.L_685:
        /*003c*/ 	.word	0x00000000


	//----- nvinfo : EIATTR_CBANK_PARAM_SIZE
	.align		4
.L_686:
        /*0040*/ 	.byte	0x03, 0x19
        /*0042*/ 	.short	0x0280


	//----- nvinfo : EIATTR_PARAM_CBANK
	.align		4
        /*0044*/ 	.byte	0x04, 0x0a
        /*0046*/ 	.short	(.L_688 - .L_687)
	.align		4
.L_687:
        /*0048*/ 	.word	index@(.nv.constant0._ZN5flash44flash_bwd_dq_dk_dv_loop_seqk_parallel_kernelI23Flash_bwd_kernel_traitsILi32ELi128ELi128ELi8ELi4ELi4ELi4ELb0ELb0EN7cutlass6half_tE19Flash_kernel_traitsILi32ELi128ELi128ELi8ES3_EELb1ELb0ELb0ELb1ELb0ELb0ELb0EEEvNS_16Flash_bwd_paramsE)
        /*004c*/ 	.short	0x0380
        /*004e*/ 	.short	0x0280


	//----- nvinfo : EIATTR_SW_WAR
	.align		4
.L_688:
        /*0050*/ 	.byte	0x04, 0x36
        /*0052*/ 	.short	(.L_690 - .L_689)
.L_689:
        /*0054*/ 	.word	0x00000008
.L_690:


//--------------------- .nv.info._ZN5flash44flash_bwd_dq_dk_dv_loop_seqk_parallel_kernelI23Flash_bwd_kernel_traitsILi32ELi128ELi128ELi8ELi4ELi4ELi4ELb0ELb0EN7cutlass6half_tE19Flash_kernel_traitsILi32ELi128ELi128ELi8ES3_EELb0ELb0ELb0ELb1ELb0ELb0ELb1EEEvNS_16Flash_bwd_paramsE --------------------------
	.section	.nv.info._ZN5flash44flash_bwd_dq_dk_dv_loop_seqk_parallel_kernelI23Flash_bwd_kernel_traitsILi32ELi128ELi128ELi8ELi4ELi4ELi4ELb0ELb0EN7cutlass6half_tE19Flash_kernel_traitsILi32ELi128ELi128ELi8ES3_EELb0ELb0ELb0ELb1ELb0ELb0ELb1EEEvNS_16Flash_bwd_paramsE,"",@"SHT_CUDA_INFO"
	.sectionflags	@""
	.align	4


	//----- nvinfo : EIATTR_CUDA_API_VERSION
	.align		4
        /*0000*/ 	.byte	0x04, 0x37
        /*0002*/ 	.short	(.L_692 - .L_691)
.L_691:
        /*0004*/ 	.word	0x00000082


	//----- nvinfo : EIATTR_KPARAM_INFO
	.align		4
.L_692:
        /*0008*/ 	.byte	0x04, 0x17
        /*000a*/ 	.short	(.L_694 - .L_693)
.L_693:
        /*000c*/ 	.word	0x00000000
        /*0010*/ 	.short	0x0000
        /*0012*/ 	.short	0x0000
        /*0014*/ 	.byte	0x00, 0xf0, 0x01, 0x0a


	//----- nvinfo : EIATTR_SPARSE_MMA_MASK
	.align		4
.L_694:
        /*0018*/ 	.byte	0x03, 0x50
        /*001a*/ 	.short	0x0000


	//----- nvinfo : EIATTR_MAXREG_COUNT
	.align		4
        /*001c*/ 	.byte	0x03, 0x1b
        /*001e*/ 	.short	0x00ff


	//----- nvinfo : EIATTR_NUM_BARRIERS
	.align		4
        /*0020*/ 	.byte	0x02, 0x4c
        /*0022*/ 	.byte	0x01
	.zero		1


	//----- nvinfo : EIATTR_ANNOTATIONS
	.align		4
        /*0024*/ 	.byte	0x04, 0x55
        /*0026*/ 	.short	(.L_696 - .L_695)


	//   ....[0]....
.L_695:
        /* <DEDUP_REMOVED lines=28> */


	//----- nvinfo : EIATTR_MERCURY_ISA_VERSION
	.align		4
.L_696:
        /*01d8*/ 	.byte	0x03, 0x5f
        /*01da*/ 	.short	0x0101


	//----- nvinfo : EIATTR_VRC_CTA_INIT_COUNT
	.align		4
        /*01dc*/ 	.byte	0x02, 0x4a
	.zero		1
	.zero		1


	//----- nvinfo : EIATTR_EXIT_INSTR_OFFSETS
	.align		4
        /*01e0*/ 	.byte	0x04, 0x1c
        /*01e2*/ 	.short	(.L_698 - .L_697)


	//   ....[0]....
.L_697:
        /*01e4*/ 	.word	0x00000090


	//   ....[1]....
        /*01e8*/ 	.word	0x0000a1d0


	//----- nvinfo : EIATTR_CRS_STACK_SIZE
	.align		4
.L_698:
        /*01ec*/ 	.byte	0x04, 0x1e
        /*01ee*/ 	.short	(.L_700 - .L_699)
.L_699:
        /*01f0*/ 	.word	0x00000000


	//----- nvinfo : EIATTR_CBANK_PARAM_SIZE
	.align		4
.L_700:
        /*01f4*/ 	.byte	0x03, 0x19
        /*01f6*/ 	.short	0x0280


	//----- nvinfo : EIATTR_PARAM_CBANK
	.align		4
        /*01f8*/ 	.byte	0x04, 0x0a
        /*01fa*/ 	.short	(.L_702 - .L_701)
	.align		4
.L_701:
        /*01fc*/ 	.word	index@(.nv.constant0._ZN5flash44flash_bwd_dq_dk_dv_loop_seqk_parallel_kernelI23Flash_bwd_kernel_traitsILi32ELi128ELi128ELi8ELi4ELi4ELi4ELb0ELb0EN7cutlass6half_tE19Flash_kernel_traitsILi32ELi128ELi128ELi8ES3_EELb0ELb0ELb0ELb1ELb0ELb0ELb1EEEvNS_16Flash_bwd_paramsE)
        /*0200*/ 	.short	0x0380
        /*0202*/ 	.short	0x0280


	//----- nvinfo : EIATTR_SW_WAR
	.align		4
.L_702:
        /*0204*/ 	.byte	0x04, 0x36
        /*0206*/ 	.short	(.L_704 - .L_703)
.L_703:
        /*0208*/ 	.word	0x00000008
.L_704:


//--------------------- .nv.info._ZN5flash44flash_bwd_dq_dk_dv_loop_seqk_parallel_kernelI23Flash_bwd_kernel_traitsILi32ELi128ELi128ELi8ELi4ELi4ELi4ELb0ELb0EN7cutlass6half_tE19Flash_kernel_traitsILi32ELi128ELi128ELi8ES3_EELb1ELb0ELb1ELb0ELb0ELb1ELb0EEEvNS_16Flash_bwd_paramsE --------------------------
	.section	.nv.info._ZN5flash44flash_bwd_dq_dk_dv_loop_seqk_parallel_kernelI23Flash_bwd_kernel_traitsILi32ELi128ELi128ELi8ELi4ELi4ELi4ELb0ELb0EN7cutlass6half_tE19Flash_kernel_traitsILi32ELi128ELi128ELi8ES3_EELb1ELb0ELb1ELb0ELb0ELb1ELb0EEEvNS_16Flash_bwd_paramsE,"",@"SHT_CUDA_INFO"
	.sectionflags	@""
	.align	4


	//----- nvinfo : EIATTR_CUDA_API_VERSION
	.align		4
        /*0000*/ 	.byte	0x04, 0x37
        /*0002*/ 	.short	(.L_706 - .L_705)
.L_705:
        /*0004*/ 	.word	0x00000082


	//----- nvinfo : EIATTR_KPARAM_INFO
	.align		4
.L_706:
        /*0008*/ 	.byte	0x04, 0x17
        /*000a*/ 	.short	(.L_708 - .L_707)
.L_707:
        /*000c*/ 	.word	0x00000000
        /*0010*/ 	.short	0x0000
        /*0012*/ 	.short	0x0000
        /*0014*/ 	.byte	0x00, 0xf0, 0x01, 0x0a


	//----- nvinfo : EIATTR_SPARSE_MMA_MASK
	.align		4
.L_708:
        /*0018*/ 	.byte	0x03, 0x50
        /*001a*/ 	.short	0x0000


	//----- nvinfo : EIATTR_MAXREG_COUNT
	.align		4
        /*001c*/ 	.byte	0x03, 0x1b
        /*001e*/ 	.short	0x00ff


	//----- nvinfo : EIATTR_NUM_BARRIERS
	.align		4
        /*0020*/ 	.byte	0x02, 0x4c
        /*0022*/ 	.byte	0x01
	.zero		1


	//----- nvinfo : EIATTR_MERCURY_ISA_VERSION
	.align		4
        /*0024*/ 	.byte	0x03, 0x5f
        /*0026*/ 	.short	0x0101


	//----- nvinfo : EIATTR_VRC_CTA_INIT_COUNT
	.align		4
        /*0028*/ 	.byte	0x02, 0x4a
	.zero		1
	.zero		1


	//----- nvinfo : EIATTR_EXIT_INSTR_OFFSETS
	.align		4
        /*002c*/ 	.byte	0x04, 0x1c
        /*002e*/ 	.short	(.L_710 - .L_709)


	//   ....[0]....
.L_709:
        /*0030*/ 	.word	0x00000080


	//   ....[1]....
        /*0034*/ 	.word	0x00009430


	//----- nvinfo : EIATTR_CRS_STACK_SIZE
	.align		4
.L_710:
        /*0038*/ 	.byte	0x04, 0x1e
        /*003a*/ 	.short	(.L_712 - .L_711)
.L_711:
        /*003c*/ 	.word	0x00000000


	//----- nvinfo : EIATTR_CBANK_PARAM_SIZE
	.align		4
.L_712:
        /*0040*/ 	.byte	0x03, 0x19
        /*0042*/ 	.short	0x0280


	//----- nvinfo : EIATTR_PARAM_CBANK
	.align		4
        /*0044*/ 	.byte	0x04, 0x0a
        /*0046*/ 	.short	(.L_714 - .L_713)
	.align		4
.L_713:
        /*0048*/ 	.word	index@(.nv.constant0._ZN5flash44flash_bwd_dq_dk_dv_loop_seqk_parallel_kernelI23Flash_bwd_kernel_traitsILi32ELi128ELi128ELi8ELi4ELi4ELi4ELb0ELb0EN7cutlass6half_tE19Flash_kernel_traitsILi32ELi128ELi128ELi8ES3_EELb1ELb0ELb1ELb0ELb0ELb1ELb0EEEvNS_16Flash_bwd_paramsE)
        /*004c*/ 	.short	0x0380
        /*004e*/ 	.short	0x0280


	//----- nvinfo : EIATTR_SW_WAR
	.align		4
.L_714:
        /*0050*/ 	.byte	0x04, 0x36
        /*0052*/ 	.short	(.L_716 - .L_715)
.L_715:
        /*0054*/ 	.word	0x00000008
.L_716:


//--------------------- .nv.info._ZN5flash44flash_bwd_dq_dk_dv_loop_seqk_parallel_kernelI23Flash_bwd_kernel_traitsILi32ELi128ELi128ELi8ELi4ELi4ELi4ELb0ELb0EN7cutlass6half_tE19Flash_kernel_traitsILi32ELi128ELi128ELi8ES3_EELb0ELb0ELb1ELb0ELb0ELb1ELb1EEEvNS_16Flash_bwd_paramsE --------------------------
	.section	.nv.info._ZN5flash44flash_bwd_dq_dk_dv_loop_seqk_parallel_kernelI23Flash_bwd_kernel_traitsILi32ELi128ELi128ELi8ELi4ELi4ELi4ELb0ELb0EN7cutlass6half_tE19Flash_kernel_traitsILi32ELi128ELi128ELi8ES3_EELb0ELb0ELb1ELb0ELb0ELb1ELb1EEEvNS_16Flash_bwd_paramsE,"",@"SHT_CUDA_INFO"
	.sectionflags	@""
	.align	4


	//----- nvinfo : EIATTR_CUDA_API_VERSION
	.align		4
        /*0000*/ 	.byte	0x04, 0x37
        /*0002*/ 	.short	(.L_718 - .L_717)
.L_717:
        /*0004*/ 	.word	0x00000082


	//----- nvinfo : EIATTR_KPARAM_INFO
	.align		4
.L_718:
        /*0008*/ 	.byte	0x04, 0x17
        /*000a*/ 	.short	(.L_720 - .L_719)
.L_719:
        /*000c*/ 	.word	0x00000000
        /*0010*/ 	.short	0x0000
        /*0012*/ 	.short	0x0000
        /*0014*/ 	.byte	0x00, 0xf0, 0x01, 0x0a


	//----- nvinfo : EIATTR_SPARSE_MMA_MASK
	.align		4
.L_720:
        /*0018*/ 	.byte	0x03, 0x50
        /*001a*/ 	.short	0x0000


	//----- nvinfo : EIATTR_MAXREG_COUNT
	.align		4
        /*001c*/ 	.byte	0x03, 0x1b
        /*001e*/ 	.short	0x00ff


	//----- nvinfo : EIATTR_NUM_BARRIERS
	.align		4
        /*0020*/ 	.byte	0x02, 0x4c
        /*0022*/ 	.byte	0x01
	.zero		1


	//----- nvinfo : EIATTR_ANNOTATIONS
	.align		4
        /*0024*/ 	.byte	0x04, 0x55
        /*0026*/ 	.short	(.L_722 - .L_721)


	//   ....[0]....
.L_721:
        /* <DEDUP_REMOVED lines=15> */


	//----- nvinfo : EIATTR_MERCURY_ISA_VERSION
	.align		4
.L_722:
        /*0108*/ 	.byte	0x03, 0x5f
        /*010a*/ 	.short	0x0101


	//----- nvinfo : EIATTR_VRC_CTA_INIT_COUNT
	.align		4
        /*010c*/ 	.byte	0x02, 0x4a
	.zero		1
	.zero		1


	//----- nvinfo : EIATTR_EXIT_INSTR_OFFSETS
	.align		4
        /*0110*/ 	.byte	0x04, 0x1c
        /*0112*/ 	.short	(.L_724 - .L_723)


	//   ....[0]....
.L_723:
        /*0114*/ 	.word	0x00000090


	//   ....[1]....
        /*0118*/ 	.word	0x000097b0


	//----- nvinfo : EIATTR_CRS_STACK_SIZE
	.align		4
.L_724:
        /*011c*/ 	.byte	0x04, 0x1e
        /*011e*/ 	.short	(.L_726 - .L_725)
.L_725:
        /*0120*/ 	.word	0x00000000


	//----- nvinfo : EIATTR_CBANK_PARAM_SIZE
	.align		4
.L_726:
        /*0124*/ 	.byte	0x03, 0x19
        /*0126*/ 	.short	0x0280


	//----- nvinfo : EIATTR_PARAM_CBANK
	.align		4
        /*0128*/ 	.byte	0x04, 0x0a
        /*012a*/ 	.short	(.L_728 - .L_727)
	.align		4
.L_727:
        /*012c*/ 	.word	index@(.nv.constant0._ZN5flash44flash_bwd_dq_dk_dv_loop_seqk_parallel_kernelI23Flash_bwd_kernel_traitsILi32ELi128ELi128ELi8ELi4ELi4ELi4ELb0ELb0EN7cutlass6half_tE19Flash_kernel_traitsILi32ELi128ELi128ELi8ES3_EELb0ELb0ELb1ELb0ELb0ELb1ELb1EEEvNS_16Flash_bwd_paramsE)
        /*0130*/ 	.short	0x0380
        /*0132*/ 	.short	0x0280


	//----- nvinfo : EIATTR_SW_WAR
	.align		4
.L_728:
        /*0134*/ 	.byte	0x04, 0x36
        /*0136*/ 	.short	(.L_730 - .L_729)
.L_729:
        /*0138*/ 	.word	0x00000008
.L_730:


//--------------------- .nv.info._ZN5flash44flash_bwd_dq_dk_dv_loop_seqk_parallel_kernelI23Flash_bwd_kernel_traitsILi32ELi128ELi128ELi8ELi4ELi4ELi4ELb0ELb0EN7cutlass6half_tE19Flash_kernel_traitsILi32ELi128ELi128ELi8ES3_EELb1ELb0ELb1ELb1ELb0ELb0ELb0EEEvNS_16Flash_bwd_paramsE --------------------------
	.section	.nv.info._ZN5flash44flash_bwd_dq_dk_dv_loop_seqk_parallel_kernelI23Flash_bwd_kernel_traitsILi32ELi128ELi128ELi8ELi4ELi4ELi4ELb0ELb0EN7cutlass6half_tE19Flash_kernel_traitsILi32ELi128ELi128ELi8ES3_EELb1ELb0ELb1ELb1ELb0ELb0ELb0EEEvNS_16Flash_bwd_paramsE,"",@"SHT_CUDA_INFO"
	.sectionflags	@""
	.align	4


	//----- nvinfo : EIATTR_CUDA_API_VERSION
	.align		4
        /*0000*/ 	.byte	0x04, 0x37
        /*0002*/ 	.short	(.L_732 - .L_731)
.L_731:
        /*0004*/ 	.word	0x00000082


	//----- nvinfo : EIATTR_KPARAM_INFO
	.align		4
.L_732:
        /*0008*/ 	.byte	0x04, 0x17
        /*000a*/ 	.short	(.L_734 - .L_733)
.L_733:
        /*000c*/ 	.word	0x00000000
        /*0010*/ 	.short	0x0000
        /*0012*/ 	.short	0x0000
        /*0014*/ 	.byte	0x00, 0xf0, 0x01, 0x0a


	//----- nvinfo : EIATTR_SPARSE_MMA_MASK
	.align		4
.L_734:
        /*0018*/ 	.byte	0x03, 0x50
        /*001a*/ 	.short	0x0000


	//----- nvinfo : EIATTR_MAXREG_COUNT
	.align		4
        /*001c*/ 	.byte	0x03, 0x1b
        /*001e*/ 	.short	0x00ff


	//----- nvinfo : EIATTR_NUM_BARRIERS
	.align		4
        /*0020*/ 	.byte	0x02, 0x4c
        /*0022*/ 	.byte	0x01
	.zero		1


	//----- nvinfo : EIATTR_MERCURY_ISA_VERSION
	.align		4
        /*0024*/ 	.byte	0x03, 0x5f
        /*0026*/ 	.short	0x0101


	//----- nvinfo : EIATTR_VRC_CTA_INIT_COUNT
	.align		4
        /*0028*/ 	.byte	0x02, 0x4a
	.zero		1
	.zero		1


	//----- nvinfo : EIATTR_EXIT_INSTR_OFFSETS
	.align		4
        /*002c*/ 	.byte	0x04, 0x1c
        /*002e*/ 	.short	(.L_736 - .L_735)


	//   ....[0]....
.L_735:
        /*0030*/ 	.word	0x00000080


	//   ....[1]....
        /*0034*/ 	.word	0x0000a620


	//----- nvinfo : EIATTR_CRS_STACK_SIZE
	.align		4
.L_736:
        /*0038*/ 	.byte	0x04, 0x1e
        /*003a*/ 	.short	(.L_738 - .L_737)
.L_737:
        /*003c*/ 	.word	0x00000000


	//----- nvinfo : EIATTR_CBANK_PARAM_SIZE
	.align		4
.L_738:
        /*0040*/ 	.byte	0x03, 0x19
        /*0042*/ 	.short	0x0280


	//----- nvinfo : EIATTR_PARAM_CBANK
	.align		4
        /*0044*/ 	.byte	0x04, 0x0a
        /*0046*/ 	.short	(.L_740 - .L_739)
	.align		4
.L_739:
        /*0048*/ 	.word	index@(.nv.constant0._ZN5flash44flash_bwd_dq_dk_dv_loop_seqk_parallel_kernelI23Flash_bwd_kernel_traitsILi32ELi128ELi128ELi8ELi4ELi4ELi4ELb0ELb0EN7cutlass6half_tE19Flash_kernel_traitsILi32ELi128ELi128ELi8ES3_EELb1ELb0ELb1ELb1ELb0ELb0ELb0EEEvNS_16Flash_bwd_paramsE)
        /*004c*/ 	.short	0x0380
        /*004e*/ 	.short	0x0280


	//----- nvinfo : EIATTR_SW_WAR
	.align		4
.L_740:
        /*0050*/ 	.byte	0x04, 0x36
        /*0052*/ 	.short	(.L_742 - .L_741)
.L_741:
        /*0054*/ 	.word	0x00000008
.L_742:


//--------------------- .nv.info._ZN5flash44flash_bwd_dq_dk_dv_loop_seqk_parallel_kernelI23Flash_bwd_kernel_traitsILi32ELi128ELi128ELi8ELi4ELi4ELi4ELb0ELb0EN7cutlass6half_tE19Flash_kernel_traitsILi32ELi128ELi128ELi8ES3_EELb0ELb0ELb1ELb1ELb0ELb0ELb1EEEvNS_16Flash_bwd_paramsE --------------------------
	.section	.nv.info._ZN5flash44flash_bwd_dq_dk_dv_loop_seqk_parallel_kernelI23Flash_bwd_kernel_traitsILi32ELi128ELi128ELi8ELi4ELi4ELi4ELb0ELb0EN7cutlass6half_tE19Flash_kernel_traitsILi32ELi128ELi128ELi8ES3_EELb0ELb0ELb1ELb1ELb0ELb0ELb1EEEvNS_16Flash_bwd_paramsE,"",@"SHT_CUDA_INFO"
	.sectionflags	@""
	.align	4


	//----- nvinfo : EIATTR_CUDA_API_VERSION
	.align		4
        /*0000*/ 	.byte	0x04, 0x37
        /*0002*/ 	.short	(.L_744 - .L_743)
.L_743:
        /*0004*/ 	.word	0x00000082


	//----- nvinfo : EIATTR_KPARAM_INFO
	.align		4
.L_744:
        /*0008*/ 	.byte	0x04, 0x17
        /*000a*/ 	.short	(.L_746 - .L_745)
.L_745:
        /*000c*/ 	.word	0x00000000
        /*0010*/ 	.short	0x0000
        /*0012*/ 	.short	0x0000
        /*0014*/ 	.byte	0x00, 0xf0, 0x01, 0x0a


	//----- nvinfo : EIATTR_SPARSE_MMA_MASK
	.align		4
.L_746:
        /*0018*/ 	.byte	0x03, 0x50
        /*001a*/ 	.short	0x0000


	//----- nvinfo : EIATTR_MAXREG_COUNT
	.align		4
        /*001c*/ 	.byte	0x03, 0x1b
        /*001e*/ 	.short	0x00ff


	//----- nvinfo : EIATTR_NUM_BARRIERS
	.align		4
        /*0020*/ 	.byte	0x02, 0x4c
        /*0022*/ 	.byte	0x01
	.zero		1


	//----- nvinfo : EIATTR_ANNOTATIONS
	.align		4
        /*0024*/ 	.byte	0x04, 0x55
        /*0026*/ 	.short	(.L_748 - .L_747)


	//   ....[0]....
.L_747:
        /* <DEDUP_REMOVED lines=17> */


	//----- nvinfo : EIATTR_MERCURY_ISA_VERSION
	.align		4
.L_748:
        /*0128*/ 	.byte	0x03, 0x5f
        /*012a*/ 	.short	0x0101


	//----- nvinfo : EIATTR_VRC_CTA_INIT_COUNT
	.align		4
        /*012c*/ 	.byte	0x02, 0x4a
	.zero		1
	.zero		1


	//----- nvinfo : EIATTR_EXIT_INSTR_OFFSETS
	.align		4
        /*0130*/ 	.byte	0x04, 0x1c
        /*0132*/ 	.short	(.L_750 - .L_749)


	//   ....[0]....
.L_749:
        /*0134*/ 	.word	0x00000090


	//   ....[1]....
        /*0138*/ 	.word	0x0000a6c0


	//----- nvinfo : EIATTR_CRS_STACK_SIZE
	.align		4
.L_750:
        /*013c*/ 	.byte	0x04, 0x1e
        /*013e*/ 	.short	(.L_752 - .L_751)
.L_751:
        /*0140*/ 	.word	0x00000000


	//----- nvinfo : EIATTR_CBANK_PARAM_SIZE
	.align		4
.L_752:
        /*0144*/ 	.byte	0x03, 0x19
        /*0146*/ 	.short	0x0280


	//----- nvinfo : EIATTR_PARAM_CBANK
	.align		4
        /*0148*/ 	.byte	0x04, 0x0a
        /*014a*/ 	.short	(.L_754 - .L_753)
	.align		4
.L_753:
        /*014c*/ 	.word	index@(.nv.constant0._ZN5flash44flash_bwd_dq_dk_dv_loop_seqk_parallel_kernelI23Flash_bwd_kernel_traitsILi32ELi128ELi128ELi8ELi4ELi4ELi4ELb0ELb0EN7cutlass6half_tE19Flash_kernel_traitsILi32ELi128ELi128ELi8ES3_EELb0ELb0ELb1ELb1ELb0ELb0ELb1EEEvNS_16Flash_bwd_paramsE)
        /*0150*/ 	.short	0x0380
        /*0152*/ 	.short	0x0280


	//----- nvinfo : EIATTR_SW_WAR
	.align		4
.L_754:
        /*0154*/ 	.byte	0x04, 0x36
        /*0156*/ 	.short	(.L_756 - .L_755)
.L_755:
        /*0158*/ 	.word	0x00000008
.L_756:


//--------------------- .nv.info._ZN5flash25flash_bwd_dot_do_o_kernelILb0E23Flash_bwd_kernel_traitsILi32ELi128ELi128ELi8ELi4ELi4ELi4ELb0ELb0EN7cutlass6half_tE19Flash_kernel_traitsILi32ELi128ELi128ELi8ES3_EEEEvNS_16Flash_bwd_paramsE --------------------------
	.section	.nv.info._ZN5flash25flash_bwd_dot_do_o_kernelILb0E23Flash_bwd_kernel_traitsILi32ELi128ELi128ELi8ELi4ELi4ELi4ELb0ELb0EN7cutlass6half_tE19Flash_kernel_traitsILi32ELi128ELi128ELi8ES3_EEEEvNS_16Flash_bwd_paramsE,"",@"SHT_CUDA_INFO"
	.sectionflags	@""
	.align	4


	//----- nvinfo : EIATTR_CUDA_API_VERSION
	.align		4
        /*0000*/ 	.byte	0x04, 0x37
        /*0002*/ 	.short	(.L_758 - .L_757)
.L_757:
        /*0004*/ 	.word	0x00000082


	//----- nvinfo : EIATTR_KPARAM_INFO
	.align		4
.L_758:
        /*0008*/ 	.byte	0x04, 0x17
        /*000a*/ 	.short	(.L_760 - .L_759)
.L_759:
        /*000c*/ 	.word	0x00000000
        /*0010*/ 	.short	0x0000
        /*0012*/ 	.short	0x0000
        /*0014*/ 	.byte	0x00, 0xf0, 0x01, 0x0a


	//----- nvinfo : EIATTR_SPARSE_MMA_MASK
	.align		4
.L_760:
        /*0018*/ 	.byte	0x03, 0x50
        /*001a*/ 	.short	0x0000


	//----- nvinfo : EIATTR_MAXREG_COUNT
	.align		4
        /*001c*/ 	.byte	0x03, 0x1b
        /*001e*/ 	.short	0x00ff


	//----- nvinfo : EIATTR_MERCURY_ISA_VERSION
	.align		4
        /*0020*/ 	.byte	0x03, 0x5f
        /*0022*/ 	.short	0x0101


	//----- nvinfo : EIATTR_COOP_GROUP_MASK_REGIDS
	.align		4
        /*0024*/ 	.byte	0x04, 0x29
        /*0026*/ 	.short	(.L_762 - .L_761)


	//   ....[0]....
.L_761:
        /*0028*/ 	.word	0xffffffff


	//   ....[1]....
        /*002c*/ 	.word	0xffffffff


	//   ....[2]....
        /*0030*/ 	.word	0xffffffff


	//   ....[3]....
        /*0034*/ 	.word	0xffffffff


	//----- nvinfo : EIATTR_COOP_GROUP_INSTR_OFFSETS
	.align		4
.L_762:
        /*0038*/ 	.byte	0x04, 0x28
        /*003a*/ 	.short	(.L_764 - .L_763)


	//   ....[0]....
.L_763:
        /*003c*/ 	.word	0x00000b00


	//   ....[1]....
        /*0040*/ 	.word	0x00000b10


	//   ....[2]....
        /*0044*/ 	.word	0x00000b50


	//   ....[3]....
        /*0048*/ 	.word	0x00000b60


	//----- nvinfo : EIATTR_VRC_CTA_INIT_COUNT
	.align		4
.L_764:
        /*004c*/ 	.byte	0x02, 0x4a
	.zero		1
	.zero		1


	//----- nvinfo : EIATTR_EXIT_INSTR_OFFSETS
	.align		4
        /*0050*/ 	.byte	0x04, 0x1c
        /*0052*/ 	.short	(.L_766 - .L_765)


	//   ....[0]....
.L_765:
        /*0054*/ 	.word	0x00000120


	//   ....[1]....
        /*0058*/ 	.word	0x00000c30


	//   ....[2]....
        /*005c*/ 	.word	0x00000c50


	//----- nvinfo : EIATTR_CBANK_PARAM_SIZE
	.align		4
.L_766:
        /*0060*/ 	.byte	0x03, 0x19
        /*0062*/ 	.short	0x0280


	//----- nvinfo : EIATTR_PARAM_CBANK
	.align		4
        /*0064*/ 	.byte	0x04, 0x0a
        /*0066*/ 	.short	(.L_768 - .L_767)
	.align		4
.L_767:
        /*0068*/ 	.word	index@(.nv.constant0._ZN5flash25flash_bwd_dot_do_o_kernelILb0E23Flash_bwd_kernel_traitsILi32ELi128ELi128ELi8ELi4ELi4ELi4ELb0ELb0EN7cutlass6half_tE19Flash_kernel_traitsILi32ELi128ELi128ELi8ES3_EEEEvNS_16Flash_bwd_paramsE)
        /*006c*/ 	.short	0x0380
        /*006e*/ 	.short	0x0280


	//----- nvinfo : EIATTR_SW_WAR
	.align		4
.L_768:
        /*0070*/ 	.byte	0x04, 0x36
        /*0072*/ 	.short	(.L_770 - .L_769)
.L_769:
        /*0074*/ 	.word	0x00000008
.L_770:


//--------------------- .nv.info._ZN5flash25flash_bwd_dot_do_o_kernelILb1E23Flash_bwd_kernel_traitsILi32ELi128ELi128ELi8ELi4ELi4ELi4ELb0ELb0EN7cutlass6half_tE19Flash_kernel_traitsILi32ELi128ELi128ELi8ES3_EEEEvNS_16Flash_bwd_paramsE --------------------------
	.section	.nv.info._ZN5flash25flash_bwd_dot_do_o_kernelILb1E23Flash_bwd_kernel_traitsILi32ELi128ELi128ELi8ELi4ELi4ELi4ELb0ELb0EN7cutlass6half_tE19Flash_kernel_traitsILi32ELi128ELi128ELi8ES3_EEEEvNS_16Flash_bwd_paramsE,"",@"SHT_CUDA_INFO"
	.sectionflags	@""
	.align	4


	//----- nvinfo : EIATTR_CUDA_API_VERSION
	.align		4
        /*0000*/ 	.byte	0x04, 0x37
        /*0002*/ 	.short	(.L_772 - .L_771)
.L_771:
        /*0004*/ 	.word	0x00000082


	//----- nvinfo : EIATTR_KPARAM_INFO
	.align		4
.L_772:
        /*0008*/ 	.byte	0x04, 0x17
        /*000a*/ 	.short	(.L_774 - .L_773)
.L_773:
        /*000c*/ 	.word	0x00000000
        /*0010*/ 	.short	0x0000
        /*0012*/ 	.short	0x0000
        /*0014*/ 	.byte	0x00, 0xf0, 0x01, 0x0a


	//----- nvinfo : EIATTR_SPARSE_MMA_MASK
	.align		4
.L_774:
        /*0018*/ 	.byte	0x03, 0x50
        /*001a*/ 	.short	0x0000


	//----- nvinfo : EIATTR_MAXREG_COUNT
	.align		4
        /*001c*/ 	.byte	0x03, 0x1b
        /*001e*/ 	.short	0x00ff


	//----- nvinfo : EIATTR_MERCURY_ISA_VERSION
	.align		4
        /*0020*/ 	.byte	0x03, 0x5f
        /*0022*/ 	.short	0x0101


	//----- nvinfo : EIATTR_COOP_GROUP_MASK_REGIDS
	.align		4
        /*0024*/ 	.byte	0x04, 0x29
        /*0026*/ 	.short	(.L_776 - .L_775)


	//   ....[0]....
.L_775:
        /*0028*/ 	.word	0xffffffff


	//   ....[1]....
        /*002c*/ 	.word	0xffffffff


	//   ....[2]....
        /*0030*/ 	.word	0xffffffff


	//   ....[3]....
        /*0034*/ 	.word	0xffffffff


	//----- nvinfo : EIATTR_COOP_GROUP_INSTR_OFFSETS
	.align		4
.L_776:
        /*0038*/ 	.byte	0x04, 0x28
        /*003a*/ 	.short	(.L_778 - .L_777)


	//   ....[0]....
.L_777:
        /*003c*/ 	.word	0x00000cb0


	//   ....[1]....
        /*0040*/ 	.word	0x00000cc0


	//   ....[2]....
        /*0044*/ 	.word	0x00000d80


	//   ....[3]....
        /*0048*/ 	.word	0x00000d90


	//----- nvinfo : EIATTR_VRC_CTA_INIT_COUNT
	.align		4
.L_778:
        /*004c*/ 	.byte	0x02, 0x4a
	.zero		1
	.zero		1


	//----- nvinfo : EIATTR_EXIT_INSTR_OFFSETS
	.align		4
        /*0050*/ 	.byte	0x04, 0x1c
        /*0052*/ 	.short	(.L_780 - .L_779)


	//   ....[0]....
.L_779:
        /*0054*/ 	.word	0x00000120


	//   ....[1]....
        /*0058*/ 	.word	0x00000f50


	//----- nvinfo : EIATTR_CBANK_PARAM_SIZE
	.align		4
.L_780:
        /*005c*/ 	.byte	0x03, 0x19
        /*005e*/ 	.short	0x0280


	//----- nvinfo : EIATTR_PARAM_CBANK
	.align		4
        /*0060*/ 	.byte	0x04, 0x0a
        /*0062*/ 	.short	(.L_782 - .L_781)
	.align		4
.L_781:
        /*0064*/ 	.word	index@(.nv.constant0._ZN5flash25flash_bwd_dot_do_o_kernelILb1E23Flash_bwd_kernel_traitsILi32ELi128ELi128ELi8ELi4ELi4ELi4ELb0ELb0EN7cutlass6half_tE19Flash_kernel_traitsILi32ELi128ELi128ELi8ES3_EEEEvNS_16Flash_bwd_paramsE)
        /*0068*/ 	.short	0x0380
        /*006a*/ 	.short	0x0280


	//----- nvinfo : EIATTR_SW_WAR
	.align		4
.L_782:
        /*006c*/ 	.byte	0x04, 0x36
        /*006e*/ 	.short	(.L_784 - .L_783)
.L_783:
        /*0070*/ 	.word	0x00000008
.L_784:


//--------------------- .nv.callgraph             --------------------------
	.section	.nv.callgraph,"",@"SHT_CUDA_CALLGRAPH"
	.align	4
	.sectionentsize	8
	.align		4
        /*0000*/ 	.word	0x00000000
	.align		4
        /*0004*/ 	.word	0xffffffff
	.align		4
        /*0008*/ 	.word	0x00000000
	.align		4
        /*000c*/ 	.word	0xfffffffe
	.align		4
        /*0010*/ 	.word	0x00000000
	.align		4
        /*0014*/ 	.word	0xfffffffd
	.align		4
        /*0018*/ 	.word	0x00000000
	.align		4
        /*001c*/ 	.word	0xfffffffc


//--------------------- .nv.constant4             --------------------------
	.section	.nv.constant4,"a",@progbits
	.align	8
	.align		8
.nv.constant4:
        /*0000*/ 	.dword	_ZN65_INTERNAL_ade4a511_29_flash_bwd_hdim32_fp16_sm80_cu_21e1f8cb_31864cuda3std3__45__cpo5beginE
	.align		8
        /*0008*/ 	.dword	_ZN65_INTERNAL_ade4a511_29_flash_bwd_hdim32_fp16_sm80_cu_21e1f8cb_31864cuda3std3__45__cpo3endE
	.align		8
        /*0010*/ 	.dword	_ZN65_INTERNAL_ade4a511_29_flash_bwd_hdim32_fp16_sm80_cu_21e1f8cb_31864cuda3std3__45__cpo6cbeginE
	.align		8
        /*0018*/ 	.dword	_ZN65_INTERNAL_ade4a511_29_flash_bwd_hdim32_fp16_sm80_cu_21e1f8cb_31864cuda3std3__45__cpo4cendE
	.align		8
        /*0020*/ 	.dword	_ZN65_INTERNAL_ade4a511_29_flash_bwd_hdim32_fp16_sm80_cu_21e1f8cb_31864cuda3std3__467_GLOBAL__N__ade4a511_29_flash_bwd_hdim32_fp16_sm80_cu_21e1f8cb_31866ignoreE
	.align		8
        /*0028*/ 	.dword	_ZN65_INTERNAL_ade4a511_29_flash_bwd_hdim32_fp16_sm80_cu_21e1f8cb_31864cuda3std3__419piecewise_constructE
	.align		8
        /*0030*/ 	.dword	_ZN65_INTERNAL_ade4a511_29_flash_bwd_hdim32_fp16_sm80_cu_21e1f8cb_31864cuda3std3__48in_placeE
	.align		8
        /*0038*/ 	.dword	_ZN65_INTERNAL_ade4a511_29_flash_bwd_hdim32_fp16_sm80_cu_21e1f8cb_31864cuda3std6ranges3__45__cpo4swapE
	.align		8
        /*0040*/ 	.dword	_ZN65_INTERNAL_ade4a511_29_flash_bwd_hdim32_fp16_sm80_cu_21e1f8cb_31864cuda3std6ranges3__45__cpo9iter_moveE
	.align		8
        /*0048*/ 	.dword	_ZN65_INTERNAL_ade4a511_29_flash_bwd_hdim32_fp16_sm80_cu_21e1f8cb_31864cute7productE
	.align		8
        /*0050*/ 	.dword	_ZN65_INTERNAL_ade4a511_29_flash_bwd_hdim32_fp16_sm80_cu_21e1f8cb_31864cute1_E


//--------------------- .text._ZN5flash44flash_bwd_dq_dk_dv_loop_seqk_parallel_kernelI23Flash_bwd_kernel_traitsILi32ELi128ELi128ELi8ELi4ELi4ELi4ELb1ELb0EN7cutlass6half_tE19Flash_kernel_traitsILi32ELi128ELi128ELi8ES3_EELb0ELb0ELb0ELb0ELb0ELb1ELb0EEEvNS_16Flash_bwd_paramsE --------------------------
	.section	.text._ZN5flash44flash_bwd_dq_dk_dv_loop_seqk_parallel_kernelI23Flash_bwd_kernel_traitsILi32ELi128ELi128ELi8ELi4ELi4ELi4ELb1ELb0EN7cutlass6half_tE19Flash_kernel_traitsILi32ELi128ELi128ELi8ES3_EELb0ELb0ELb0ELb0ELb0ELb1ELb0EEEvNS_16Flash_bwd_paramsE,"ax",@progbits
	.align	128
        .global         _ZN5flash44flash_bwd_dq_dk_dv_loop_seqk_parallel_kernelI23Flash_bwd_kernel_traitsILi32ELi128ELi128ELi8ELi4ELi4ELi4ELb1ELb0EN7cutlass6half_tE19Flash_kernel_traitsILi32ELi128ELi128ELi8ES3_EELb0ELb0ELb0ELb0ELb0ELb1ELb0EEEvNS_16Flash_bwd_paramsE
        .type           _ZN5flash44flash_bwd_dq_dk_dv_loop_seqk_parallel_kernelI23Flash_bwd_kernel_traitsILi32ELi128ELi128ELi8ELi4ELi4ELi4ELb1ELb0EN7cutlass6half_tE19Flash_kernel_traitsILi32ELi128ELi128ELi8ES3_EELb0ELb0ELb0ELb0ELb0ELb1ELb0EEEvNS_16Flash_bwd_paramsE,@function
        .size           _ZN5flash44flash_bwd_dq_dk_dv_loop_seqk_parallel_kernelI23Flash_bwd_kernel_traitsILi32ELi128ELi128ELi8ELi4ELi4ELi4ELb1ELb0EN7cutlass6half_tE19Flash_kernel_traitsILi32ELi128ELi128ELi8ES3_EELb0ELb0ELb0ELb0ELb0ELb1ELb0EEEvNS_16Flash_bwd_paramsE,(.L_x_1577 - _ZN5flash44flash_bwd_dq_dk_dv_loop_seqk_parallel_kernelI23Flash_bwd_kernel_traitsILi32ELi128ELi128ELi8ELi4ELi4ELi4ELb1ELb0EN7cutlass6half_tE19Flash_kernel_traitsILi32ELi128ELi128ELi8ES3_EELb0ELb0ELb0ELb0ELb0ELb1ELb0EEEvNS_16Flash_bwd_paramsE)
        .other          _ZN5flash44flash_bwd_dq_dk_dv_loop_seqk_parallel_kernelI23Flash_bwd_kernel_traitsILi32ELi128ELi128ELi8ELi4ELi4ELi4ELb1ELb0EN7cutlass6half_tE19Flash_kernel_traitsILi32ELi128ELi128ELi8ES3_EELb0ELb0ELb0ELb0ELb0ELb1ELb0EEEvNS_16Flash_bwd_paramsE,@"STO_CUDA_ENTRY STV_DEFAULT"
_ZN5flash44flash_bwd_dq_dk_dv_loop_seqk_parallel_kernelI23Flash_bwd_kernel_traitsILi32ELi128ELi128ELi8ELi4ELi4ELi4ELb1ELb0EN7cutlass6half_tE19Flash_kernel_traitsILi32ELi128ELi128ELi8ES3_EELb0ELb0ELb0ELb0ELb0ELb1ELb0EEEvNS_16Flash_bwd_paramsE:
.text._ZN5flash44flash_bwd_dq_dk_dv_loop_seqk_parallel_kernelI23Flash_bwd_kernel_traitsILi32ELi128ELi128ELi8ELi4ELi4ELi4ELb1ELb0EN7cutlass6half_tE19Flash_kernel_traitsILi32ELi128ELi128ELi8ES3_EELb0ELb0ELb0ELb0ELb0ELb1ELb0EEEvNS_16Flash_bwd_paramsE:
[----:B------:R-:W1:Y:S08]  /*0000*/  LDC R1, c[0x0][0x37c] ;  /* 0x0000df00ff017b82 */ /* 0x000e700000000800 */
[----:B------:R-:W2:Y:S01]  /*0010*/  LDC R0, c[0x0][0x438] ;  /* 0x00010e00ff007b82 */ /* 0x000ea20000000800 */
[----:B-1----:R-:W-:-:S07]  /*0020*/  VIADD R1, R1, 0xfffffff8 ;  /* 0xfffffff801017836 */ /* 0x002fce0000000000 */
[----:B------:R-:W1:Y:S01]  /*0030*/  S2UR UR11, SR_CTAID.X ;  /* 0x00000000000b79c3 */ /* 0x000e620000002500 */
[----:B--2---:R-:W-:-:S05]  /*0040*/  VIADD R0, R0, 0x7f ;  /* 0x0000007f00007836 */ /* 0x004fca0000000000 */
[----:B------:R-:W-:-:S04]  /*0050*/  SHF.R.S32.HI R2, RZ, 0x1f, R0 ;  /* 0x0000001fff027819 */ /* 0x000fc80000011400 */
[----:B------:R-:W-:-:S04]  /*0060*/  LEA.HI R0, R2, R0, RZ, 0x7 ;  /* 0x0000000002007211 */ /* 0x000fc800078f38ff */
[----:B------:R-:W-:-:S04]  /*0070*/  SHF.R.S32.HI R0, RZ, 0x7, R0 ;  /* 0x00000007ff007819 */ /* 0x000fc80000011400 */
[----:B-1----:R-:W-:-:S13]  /*0080*/  ISETP.LE.AND P0, PT, R0, UR11, PT ;  /* 0x0000000b00007c0c */ /* 0x002fda000bf03270 */
[----:B------:R-:W-:Y:S05]  /*0090*/  @P0 EXIT ;  /* 0x000000000000094d */ /* 0x000fea0003800000 */
[----:B------:R-:W1:Y:S01]  /*00a0*/  S2R R149, SR_TID.X ;  /* 0x0000000000957919 */ /* 0x000e620000002100 */
[----:B------:R-:W2:Y:S01]  /*00b0*/  S2UR UR5, SR_CgaCtaId ;  /* 0x00000000000579c3 */ /* 0x000ea20000008800 */
[----:B------:R-:W-:Y:S01]  /*00c0*/  UMOV UR4, 0x400 ;  /* 0x0000040000047882 */ /* 0x000fe20000000000 */
[----:B------:R-:W3:Y:S01]  /*00d0*/  LDCU UR10, c[0x0][0x438] ;  /* 0x00008700ff0a77ac */ /* 0x000ee20008000800 */
[----:B------:R-:W-:Y:S02]  /*00e0*/  IMAD.U32 R252, RZ, RZ, UR11 ;  /* 0x0000000bfffc7e24 */ /* 0x000fe4000f8e00ff */
[----:B------:R-:W-:Y:S01]  /*00f0*/  IMAD.MOV.U32 R157, RZ, RZ, 0x20 ;  /* 0x00000020ff9d7424 */ /* 0x000fe200078e00ff */
[----:B------:R-:W-:Y:S01]  /*0100*/  UMOV UR12, 0x400 ;  /* 0x00000400000c7882 */ /* 0x000fe20000000000 */
[----:B------:R-:W4:Y:S01]  /*0110*/  LDCU.64 UR24, c[0x0][0x358] ;  /* 0x00006b00ff1877ac */ /* 0x000f220008000a00 */
[----:B------:R-:W5:Y:S01]  /*0120*/  S2UR UR26, SR_CgaCtaId ;  /* 0x00000000001a79c3 */ /* 0x000f620000008800 */
[----:B------:R-:W1:Y:S01]  /*0130*/  LDCU.64 UR8, c[0x0][0x460] ;  /* 0x00008c00ff0877ac */ /* 0x000e620008000a00 */
[----:B------:R-:W1:Y:S06]  /*0140*/  LDCU.64 UR6, c[0x0][0x470] ;  /* 0x00008e00ff0677ac */ /* 0x000e6c0008000a00 */
[----:B------:R-:W3:Y:S01]  /*0150*/  S2UR UR23, SR_CTAID.X ;  /* 0x00000000001779c3 */ /* 0x000ee20000002500 */
[----:B------:R-:W-:-:S07]  /*0160*/  UMOV UR27, URZ ;  /* 0x000000ff001b7c82 */ /* 0x000fce0008000000 */
[----:B------:R-:W3:Y:S01]  /*0170*/  S2UR UR22, SR_CTAID.Y ;  /* 0x00000000001679c3 */ /* 0x000ee20000002600 */
[----:B--2---:R-:W-:-:S04]  /*0180*/  ULEA UR5, UR5, UR4, 0x18 ;  /* 0x0000000405057291 */ /* 0x004fc8000f8ec0ff */
[----:B------:R-:W-:Y:S01]  /*0190*/  UIADD3 UR11, UPT, UPT, UR5, 0x10000, URZ ;  /* 0x00010000050b7890 */ /* 0x000fe2000fffe0ff */
[C---:B-1----:R-:W-:Y:S01]  /*01a0*/  IMAD.SHL.U32 R5, R149.reuse, 0x10, RZ ;  /* 0x0000001095057824 */ /* 0x042fe200078e00ff */
[----:B------:R-:W-:Y:S01]  /*01b0*/  SHF.R.U32.HI R6, RZ, 0x4, R149 ;  /* 0x00000004ff067819 */ /* 0x000fe20000011695 */
[C---:B------:R-:W-:Y:S01]  /*01c0*/  IMAD.SHL.U32 R0, R149.reuse, 0x2, RZ ;  /* 0x0000000295007824 */ /* 0x040fe200078e00ff */
[C---:B------:R-:W-:Y:S01]  /*01d0*/  LOP3.LUT P1, R3, R149.reuse, 0x10, RZ, 0xc0, !PT ;  /* 0x0000001095037812 */ /* 0x040fe2000782c0ff */
[----:B------:R-:W-:Y:S01]  /*01e0*/  IMAD.SHL.U32 R9, R149, 0x20, RZ ;  /* 0x0000002095097824 */ /* 0x000fe200078e00ff */
[----:B------:R-:W-:Y:S01]  /*01f0*/  LOP3.LUT R2, R5, 0x1c0, RZ, 0xc0, !PT ;  /* 0x000001c005027812 */ /* 0x000fe200078ec0ff */
[C---:B------:R-:W-:Y:S01]  /*0200*/  IMAD.SHL.U32 R10, R149.reuse, 0x40, RZ ;  /* 0x00000040950a7824 */ /* 0x040fe200078e00ff */
[----:B------:R-:W-:Y:S01]  /*0210*/  LOP3.LUT R6, R6, 0x8, RZ, 0xc0, !PT ;  /* 0x0000000806067812 */ /* 0x000fe200078ec0ff */
[C---:B------:R-:W-:Y:S01]  /*0220*/  IMAD.SHL.U32 R8, R149.reuse, 0x4, RZ ;  /* 0x0000000495087824 */ /* 0x040fe200078e00ff */
[----:B------:R-:W-:Y:S01]  /*0230*/  LOP3.LUT R2, R2, 0x38, R0, 0xf8, !PT ;  /* 0x0000003802027812 */ /* 0x000fe200078ef800 */
[----:B------:R-:W-:Y:S01]  /*0240*/  IMAD.SHL.U32 R11, R149, 0x8, RZ ;  /* 0x00000008950b7824 */ /* 0x000fe200078e00ff */
[C---:B------:R-:W-:Y:S01]  /*0250*/  LOP3.LUT R4, R9.reuse, 0x20, RZ, 0xc0, !PT ;  /* 0x0000002009047812 */ /* 0x040fe200078ec0ff */
[----:B------:R-:W-:Y:S01]  /*0260*/  UIADD3 UR4, UPT, UPT, UR5, 0x8000, URZ ;  /* 0x0000800005047890 */ /* 0x000fe2000fffe0ff */
[----:B------:R-:W-:Y:S01]  /*0270*/  LOP3.LUT R0, R0, 0xe006, R10, 0xc8, !PT ;  /* 0x0000e00600007812 */ /* 0x000fe200078ec80a */
[----:B-----5:R-:W-:Y:S01]  /*0280*/  ULEA UR26, UR26, UR12, 0x18 ;  /* 0x0000000c1a1a7291 */ /* 0x020fe2000f8ec0ff */
[----:B------:R-:W-:-:S02]  /*0290*/  LOP3.LUT R7, R9, 0x120, RZ, 0xc0, !PT ;  /* 0x0000012009077812 */ /* 0x000fc400078ec0ff */
[----:B------:R-:W-:Y:S02]  /*02a0*/  LOP3.LUT R3, R6, R3, RZ, 0xfc, !PT ;  /* 0x0000000306037212 */ /* 0x000fe400078efcff */
[----:B------:R-:W-:Y:S02]  /*02b0*/  LOP3.LUT R4, R4, 0x3800, R5, 0xf8, !PT ;  /* 0x0000380004047812 */ /* 0x000fe400078ef805 */
[----:B------:R-:W-:Y:S02]  /*02c0*/  LOP3.LUT R0, R0, 0xc00, R9, 0xf8, !PT ;  /* 0x00000c0000007812 */ /* 0x000fe400078ef809 */
[----:B------:R-:W-:Y:S02]  /*02d0*/  LOP3.LUT R6, R7, 0x600, R5, 0xf8, !PT ;  /* 0x0000060007067812 */ /* 0x000fe400078ef805 */
[----:B------:R-:W-:Y:S02]  /*02e0*/  SHF.R.U32.HI R7, RZ, 0x1, R149 ;  /* 0x00000001ff077819 */ /* 0x000fe40000011695 */
[----:B------:R-:W-:-:S02]  /*02f0*/  LOP3.LUT R8, R8, 0x18, RZ, 0xc0, !PT ;  /* 0x0000001808087812 */ /* 0x000fc400078ec0ff */
[----:B------:R-:W-:Y:S02]  /*0300*/  LOP3.LUT R5, R4, 0x100, R5, 0xf8, !PT ;  /* 0x0000010004057812 */ /* 0x000fe400078ef805 */
[----:B------:R-:W-:Y:S02]  /*0310*/  LOP3.LUT R210, R0, R2, RZ, 0xfc, !PT ;  /* 0x0000000200d27212 */ /* 0x000fe400078efcff */
[----:B------:R-:W-:Y:S02]  /*0320*/  SHF.R.U32.HI R244, RZ, 0x2, R149 ;  /* 0x00000002fff47819 */ /* 0x000fe40000011695 */
[----:B------:R-:W-:Y:S02]  /*0330*/  LOP3.LUT R4, R7, 0x30, RZ, 0xc0, !PT ;  /* 0x0000003007047812 */ /* 0x000fe400078ec0ff */
[----:B------:R-:W-:Y:S02]  /*0340*/  LOP3.LUT R0, R10, 0x1c0, RZ, 0xc0, !PT ;  /* 0x000001c00a007812 */ /* 0x000fe400078ec0ff */
[----:B------:R-:W-:-:S02]  /*0350*/  LOP3.LUT R245, R11, 0xd8, RZ, 0xc0, !PT ;  /* 0x000000d80bf57812 */ /* 0x000fc400078ec0ff */
[----:B------:R-:W-:Y:S02]  /*0360*/  LOP3.LUT R155, R8, 0xc0, R9, 0xf8, !PT ;  /* 0x000000c0089b7812 */ /* 0x000fe400078ef809 */
[----:B------:R-:W-:Y:S02]  /*0370*/  LOP3.LUT R244, R4, 0x7, R244, 0xf8, !PT ;  /* 0x0000000704f47812 */ /* 0x000fe400078ef8f4 */
[----:B------:R-:W-:Y:S02]  /*0380*/  LOP3.LUT R0, R0, 0x38, R11, 0xf8, !PT ;  /* 0x0000003800007812 */ /* 0x000fe400078ef80b */
[----:B------:R-:W-:Y:S02]  /*0390*/  LOP3.LUT R151, R10, 0x200, RZ, 0xc0, !PT ;  /* 0x000002000a977812 */ /* 0x000fe400078ec0ff */
[C---:B------:R-:W-:Y:S02]  /*03a0*/  LOP3.LUT P3, RZ, R149.reuse, 0x2, RZ, 0xc0, !PT ;  /* 0x0000000295ff7812 */ /* 0x040fe4000786c0ff */
[----:B------:R-:W-:-:S02]  /*03b0*/  LOP3.LUT P0, RZ, R149, 0x4, RZ, 0xc0, !PT ;  /* 0x0000000495ff7812 */ /* 0x000fc4000780c0ff */
[----:B------:R-:W-:Y:S02]  /*03c0*/  LOP3.LUT P2, RZ, R149, 0x8, RZ, 0xc0, !PT ;  /* 0x0000000895ff7812 */ /* 0x000fe4000784c0ff */
[--C-:B------:R-:W-:Y:S02]  /*03d0*/  LOP3.LUT R245, R245, 0x18, R149.reuse, 0x78, !PT ;  /* 0x00000018f5f57812 */ /* 0x100fe400078e7895 */
[--C-:B------:R-:W-:Y:S02]  /*03e0*/  LOP3.LUT R4, R4, 0x8, R149.reuse, 0xf8, !PT ;  /* 0x0000000804047812 */ /* 0x100fe400078ef895 */
[C---:B------:R-:W-:Y:S02]  /*03f0*/  LOP3.LUT R149, R155.reuse, 0x8, R149, 0x78, !PT ;  /* 0x000000089b957812 */ /* 0x040fe400078e7895 */
[--C-:B------:R-:W-:Y:S02]  /*0400*/  LOP3.LUT R155, R155, 0x8, R7.reuse, 0x78, !PT ;  /* 0x000000089b9b7812 */ /* 0x100fe400078e7807 */
[----:B------:R-:W-:-:S02]  /*0410*/  LOP3.LUT R7, R0, 0x8, R7, 0x78, !PT ;  /* 0x0000000800077812 */ /* 0x000fc400078e7807 */
[--C-:B------:R-:W-:Y:S02]  /*0420*/  LOP3.LUT R151, R151, 0xc00, R9.reuse, 0xf8, !PT ;  /* 0x00000c0097977812 */ /* 0x100fe400078ef809 */
[----:B------:R-:W-:Y:S02]  /*0430*/  LOP3.LUT R2, R3, 0xc0, R9, 0xf8, !PT ;  /* 0x000000c003027812 */ /* 0x000fe400078ef809 */
[----:B------:R-:W-:Y:S02]  /*0440*/  LOP3.LUT R151, R151, R7, RZ, 0xfc, !PT ;  /* 0x0000000797977212 */ /* 0x000fe400078efcff */
[----:B------:R-:W-:Y:S02]  /*0450*/  LEA R210, R210, UR11, 0x1 ;  /* 0x0000000bd2d27c11 */ /* 0x000fe4000f8e08ff */
[----:B------:R-:W-:Y:S02]  /*0460*/  LEA R151, R151, UR4, 0x1 ;  /* 0x0000000497977c11 */ /* 0x000fe4000f8e08ff */
[----:B------:R-:W-:Y:S01]  /*0470*/  LOP3.LUT R0, R4, 0x1c0, R10, 0xf8, !PT ;  /* 0x000001c004007812 */ /* 0x000fe200078ef80a */
[----:B------:R-:W-:Y:S01]  /*0480*/  VIADD R201, R210, 0x40 ;  /* 0x00000040d2c97836 */ /* 0x000fe20000000000 */
[----:B------:R-:W-:Y:S01]  /*0490*/  LOP3.LUT R2, R2, R8, RZ, 0x3c, !PT ;  /* 0x0000000802027212 */ /* 0x000fe200078e3cff */
[----:B------:R-:W-:Y:S01]  /*04a0*/  VIADD R152, R151, 0x40 ;  /* 0x0000004097987836 */ /* 0x000fe20000000000 */
[C---:B------:R-:W-:Y:S01]  /*04b0*/  SEL R153, R157.reuse, 0xffffffe0, !P3 ;  /* 0xffffffe09d997807 */ /* 0x040fe20005800000 */
[----:B------:R-:W-:Y:S01]  /*04c0*/  @P1 VIADD R201, R210, 0xffffffc0 ;  /* 0xffffffc0d2c91836 */ /* 0x000fe20000000000 */
[----:B------:R-:W-:Y:S01]  /*04d0*/  SEL R208, R157, 0xffffffe0, !P2 ;  /* 0xffffffe09dd07807 */ /* 0x000fe20005000000 */
[----:B------:R-:W-:Y:S01]  /*04e0*/  @P0 VIADD R152, R151, 0xffffffc0 ;  /* 0xffffffc097980836 */ /* 0x000fe20000000000 */
[----:B------:R-:W-:Y:S01]  /*04f0*/  LOP3.LUT R3, R10, 0x400, RZ, 0xc0, !PT ;  /* 0x000004000a037812 */ /* 0x000fe200078ec0ff */
[----:B------:R-:W-:Y:S01]  /*0500*/  IMAD.IADD R154, R153, 0x1, R151 ;  /* 0x00000001999a7824 */ /* 0x000fe200078e0297 */
[----:B------:R-:W-:Y:S01]  /*0510*/  LOP3.LUT R0, R0, 0x38, R11, 0x78, !PT ;  /* 0x0000003800007812 */ /* 0x000fe200078e780b */
[----:B------:R-:W-:Y:S01]  /*0520*/  IMAD.IADD R209, R210, 0x1, R208 ;  /* 0x00000001d2d17824 */ /* 0x000fe200078e02d0 */
[----:B------:R-:W-:Y:S01]  /*0530*/  LOP3.LUT R155, R6, R155, RZ, 0xfc, !PT ;  /* 0x0000009b069b7212 */ /* 0x000fe200078efcff */
[----:B---3--:R-:W-:Y:S01]  /*0540*/  IMAD.U32 R10, RZ, RZ, UR10 ;  /* 0x0000000aff0a7e24 */ /* 0x008fe2000f8e00ff */
[----:B------:R-:W-:Y:S01]  /*0550*/  LOP3.LUT R2, R2, 0x120, R9, 0xf8, !PT ;  /* 0x0000012002027812 */ /* 0x000fe200078ef809 */
[----:B------:R-:W-:Y:S01]  /*0560*/  IMAD R0, R0, 0x2, R3 ;  /* 0x0000000200007824 */ /* 0x000fe200078e0203 */
[----:B------:R-:W-:Y:S01]  /*0570*/  LOP3.LUT R245, R245, 0x1f20, R11, 0xf8, !PT ;  /* 0x00001f20f5f57812 */ /* 0x000fe200078ef80b */
[----:B------:R-:W-:Y:S01]  /*0580*/  IMAD.IADD R208, R208, 0x1, R201 ;  /* 0x00000001d0d07824 */ /* 0x000fe200078e02c9 */
[----:B------:R-:W-:Y:S01]  /*0590*/  LOP3.LUT R149, R5, R149, RZ, 0xfc, !PT ;  /* 0x0000009505957212 */ /* 0x000fe200078efcff */
[----:B------:R-:W-:Y:S01]  /*05a0*/  IMAD.IADD R153, R153, 0x1, R152 ;  /* 0x0000000199997824 */ /* 0x000fe200078e0298 */
[----:B------:R-:W-:-:S02]  /*05b0*/  SEL R157, R157, 0xffffffe0, !P0 ;  /* 0xffffffe09d9d7807 */ /* 0x000fc40004000000 */
[----:B------:R-:W-:Y:S02]  /*05c0*/  LEA R245, R245, UR5, 0x1 ;  /* 0x00000005f5f57c11 */ /* 0x000fe4000f8e08ff */
[----:B------:R-:W-:Y:S02]  /*05d0*/  LEA R155, R155, UR5, 0x1 ;  /* 0x000000059b9b7c11 */ /* 0x000fe4000f8e08ff */
[----:B------:R-:W-:Y:S02]  /*05e0*/  LEA R2, R2, UR5, 0x1 ;  /* 0x0000000502027c11 */ /* 0x000fe4000f8e08ff */
[----:B------:R-:W-:Y:S01]  /*05f0*/  LEA R149, R149, UR4, 0x1 ;  /* 0x0000000495957c11 */ /* 0x000fe2000f8e08ff */
[----:B----4-:R-:W-:-:S06]  /*0600*/  UMOV UR4, URZ ;  /* 0x000000ff00047c82 */ /* 0x010fcc0008000000 */
.L_x_31:
[----:B------:R-:W1:Y:S01]  /*0610*/  S2R R39, SR_CTAID.Y ;  /* 0x0000000000277919 */ /* 0x000e620000002600 */
[----:B------:R-:W2:Y:S01]  /*0620*/  LDCU.64 UR10, c[0x0][0x478] ;  /* 0x00008f00ff0a77ac */ /* 0x000ea20008000a00 */
[----:B------:R-:W3:Y:S01]  /*0630*/  LDC.U8 R16, c[0x0][0x532] ;  /* 0x00014c80ff107b82 */ /* 0x000ee20000000000 */
[----:B------:R-:W-:Y:S01]  /*0640*/  ISETP.NE.U32.AND P0, PT, RZ, UR6, PT ;  /* 0x00000006ff007c0c */ /* 0x000fe2000bf05070 */
[----:B------:R-:W-:Y:S01]  /*0650*/  IMAD.MOV.U32 R248, RZ, RZ, RZ ;  /* 0x000000fffff87224 */ /* 0x000fe200078e00ff */
[----:B------:R-:W-:Y:S02]  /*0660*/  ISETP.NE.U32.AND P5, PT, RZ, UR8, PT ;  /* 0x00000008ff007c0c */ /* 0x000fe4000bfa5070 */
[----:B------:R-:W-:Y:S02]  /*0670*/  ISETP.NE.AND.EX P0, PT, RZ, UR7, PT, P0 ;  /* 0x00000007ff007c0c */ /* 0x000fe4000bf05300 */
[----:B------:R-:W-:Y:S01]  /*0680*/  ISETP.NE.AND.EX P5, PT, RZ, UR9, PT, P5 ;  /* 0x00000009ff007c0c */ /* 0x000fe2000bfa5350 */
[----:B------:R-:W4:Y:S08]  /*0690*/  LDC.64 R8, c[0x0][0x468] ;  /* 0x00011a00ff087b82 */ /* 0x000f300000000a00 */
[----:B------:R-:W4:Y:S01]  /*06a0*/  LDC.64 R14, c[0x0][0x460] ;  /* 0x00011800ff0e7b82 */ /* 0x000f220000000a00 */
[----:B--2---:R-:W-:-:S04]  /*06b0*/  ISETP.NE.U32.AND P2, PT, RZ, UR10, PT ;  /* 0x0000000aff007c0c */ /* 0x004fc8000bf45070 */
[----:B------:R-:W-:Y:S01]  /*06c0*/  ISETP.NE.AND.EX P2, PT, RZ, UR11, PT, P2 ;  /* 0x0000000bff007c0c */ /* 0x000fe2000bf45320 */
[----:B-1----:R-:W-:Y:S01]  /*06d0*/  IMAD.SHL.U32 R12, R39, 0x4, RZ ;  /* 0x00000004270c7824 */ /* 0x002fe200078e00ff */
[----:B------:R-:W-:-:S11]  /*06e0*/  SHF.R.U32.HI R13, RZ, 0x1e, R39 ;  /* 0x0000001eff0d7819 */ /* 0x000fd60000011627 */
[C---:B------:R-:W-:Y:S02]  /*06f0*/  @P2 IADD3 R4, P3, PT, R12.reuse, UR10, RZ ;  /* 0x0000000a0c042c10 */ /* 0x040fe4000ff7e0ff */
[----:B------:R-:W-:Y:S02]  /*0700*/  @P0 IADD3 R6, P1, PT, R12, UR6, RZ ;  /* 0x000000060c060c10 */ /* 0x000fe4000ff3e0ff */
[C---:B------:R-:W-:Y:S02]  /*0710*/  @P2 IADD3.X R5, PT, PT, R13.reuse, UR11, RZ, P3, !PT ;  /* 0x0000000b0d052c10 */ /* 0x040fe40009ffe4ff */
[----:B------:R-:W-:Y:S01]  /*0720*/  ISETP.NE.U32.AND P3, PT, RZ, UR8, PT ;  /* 0x00000008ff007c0c */ /* 0x000fe2000bf65070 */
[----:B------:R-:W-:Y:S01]  /*0730*/  IMAD.MOV.U32 R3, RZ, RZ, -0x1 ;  /* 0xffffffffff037424 */ /* 0x000fe200078e00ff */
[----:B------:R-:W-:Y:S01]  /*0740*/  @P0 IADD3.X R7, PT, PT, R13, UR7, RZ, P1, !PT ;  /* 0x000000070d070c10 */ /* 0x000fe20008ffe4ff */
[----:B------:R1:W2:Y:S01]  /*0750*/  @P2 LDG.E R159, desc[UR24][R4.64] ;  /* 0x00000018049f2981 */ /* 0x0002a2000c1e1900 */
[----:B------:R-:W-:-:S02]  /*0760*/  ISETP.NE.AND.EX P3, PT, RZ, UR9, PT, P3 ;  /* 0x00000009ff007c0c */ /* 0x000fc4000bf65330 */
[----:B---3--:R-:W-:Y:S01]  /*0770*/  ISETP.NE.AND P4, PT, R16, RZ, PT ;  /* 0x000000ff1000720c */ /* 0x008fe20003f85270 */
[----:B------:R3:W2:Y:S01]  /*0780*/  @P0 LDG.E R248, desc[UR24][R6.64] ;  /* 0x0000001806f80981 */ /* 0x0006a2000c1e1900 */
[----:B----4-:R-:W-:-:S04]  /*0790*/  ISETP.EQ.U32.AND P1, PT, R8, RZ, PT ;  /* 0x000000ff0800720c */ /* 0x010fc80003f22070 */
[----:B------:R-:W-:Y:S01]  /*07a0*/  ISETP.EQ.OR.EX P1, PT, R9, RZ, !P4, P1 ;  /* 0x000000ff0900720c */ /* 0x000fe20006722710 */
[----:B------:R-:W-:Y:S02]  /*07b0*/  IMAD.MOV.U32 R44, RZ, RZ, -0x1 ;  /* 0xffffffffff2c7424 */ /* 0x000fe400078e00ff */
[----:B-1----:R-:W-:Y:S01]  /*07c0*/  IMAD.WIDE.U32 R4, R39, 0x4, R14 ;  /* 0x0000000427047825 */ /* 0x002fe200078e000e */
[----:B---3--:R-:W1:Y:S04]  /*07d0*/  @!P2 LDC.64 R6, c[0x0][0x488] ;  /* 0x00012200ff06ab82 */ /* 0x008e680000000a00 */
[----:B-----5:R-:W5:Y:S04]  /*07e0*/  @P5 LDG.E R3, desc[UR24][R4.64] ;  /* 0x0000001804035981 */ /* 0x020f68000c1e1900 */
[----:B------:R3:W5:Y:S02]  /*07f0*/  @P3 LDG.E R11, desc[UR24][R4.64+0x4] ;  /* 0x00000418040b3981 */ /* 0x000764000c1e1900 */
[----:B---3--:R-:W-:-:S02]  /*0800*/  IADD3 R4, P0, PT, R12, R8, RZ ;  /* 0x000000080c047210 */ /* 0x008fc40007f1e0ff */
[----:B------:R-:W3:Y:S03]  /*0810*/  @!P2 LDC R12, c[0x0][0x43c] ;  /* 0x00010f00ff0cab82 */ /* 0x000ee60000000800 */
[----:B------:R-:W-:-:S05]  /*0820*/  IMAD.X R5, R13, 0x1, R9, P0 ;  /* 0x000000010d057824 */ /* 0x000fca00000e0609 */
[----:B------:R-:W4:Y:S01]  /*0830*/  @!P1 LDG.E R44, desc[UR24][R4.64] ;  /* 0x00000018042c9981 */ /* 0x000f22000c1e1900 */
[----:B------:R-:W2:Y:S01]  /*0840*/  @!P3 LDC R30, c[0x0][0x434] ;  /* 0x00010d00ff1ebb82 */ /* 0x000ea20000000800 */
[----:B------:R-:W-:-:S04]  /*0850*/  ISETP.NE.U32.AND P1, PT, R8, RZ, PT ;  /* 0x000000ff0800720c */ /* 0x000fc80003f25070 */
[----:B------:R-:W-:Y:S02]  /*0860*/  ISETP.NE.AND.EX P1, PT, R9, RZ, PT, P1 ;  /* 0x000000ff0900720c */ /* 0x000fe40003f25310 */
[----:B-1----:R-:W-:-:S04]  /*0870*/  @!P2 ISETP.NE.U32.AND P0, PT, R6, RZ, PT ;  /* 0x000000ff0600a20c */ /* 0x002fc80003f05070 */
[----:B------:R-:W-:-:S04]  /*0880*/  @!P2 ISETP.NE.AND.EX P0, PT, R7, RZ, PT, P0 ;  /* 0x000000ff0700a20c */ /* 0x000fc80003f05300 */
[----:B---3--:R-:W-:Y:S01]  /*0890*/  @!P2 SEL R6, R12, RZ, P0 ;  /* 0x000000ff0c06a207 */ /* 0x008fe20000000000 */
[----:B--2---:R-:W-:Y:S01]  /*08a0*/  @P2 IMAD.IADD R159, R159, 0x1, -R248 ;  /* 0x000000019f9f2824 */ /* 0x004fe200078e0af8 */
[----:B----4-:R1:W-:Y:S01]  /*08b0*/  STL [R1], R44 ;  /* 0x0000002c01007387 */ /* 0x0103e20000100800 */
[----:B------:R-:W-:Y:S06]  /*08c0*/  @!P1 BRA `(.L_x_0) ;  /* 0x00000000000c9947 */ /* 0x000fec0003800000 */
[----:B------:R-:W2:Y:S02]  /*08d0*/  @P4 LDG.E R10, desc[UR24][R4.64+0x4] ;  /* 0x00000418040a4981 */ /* 0x000ea4000c1e1900 */
[----:B--2---:R-:W-:-:S06]  /*08e0*/  @P4 IADD3 R10, PT, PT, R10, -R44, RZ ;  /* 0x8000002c0a0a4210 */ /* 0x004fcc0007ffe0ff */
[----:B------:R2:W5:Y:S02]  /*08f0*/  @!P4 LDG.E R10, desc[UR24][R4.64] ;  /* 0x00000018040ac981 */ /* 0x000564000c1e1900 */
.L_x_0:
[----:B------:R-:W-:Y:S01]  /*0900*/  IMAD.SHL.U32 R20, R252, 0x80, RZ ;  /* 0x00000080fc147824 */ /* 0x000fe200078e00ff */
[----:B-----5:R-:W-:Y:S01]  /*0910*/  @!P2 IADD3 R159, PT, PT, R6, R10, -R248 ;  /* 0x0000000a069fa210 */ /* 0x020fe20007ffe8f8 */
[----:B------:R-:W-:-:S03]  /*0920*/  @P3 IMAD.IADD R30, R11, 0x1, -R3 ;  /* 0x000000010b1e3824 */ /* 0x000fc600078e0a03 */
[----:B------:R-:W-:-:S13]  /*0930*/  ISETP.GT.AND P0, PT, R159, R20, PT ;  /* 0x000000149f00720c */ /* 0x000fda0003f04270 */
[----:B------:R-:W-:Y:S05]  /*0940*/  @!P0 BRA `(.L_x_1) ;  /* 0x00000060000c8947 */ /* 0x000fea0003800000 */
[----:B------:R-:W-:Y:S01]  /*0950*/  ISETP.NE.AND P3, PT, R3, -0x1, PT ;  /* 0xffffffff0300780c */ /* 0x000fe20003f65270 */
[----:B--2---:R-:W-:Y:S01]  /*0960*/  VIADD R4, R30, 0x7f ;  /* 0x0000007f1e047836 */ /* 0x004fe20000000000 */
[----:B------:R-:W-:-:S04]  /*0970*/  ISETP.NE.AND P0, PT, R44, -0x1, PT ;  /* 0xffffffff2c00780c */ /* 0x000fc80003f05270 */
[----:B------:R-:W-:-:S04]  /*0980*/  SHF.R.S32.HI R5, RZ, 0x1f, R4 ;  /* 0x0000001fff057819 */ /* 0x000fc80000011404 */
[----:B------:R-:W-:-:S03]  /*0990*/  LEA.HI R4, R5, R4, RZ, 0x7 ;  /* 0x0000000405047211 */ /* 0x000fc600078f38ff */
[----:B------:R-:W2:Y:S01]  /*09a0*/  @!P3 LDC.64 R8, c[0x0][0x398] ;  /* 0x0000e600ff08bb82 */ /* 0x000ea20000000a00 */
[----:B------:R-:W-:-:S04]  /*09b0*/  SHF.R.S32.HI R16, RZ, 0x7, R4 ;  /* 0x00000007ff107819 */ /* 0x000fc80000011404 */
[----:B------:R-:W-:-:S03]  /*09c0*/  LEA R18, R16, 0xffffff80, 0x7 ;  /* 0xffffff8010127811 */ /* 0x000fc600078e38ff */
[----:B------:R-:W3:Y:S01]  /*09d0*/  @P3 LDC.64 R10, c[0x0][0x3b0] ;  /* 0x0000ec00ff0a3b82 */ /* 0x000ee20000000a00 */
[----:B------:R-:W-:Y:S01]  /*09e0*/  SHF.R.S32.HI R19, RZ, 0x1f, R18 ;  /* 0x0000001fff137819 */ /* 0x000fe20000011412 */
[----:B--2---:R-:W-:-:S04]  /*09f0*/  @!P3 IMAD.WIDE.U32 R6, R39, R8, RZ ;  /* 0x000000082706b225 */ /* 0x004fc800078e00ff */
[----:B------:R-:W-:Y:S02]  /*0a00*/  @!P3 IMAD R34, R39, R9, R7 ;  /* 0x000000092722b224 */ /* 0x000fe400078e0207 */
[----:B------:R-:W-:Y:S02]  /*0a10*/  @!P3 IMAD.MOV.U32 R32, RZ, RZ, R6 ;  /* 0x000000ffff20b224 */ /* 0x000fe400078e0006 */
[----:B---3--:R-:W-:-:S04]  /*0a20*/  @P3 IMAD.WIDE.U32 R4, R3, R10, RZ ;  /* 0x0000000a03043225 */ /* 0x008fc800078e00ff */
[----:B------:R-:W-:Y:S02]  /*0a30*/  @P3 IMAD R34, R3, R11, R5 ;  /* 0x0000000b03223224 */ /* 0x000fe400078e0205 */
[----:B------:R-:W-:Y:S01]  /*0a40*/  @P3 IMAD.MOV.U32 R32, RZ, RZ, R4 ;  /* 0x000000ffff203224 */ /* 0x000fe200078e0004 */
[----:B------:R-:W-:Y:S06]  /*0a50*/  @P0 BRA `(.L_x_2) ;  /* 0x00000000002c0947 */ /* 0x000fec0003800000 */
[----:B------:R-:W2:Y:S01]  /*0a60*/  LDCU.64 UR20, c[0x0][0x3b8] ;  /* 0x00007700ff1477ac */ /* 0x000ea20008000a00 */
[----:B------:R-:W-:Y:S01]  /*0a70*/  SHF.R.S32.HI R4, RZ, 0x1f, R248 ;  /* 0x0000001fff047819 */ /* 0x000fe200000114f8 */
[----:B------:R-:W3:Y:S04]  /*0a80*/  LDCU.64 UR10, c[0x0][0x3a0] ;  /* 0x00007400ff0a77ac */ /* 0x000ee80008000a00 */
[----:B--2---:R-:W-:Y:S02]  /*0a90*/  IMAD R6, R4, UR20, RZ ;  /* 0x0000001404067c24 */ /* 0x004fe4000f8e02ff */
[----:B------:R-:W-:-:S04]  /*0aa0*/  IMAD.WIDE.U32 R4, R248, UR20, RZ ;  /* 0x00000014f8047c25 */ /* 0x000fc8000f8e00ff */
[----:B------:R-:W-:-:S05]  /*0ab0*/  IMAD R6, R248, UR21, R6 ;  /* 0x00000015f8067c24 */ /* 0x000fca000f8e0206 */
[----:B------:R-:W-:-:S03]  /*0ac0*/  IADD3 R5, PT, PT, R5, R6, RZ ;  /* 0x0000000605057210 */ /* 0x000fc60007ffe0ff */
[----:B---3--:R-:W-:-:S04]  /*0ad0*/  IMAD.WIDE.U32 R4, R39, UR10, R4 ;  /* 0x0000000a27047c25 */ /* 0x008fc8000f8e0004 */
[----:B------:R-:W-:Y:S01]  /*0ae0*/  IMAD R38, R39, UR11, R5 ;  /* 0x0000000b27267c24 */ /* 0x000fe2000f8e0205 */
[----:B------:R-:W-:Y:S01]  /*0af0*/  MOV R37, R4 ;  /* 0x0000000400257202 */ /* 0x000fe20000000f00 */
[----:B------:R-:W-:Y:S06]  /*0b00*/  BRA `(.L_x_3) ;  /* 0x0000000000187947 */ /* 0x000fec0003800000 */
.L_x_2:
[----:B------:R-:W2:Y:S01]  /*0b10*/  LDCU.64 UR20, c[0x0][0x3b8] ;  /* 0x00007700ff1477ac */ /* 0x000ea20008000a00 */
[----:B------:R-:W-:-:S05]  /*0b20*/  IADD3 R4, PT, PT, R248, R44, RZ ;  /* 0x0000002cf8047210 */ /* 0x000fca0007ffe0ff */
[C---:B--2---:R-:W-:Y:S02]  /*0b30*/  IMAD R6, R4.reuse, UR21, RZ ;  /* 0x0000001504067c24 */ /* 0x044fe4000f8e02ff */
[----:B------:R-:W-:-:S05]  /*0b40*/  IMAD.WIDE.U32 R4, R4, UR20, RZ ;  /* 0x0000001404047c25 */ /* 0x000fca000f8e00ff */
[----:B------:R-:W-:Y:S02]  /*0b50*/  IADD3 R38, PT, PT, R5, R6, RZ ;  /* 0x0000000605267210 */ /* 0x000fe40007ffe0ff */
[----:B------:R-:W-:-:S07]  /*0b60*/  MOV R37, R4 ;  /* 0x0000000400257202 */ /* 0x000fce0000000f00 */
.L_x_3:
[----:B------:R-:W2:Y:S01]  /*0b70*/  LDC R8, c[0x0][0x3e8] ;  /* 0x0000fa00ff087b82 */ /* 0x000ea20000000800 */
[----:B------:R-:W3:Y:S01]  /*0b80*/  S2R R41, SR_CTAID.Z ;  /* 0x0000000000297919 */ /* 0x000ee20000002700 */
[----:B------:R-:W-:Y:S02]  /*0b90*/  SHF.R.S32.HI R31, RZ, 0x1f, R20 ;  /* 0x0000001fff1f7819 */ /* 0x000fe40000011414 */
[----:B--2---:R-:W-:-:S04]  /*0ba0*/  IABS R7, R8 ;  /* 0x0000000800077213 */ /* 0x004fc80000000000 */
[----:B------:R-:W2:Y:S01]  /*0bb0*/  I2F.RP R4, R7 ;  /* 0x0000000700047306 */ /* 0x000ea20000209400 */
[----:B---3--:R-:W-:-:S07]  /*0bc0*/  IABS R9, R41 ;  /* 0x0000002900097213 */ /* 0x008fce0000000000 */
[----:B--2---:R-:W2:Y:S02]  /*0bd0*/  MUFU.RCP R4, R4 ;  /* 0x0000000400047308 */ /* 0x004ea40000001000 */
[----:B--2---:R-:W-:-:S06]  /*0be0*/  VIADD R4, R4, 0xffffffe ;  /* 0x0ffffffe04047836 */ /* 0x004fcc0000000000 */
[----:B------:R-:W2:Y:S02]  /*0bf0*/  F2I.FTZ.U32.TRUNC.NTZ R5, R4 ;  /* 0x0000000400057305 */ /* 0x000ea4000021f000 */
[----:B--2---:R-:W-:-:S04]  /*0c00*/  IMAD.MOV R4, RZ, RZ, -R5 ;  /* 0x000000ffff047224 */ /* 0x004fc800078e0a05 */
[----:B------:R-:W-:Y:S02]  /*0c10*/  IMAD R6, R4, R7, RZ ;  /* 0x0000000704067224 */ /* 0x000fe400078e02ff */
[----:B------:R-:W-:-:S04]  /*0c20*/  IMAD.MOV.U32 R4, RZ, RZ, RZ ;  /* 0x000000ffff047224 */ /* 0x000fc800078e00ff */
[----:B------:R-:W-:Y:S01]  /*0c30*/  IMAD.HI.U32 R4, R5, R6, R4 ;  /* 0x0000000605047227 */ /* 0x000fe200078e0004 */
[----:B------:R-:W-:-:S05]  /*0c40*/  MOV R6, R9 ;  /* 0x0000000900067202 */ /* 0x000fca0000000f00 */
[----:B------:R-:W-:-:S04]  /*0c50*/  IMAD.HI.U32 R4, R4, R6, RZ ;  /* 0x0000000604047227 */ /* 0x000fc800078e00ff */
[----:B------:R-:W-:-:S04]  /*0c60*/  IMAD.MOV R5, RZ, RZ, -R4 ;  /* 0x000000ffff057224 */ /* 0x000fc800078e0a04 */
[----:B------:R-:W-:-:S05]  /*0c70*/  IMAD R5, R7, R5, R6 ;  /* 0x0000000507057224 */ /* 0x000fca00078e0206 */
[----:B------:R-:W-:-:S13]  /*0c80*/  ISETP.GT.U32.AND P2, PT, R7, R5, PT ;  /* 0x000000050700720c */ /* 0x000fda0003f44070 */
[----:B------:R-:W-:Y:S01]  /*0c90*/  @!P2 IMAD.IADD R5, R5, 0x1, -R7 ;  /* 0x000000010505a824 */ /* 0x000fe200078e0a07 */
[----:B------:R-:W-:Y:S02]  /*0ca0*/  @!P2 IADD3 R4, PT, PT, R4, 0x1, RZ ;  /* 0x000000010404a810 */ /* 0x000fe40007ffe0ff */
[----:B------:R-:W-:Y:S02]  /*0cb0*/  ISETP.NE.AND P2, PT, R8, RZ, PT ;  /* 0x000000ff0800720c */ /* 0x000fe40003f45270 */
[----:B------:R-:W-:Y:S02]  /*0cc0*/  ISETP.GE.U32.AND P4, PT, R5, R7, PT ;  /* 0x000000070500720c */ /* 0x000fe40003f86070 */
[----:B------:R-:W-:-:S04]  /*0cd0*/  LOP3.LUT R5, R41, R8, RZ, 0x3c, !PT ;  /* 0x0000000829057212 */ /* 0x000fc800078e3cff */
[----:B------:R-:W-:-:S07]  /*0ce0*/  ISETP.GE.AND P1, PT, R5, RZ, PT ;  /* 0x000000ff0500720c */ /* 0x000fce0003f26270 */
[----:B------:R-:W-:-:S04]  /*0cf0*/  @P4 VIADD R4, R4, 0x1 ;  /* 0x0000000104044836 */ /* 0x000fc80000000000 */
[----:B------:R-:W-:-:S05]  /*0d00*/  IMAD.MOV.U32 R17, RZ, RZ, R4 ;  /* 0x000000ffff117224 */ /* 0x000fca00078e0004 */
[----:B------:R-:W-:Y:S02]  /*0d10*/  @!P1 IADD3 R17, PT, PT, -R17, RZ, RZ ;  /* 0x000000ff11119210 */ /* 0x000fe40007ffe1ff */
[----:B------:R-:W-:-:S04]  /*0d20*/  @!P2 LOP3.LUT R17, RZ, R8, RZ, 0x33, !PT ;  /* 0x00000008ff11a212 */ /* 0x000fc800078e33ff */
[----:B------:R-:W-:Y:S01]  /*0d30*/  SHF.R.S32.HI R36, RZ, 0x1f, R17 ;  /* 0x0000001fff247819 */ /* 0x000fe20000011411 */
        /* <DEDUP_REMOVED lines=12> */
.L_x_4:
[----:B------:R-:W2:Y:S01]  /*0e00*/  LDCU.64 UR18, c[0x0][0x3c0] ;  /* 0x00007800ff1277ac */ /* 0x000ea20008000a00 */
[----:B------:R-:W-:-:S05]  /*0e10*/  IADD3 R4, PT, PT, R248, R44, RZ ;  /* 0x0000002cf8047210 */ /* 0x000fca0007ffe0ff */
[C---:B--2---:R-:W-:Y:S02]  /*0e20*/  IMAD R6, R4.reuse, UR19, RZ ;  /* 0x0000001304067c24 */ /* 0x044fe4000f8e02ff */
[----:B------:R-:W-:-:S05]  /*0e30*/  IMAD.WIDE.U32 R4, R4, UR18, RZ ;  /* 0x0000001204047c25 */ /* 0x000fca000f8e00ff */
[----:B------:R-:W-:Y:S02]  /*0e40*/  IADD3 R35, PT, PT, R5, R6, RZ ;  /* 0x0000000605237210 */ /* 0x000fe40007ffe0ff */
[----:B------:R-:W-:-:S07]  /*0e50*/  MOV R33, R4 ;  /* 0x0000000400217202 */ /* 0x000fce0000000f00 */
.L_x_5:
[----:B------:R-:W2:Y:S01]  /*0e60*/  @!P3 LDC.64 R4, c[0x0][0x588] ;  /* 0x00016200ff04bb82 */ /* 0x000ea20000000a00 */
[----:B------:R-:W3:Y:S07]  /*0e70*/  LDCU UR12, c[0x0][0x3e0] ;  /* 0x00007c00ff0c77ac */ /* 0x000eee0008000800 */
[----:B------:R-:W4:Y:S08]  /*0e80*/  @P3 LDC.64 R8, c[0x0][0x590] ;  /* 0x00016400ff083b82 */ /* 0x000f300000000a00 */
[----:B------:R-:W3:Y:S01]  /*0e90*/  LDC R12, c[0x0][0x44c] ;  /* 0x00011300ff0c7b82 */ /* 0x000ee20000000800 */
[----:B--2---:R-:W-:-:S04]  /*0ea0*/  @!P3 IMAD.WIDE.U32 R6, R39, R4, RZ ;  /* 0x000000042706b225 */ /* 0x004fc800078e00ff */
[----:B------:R-:W-:Y:S01]  /*0eb0*/  @!P3 IMAD R24, R39, R5, R7 ;  /* 0x000000052718b224 */ /* 0x000fe200078e0207 */
[----:B------:R-:W-:Y:S01]  /*0ec0*/  @!P3 MOV R13, R6 ;  /* 0x00000006000db202 */ /* 0x000fe20000000f00 */
[----:B----4-:R-:W-:-:S04]  /*0ed0*/  @P3 IMAD.WIDE.U32 R4, R3, R8, RZ ;  /* 0x0000000803043225 */ /* 0x010fc800078e00ff */
[----:B------:R-:W-:Y:S01]  /*0ee0*/  @P3 IMAD R24, R3, R9, R5 ;  /* 0x0000000903183224 */ /* 0x000fe200078e0205 */
[----:B------:R-:W-:Y:S01]  /*0ef0*/  @P3 MOV R13, R4 ;  /* 0x00000004000d3202 */ /* 0x000fe20000000f00 */
[----:B---3--:R-:W-:Y:S01]  /*0f00*/  IMAD.WIDE R10, R12, UR12, RZ ;  /* 0x0000000c0c0a7c25 */ /* 0x008fe2000f8e02ff */
[----:B------:R-:W-:Y:S06]  /*0f10*/  @P3 BRA `(.L_x_6) ;  /* 0x0000000000443947 */ /* 0x000fec0003800000 */
[----:B------:R-:W2:Y:S02]  /*0f20*/  LDCU UR10, c[0x0][0x444] ;  /* 0x00008880ff0a77ac */ /* 0x000ea40008000800 */
[----:B--2---:R-:W-:Y:S01]  /*0f30*/  USHF.R.S32.HI UR11, URZ, 0x1f, UR10 ;  /* 0x0000001fff0b7899 */ /* 0x004fe2000801140a */
[----:B------:R-:W-:Y:S01]  /*0f40*/  IMAD.WIDE.U32 R8, R39, UR10, RZ ;  /* 0x0000000a27087c25 */ /* 0x000fe2000f8e00ff */
[----:B------:R-:W-:-:S04]  /*0f50*/  USHF.R.S32.HI UR10, URZ, 0x1f, UR12 ;  /* 0x0000001fff0a7899 */ /* 0x000fc8000801140c */
[----:B------:R-:W-:-:S05]  /*0f60*/  IMAD R4, R39, UR11, RZ ;  /* 0x0000000b27047c24 */ /* 0x000fca000f8e02ff */
[----:B------:R-:W-:-:S05]  /*0f70*/  IADD3 R4, PT, PT, R9, R4, RZ ;  /* 0x0000000409047210 */ /* 0x000fca0007ffe0ff */
[----:B------:R-:W-:Y:S02]  /*0f80*/  IMAD R6, R4, UR12, RZ ;  /* 0x0000000c04067c24 */ /* 0x000fe4000f8e02ff */
[----:B------:R-:W-:-:S04]  /*0f90*/  IMAD.WIDE.U32 R4, R8, UR12, RZ ;  /* 0x0000000c08047c25 */ /* 0x000fc8000f8e00ff */
[----:B------:R-:W-:Y:S01]  /*0fa0*/  IMAD R6, R8, UR10, R6 ;  /* 0x0000000a08067c24 */ /* 0x000fe2000f8e0206 */
[----:B------:R-:W-:-:S04]  /*0fb0*/  SHF.R.S32.HI R8, RZ, 0x1f, R12 ;  /* 0x0000001fff087819 */ /* 0x000fc8000001140c */
[----:B------:R-:W-:-:S05]  /*0fc0*/  IADD3 R6, PT, PT, R5, R6, RZ ;  /* 0x0000000605067210 */ /* 0x000fca0007ffe0ff */
[-C--:B------:R-:W-:Y:S02]  /*0fd0*/  IMAD R5, R6, R12.reuse, RZ ;  /* 0x0000000c06057224 */ /* 0x080fe400078e02ff */
[----:B------:R-:W-:-:S04]  /*0fe0*/  IMAD.WIDE.U32 R6, R4, R12, RZ ;  /* 0x0000000c04067225 */ /* 0x000fc800078e00ff */
[----:B------:R-:W-:Y:S01]  /*0ff0*/  IMAD R4, R8, R4, R5 ;  /* 0x0000000408047224 */ /* 0x000fe200078e0205 */
[----:B------:R-:W-:-:S04]  /*1000*/  MOV R8, R6 ;  /* 0x0000000600087202 */ /* 0x000fc80000000f00 */
[----:B------:R-:W-:Y:S01]  /*1010*/  IADD3 R7, PT, PT, R7, R4, RZ ;  /* 0x0000000407077210 */ /* 0x000fe20007ffe0ff */
[----:B------:R-:W-:Y:S06]  /*1020*/  BRA `(.L_x_7) ;  /* 0x0000000000107947 */ /* 0x000fec0003800000 */
.L_x_6:
[-C--:B------:R-:W-:Y:S02]  /*1030*/  IMAD R7, R11, R3.reuse, RZ ;  /* 0x000000030b077224 */ /* 0x080fe400078e02ff */
[----:B------:R-:W-:-:S05]  /*1040*/  IMAD.WIDE.U32 R4, R10, R3, RZ ;  /* 0x000000030a047225 */ /* 0x000fca00078e00ff */
[----:B------:R-:W-:Y:S02]  /*1050*/  IADD3 R7, PT, PT, R5, R7, RZ ;  /* 0x0000000705077210 */ /* 0x000fe40007ffe0ff */
[----:B------:R-:W-:-:S07]  /*1060*/  MOV R8, R4 ;  /* 0x0000000400087202 */ /* 0x000fce0000000f00 */
.L_x_7:
[----:B------:R-:W2:Y:S01]  /*1070*/  LDCU.U8 UR10, c[0x0][0x548] ;  /* 0x0000a900ff0a77ac */ /* 0x000ea20008000000 */
[----:B------:R-:W-:Y:S01]  /*1080*/  SHF.L.U32 R14, R39, 0x7, RZ ;  /* 0x00000007270e7819 */ /* 0x000fe200000006ff */
[----:B------:R-:W-:Y:S01]  /*1090*/  IMAD R29, R41, R12, RZ ;  /* 0x0000000c291d7224 */ /* 0x000fe200078e02ff */
[----:B------:R-:W3:Y:S02]  /*10a0*/  LDCU.U8 UR11, c[0x0][0x5f0] ;  /* 0x0000be00ff0b77ac */ /* 0x000ee40008000000 */
[----:B------:R-:W-:-:S04]  /*10b0*/  SEL R6, R14, RZ, P5 ;  /* 0x000000ff0e067207 */ /* 0x000fc80002800000 */
[----:B------:R-:W-:-:S04]  /*10c0*/  IADD3 R6, P1, PT, R18, R6, RZ ;  /* 0x0000000612067210 */ /* 0x000fc80007f3e0ff */
[----:B------:R-:W-:Y:S01]  /*10d0*/  IADD3.X R4, PT, PT, RZ, R19, RZ, P1, !PT ;  /* 0x00000013ff047210 */ /* 0x000fe20000ffe4ff */
[----:B--2---:R-:W-:-:S04]  /*10e0*/  UISETP.NE.AND UP0, UPT, UR10, URZ, UPT ;  /* 0x000000ff0a00728c */ /* 0x004fc8000bf05270 */
[-C--:B------:R-:W-:Y:S02]  /*10f0*/  IMAD R9, R4, R10.reuse, RZ ;  /* 0x0000000a04097224 */ /* 0x080fe400078e02ff */
[----:B------:R-:W-:-:S04]  /*1100*/  IMAD.WIDE.U32 R4, R6, R10, RZ ;  /* 0x0000000a06047225 */ /* 0x000fc800078e00ff */
[----:B------:R-:W-:-:S05]  /*1110*/  IMAD R6, R11, R6, R9 ;  /* 0x000000060b067224 */ /* 0x000fca00078e0209 */
[----:B------:R-:W-:Y:S01]  /*1120*/  IADD3 R9, PT, PT, R5, R6, RZ ;  /* 0x0000000605097210 */ /* 0x000fe20007ffe0ff */
[----:B---3--:R-:W-:Y:S06]  /*1130*/  BRA.U !UP0, `(.L_x_8) ;  /* 0x00000001081c7547 */ /* 0x008fec000b800000 */
[----:B------:R-:W2:Y:S01]  /*1140*/  LDC R6, c[0x0][0x434] ;  /* 0x00010d00ff067b82 */ /* 0x000ea20000000800 */
[----:B------:R-:W3:Y:S01]  /*1150*/  LDCU UR10, c[0x0][0x454] ;  /* 0x00008a80ff0a77ac */ /* 0x000ee20008000800 */
[----:B------:R-:W-:Y:S01]  /*1160*/  ISETP.NE.AND P1, PT, R3, -0x1, PT ;  /* 0xffffffff0300780c */ /* 0x000fe20003f25270 */
[----:B--2---:R-:W-:-:S05]  /*1170*/  IMAD R6, R39, R6, RZ ;  /* 0x0000000627067224 */ /* 0x004fca00078e02ff */
[----:B------:R-:W-:-:S05]  /*1180*/  SEL R6, R6, R3, !P1 ;  /* 0x0000000306067207 */ /* 0x000fca0004800000 */
[----:B---3--:R-:W-:Y:S01]  /*1190*/  IMAD R28, R41, UR10, R6 ;  /* 0x0000000a291c7c24 */ /* 0x008fe2000f8e0206 */
[----:B------:R-:W-:Y:S05]  /*11a0*/  BRA `(.L_x_9) ;  /* 0x00000000000c7947 */ /* 0x000fea0003800000 */
.L_x_8:
[----:B------:R-:W2:Y:S01]  /*11b0*/  LDC R28, c[0x0][0x434] ;  /* 0x00010d00ff1c7b82 */ /* 0x000ea20000000800 */
[----:B------:R-:W-:-:S04]  /*11c0*/  IMAD R6, R39, UR12, R41 ;  /* 0x0000000c27067c24 */ /* 0x000fc8000f8e0229 */
[----:B--2---:R-:W-:-:S03]  /*11d0*/  IMAD R28, R6, R28, RZ ;  /* 0x0000001c061c7224 */ /* 0x004fc600078e02ff */
.L_x_9:
[----:B------:R-:W-:-:S04]  /*11e0*/  IADD3 R16, PT, PT, R16, -0x1, RZ ;  /* 0xffffffff10107810 */ /* 0x000fc80007ffe0ff */
[----:B------:R-:W-:Y:S01]  /*11f0*/  MOV R211, R16 ;  /* 0x0000001000d37202 */ /* 0x000fe20000000f00 */
[----:B------:R-:W-:Y:S05]  /*1200*/  BRA.U !UP0, `(.L_x_10) ;  /* 0x0000000108247547 */ /* 0x000fea000b800000 */
[----:B------:R-:W2:Y:S01]  /*1210*/  LDC R6, c[0x0][0x444] ;  /* 0x00011100ff067b82 */ /* 0x000ea20000000800 */
[----:B------:R-:W-:-:S07]  /*1220*/  ISETP.NE.AND P1, PT, R3, -0x1, PT ;  /* 0xffffffff0300780c */ /* 0x000fce0003f25270 */
[----:B------:R-:W3:Y:S08]  /*1230*/  LDC R10, c[0x0][0x430] ;  /* 0x00010c00ff0a7b82 */ /* 0x000ef00000000800 */
[----:B------:R-:W3:Y:S01]  /*1240*/  LDC R21, c[0x0][0x454] ;  /* 0x00011500ff157b82 */ /* 0x000ee20000000800 */
[----:B--2---:R-:W-:-:S05]  /*1250*/  @!P1 IMAD R3, R39, R6, RZ ;  /* 0x0000000627039224 */ /* 0x004fca00078e02ff */
[----:B------:R-:W-:Y:S02]  /*1260*/  IADD3 R3, PT, PT, R14, R3, RZ ;  /* 0x000000030e037210 */ /* 0x000fe40007ffe0ff */
[----:B---3--:R-:W-:-:S05]  /*1270*/  LEA R21, R10, R21, 0x7 ;  /* 0x000000150a157211 */ /* 0x008fca00078e38ff */
[----:B------:R-:W-:Y:S01]  /*1280*/  IMAD R21, R21, R41, R3 ;  /* 0x0000002915157224 */ /* 0x000fe200078e0203 */
[----:B------:R-:W-:Y:S06]  /*1290*/  BRA `(.L_x_11) ;  /* 0x00000000000c7947 */ /* 0x000fec0003800000 */
.L_x_10:
[----:B------:R-:W2:Y:S01]  /*12a0*/  LDC R3, c[0x0][0x444] ;  /* 0x00011100ff037b82 */ /* 0x000ea20000000800 */
[----:B------:R-:W-:-:S04]  /*12b0*/  IMAD R21, R39, UR12, R41 ;  /* 0x0000000c27157c24 */ /* 0x000fc8000f8e0229 */
[----:B--2---:R-:W-:-:S07]  /*12c0*/  IMAD R21, R21, R3, RZ ;  /* 0x0000000315157224 */ /* 0x004fce00078e02ff */
.L_x_11:
[----:B------:R-:W2:Y:S01]  /*12d0*/  S2R R6, SR_TID.X ;  /* 0x0000000000067919 */ /* 0x000ea20000002100 */
[----:B------:R-:W3:Y:S01]  /*12e0*/  LDC.64 R14, c[0x0][0x3b0] ;  /* 0x0000ec00ff0e7b82 */ /* 0x000ee20000000a00 */
[--C-:B------:R-:W-:Y:S01]  /*12f0*/  IADD3 R25, P2, P1, R4, R8, R29.reuse ;  /* 0x0000000804197210 */ /* 0x100fe2000795e01d */
[----:B------:R-:W-:Y:S01]  /*1300*/  IMAD R247, R12, UR12, RZ ;  /* 0x0000000c0cf77c24 */ /* 0x000fe2000f8e02ff */
[----:B------:R-:W4:Y:S01]  /*1310*/  S2R R3, SR_TID.X ;  /* 0x0000000000037919 */ /* 0x000f220000002100 */
[----:B------:R-:W-:Y:S01]  /*1320*/  SHF.R.S32.HI R29, RZ, 0x1f, R29 ;  /* 0x0000001fff1d7819 */ /* 0x000fe2000001141d */
[----:B------:R-:W5:Y:S01]  /*1330*/  LDCU.64 UR16, c[0x0][0x3c8] ;  /* 0x00007900ff1077ac */ /* 0x000f620008000a00 */
[----:B------:R-:W-:Y:S01]  /*1340*/  ISETP.NE.AND P6, PT, RZ, UR11, PT ;  /* 0x0000000bff007c0c */ /* 0x000fe2000bfc5270 */
[----:B------:R-:W1:Y:S01]  /*1350*/  S2R R40, SR_TID.X ;  /* 0x0000000000287919 */ /* 0x000e620000002100 */
[----:B------:R-:W5:Y:S01]  /*1360*/  LDC.64 R10, c[0x0][0x590] ;  /* 0x00016400ff0a7b82 */ /* 0x000f620000000a00 */
[----:B------:R-:W-:Y:S01]  /*1370*/  IADD3.X R29, PT, PT, R9, R7, R29, P2, P1 ;  /* 0x00000007091d7210 */ /* 0x000fe200017e241d */
[----:B------:R-:W1:Y:S01]  /*1380*/  LDCU.64 UR12, c[0x0][0x550] ;  /* 0x0000aa00ff0c77ac */ /* 0x000e620008000a00 */
[----:B------:R-:W-:Y:S01]  /*1390*/  BSSY.RECONVERGENT B1, `(.L_x_1) ;  /* 0x000055e000017945 */ /* 0x000fe20003800200 */
[----:B------:R-:W1:Y:S04]  /*13a0*/  LDCU.64 UR10, c[0x0][0x570] ;  /* 0x0000ae00ff0a77ac */ /* 0x000e680008000a00 */
[----:B------:R-:W1:Y:S01]  /*13b0*/  LDC.64 R22, c[0x0][0x5f8] ;  /* 0x00017e00ff167b82 */ /* 0x000e620000000a00 */
[----:B------:R-:W1:Y:S07]  /*13c0*/  LDCU.64 UR14, c[0x0][0x380] ;  /* 0x00007000ff0e77ac */ /* 0x000e6e0008000a00 */
[----:B------:R-:W1:Y:S01]  /*13d0*/  LDC.64 R26, c[0x0][0x598] ;  /* 0x00016600ff1a7b82 */ /* 0x000e620000000a00 */
[----:B---3--:R-:W-:-:S02]  /*13e0*/  IMAD R8, R19, R14, RZ ;  /* 0x0000000e13087224 */ /* 0x008fc400078e02ff */
[----:B--2---:R-:W-:-:S05]  /*13f0*/  IMAD.SHL.U32 R6, R6, 0x8, RZ ;  /* 0x0000000806067824 */ /* 0x004fca00078e00ff */
[----:B------:R-:W2:Y:S01]  /*1400*/  LDC.64 R42, c[0x0][0x5e8] ;  /* 0x00017a00ff2a7b82 */ /* 0x000ea20000000a00 */
[----:B-----5:R-:W-:Y:S01]  /*1410*/  IMAD R19, R19, R10, RZ ;  /* 0x0000000a13137224 */ /* 0x020fe200078e02ff */
[C---:B------:R-:W-:Y:S01]  /*1420*/  SHF.L.U64.HI R251, R10.reuse, 0x6, R11 ;  /* 0x000000060afb7819 */ /* 0x040fe2000001020b */
[----:B------:R-:W-:Y:S01]  /*1430*/  IMAD.SHL.U32 R246, R10, 0x40, RZ ;  /* 0x000000400af67824 */ /* 0x000fe200078e00ff */
[----:B----4-:R-:W-:Y:S01]  /*1440*/  LOP3.LUT R4, R3, 0x1f, RZ, 0xc0, !PT ;  /* 0x0000001f03047812 */ /* 0x010fe200078ec0ff */
[----:B------:R-:W-:Y:S01]  /*1450*/  IMAD R19, R18, R11, R19 ;  /* 0x0000000b12137224 */ /* 0x000fe200078e0213 */
[----:B------:R-:W-:Y:S02]  /*1460*/  LOP3.LUT R12, R6, 0x18, RZ, 0xc0, !PT ;  /* 0x00000018060c7812 */ /* 0x000fe400078ec0ff */
[----:B-1----:R-:W-:Y:S01]  /*1470*/  SHF.R.U32.HI R3, RZ, 0x5, R40 ;  /* 0x00000005ff037819 */ /* 0x002fe20000011628 */
[----:B------:R-:W-:Y:S01]  /*1480*/  IMAD.WIDE.U32 R6, R22, UR23, RZ ;  /* 0x0000001716067c25 */ /* 0x000fe2000f8e00ff */
[----:B------:R-:W1:Y:S03]  /*1490*/  LDC.64 R222, c[0x0][0x420] ;  /* 0x00010800ffde7b82 */ /* 0x000e660000000a00 */
[----:B------:R-:W-:Y:S01]  /*14a0*/  IMAD R3, R3, R247, R4 ;  /* 0x000000f703037224 */ /* 0x000fe200078e0204 */
[----:B------:R-:W-:Y:S01]  /*14b0*/  IADD3 R4, P1, PT, R12, R13, RZ ;  /* 0x0000000d0c047210 */ /* 0x000fe20007f3e0ff */
[----:B------:R-:W-:-:S02]  /*14c0*/  IMAD.MOV.U32 R13, RZ, RZ, RZ ;  /* 0x000000ffff0d7224 */ /* 0x000fc400078e00ff */
[C---:B------:R-:W-:Y:S02]  /*14d0*/  IMAD R22, R18.reuse, R15, R8 ;  /* 0x0000000f12167224 */ /* 0x040fe400078e0208 */
[----:B------:R-:W-:Y:S02]  /*14e0*/  IMAD.X R5, RZ, RZ, R24, P1 ;  /* 0x000000ffff057224 */ /* 0x000fe400008e0618 */
[----:B------:R-:W-:-:S04]  /*14f0*/  IMAD.WIDE.U32 R8, R18, R14, R12 ;  /* 0x0000000e12087225 */ /* 0x000fc800078e000c */
[----:B------:R-:W-:Y:S01]  /*1500*/  IMAD.WIDE.U32 R4, R18, R10, R4 ;  /* 0x0000000a12047225 */ /* 0x000fe200078e0004 */
[----:B------:R-:W-:Y:S02]  /*1510*/  SEL R18, R6, RZ, P6 ;  /* 0x000000ff06127207 */ /* 0x000fe40003000000 */
[----:B------:R-:W-:Y:S01]  /*1520*/  IADD3 R6, P3, PT, R32, R8, RZ ;  /* 0x0000000820067210 */ /* 0x000fe20007f7e0ff */
[----:B------:R-:W-:Y:S01]  /*1530*/  IMAD R8, R23, UR23, R7 ;  /* 0x0000001717087c24 */ /* 0x000fe2000f8e0207 */
[----:B------:R-:W-:Y:S02]  /*1540*/  IADD3 R5, PT, PT, R5, R19, RZ ;  /* 0x0000001305057210 */ /* 0x000fe40007ffe0ff */
[----:B------:R-:W-:Y:S02]  /*1550*/  IADD3.X R7, PT, PT, R34, R9, R22, P3, !PT ;  /* 0x0000000922077210 */ /* 0x000fe40001ffe416 */
[----:B------:R-:W-:Y:S01]  /*1560*/  IADD3 R18, P2, P1, R3, R25, R18 ;  /* 0x0000001903127210 */ /* 0x000fe2000795e012 */
[----:B------:R-:W-:Y:S01]  /*1570*/  IMAD.WIDE.U32 R4, R41, R26, R4 ;  /* 0x0000001a29047225 */ /* 0x000fe200078e0004 */
[----:B------:R-:W-:-:S02]  /*1580*/  SHF.R.S32.HI R9, RZ, 0x1f, R3 ;  /* 0x0000001fff097819 */ /* 0x000fc40000011403 */
[----:B------:R-:W-:Y:S01]  /*1590*/  SEL R8, R8, RZ, P6 ;  /* 0x000000ff08087207 */ /* 0x000fe20003000000 */
[C---:B------:R-:W-:Y:S01]  /*15a0*/  IMAD R5, R41.reuse, R27, R5 ;  /* 0x0000001b29057224 */ /* 0x040fe200078e0205 */
[----:B------:R-:W-:Y:S01]  /*15b0*/  SHF.R.U32.HI R27, RZ, 0x2, R40 ;  /* 0x00000002ff1b7819 */ /* 0x000fe20000011628 */
[----:B------:R-:W-:Y:S01]  /*15c0*/  IMAD.WIDE.U32 R6, R41, UR16, R6 ;  /* 0x0000001029067c25 */ /* 0x000fe2000f8e0006 */
[----:B------:R-:W-:Y:S02]  /*15d0*/  IADD3.X R9, PT, PT, R9, R29, R8, P2, P1 ;  /* 0x0000001d09097210 */ /* 0x000fe400017e2408 */
[----:B------:R-:W-:Y:S01]  /*15e0*/  SHF.L.U64.HI R26, R14, 0x6, R15 ;  /* 0x000000060e1a7819 */ /* 0x000fe2000001020f */
[----:B------:R-:W-:-:S04]  /*15f0*/  IMAD.WIDE.U32 R4, R27, R10, R4 ;  /* 0x0000000a1b047225 */ /* 0x000fc800078e0004 */
[----:B------:R-:W-:Y:S01]  /*1600*/  IMAD R5, R27, R11, R5 ;  /* 0x0000000b1b057224 */ /* 0x000fe200078e0205 */
[C---:B------:R-:W-:Y:S01]  /*1610*/  LEA R226, P2, R4.reuse, UR12, 0x1 ;  /* 0x0000000c04e27c11 */ /* 0x040fe2000f8408ff */
[----:B------:R-:W-:Y:S02]  /*1620*/  IMAD.SHL.U32 R3, R247, 0x80, RZ ;  /* 0x00000080f7037824 */ /* 0x000fe400078e00ff */
[----:B------:R-:W-:Y:S01]  /*1630*/  IMAD R7, R41, UR17, R7 ;  /* 0x0000001129077c24 */ /* 0x000fe2000f8e0207 */
[----:B------:R-:W-:Y:S01]  /*1640*/  LEA.HI.X R221, R4, UR13, R5, 0x1, P2 ;  /* 0x0000000d04dd7c11 */ /* 0x000fe200090f0c05 */
[C---:B------:R-:W-:Y:S01]  /*1650*/  VIADD R24, R27.reuse, 0x40 ;  /* 0x000000401b187836 */ /* 0x040fe20000000000 */
[----:B------:R-:W-:Y:S01]  /*1660*/  ISETP.GT.AND P2, PT, R30, RZ, PT ;  /* 0x000000ff1e00720c */ /* 0x000fe20003f44270 */
[----:B------:R-:W-:Y:S01]  /*1670*/  IMAD.WIDE.U32 R6, R27, R14, R6 ;  /* 0x0000000e1b067225 */ /* 0x000fe200078e0006 */
[----:B------:R-:W-:-:S03]  /*1680*/  IADD3 R8, P1, PT, R3, R18, RZ ;  /* 0x0000001203087210 */ /* 0x000fc60007f3e0ff */
[----:B------:R-:W-:Y:S01]  /*1690*/  IMAD R18, R16, 0x80, R21 ;  /* 0x0000008010127824 */ /* 0x000fe200078e0215 */
[----:B------:R-:W-:Y:S01]  /*16a0*/  LEA.HI.X.SX32 R9, R3, R9, 0x1, P1 ;  /* 0x0000000903097211 */ /* 0x000fe200008f0eff */
[C---:B------:R-:W-:Y:S01]  /*16b0*/  IMAD R7, R27.reuse, R15, R7 ;  /* 0x0000000f1b077224 */ /* 0x040fe200078e0207 */
[----:B------:R-:W-:Y:S01]  /*16c0*/  LEA R212, P1, R8, UR10, 0x2 ;  /* 0x0000000a08d47c11 */ /* 0x000fe2000f8210ff */
[----:B--2---:R-:W-:Y:S01]  /*16d0*/  IMAD.WIDE R18, R18, 0x4, R42 ;  /* 0x0000000412127825 */ /* 0x004fe200078e022a */
[----:B------:R-:W-:Y:S02]  /*16e0*/  LEA R225, P3, R6, UR14, 0x1 ;  /* 0x0000000e06e17c11 */ /* 0x000fe4000f8608ff */
[----:B------:R-:W-:Y:S01]  /*16f0*/  LEA.HI.X R213, R8, UR11, R9, 0x2, P1 ;  /* 0x0000000b08d57c11 */ /* 0x000fe200088f1409 */
[----:B------:R-:W-:Y:S01]  /*1700*/  IMAD.MOV.U32 R242, RZ, RZ, R18 ;  /* 0x000000fffff27224 */ /* 0x000fe200078e0012 */
[----:B------:R-:W-:Y:S01]  /*1710*/  LEA R3, R16, R28, 0x7 ;  /* 0x0000001c10037211 */ /* 0x000fe200078e38ff */
[----:B------:R-:W-:Y:S01]  /*1720*/  IMAD.MOV.U32 R241, RZ, RZ, R19 ;  /* 0x000000fffff17224 */ /* 0x000fe200078e0013 */
[----:B------:R-:W-:-:S02]  /*1730*/  IADD3 R18, P1, PT, R27, 0x40, RZ ;  /* 0x000000401b127810 */ /* 0x000fc40007f3e0ff */
[----:B------:R-:W-:Y:S01]  /*1740*/  LEA.HI.X R224, R6, UR15, R7, 0x1, P3 ;  /* 0x0000000f06e07c11 */ /* 0x000fe200098f0c07 */
[----:B-1----:R-:W-:Y:S01]  /*1750*/  IMAD.WIDE R222, R3, 0x4, R222 ;  /* 0x0000000403de7825 */ /* 0x002fe200078e02de */
[----:B------:R-:W-:Y:S02]  /*1760*/  SHF.L.U32 R19, R14, 0x6, RZ ;  /* 0x000000060e137819 */ /* 0x000fe400000006ff */
[----:B------:R-:W-:Y:S01]  /*1770*/  IADD3.X R21, PT, PT, RZ, RZ, RZ, P1, !PT ;  /* 0x000000ffff157210 */ /* 0x000fe20000ffe4ff */
[----:B------:R-:W-:Y:S06]  /*1780*/  @P2 BRA `(.L_x_12) ;  /* 0x0000000400702947 */ /* 0x000fec0003800000 */
[----:B------:R-:W-:Y:S05]  /*1790*/  @P0 BRA `(.L_x_13) ;  /* 0x00000000002c0947 */ /* 0x000fea0003800000 */
[----:B------:R-:W1:Y:S01]  /*17a0*/  LDCU.64 UR14, c[0x0][0x5c0] ;  /* 0x0000b800ff0e77ac */ /* 0x000e620008000a00 */
[----:B------:R-:W-:Y:S01]  /*17b0*/  SHF.R.S32.HI R3, RZ, 0x1f, R248 ;  /* 0x0000001fff037819 */ /* 0x000fe200000114f8 */
[----:B------:R-:W2:Y:S04]  /*17c0*/  LDCU.64 UR10, c[0x0][0x5a8] ;  /* 0x0000b500ff0a77ac */ /* 0x000ea80008000a00 */
[----:B-1----:R-:W-:Y:S02]  /*17d0*/  IMAD R3, R3, UR14, RZ ;  /* 0x0000000e03037c24 */ /* 0x002fe4000f8e02ff */
[----:B------:R-:W-:-:S04]  /*17e0*/  IMAD.WIDE.U32 R4, R248, UR14, RZ ;  /* 0x0000000ef8047c25 */ /* 0x000fc8000f8e00ff */
[----:B------:R-:W-:-:S05]  /*17f0*/  IMAD R3, R248, UR15, R3 ;  /* 0x0000000ff8037c24 */ /* 0x000fca000f8e0203 */
[----:B------:R-:W-:-:S03]  /*1800*/  IADD3 R5, PT, PT, R5, R3, RZ ;  /* 0x0000000305057210 */ /* 0x000fc60007ffe0ff */
[----:B--2---:R-:W-:-:S04]  /*1810*/  IMAD.WIDE.U32 R4, R39, UR10, R4 ;  /* 0x0000000a27047c25 */ /* 0x004fc8000f8e0004 */
[----:B------:R-:W-:Y:S01]  /*1820*/  IMAD R8, R39, UR11, R5 ;  /* 0x0000000b27087c24 */ /* 0x000fe2000f8e0205 */
[----:B------:R-:W-:Y:S01]  /*1830*/  MOV R7, R4 ;  /* 0x0000000400077202 */ /* 0x000fe20000000f00 */
[----:B------:R-:W-:Y:S05]  /*1840*/  BRA `(.L_x_14) ;  /* 0x0000000000187947 */ /* 0x000fea0003800000 */
.L_x_13:
[----:B------:R-:W1:Y:S01]  /*1850*/  LDCU.64 UR14, c[0x0][0x5c0] ;  /* 0x0000b800ff0e77ac */ /* 0x000e620008000a00 */
[----:B------:R-:W-:-:S05]  /*1860*/  IADD3 R3, PT, PT, R248, R44, RZ ;  /* 0x0000002cf8037210 */ /* 0x000fca0007ffe0ff */
[C---:B-1----:R-:W-:Y:S02]  /*1870*/  IMAD R6, R3.reuse, UR15, RZ ;  /* 0x0000000f03067c24 */ /* 0x042fe4000f8e02ff */
[----:B------:R-:W-:-:S05]  /*1880*/  IMAD.WIDE.U32 R4, R3, UR14, RZ ;  /* 0x0000000e03047c25 */ /* 0x000fca000f8e00ff */
[----:B------:R-:W-:Y:S02]  /*1890*/  IADD3 R8, PT, PT, R5, R6, RZ ;  /* 0x0000000605087210 */ /* 0x000fe40007ffe0ff */
[----:B------:R-:W-:Y:S02]  /*18a0*/  MOV R7, R4 ;  /* 0x0000000400077202 */ /* 0x000fe40000000f00 */
.L_x_14:
        /* <DEDUP_REMOVED lines=11> */
[----:B------:R-:W-:Y:S06]  /*1960*/  BRA `(.L_x_16) ;  /* 0x0000000000187947 */ /* 0x000fec0003800000 */
.L_x_15:
[----:B------:R-:W1:Y:S01]  /*1970*/  LDCU.64 UR12, c[0x0][0x5c8] ;  /* 0x0000b900ff0c77ac */ /* 0x000e620008000a00 */
[----:B------:R-:W-:-:S05]  /*1980*/  IADD3 R3, PT, PT, R248, R44, RZ ;  /* 0x0000002cf8037210 */ /* 0x000fca0007ffe0ff */
[C---:B-1----:R-:W-:Y:S02]  /*1990*/  IMAD R6, R3.reuse, UR13, RZ ;  /* 0x0000000d03067c24 */ /* 0x042fe4000f8e02ff */
[----:B------:R-:W-:-:S05]  /*19a0*/  IMAD.WIDE.U32 R4, R3, UR12, RZ ;  /* 0x0000000c03047c25 */ /* 0x000fca000f8e00ff */
[----:B------:R-:W-:Y:S02]  /*19b0*/  IADD3 R15, PT, PT, R5, R6, RZ ;  /* 0x00000006050f7210 */ /* 0x000fe40007ffe0ff */
[----:B------:R-:W-:-:S07]  /*19c0*/  MOV R14, R4 ;  /* 0x00000004000e7202 */ /* 0x000fce0000000f00 */
.L_x_16:
[C---:B------:R-:W-:Y:S01]  /*19d0*/  IADD3 R159, PT, PT, -R20.reuse, R159, RZ ;  /* 0x0000009f149f7210 */ /* 0x040fe20007ffe1ff */
[----:B------:R-:W1:Y:S01]  /*19e0*/  LDCU.64 UR10, c[0x0][0x5d8] ;  /* 0x0000bb00ff0a77ac */ /* 0x000e620008000a00 */
[----:B------:R-:W-:Y:S01]  /*19f0*/  IMAD R3, R31, UR14, RZ ;  /* 0x0000000e1f037c24 */ /* 0x000fe2000f8e02ff */
[----:B------:R-:W-:Y:S01]  /*1a00*/  BSSY.RECONVERGENT B0, `(.L_x_17) ;  /* 0x000001a000007945 */ /* 0x000fe20003800200 */
[-C--:B------:R-:W-:Y:S01]  /*1a10*/  ISETP.GE.AND P2, PT, R27, R159.reuse, PT ;  /* 0x0000009f1b00720c */ /* 0x080fe20003f46270 */
[----:B------:R-:W-:Y:S01]  /*1a20*/  IMAD.WIDE.U32 R4, R20, UR14, R12 ;  /* 0x0000000e14047c25 */ /* 0x000fe2000f8e000c */
[----:B------:R-:W-:-:S03]  /*1a30*/  ISETP.GE.AND P1, PT, R24, R159, PT ;  /* 0x0000009f1800720c */ /* 0x000fc60003f26270 */
[----:B------:R-:W-:Y:S01]  /*1a40*/  IMAD R3, R20, UR15, R3 ;  /* 0x0000000f14037c24 */ /* 0x000fe2000f8e0203 */
[----:B------:R-:W-:-:S04]  /*1a50*/  IADD3 R6, P0, PT, R7, R4, RZ ;  /* 0x0000000407067210 */ /* 0x000fc80007f1e0ff */
[----:B------:R-:W-:-:S03]  /*1a60*/  IADD3.X R7, PT, PT, R8, R5, R3, P0, !PT ;  /* 0x0000000508077210 */ /* 0x000fc600007fe403 */
[----:B------:R-:W2:Y:S01]  /*1a70*/  @!P2 LDC.64 R10, c[0x0][0x560] ;  /* 0x00015800ff0aab82 */ /* 0x000ea20000000a00 */
[----:B-1----:R-:W-:-:S04]  /*1a80*/  IMAD.WIDE.U32 R6, R41, UR10, R6 ;  /* 0x0000000a29067c25 */ /* 0x002fc8000f8e0006 */
[----:B------:R-:W-:Y:S01]  /*1a90*/  IMAD R5, R41, UR11, R7 ;  /* 0x0000000b29057c24 */ /* 0x000fe2000f8e0207 */
[----:B------:R-:W-:-:S05]  /*1aa0*/  @!P2 MOV R4, R6 ;  /* 0x000000060004a202 */ /* 0x000fca0000000f00 */
[----:B------:R-:W-:-:S04]  /*1ab0*/  @!P2 IMAD.WIDE.U32 R8, R27, UR14, R4 ;  /* 0x0000000e1b08ac25 */ /* 0x000fc8000f8e0004 */
[----:B------:R-:W-:Y:S01]  /*1ac0*/  @!P2 IMAD R3, R27, UR15, R9 ;  /* 0x0000000f1b03ac24 */ /* 0x000fe2000f8e0209 */
[----:B--2---:R-:W-:-:S04]  /*1ad0*/  @!P2 LEA R10, P0, R8, R10, 0x1 ;  /* 0x0000000a080aa211 */ /* 0x004fc800078008ff */
[----:B------:R-:W-:-:S05]  /*1ae0*/  @!P2 LEA.HI.X R11, R8, R11, R3, 0x1, P0 ;  /* 0x0000000b080ba211 */ /* 0x000fca00000f0c03 */
[----:B------:R1:W-:Y:S01]  /*1af0*/  @!P2 STG.E.128 desc[UR24][R10.64], RZ ;  /* 0x000000ff0a00a986 */ /* 0x0003e2000c101d18 */
[----:B------:R-:W-:Y:S05]  /*1b00*/  @P1 BRA `(.L_x_18) ;  /* 0x0000000000241947 */ /* 0x000fea0003800000 */
[----:B------:R-:W2:Y:S01]  /*1b10*/  LDCU.64 UR10, c[0x0][0x560] ;  /* 0x0000ac00ff0a77ac */ /* 0x000ea20008000a00 */
[----:B------:R-:W-:Y:S01]  /*1b20*/  MOV R4, R6 ;  /* 0x0000000600047202 */ /* 0x000fe20000000f00 */
[----:B------:R-:W-:-:S04]  /*1b30*/  IMAD R3, R21, UR14, RZ ;  /* 0x0000000e15037c24 */ /* 0x000fc8000f8e02ff */
[----:B------:R-:W-:-:S04]  /*1b40*/  IMAD.WIDE.U32 R4, R18, UR14, R4 ;  /* 0x0000000e12047c25 */ /* 0x000fc8000f8e0004 */
[----:B------:R-:W-:-:S05]  /*1b50*/  IMAD R3, R18, UR15, R3 ;  /* 0x0000000f12037c24 */ /* 0x000fca000f8e0203 */
[----:B------:R-:W-:Y:S02]  /*1b60*/  IADD3 R3, PT, PT, R5, R3, RZ ;  /* 0x0000000305037210 */ /* 0x000fe40007ffe0ff */
[----:B--2---:R-:W-:-:S04]  /*1b70*/  LEA R6, P0, R4, UR10, 0x1 ;  /* 0x0000000a04067c11 */ /* 0x004fc8000f8008ff */
[----:B------:R-:W-:-:S05]  /*1b80*/  LEA.HI.X R7, R4, UR11, R3, 0x1, P0 ;  /* 0x0000000b04077c11 */ /* 0x000fca00080f0c03 */
[----:B------:R2:W-:Y:S04]  /*1b90*/  STG.E.128 desc[UR24][R6.64], RZ ;  /* 0x000000ff06007986 */ /* 0x0005e8000c101d18 */
.L_x_18:
[----:B------:R-:W-:Y:S05]  /*1ba0*/  BSYNC.RECONVERGENT B0 ;  /* 0x0000000000007941 */ /* 0x000fea0003800200 */
.L_x_17:
[----:B------:R-:W3:Y:S01]  /*1bb0*/  LDCU.64 UR10, c[0x0][0x5e0] ;  /* 0x0000bc00ff0a77ac */ /* 0x000ee20008000a00 */
[----:B------:R-:W-:Y:S01]  /*1bc0*/  IMAD.WIDE.U32 R4, R20, UR12, R12 ;  /* 0x0000000c14047c25 */ /* 0x000fe2000f8e000c */
[----:B-1----:R-:W1:Y:S03]  /*1bd0*/  @!P2 LDC.64 R10, c[0x0][0x568] ;  /* 0x00015a00ff0aab82 */ /* 0x002e660000000a00 */
[----:B------:R-:W-:Y:S01]  /*1be0*/  IMAD R3, R31, UR12, RZ ;  /* 0x0000000c1f037c24 */ /* 0x000fe2000f8e02ff */
[----:B--2---:R-:W-:-:S03]  /*1bf0*/  IADD3 R6, P0, PT, R14, R4, RZ ;  /* 0x000000040e067210 */ /* 0x004fc60007f1e0ff */
[----:B------:R-:W-:-:S05]  /*1c00*/  IMAD R3, R20, UR13, R3 ;  /* 0x0000000d14037c24 */ /* 0x000fca000f8e0203 */
[----:B------:R-:W-:-:S03]  /*1c10*/  IADD3.X R7, PT, PT, R15, R5, R3, P0, !PT ;  /* 0x000000050f077210 */ /* 0x000fc600007fe403 */
[----:B---3--:R-:W-:-:S04]  /*1c20*/  IMAD.WIDE.U32 R6, R41, UR10, R6 ;  /* 0x0000000a29067c25 */ /* 0x008fc8000f8e0006 */
[----:B------:R-:W-:Y:S01]  /*1c30*/  IMAD R5, R41, UR11, R7 ;  /* 0x0000000b29057c24 */ /* 0x000fe2000f8e0207 */
[----:B------:R-:W-:-:S05]  /*1c40*/  @!P2 MOV R4, R6 ;  /* 0x000000060004a202 */ /* 0x000fca0000000f00 */
[----:B------:R-:W-:-:S04]  /*1c50*/  @!P2 IMAD.WIDE.U32 R8, R27, UR12, R4 ;  /* 0x0000000c1b08ac25 */ /* 0x000fc8000f8e0004 */
[----:B------:R-:W-:Y:S01]  /*1c60*/  @!P2 IMAD R3, R27, UR13, R9 ;  /* 0x0000000d1b03ac24 */ /* 0x000fe2000f8e0209 */
[----:B-1----:R-:W-:-:S04]  /*1c70*/  @!P2 LEA R10, P0, R8, R10, 0x1 ;  /* 0x0000000a080aa211 */ /* 0x002fc800078008ff */
[----:B------:R-:W-:-:S05]  /*1c80*/  @!P2 LEA.HI.X R11, R8, R11, R3, 0x1, P0 ;  /* 0x0000000b080ba211 */ /* 0x000fca00000f0c03 */
[----:B------:R4:W-:Y:S01]  /*1c90*/  @!P2 STG.E.128 desc[UR24][R10.64], RZ ;  /* 0x000000ff0a00a986 */ /* 0x0009e2000c101d18 */
[----:B------:R-:W-:Y:S05]  /*1ca0*/  @P1 BRA `(.L_x_19) ;  /* 0x0000004c00301947 */ /* 0x000fea0003800000 */
[----:B------:R-:W1:Y:S01]  /*1cb0*/  LDCU.64 UR10, c[0x0][0x568] ;  /* 0x0000ad00ff0a77ac */ /* 0x000e620008000a00 */
[----:B------:R-:W-:Y:S01]  /*1cc0*/  MOV R4, R6 ;  /* 0x0000000600047202 */ /* 0x000fe20000000f00 */
[----:B------:R-:W-:-:S04]  /*1cd0*/  IMAD R3, R21, UR12, RZ ;  /* 0x0000000c15037c24 */ /* 0x000fc8000f8e02ff */
[----:B------:R-:W-:-:S04]  /*1ce0*/  IMAD.WIDE.U32 R4, R18, UR12, R4 ;  /* 0x0000000c12047c25 */ /* 0x000fc8000f8e0004 */
[----:B------:R-:W-:-:S05]  /*1cf0*/  IMAD R3, R18, UR13, R3 ;  /* 0x0000000d12037c24 */ /* 0x000fca000f8e0203 */
[----:B------:R-:W-:Y:S02]  /*1d00*/  IADD3 R3, PT, PT, R5, R3, RZ ;  /* 0x0000000305037210 */ /* 0x000fe40007ffe0ff */
[----:B-1----:R-:W-:-:S04]  /*1d10*/  LEA R6, P0, R4, UR10, 0x1 ;  /* 0x0000000a04067c11 */ /* 0x002fc8000f8008ff */
[----:B------:R-:W-:-:S05]  /*1d20*/  LEA.HI.X R7, R4, UR11, R3, 0x1, P0 ;  /* 0x0000000b04077c11 */ /* 0x000fca00080f0c03 */
[----:B------:R1:W-:Y:S01]  /*1d30*/  STG.E.128 desc[UR24][R6.64], RZ ;  /* 0x000000ff06007986 */ /* 0x0003e2000c101d18 */
[----:B------:R-:W-:Y:S05]  /*1d40*/  BRA `(.L_x_19) ;  /* 0x0000004c00087947 */ /* 0x000fea0003800000 */
.L_x_12:
[----:B------:R-:W-:Y:S01]  /*1d50*/  IMAD.IADD R3, R159, 0x1, -R20 ;  /* 0x000000019f037824 */ /* 0x000fe200078e0a14 */
[----:B------:R-:W1:Y:S01]  /*1d60*/  LDCU.64 UR12, c[0x0][0x3d8] ;  /* 0x00007b00ff0c77ac */ /* 0x000e620008000a00 */
[----:B------:R-:W-:Y:S01]  /*1d70*/  IMAD.WIDE.U32 R4, R20, UR18, R12 ;  /* 0x0000001214047c25 */ /* 0x000fe2000f8e000c */
[----:B------:R-:W-:Y:S01]  /*1d80*/  LOP3.LUT R11, R211, 0x80000001, RZ, 0xc0, !PT ;  /* 0x80000001d30b7812 */ /* 0x000fe200078ec0ff */
[----:B------:R-:W2:Y:S01]  /*1d90*/  LDC R243, c[0x0][0x44c] ;  /* 0x00011300fff37b82 */ /* 0x000ea20000000800 */
[-C--:B------:R-:W-:Y:S01]  /*1da0*/  ISETP.GE.AND P3, PT, R24, R3.reuse, PT ;  /* 0x000000031800720c */ /* 0x080fe20003f66270 */
[----:B------:R-:W-:Y:S01]  /*1db0*/  IMAD R16, R16, -0x80, R30 ;  /* 0xffffff8010107824 */ /* 0x000fe200078e021e */
[----:B------:R-:W-:Y:S01]  /*1dc0*/  ISETP.GE.AND P4, PT, R27, R3, PT ;  /* 0x000000031b00720c */ /* 0x000fe20003f86270 */
[----:B------:R-:W-:Y:S01]  /*1dd0*/  IMAD R3, R31, UR18, RZ ;  /* 0x000000121f037c24 */ /* 0x000fe2000f8e02ff */
[----:B------:R-:W3:Y:S01]  /*1de0*/  LDCU.64 UR10, c[0x0][0x3d0] ;  /* 0x00007a00ff0a77ac */ /* 0x000ee20008000a00 */
[----:B------:R-:W-:Y:S01]  /*1df0*/  IADD3 R4, P0, PT, R33, R4, RZ ;  /* 0x0000000421047210 */ /* 0x000fe20007f1e0ff */
[----:B------:R-:W-:Y:S01]  /*1e00*/  IMAD.MOV.U32 R239, RZ, RZ, 0x7f800000 ;  /* 0x7f800000ffef7424 */ /* 0x000fe200078e00ff */
[----:B------:R-:W-:Y:S01]  /*1e10*/  ISETP.GE.AND P2, PT, R24, R16, PT ;  /* 0x000000101800720c */ /* 0x000fe20003f46270 */
[----:B------:R-:W-:Y:S01]  /*1e20*/  IMAD R6, R20, UR19, R3 ;  /* 0x0000001314067c24 */ /* 0x000fe2000f8e0203 */
[----:B------:R-:W-:Y:S01]  /*1e30*/  ISETP.NE.AND P5, PT, R11, 0x1, PT ;  /* 0x000000010b00780c */ /* 0x000fe20003fa5270 */
[----:B------:R-:W-:Y:S01]  /*1e40*/  IMAD.MOV.U32 R238, RZ, RZ, 0x7f800000 ;  /* 0x7f800000ffee7424 */ /* 0x000fe200078e00ff */
[----:B------:R-:W-:Y:S01]  /*1e50*/  MOV R236, 0x7f800000 ;  /* 0x7f80000000ec7802 */ /* 0x000fe20000000f00 */
[----:B------:R-:W-:Y:S01]  /*1e60*/  IMAD.MOV.U32 R237, RZ, RZ, 0x7f800000 ;  /* 0x7f800000ffed7424 */ /* 0x000fe200078e00ff */
[----:B------:R-:W4:Y:S01]  /*1e70*/  @!P3 LDC.64 R22, c[0x0][0x390] ;  /* 0x0000e400ff16bb82 */ /* 0x000f220000000a00 */
[----:B------:R-:W-:Y:S01]  /*1e80*/  IADD3.X R5, PT, PT, R35, R5, R6, P0, !PT ;  /* 0x0000000523057210 */ /* 0x000fe200007fe406 */
[----:B-1----:R-:W-:-:S02]  /*1e90*/  IMAD R3, R36, UR12, RZ ;  /* 0x0000000c24037c24 */ /* 0x002fc4000f8e02ff */
[----:B------:R-:W-:-:S04]  /*1ea0*/  IMAD.WIDE.U32 R6, R20, UR20, R12 ;  /* 0x0000001414067c25 */ /* 0x000fc8000f8e000c */
[----:B------:R-:W1:Y:S01]  /*1eb0*/  @!P4 LDC.64 R24, c[0x0][0x390] ;  /* 0x0000e400ff18cb82 */ /* 0x000e620000000a00 */
[----:B------:R-:W-:Y:S01]  /*1ec0*/  IMAD R8, R17, UR13, R3 ;  /* 0x0000000d11087c24 */ /* 0x000fe2000f8e0203 */
[----:B------:R-:W-:Y:S01]  /*1ed0*/  IADD3 R10, P0, PT, R37, R6, RZ ;  /* 0x00000006250a7210 */ /* 0x000fe20007f1e0ff */
[----:B------:R-:W-:-:S04]  /*1ee0*/  IMAD.WIDE.U32 R4, R17, UR12, R4 ;  /* 0x0000000c11047c25 */ /* 0x000fc8000f8e0004 */
[----:B------:R-:W-:Y:S01]  /*1ef0*/  IMAD.IADD R144, R149, 0x1, R157 ;  /* 0x0000000195907824 */ /* 0x000fe200078e029d */
[----:B------:R-:W-:Y:S01]  /*1f00*/  @P6 BAR.SYNC.DEFER_BLOCKING 0x0 ;  /* 0x0000000000006b1d */ /* 0x000fe20000010000 */
[----:B------:R-:W-:Y:S02]  /*1f10*/  IMAD R3, R31, UR20, RZ ;  /* 0x000000141f037c24 */ /* 0x000fe4000f8e02ff */
[----:B------:R-:W-:Y:S02]  /*1f20*/  @!P3 IMAD R9, R21, UR18, RZ ;  /* 0x000000121509bc24 */ /* 0x000fe4000f8e02ff */
[----:B------:R-:W-:Y:S02]  /*1f30*/  IMAD.IADD R5, R5, 0x1, R8 ;  /* 0x0000000105057824 */ /* 0x000fe400078e0208 */
[----:B------:R-:W-:Y:S01]  /*1f40*/  IMAD.MOV.U32 R249, RZ, RZ, 0x10 ;  /* 0x00000010fff97424 */ /* 0x000fe200078e00ff */
[----:B------:R-:W-:Y:S01]  /*1f50*/  IADD3 R156, PT, PT, R155, R157, RZ ;  /* 0x0000009d9b9c7210 */ /* 0x000fe20007ffe0ff */
[----:B------:R-:W-:Y:S01]  /*1f60*/  IMAD R3, R20, UR21, R3 ;  /* 0x0000001514037c24 */ /* 0x000fe2000f8e0203 */
[----:B------:R-:W-:Y:S01]  /*1f70*/  CS2R R94, SRZ ;  /* 0x00000000005e7805 */ /* 0x000fe2000001ff00 */
[----:B------:R-:W-:Y:S01]  /*1f80*/  @!P3 IMAD R6, R18, UR19, R9 ;  /* 0x000000131206bc24 */ /* 0x000fe2000f8e0209 */
[----:B------:R-:W-:Y:S01]  /*1f90*/  CS2R R92, SRZ ;  /* 0x00000000005c7805 */ /* 0x000fe2000001ff00 */
[----:B---3--:R-:W-:Y:S01]  /*1fa0*/  IMAD R12, R36, UR10, RZ ;  /* 0x0000000a240c7c24 */ /* 0x008fe2000f8e02ff */
[----:B------:R-:W-:Y:S01]  /*1fb0*/  IADD3.X R11, PT, PT, R38, R7, R3, P0, !PT ;  /* 0x00000007260b7210 */ /* 0x000fe200007fe403 */
[----:B------:R-:W-:Y:S01]  /*1fc0*/  @!P3 IMAD.WIDE.U32 R8, R18, UR18, R4 ;  /* 0x000000121208bc25 */ /* 0x000fe2000f8e0004 */
[----:B------:R-:W-:-:S02]  /*1fd0*/  CS2R R98, SRZ ;  /* 0x0000000000627805 */ /* 0x000fc4000001ff00 */
[----:B------:R-:W-:Y:S02]  /*1fe0*/  CS2R R96, SRZ ;  /* 0x0000000000607805 */ /* 0x000fe4000001ff00 */
[----:B------:R-:W-:Y:S01]  /*1ff0*/  CS2R R90, SRZ ;  /* 0x00000000005a7805 */ /* 0x000fe2000001ff00 */
[----:B------:R-:W-:Y:S01]  /*2000*/  IMAD R15, R17, UR11, R12 ;  /* 0x0000000b110f7c24 */ /* 0x000fe2000f8e020c */
[----:B----4-:R-:W-:Y:S01]  /*2010*/  @!P3 LEA R12, P0, R8, R22, 0x1 ;  /* 0x00000016080cb211 */ /* 0x010fe200078008ff */
[----:B------:R-:W-:Y:S01]  /*2020*/  @!P3 IMAD.IADD R3, R9, 0x1, R6 ;  /* 0x000000010903b824 */ /* 0x000fe200078e0206 */
[----:B------:R-:W-:Y:S01]  /*2030*/  CS2R R88, SRZ ;  /* 0x0000000000587805 */ /* 0x000fe2000001ff00 */
[----:B------:R-:W-:Y:S01]  /*2040*/  @!P4 IMAD.WIDE.U32 R6, R27, UR18, R4 ;  /* 0x000000121b06cc25 */ /* 0x000fe2000f8e0004 */
[----:B------:R-:W-:Y:S02]  /*2050*/  CS2R R86, SRZ ;  /* 0x0000000000567805 */ /* 0x000fe4000001ff00 */
[----:B------:R-:W-:-:S02]  /*2060*/  CS2R R84, SRZ ;  /* 0x0000000000547805 */ /* 0x000fc4000001ff00 */
[----:B------:R-:W-:Y:S01]  /*2070*/  @!P3 LEA.HI.X R13, R8, R23, R3, 0x1, P0 ;  /* 0x00000017080db211 */ /* 0x000fe200000f0c03 */
[----:B------:R-:W-:Y:S01]  /*2080*/  IMAD.WIDE.U32 R4, R17, UR10, R10 ;  /* 0x0000000a11047c25 */ /* 0x000fe2000f8e000a */
[----:B-1----:R-:W-:Y:S01]  /*2090*/  @!P4 LEA R8, P1, R6, R24, 0x1 ;  /* 0x000000180608c211 */ /* 0x002fe200078208ff */
[----:B------:R-:W1:Y:S01]  /*20a0*/  @!P3 LDC.64 R22, c[0x0][0x388] ;  /* 0x0000e200ff16bb82 */ /* 0x000e620000000a00 */
[----:B------:R-:W-:Y:S01]  /*20b0*/  @!P2 LEA R14, P0, R19, R225, 0x1 ;  /* 0x000000e1130ea211 */ /* 0x000fe200078008ff */
[----:B------:R-:W-:Y:S01]  /*20c0*/  @!P4 IMAD R3, R27, UR19, R7 ;  /* 0x000000131b03cc24 */ /* 0x000fe2000f8e0207 */
[----:B------:R-:W3:Y:S01]  /*20d0*/  LDCU UR10, c[0x0][0x590] ;  /* 0x0000b200ff0a77ac */ /* 0x000ee20008000800 */
[----:B------:R-:W-:Y:S02]  /*20e0*/  VIADD R7, R244, 0x8 ;  /* 0x00000008f4077836 */ /* 0x000fe40000000000 */
[----:B------:R-:W-:Y:S01]  /*20f0*/  IMAD.IADD R5, R5, 0x1, R15 ;  /* 0x0000000105057824 */ /* 0x000fe200078e020f */
[----:B------:R-:W-:Y:S01]  /*2100*/  @!P4 LEA.HI.X R9, R6, R25, R3, 0x1, P1 ;  /* 0x000000190609c211 */ /* 0x000fe200008f0c03 */
[----:B------:R-:W-:Y:S01]  /*2110*/  @!P3 IMAD R3, R21, UR20, RZ ;  /* 0x000000141503bc24 */ /* 0x000fe2000f8e02ff */
[----:B------:R-:W-:Y:S01]  /*2120*/  ISETP.GE.AND P1, PT, R7, R16, PT ;  /* 0x000000100700720c */ /* 0x000fe20003f26270 */
[----:B------:R-:W-:Y:S01]  /*2130*/  @!P3 IMAD.MOV.U32 R6, RZ, RZ, R4 ;  /* 0x000000ffff06b224 */ /* 0x000fe200078e0004 */
[----:B------:R-:W-:Y:S01]  /*2140*/  @!P2 LEA.HI.X R15, R19, R224, R26, 0x1, P0 ;  /* 0x000000e0130fa211 */ /* 0x000fe200000f0c1a */
[----:B------:R-:W-:Y:S01]  /*2150*/  @!P3 IMAD.MOV.U32 R7, RZ, RZ, R5 ;  /* 0x000000ffff07b224 */ /* 0x000fe200078e0005 */
[C---:B------:R-:W-:Y:S01]  /*2160*/  ISETP.GE.AND P0, PT, R27.reuse, R16, PT ;  /* 0x000000101b00720c */ /* 0x040fe20003f06270 */
[C---:B------:R-:W-:Y:S01]  /*2170*/  @!P3 IMAD R17, R18.reuse, UR21, R3 ;  /* 0x000000151211bc24 */ /* 0x040fe2000f8e0203 */
[----:B------:R-:W-:Y:S01]  /*2180*/  @!PT LDS RZ, [RZ] ;  /* 0x00000000fffff984 */ /* 0x000fe20000000800 */
[----:B------:R-:W-:Y:S01]  /*2190*/  @!PT LDS RZ, [RZ] ;  /* 0x00000000fffff984 */ /* 0x000fe20000000800 */
[----:B------:R-:W-:Y:S01]  /*21a0*/  @!PT LDS RZ, [RZ] ;  /* 0x00000000fffff984 */ /* 0x000fe20000000800 */
[----:B------:R4:W-:Y:S01]  /*21b0*/  @!P4 LDGSTS.E.BYPASS.LTC128B.128 [R245+0x8000], desc[UR24][R8.64] ;  /* 0x0800000008f5cfae */ /* 0x0009e2000b981a18 */
[----:B------:R-:W-:Y:S01]  /*21c0*/  @!P3 IMAD.WIDE.U32 R6, R18, UR20, R6 ;  /* 0x000000141206bc25 */ /* 0x000fe2000f8e0006 */
[----:B------:R-:W-:Y:S01]  /*21d0*/  SEL R21, RZ, 0x2000, P5 ;  /* 0x00002000ff157807 */ /* 0x000fe20002800000 */
[----:B------:R-:W2:Y:S01]  /*21e0*/  @!P4 LDC.64 R18, c[0x0][0x388] ;  /* 0x0000e200ff12cb82 */ /* 0x000ea20000000a00 */
[----:B------:R1:W-:Y:S01]  /*21f0*/  @P4 STS.128 [R245+0x8000], RZ ;  /* 0x008000fff5004388 */ /* 0x0003e20000000c00 */
[----:B------:R-:W-:Y:S01]  /*2200*/  @!P4 IMAD.WIDE.U32 R4, R27, UR20, R4 ;  /* 0x000000141b04cc25 */ /* 0x000fe2000f8e0004 */
[----:B------:R-:W-:-:S02]  /*2210*/  CS2R R78, SRZ ;  /* 0x00000000004e7805 */ /* 0x000fc4000001ff00 */
[----:B------:R-:W-:Y:S01]  /*2220*/  CS2R R76, SRZ ;  /* 0x00000000004c7805 */ /* 0x000fe2000001ff00 */
[----:B------:R1:W-:Y:S01]  /*2230*/  @P3 STS.128 [R245+0x9000], RZ ;  /* 0x009000fff5003388 */ /* 0x0003e20000000c00 */
[----:B------:R-:W-:Y:S01]  /*2240*/  IMAD.IADD R220, R245, 0x1, R21 ;  /* 0x00000001f5dc7824 */ /* 0x000fe200078e0215 */
[----:B------:R-:W-:Y:S01]  /*2250*/  CS2R R82, SRZ ;  /* 0x0000000000527805 */ /* 0x000fe2000001ff00 */
[----:B------:R-:W-:Y:S01]  /*2260*/  @!P0 IMAD.MOV.U32 R10, RZ, RZ, R226 ;  /* 0x000000ffff0a8224 */ /* 0x000fe200078e00e2 */
[----:B------:R-:W-:Y:S01]  /*2270*/  @!PT LDS RZ, [RZ] ;  /* 0x00000000fffff984 */ /* 0x000fe20000000800 */
[----:B------:R-:W-:Y:S01]  /*2280*/  @!PT LDS RZ, [RZ] ;  /* 0x00000000fffff984 */ /* 0x000fe20000000800 */
[----:B------:R-:W-:Y:S01]  /*2290*/  @!PT LDS RZ, [RZ] ;  /* 0x00000000fffff984 */ /* 0x000fe20000000800 */
[----:B------:R-:W-:Y:S01]  /*22a0*/  @!P3 LDGSTS.E.BYPASS.LTC128B.128 [R245+0x9000], desc[UR24][R12.64] ;  /* 0x090000000cf5bfae */ /* 0x000fe2000b981a18 */
[----:B------:R-:W-:Y:S01]  /*22b0*/  @!P0 IMAD.MOV.U32 R11, RZ, RZ, R221 ;  /* 0x000000ffff0b8224 */ /* 0x000fe200078e00dd */
[----:B------:R-:W-:Y:S01]  /*22c0*/  CS2R R80, SRZ ;  /* 0x0000000000507805 */ /* 0x000fe2000001ff00 */
[----:B------:R-:W-:Y:S01]  /*22d0*/  @!P4 IMAD R3, R27, UR21, R5 ;  /* 0x000000151b03cc24 */ /* 0x000fe2000f8e0205 */
[----:B------:R-:W0:Y:S01]  /*22e0*/  LDGDEPBAR ;  /* 0x00000000000079af */ /* 0x000e220000000000 */
[----:B------:R-:W-:Y:S01]  /*22f0*/  @!P3 IMAD.IADD R5, R7, 0x1, R17 ;  /* 0x000000010705b824 */ /* 0x000fe200078e0211 */
[----:B------:R-:W-:Y:S01]  /*2300*/  CS2R R74, SRZ ;  /* 0x00000000004a7805 */ /* 0x000fe2000001ff00 */
[----:B------:R-:W-:Y:S01]  /*2310*/  IMAD.SHL.U32 R247, R247, 0x8, RZ ;  /* 0x00000008f7f77824 */ /* 0x000fe200078e00ff */
[----:B------:R3:W-:Y:S01]  /*2320*/  @!P0 LDGSTS.E.BYPASS.LTC128B.128 [R245+0x4000], desc[UR24][R10.64] ;  /* 0x040000000af58fae */ /* 0x0007e2000b981a18 */
[----:B------:R-:W-:Y:S01]  /*2330*/  IMAD.IADD R150, R149, 0x1, R157 ;  /* 0x0000000195967824 */ /* 0x000fe200078e029d */
[----:B------:R-:W-:-:S02]  /*2340*/  CS2R R72, SRZ ;  /* 0x0000000000487805 */ /* 0x000fc4000001ff00 */
[----:B------:R-:W-:Y:S01]  /*2350*/  CS2R R70, SRZ ;  /* 0x0000000000467805 */ /* 0x000fe2000001ff00 */
[----:B------:R1:W-:Y:S01]  /*2360*/  @P0 STS.128 [R245+0x4000], RZ ;  /* 0x004000fff5000388 */ /* 0x0003e20000000c00 */
[----:B------:R-:W-:Y:S01]  /*2370*/  CS2R R68, SRZ ;  /* 0x0000000000447805 */ /* 0x000fe2000001ff00 */
[----:B------:R-:W1:Y:S01]  /*2380*/  LDCU UR11, c[0x0][0x3e0] ;  /* 0x00007c00ff0b77ac */ /* 0x000e620008000800 */
[C---:B----4-:R-:W-:Y:S01]  /*2390*/  @!P2 LEA R8, P5, R246.reuse, R226, 0x1 ;  /* 0x000000e2f608a211 */ /* 0x050fe200078a08ff */
[----:B------:R4:W-:Y:S01]  /*23a0*/  @P2 STS.128 [R245+0x5000], RZ ;  /* 0x005000fff5002388 */ /* 0x0009e20000000c00 */
[----:B------:R-:W1:Y:S02]  /*23b0*/  LDCU UR12, c[0x0][0x45c] ;  /* 0x00008b80ff0c77ac */ /* 0x000e640008000800 */
[----:B------:R-:W-:-:S05]  /*23c0*/  @!P2 LEA.HI.X R9, R246, R221, R251, 0x1, P5 ;  /* 0x000000ddf609a211 */ /* 0x000fca00028f0cfb */
[----:B------:R-:W-:Y:S01]  /*23d0*/  @!PT LDS RZ, [RZ] ;  /* 0x00000000fffff984 */ /* 0x000fe20000000800 */
[----:B------:R-:W-:Y:S01]  /*23e0*/  @!PT LDS RZ, [RZ] ;  /* 0x00000000fffff984 */ /* 0x000fe20000000800 */
[----:B------:R-:W-:Y:S01]  /*23f0*/  @!PT LDS RZ, [RZ] ;  /* 0x00000000fffff984 */ /* 0x000fe20000000800 */
[----:B------:R1:W-:Y:S01]  /*2400*/  @!P2 LDGSTS.E.BYPASS.LTC128B.128 [R245+0x5000], desc[UR24][R8.64] ;  /* 0x0500000008f5afae */ /* 0x0003e2000b981a18 */
[----:B---3--:R-:W-:Y:S02]  /*2410*/  LOP3.LUT R11, R244, 0x40, RZ, 0xfc, !PT ;  /* 0x00000040f40b7812 */ /* 0x008fe400078efcff */
[C---:B--2---:R-:W-:Y:S02]  /*2420*/  @!P4 LEA R10, P5, R4.reuse, R18, 0x1 ;  /* 0x00000012040ac211 */ /* 0x044fe400078a08ff */
[----:B------:R-:W-:Y:S02]  /*2430*/  ISETP.GE.AND P6, PT, R11, R16, PT ;  /* 0x000000100b00720c */ /* 0x000fe40003fc6270 */
[----:B------:R-:W-:Y:S02]  /*2440*/  @!P4 LEA.HI.X R11, R4, R19, R3, 0x1, P5 ;  /* 0x00000013040bc211 */ /* 0x000fe400028f0c03 */
[----:B-1----:R-:W-:Y:S01]  /*2450*/  @!P0 MOV R8, R225 ;  /* 0x000000e100088202 */ /* 0x002fe20000000f00 */
[----:B------:R-:W-:-:S05]  /*2460*/  @!P0 IMAD.MOV.U32 R9, RZ, RZ, R224 ;  /* 0x000000ffff098224 */ /* 0x000fca00078e00e0 */
[----:B------:R1:W-:Y:S04]  /*2470*/  @!P0 LDGSTS.E.BYPASS.LTC128B.128 [R220], desc[UR24][R8.64] ;  /* 0x0000000008dc8fae */ /* 0x0003e8000b981a18 */
[----:B------:R4:W-:Y:S04]  /*2480*/  @P0 STS.128 [R220], RZ ;  /* 0x000000ffdc000388 */ /* 0x0009e80000000c00 */
[----:B------:R4:W-:Y:S04]  /*2490*/  @P2 STS.128 [R220+0x1000], RZ ;  /* 0x001000ffdc002388 */ /* 0x0009e80000000c00 */
[----:B------:R-:W-:Y:S01]  /*24a0*/  @!PT LDS RZ, [RZ] ;  /* 0x00000000fffff984 */ /* 0x000fe20000000800 */
[----:B------:R-:W-:Y:S01]  /*24b0*/  @!PT LDS RZ, [RZ] ;  /* 0x00000000fffff984 */ /* 0x000fe20000000800 */
[----:B------:R-:W-:Y:S01]  /*24c0*/  @!PT LDS RZ, [RZ] ;  /* 0x00000000fffff984 */ /* 0x000fe20000000800 */
[----:B------:R-:W-:Y:S04]  /*24d0*/  @!P2 LDGSTS.E.BYPASS.LTC128B.128 [R220+0x1000], desc[UR24][R14.64] ;  /* 0x010000000edcafae */ /* 0x000fe8000b981a18 */
[----:B------:R-:W-:Y:S04]  /*24e0*/  @!P4 LDGSTS.E.BYPASS.LTC128B.128 [R245+0x6000], desc[UR24][R10.64] ;  /* 0x060000000af5cfae */ /* 0x000fe8000b981a18 */
[----:B------:R4:W-:Y:S04]  /*24f0*/  @P4 STS.128 [R245+0x6000], RZ ;  /* 0x006000fff5004388 */ /* 0x0009e80000000c00 */
[----:B------:R4:W-:Y:S01]  /*2500*/  @P3 STS.128 [R245+0x7000], RZ ;  /* 0x007000fff5003388 */ /* 0x0009e20000000c00 */
[----:B-1----:R-:W-:Y:S01]  /*2510*/  VIADD R9, R244, 0x48 ;  /* 0x00000048f4097836 */ /* 0x002fe20000000000 */
[----:B------:R-:W-:-:S04]  /*2520*/  @!P3 LEA R8, P0, R6, R22, 0x1 ;  /* 0x000000160608b211 */ /* 0x000fc800078008ff */
[-C--:B------:R-:W-:Y:S02]  /*2530*/  ISETP.GE.AND P5, PT, R9, R16.reuse, PT ;  /* 0x000000100900720c */ /* 0x080fe40003fa6270 */
[----:B------:R-:W-:Y:S01]  /*2540*/  @!P3 LEA.HI.X R9, R6, R23, R5, 0x1, P0 ;  /* 0x000000170609b211 */ /* 0x000fe200000f0c05 */
[C---:B------:R-:W-:Y:S01]  /*2550*/  IMAD.WIDE.U32 R4, R244.reuse, 0x4, R222 ;  /* 0x00000004f4047825 */ /* 0x040fe200078e00de */
[----:B------:R-:W-:-:S03]  /*2560*/  ISETP.GE.AND P0, PT, R244, R16, PT ;  /* 0x00000010f400720c */ /* 0x000fc60003f06270 */
[----:B------:R-:W-:Y:S01]  /*2570*/  @!PT LDS RZ, [RZ] ;  /* 0x00000000fffff984 */ /* 0x000fe20000000800 */
[----:B------:R-:W-:Y:S01]  /*2580*/  @!PT LDS RZ, [RZ] ;  /* 0x00000000fffff984 */ /* 0x000fe20000000800 */
[----:B------:R-:W-:Y:S01]  /*2590*/  @!PT LDS RZ, [RZ] ;  /* 0x00000000fffff984 */ /* 0x000fe20000000800 */
[----:B------:R-:W-:Y:S04]  /*25a0*/  @!P3 LDGSTS.E.BYPASS.LTC128B.128 [R245+0x7000], desc[UR24][R8.64] ;  /* 0x0700000008f5bfae */ /* 0x000fe8000b981a18 */
[----:B------:R-:W0:Y:S04]  /*25b0*/  LDGDEPBAR ;  /* 0x00000000000079af */ /* 0x000e280000000000 */
[----:B------:R-:W5:Y:S04]  /*25c0*/  @!P1 LDG.E R238, desc[UR24][R4.64+0x20] ;  /* 0x0000201804ee9981 */ /* 0x000f68000c1e1900 */
[----:B------:R-:W5:Y:S04]  /*25d0*/  @!P0 LDG.E R239, desc[UR24][R4.64] ;  /* 0x0000001804ef8981 */ /* 0x000f68000c1e1900 */
[----:B------:R-:W5:Y:S04]  /*25e0*/  @!P6 LDG.E R237, desc[UR24][R4.64+0x100] ;  /* 0x0001001804ede981 */ /* 0x000f68000c1e1900 */
[----:B------:R1:W5:Y:S01]  /*25f0*/  @!P5 LDG.E R236, desc[UR24][R4.64+0x120] ;  /* 0x0001201804ecd981 */ /* 0x000362000c1e1900 */
[----:B------:R-:W-:-:S04]  /*2600*/  DEPBAR.LE SB0, 0x1 ;  /* 0x000080400000791a */ /* 0x000fc80000000000 */
[----:B------:R-:W-:Y:S06]  /*2610*/  BAR.SYNC.DEFER_BLOCKING 0x0 ;  /* 0x0000000000007b1d */ /* 0x000fec0000010000 */
[----:B-1----:R-:W1:Y:S01]  /*2620*/  S2R R5, SR_TID.X ;  /* 0x0000000000057919 */ /* 0x002e620000002100 */
[----:B------:R-:W-:Y:S01]  /*2630*/  VIADD R3, R20, 0x80 ;  /* 0x0000008014037836 */ /* 0x000fe20000000000 */
[----:B------:R4:W2:Y:S04]  /*2640*/  LDSM.16.M88.4 R132, [R144] ;  /* 0x000000009084783b */ /* 0x0008a80000000200 */
[----:B------:R4:W3:Y:S04]  /*2650*/  LDSM.16.M88.4 R136, [R144+0x400] ;  /* 0x000400009088783b */ /* 0x0008e80000000200 */
[----:B------:R4:W2:Y:S04]  /*2660*/  LDSM.16.M88.4 R140, [R144+0x800] ;  /* 0x00080000908c783b */ /* 0x0008a80000000200 */
[----:B------:R-:W2:Y:S04]  /*2670*/  LDSM.16.M88.4 R144, [R144+0xc00] ;  /* 0x000c00009090783b */ /* 0x000ea80000000200 */
[----:B------:R4:W2:Y:S04]  /*2680*/  LDSM.16.M88.4 R116, [R149] ;  /* 0x000000009574783b */ /* 0x0008a80000000200 */
[----:B------:R4:W2:Y:S04]  /*2690*/  LDSM.16.M88.4 R120, [R149+0x400] ;  /* 0x000400009578783b */ /* 0x0008a80000000200 */
[----:B------:R4:W2:Y:S04]  /*26a0*/  LDSM.16.M88.4 R124, [R149+0x800] ;  /* 0x00080000957c783b */ /* 0x0008a80000000200 */
[----:B------:R4:W2:Y:S01]  /*26b0*/  LDSM.16.M88.4 R128, [R149+0xc00] ;  /* 0x000c00009580783b */ /* 0x0008a20000000200 */
[----:B------:R-:W-:-:S02]  /*26c0*/  ISETP.GE.AND P2, PT, R3, R159, PT ;  /* 0x0000009f0300720c */ /* 0x000fc40003f46270 */
[----:B-1----:R-:W-:-:S04]  /*26d0*/  LOP3.LUT P0, RZ, R5, 0x4, RZ, 0xc0, !PT ;  /* 0x0000000405ff7812 */ /* 0x002fc8000780c0ff */
[----:B------:R-:W-:-:S07]  /*26e0*/  SEL R249, R249, 0xfffffff0, !P0 ;  /* 0xfffffff0f9f97807 */ /* 0x000fce0004000000 */
[----:B------:R-:W-:Y:S01]  /*26f0*/  @P2 IMAD.SHL.U32 R3, R5, 0x2, RZ ;  /* 0x0000000205032824 */ /* 0x000fe200078e00ff */
[----:B------:R-:W-:-:S04]  /*2700*/  @P2 SHF.R.U32.HI R4, RZ, 0x1, R5 ;  /* 0x00000001ff042819 */ /* 0x000fc80000011605 */
[----:B------:R-:W-:Y:S01]  /*2710*/  @P2 LOP3.LUT R3, R3, 0x6, RZ, 0xc0, !PT ;  /* 0x0000000603032812 */ /* 0x000fe200078ec0ff */
[----:B------:R-:W-:Y:S02]  /*2720*/  IMAD.IADD R148, R155, 0x1, R21 ;  /* 0x000000019b947824 */ /* 0x000fe400078e0215 */
[----:B------:R-:W-:Y:S01]  /*2730*/  IMAD.IADD R184, R210, 0x1, R249 ;  /* 0x00000001d2b87824 */ /* 0x000fe200078e02f9 */
[----:B------:R-:W-:Y:S01]  /*2740*/  @P2 LOP3.LUT R250, R3, 0x1c0, R4, 0xf8, !PT ;  /* 0x000001c003fa2812 */ /* 0x000fe200078ef804 */
[----:B------:R-:W-:Y:S02]  /*2750*/  IMAD.IADD R3, R2, 0x1, R21 ;  /* 0x0000000102037824 */ /* 0x000fe400078e0215 */
[--C-:B------:R-:W-:Y:S02]  /*2760*/  IMAD.IADD R183, R209, 0x1, R249.reuse ;  /* 0x00000001d1b77824 */ /* 0x100fe400078e02f9 */
[----:B------:R-:W-:Y:S01]  /*2770*/  IMAD.IADD R182, R208, 0x1, R249 ;  /* 0x00000001d0b67824 */ /* 0x000fe200078e02f9 */
[----:B---34-:R-:W-:-:S12]  /*2780*/  USHF.L.U32 UR10, UR10, 0x7, URZ ;  /* 0x000000070a0a7899 */ /* 0x018fd800080006ff */
.L_x_22:
[----:B------:R-:W0:Y:S01]  /*2790*/  LDGDEPBAR ;  /* 0x00000000000079af */ /* 0x000e220000000000 */
[----:B------:R-:W-:Y:S02]  /*27a0*/  IMAD.IADD R112, R157, 0x1, R148 ;  /* 0x000000019d707824 */ /* 0x000fe400078e0294 */
[C---:B-----5:R-:W-:Y:S01]  /*27b0*/  FMUL.FTZ R158, R239.reuse, 1.4426950216293334961 ;  /* 0x3fb8aa3bef9e7820 */ /* 0x060fe20000410000 */
[----:B------:R-:W-:Y:S04]  /*27c0*/  FSETP.NEU.FTZ.AND P0, PT, R239, -INF , PT ;  /* 0xff800000ef00780b */ /* 0x000fe80003f1d000 */
[----:B------:R-:W-:Y:S02]  /*27d0*/  FSEL R158, R158, RZ, P0 ;  /* 0x000000ff9e9e7208 */ /* 0x000fe40000000000 */
[----:B------:R-:W-:Y:S01]  /*27e0*/  FSETP.NEU.FTZ.AND P0, PT, R238, -INF , PT ;  /* 0xff800000ee00780b */ /* 0x000fe20003f1d000 */
[----:B------:R-:W-:Y:S04]  /*27f0*/  DEPBAR.LE SB0, 0x0 ;  /* 0x000080000000791a */ /* 0x000fe80000000000 */
[----:B------:R-:W-:Y:S06]  /*2800*/  BAR.SYNC.DEFER_BLOCKING 0x0 ;  /* 0x0000000000007b1d */ /* 0x000fec0000010000 */
[----:B------:R-:W-:Y:S08]  /*2810*/  LDSM.16.M88.4 R64, [R148] ;  /* 0x000000009440783b */ /* 0x000ff00000000200 */
[----:B------:R-:W1:Y:S08]  /*2820*/  LDSM.16.M88.4 R16, [R149+-0x2000] ;  /* 0xffe000009510783b */ /* 0x000e700000000200 */
[----:B------:R-:W3:Y:S08]  /*2830*/  LDSM.16.M88.4 R60, [R148+0x1000] ;  /* 0x00100000943c783b */ /* 0x000ef00000000200 */
[----:B------:R-:W4:Y:S08]  /*2840*/  LDSM.16.M88.4 R32, [R149+-0x1c00] ;  /* 0xffe400009520783b */ /* 0x000f300000000200 */
[----:B------:R-:W2:Y:S08]  /*2850*/  LDSM.16.M88.4 R48, [R149+-0x1800] ;  /* 0xffe800009530783b */ /* 0x000eb00000000200 */
[----:B------:R-:W2:Y:S01]  /*2860*/  LDSM.16.M88.4 R100, [R149+-0x1400] ;  /* 0xffec00009564783b */ /* 0x000ea20000000200 */
[-C--:B-1----:R-:W-:Y:S07]  /*2870*/  HMMA.16816.F32 R4, R64, R16.reuse, RZ ;  /* 0x000000104004723c */ /* 0x082fee00000018ff */
[----:B------:R-:W-:Y:S01]  /*2880*/  LDSM.16.M88.4 R104, [R112] ;  /* 0x000000007068783b */ /* 0x000fe20000000200 */
[C---:B---3--:R-:W-:Y:S07]  /*2890*/  HMMA.16816.F32 R8, R60.reuse, R16, RZ ;  /* 0x000000103c08723c */ /* 0x048fee00000018ff */
[----:B------:R-:W1:Y:S01]  /*28a0*/  LDSM.16.M88.4 R108, [R150+-0x2000] ;  /* 0xffe00000966c783b */ /* 0x000e620000000200 */
[-C--:B------:R-:W-:Y:S07]  /*28b0*/  HMMA.16816.F32 R12, R60, R18.reuse, RZ ;  /* 0x000000123c0c723c */ /* 0x080fee00000018ff */
[----:B------:R-:W3:Y:S01]  /*28c0*/  LDSM.16.M88.4 R112, [R112+0x1000] ;  /* 0x001000007070783b */ /* 0x000ee20000000200 */
[C---:B------:R-:W-:Y:S08]  /*28d0*/  HMMA.16816.F32 R16, R64.reuse, R18, RZ ;  /* 0x000000124010723c */ /* 0x040ff000000018ff */
[-C--:B----4-:R-:W-:Y:S08]  /*28e0*/  HMMA.16816.F32 R20, R64, R32.reuse, RZ ;  /* 0x000000204014723c */ /* 0x090ff000000018ff */
[C---:B------:R-:W-:Y:S08]  /*28f0*/  HMMA.16816.F32 R24, R60.reuse, R32, RZ ;  /* 0x000000203c18723c */ /* 0x040ff000000018ff */
[-C--:B------:R-:W-:Y:S08]  /*2900*/  HMMA.16816.F32 R28, R60, R34.reuse, RZ ;  /* 0x000000223c1c723c */ /* 0x080ff000000018ff */
[C---:B------:R-:W-:Y:S08]  /*2910*/  HMMA.16816.F32 R32, R64.reuse, R34, RZ ;  /* 0x000000224020723c */ /* 0x040ff000000018ff */
[-C--:B--2---:R-:W-:Y:S08]  /*2920*/  HMMA.16816.F32 R36, R64, R48.reuse, RZ ;  /* 0x000000304024723c */ /* 0x084ff000000018ff */
[C---:B------:R-:W-:Y:S08]  /*2930*/  HMMA.16816.F32 R40, R60.reuse, R48, RZ ;  /* 0x000000303c28723c */ /* 0x040ff000000018ff */
[-C--:B------:R-:W-:Y:S08]  /*2940*/  HMMA.16816.F32 R44, R60, R50.reuse, RZ ;  /* 0x000000323c2c723c */ /* 0x080ff000000018ff */
[C---:B------:R-:W-:Y:S08]  /*2950*/  HMMA.16816.F32 R48, R64.reuse, R50, RZ ;  /* 0x000000324030723c */ /* 0x040ff000000018ff */
[-C--:B------:R-:W-:Y:S08]  /*2960*/  HMMA.16816.F32 R52, R64, R100.reuse, RZ ;  /* 0x000000644034723c */ /* 0x080ff000000018ff */
[C---:B------:R-:W-:Y:S02]  /*2970*/  HMMA.16816.F32 R56, R60.reuse, R100, RZ ;  /* 0x000000643c38723c */ /* 0x040fe400000018ff */
[----:B------:R-:W-:Y:S04]  /*2980*/  @P2 IMAD R100, R252, 0x80, R250 ;  /* 0x00000080fc642824 */ /* 0x000fe800078e02fa */
[C---:B------:R-:W-:Y:S01]  /*2990*/  @P2 VIADD R101, R100.reuse, 0x1 ;  /* 0x0000000164652836 */ /* 0x040fe20000000000 */
[-C--:B------:R-:W-:Y:S01]  /*29a0*/  @P2 ISETP.GE.AND P1, PT, R100, R159.reuse, PT ;  /* 0x0000009f6400220c */ /* 0x080fe20003f26270 */
[-C--:B------:R-:W-:Y:S03]  /*29b0*/  HMMA.16816.F32 R60, R60, R102.reuse, RZ ;  /* 0x000000663c3c723c */ /* 0x080fe600000018ff */
[-C--:B------:R-:W-:Y:S01]  /*29c0*/  @P2 ISETP.GE.AND P3, PT, R101, R159.reuse, PT ;  /* 0x0000009f6500220c */ /* 0x080fe20003f66270 */
[----:B------:R-:W-:Y:S04]  /*29d0*/  FMUL.FTZ R101, R236, 1.4426950216293334961 ;  /* 0x3fb8aa3bec657820 */ /* 0x000fe80000410000 */
[----:B------:R-:W-:Y:S02]  /*29e0*/  HMMA.16816.F32 R64, R64, R102, RZ ;  /* 0x000000664040723c */ /* 0x000fe400000018ff */
[----:B------:R-:W-:Y:S01]  /*29f0*/  FMUL.FTZ R103, R238, 1.4426950216293334961 ;  /* 0x3fb8aa3bee677820 */ /* 0x000fe20000410000 */
[----:B------:R-:W-:Y:S04]  /*2a00*/  FMUL.FTZ R102, R237, 1.4426950216293334961 ;  /* 0x3fb8aa3bed667820 */ /* 0x000fe80000410000 */
[----:B------:R-:W-:Y:S01]  /*2a10*/  FSEL R103, R103, RZ, P0 ;  /* 0x000000ff67677208 */ /* 0x000fe20000000000 */
[-C--:B-1----:R-:W-:Y:S05]  /*2a20*/  HMMA.16816.F32 R4, R104, R108.reuse, R4 ;  /* 0x0000006c6804723c */ /* 0x082fea0000001804 */
[----:B------:R-:W-:Y:S03]  /*2a30*/  FSETP.NEU.FTZ.AND P0, PT, R237, -INF , PT ;  /* 0xff800000ed00780b */ /* 0x000fe60003f1d000 */
[C---:B---3--:R-:W-:Y:S04]  /*2a40*/  HMMA.16816.F32 R8, R112.reuse, R108, R8 ;  /* 0x0000006c7008723c */ /* 0x048fe80000001808 */
[----:B------:R-:W-:Y:S02]  /*2a50*/  FSEL R102, R102, RZ, P0 ;  /* 0x000000ff66667208 */ /* 0x000fe40000000000 */
[----:B------:R-:W-:Y:S02]  /*2a60*/  FSETP.NEU.FTZ.AND P0, PT, R236, -INF , PT ;  /* 0xff800000ec00780b */ /* 0x000fe40003f1d000 */
[-C--:B------:R-:W-:Y:S03]  /*2a70*/  HMMA.16816.F32 R12, R112, R110.reuse, R12 ;  /* 0x0000006e700c723c */ /* 0x080fe6000000180c */
[----:B------:R-:W-:Y:S02]  /*2a80*/  @P2 FSEL R4, R4, -INF , !P1 ;  /* 0xff80000004042808 */ /* 0x000fe40004800000 */
[----:B------:R-:W-:Y:S02]  /*2a90*/  @P2 FSEL R5, R5, -INF , !P3 ;  /* 0xff80000005052808 */ /* 0x000fe40005800000 */
[----:B------:R-:W-:Y:S01]  /*2aa0*/  @P2 FSEL R6, R6, -INF , !P1 ;  /* 0xff80000006062808 */ /* 0x000fe20004800000 */
[--C-:B------:R-:W-:Y:S01]  /*2ab0*/  FFMA.FTZ R4, R4, UR12, -R158.reuse ;  /* 0x0000000c04047c23 */ /* 0x100fe2000801089e */
[----:B------:R-:W-:Y:S01]  /*2ac0*/  @P2 FSEL R7, R7, -INF , !P3 ;  /* 0xff80000007072808 */ /* 0x000fe20005800000 */
[----:B------:R-:W-:Y:S01]  /*2ad0*/  FFMA.FTZ R5, R5, UR12, -R158 ;  /* 0x0000000c05057c23 */ /* 0x000fe2000801089e */
[C---:B------:R-:W-:Y:S01]  /*2ae0*/  HMMA.16816.F32 R16, R104.reuse, R110, R16 ;  /* 0x0000006e6810723c */ /* 0x040fe20000001810 */
[----:B------:R-:W-:Y:S03]  /*2af0*/  MUFU.EX2 R240, R4 ;  /* 0x0000000400f07308 */ /* 0x000fe60000000800 */
[--C-:B------:R-:W-:Y:S01]  /*2b00*/  FFMA.FTZ R6, R6, UR12, -R103.reuse ;  /* 0x0000000c06067c23 */ /* 0x100fe20008010867 */
[----:B------:R-:W-:Y:S01]  /*2b10*/  FFMA.FTZ R7, R7, UR12, -R103 ;  /* 0x0000000c07077c23 */ /* 0x000fe20008010867 */
[----:B------:R-:W-:Y:S02]  /*2b20*/  FSEL R101, R101, RZ, P0 ;  /* 0x000000ff65657208 */ /* 0x000fe40000000000 */
[----:B------:R-:W-:Y:S03]  /*2b30*/  @P2 FSEL R10, R10, -INF , !P1 ;  /* 0xff8000000a0a2808 */ /* 0x000fe60004800000 */
[----:B------:R-:W1:Y:S01]  /*2b40*/  MUFU.EX2 R235, R5 ;  /* 0x0000000500eb7308 */ /* 0x000e620000000800 */
[----:B------:R-:W-:Y:S02]  /*2b50*/  @P2 FSEL R11, R11, -INF , !P3 ;  /* 0xff8000000b0b2808 */ /* 0x000fe40005800000 */
[----:B------:R-:W-:Y:S01]  /*2b60*/  @P2 FSEL R8, R8, -INF , !P1 ;  /* 0xff80000008082808 */ /* 0x000fe20004800000 */
[--C-:B------:R-:W-:Y:S01]  /*2b70*/  FFMA.FTZ R10, R10, UR12, -R101.reuse ;  /* 0x0000000c0a0a7c23 */ /* 0x100fe20008010865 */
[----:B------:R-:W-:Y:S01]  /*2b80*/  @P2 FSEL R9, R9, -INF , !P3 ;  /* 0xff80000009092808 */ /* 0x000fe20005800000 */
[--C-:B------:R-:W-:Y:S04]  /*2b90*/  FFMA.FTZ R11, R11, UR12, -R101.reuse ;  /* 0x0000000c0b0b7c23 */ /* 0x100fe80008010865 */
[----:B------:R-:W-:Y:S01]  /*2ba0*/  MUFU.EX2 R194, R6 ;  /* 0x0000000600c27308 */ /* 0x000fe20000000800 */
[--C-:B------:R-:W-:Y:S01]  /*2bb0*/  FFMA.FTZ R8, R8, UR12, -R102.reuse ;  /* 0x0000000c08087c23 */ /* 0x100fe20008010866 */
[--C-:B------:R-:W-:Y:S08]  /*2bc0*/  FFMA.FTZ R9, R9, UR12, -R102.reuse ;  /* 0x0000000c09097c23 */ /* 0x100ff00008010866 */
[----:B------:R2:W3:Y:S10]  /*2bd0*/  MUFU.EX2 R193, R7 ;  /* 0x0000000700c17308 */ /* 0x0004f40000000800 */
[----:B------:R4:W-:Y:S10]  /*2be0*/  MUFU.EX2 R203, R8 ;  /* 0x0000000800cb7308 */ /* 0x0009f40000000800 */
[----:B------:R1:W3:Y:S01]  /*2bf0*/  MUFU.EX2 R202, R9 ;  /* 0x0000000900ca7308 */ /* 0x0002e20000000800 */
[----:B--2---:R-:W2:Y:S09]  /*2c00*/  LDSM.16.M88.4 R4, [R150+-0x1c00] ;  /* 0xffe400009604783b */ /* 0x004eb20000000200 */
[----:B------:R-:W-:Y:S01]  /*2c10*/  MUFU.EX2 R207, R10 ;  /* 0x0000000a00cf7308 */ /* 0x000fe20000000800 */
[----:B----4-:R-:W-:Y:S05]  /*2c20*/  @P2 VIADD R8, R100, 0x8 ;  /* 0x0000000864082836 */ /* 0x010fea0000000000 */
[-C--:B------:R-:W-:Y:S01]  /*2c30*/  @P2 ISETP.GE.AND P0, PT, R8, R159.reuse, PT ;  /* 0x0000009f0800220c */ /* 0x080fe20003f06270 */
[C---:B------:R-:W-:Y:S03]  /*2c40*/  @P2 VIADD R8, R100.reuse, 0x10 ;  /* 0x0000001064082836 */ /* 0x040fe60000000000 */
[----:B------:R4:W-:Y:S01]  /*2c50*/  MUFU.EX2 R206, R11 ;  /* 0x0000000b00ce7308 */ /* 0x0009e20000000800 */
[----:B-1----:R-:W-:Y:S01]  /*2c60*/  @P2 VIADD R9, R100, 0x9 ;  /* 0x0000000964092836 */ /* 0x002fe20000000000 */
[----:B------:R-:W-:Y:S02]  /*2c70*/  @P2 FSEL R12, R12, -INF , !P0 ;  /* 0xff8000000c0c2808 */ /* 0x000fe40004000000 */
[----:B------:R-:W-:Y:S02]  /*2c80*/  @P2 FSEL R14, R14, -INF , !P0 ;  /* 0xff8000000e0e2808 */ /* 0x000fe40004000000 */
[-C--:B------:R-:W-:Y:S01]  /*2c90*/  @P2 ISETP.GE.AND P1, PT, R9, R159.reuse, PT ;  /* 0x0000009f0900220c */ /* 0x080fe20003f26270 */
[----:B------:R-:W-:Y:S01]  /*2ca0*/  @P2 VIADD R9, R100, 0x11 ;  /* 0x0000001164092836 */ /* 0x000fe20000000000 */
[----:B------:R-:W-:Y:S01]  /*2cb0*/  @P2 FSEL R16, R16, -INF , !P0 ;  /* 0xff80000010102808 */ /* 0x000fe20004000000 */
[----:B------:R-:W-:Y:S01]  /*2cc0*/  FFMA.FTZ R12, R12, UR12, -R102 ;  /* 0x0000000c0c0c7c23 */ /* 0x000fe20008010866 */
[----:B------:R-:W-:Y:S01]  /*2cd0*/  @P2 FSEL R13, R13, -INF , !P1 ;  /* 0xff8000000d0d2808 */ /* 0x000fe20004800000 */
[----:B------:R-:W-:Y:S01]  /*2ce0*/  FFMA.FTZ R14, R14, UR12, -R101 ;  /* 0x0000000c0e0e7c23 */ /* 0x000fe20008010865 */
[----:B------:R-:W-:Y:S01]  /*2cf0*/  @P2 FSEL R15, R15, -INF , !P1 ;  /* 0xff8000000f0f2808 */ /* 0x000fe20004800000 */
[----:B------:R1:W-:Y:S01]  /*2d00*/  MUFU.EX2 R200, R12 ;  /* 0x0000000c00c87308 */ /* 0x0003e20000000800 */
[----:B------:R-:W-:Y:S01]  /*2d10*/  @P2 FSEL R17, R17, -INF , !P1 ;  /* 0xff80000011112808 */ /* 0x000fe20004800000 */
[----:B------:R-:W-:Y:S01]  /*2d20*/  FFMA.FTZ R16, R16, UR12, -R158 ;  /* 0x0000000c10107c23 */ /* 0x000fe2000801089e */
[----:B------:R-:W-:Y:S01]  /*2d30*/  @P2 FSEL R18, R18, -INF , !P0 ;  /* 0xff80000012122808 */ /* 0x000fe20004000000 */
[----:B------:R-:W-:Y:S01]  /*2d40*/  FFMA.FTZ R13, R13, UR12, -R102 ;  /* 0x0000000c0d0d7c23 */ /* 0x000fe20008010866 */
[----:B------:R-:W-:Y:S01]  /*2d50*/  @P2 FSEL R19, R19, -INF , !P1 ;  /* 0xff80000013132808 */ /* 0x000fe20004800000 */
[--C-:B------:R-:W-:Y:S01]  /*2d60*/  FFMA.FTZ R17, R17, UR12, -R158.reuse ;  /* 0x0000000c11117c23 */ /* 0x100fe2000801089e */
[-C--:B------:R-:W-:Y:S03]  /*2d70*/  @P2 ISETP.GE.AND P0, PT, R8, R159.reuse, PT ;  /* 0x0000009f0800220c */ /* 0x080fe60003f06270 */
[----:B------:R-:W-:Y:S01]  /*2d80*/  MUFU.EX2 R234, R16 ;  /* 0x0000001000ea7308 */ /* 0x000fe20000000800 */
[-C--:B------:R-:W-:Y:S01]  /*2d90*/  @P2 ISETP.GE.AND P1, PT, R9, R159.reuse, PT ;  /* 0x0000009f0900220c */ /* 0x080fe20003f26270 */
[--C-:B------:R-:W-:Y:S01]  /*2da0*/  FFMA.FTZ R18, R18, UR12, -R103.reuse ;  /* 0x0000000c12127c23 */ /* 0x100fe20008010867 */
[----:B----4-:R-:W4:Y:S01]  /*2db0*/  LDSM.16.M88.4 R8, [R150+-0x1800] ;  /* 0xffe800009608783b */ /* 0x010f220000000200 */
[-C--:B--2---:R-:W-:Y:S03]  /*2dc0*/  HMMA.16816.F32 R20, R104, R4.reuse, R20 ;  /* 0x000000046814723c */ /* 0x084fe60000001814 */
[----:B------:R-:W-:Y:S03]  /*2dd0*/  FFMA.FTZ R19, R19, UR12, -R103 ;  /* 0x0000000c13137c23 */ /* 0x000fe60008010867 */
[----:B------:R-:W2:Y:S01]  /*2de0*/  MUFU.EX2 R233, R17 ;  /* 0x0000001100e97308 */ /* 0x000ea20000000800 */
[C---:B-1----:R-:W-:Y:S02]  /*2df0*/  @P2 VIADD R12, R100.reuse, 0x28 ;  /* 0x00000028640c2836 */ /* 0x042fe40000000000 */
[----:B------:R-:W-:Y:S01]  /*2e00*/  FFMA.FTZ R15, R15, UR12, -R101 ;  /* 0x0000000c0f0f7c23 */ /* 0x000fe20008010865 */
[C---:B------:R-:W-:Y:S06]  /*2e10*/  HMMA.16816.F32 R24, R112.reuse, R4, R24 ;  /* 0x000000047018723c */ /* 0x040fec0000001818 */
[----:B------:R-:W-:Y:S01]  /*2e20*/  MUFU.EX2 R186, R18 ;  /* 0x0000001200ba7308 */ /* 0x000fe20000000800 */
[C---:B------:R-:W-:Y:S02]  /*2e30*/  @P2 VIADD R4, R100.reuse, 0x18 ;  /* 0x0000001864042836 */ /* 0x040fe40000000000 */
[----:B------:R-:W-:Y:S01]  /*2e40*/  @P2 VIADD R5, R100, 0x19 ;  /* 0x0000001964052836 */ /* 0x000fe20000000000 */
[-C--:B------:R-:W-:Y:S03]  /*2e50*/  HMMA.16816.F32 R28, R112, R6.reuse, R28 ;  /* 0x00000006701c723c */ /* 0x080fe6000000181c */
[----:B------:R-:W-:Y:S03]  /*2e60*/  @P2 FSEL R20, R20, -INF , !P0 ;  /* 0xff80000014142808 */ /* 0x000fe60004000000 */
[----:B------:R-:W-:Y:S01]  /*2e70*/  MUFU.EX2 R185, R19 ;  /* 0x0000001300b97308 */ /* 0x000fe20000000800 */
[----:B------:R-:W-:Y:S02]  /*2e80*/  @P2 FSEL R22, R22, -INF , !P0 ;  /* 0xff80000016162808 */ /* 0x000fe40004000000 */
[----:B------:R-:W-:Y:S01]  /*2e90*/  @P2 FSEL R21, R21, -INF , !P1 ;  /* 0xff80000015152808 */ /* 0x000fe20004800000 */
[C---:B------:R-:W-:Y:S06]  /*2ea0*/  HMMA.16816.F32 R32, R104.reuse, R6, R32 ;  /* 0x000000066820723c */ /* 0x040fec0000001820 */
[----:B------:R-:W-:Y:S01]  /*2eb0*/  MUFU.EX2 R198, R13 ;  /* 0x0000000d00c67308 */ /* 0x000fe20000000800 */
[----:B------:R-:W-:Y:S01]  /*2ec0*/  @P2 FSEL R24, R24, -INF , !P0 ;  /* 0xff80000018182808 */ /* 0x000fe20004000000 */
[----:B------:R-:W-:Y:S01]  /*2ed0*/  FFMA.FTZ R22, R22, UR12, -R103 ;  /* 0x0000000c16167c23 */ /* 0x000fe20008010867 */
[----:B------:R-:W-:Y:S01]  /*2ee0*/  @P2 FSEL R26, R26, -INF , !P0 ;  /* 0xff8000001a1a2808 */ /* 0x000fe20004000000 */
[--C-:B------:R-:W-:Y:S01]  /*2ef0*/  FFMA.FTZ R20, R20, UR12, -R158.reuse ;  /* 0x0000000c14147c23 */ /* 0x100fe2000801089e */
[-C--:B------:R-:W-:Y:S01]  /*2f00*/  @P2 ISETP.GE.AND P0, PT, R4, R159.reuse, PT ;  /* 0x0000009f0400220c */ /* 0x080fe20003f06270 */
[----:B------:R-:W-:Y:S01]  /*2f10*/  @P2 VIADD R4, R100, 0x20 ;  /* 0x0000002064042836 */ /* 0x000fe20000000000 */
[----:B------:R-:W-:Y:S03]  /*2f20*/  @P2 FSEL R23, R23, -INF , !P1 ;  /* 0xff80000017172808 */ /* 0x000fe60004800000 */
[----:B------:R-:W-:Y:S01]  /*2f30*/  MUFU.EX2 R205, R14 ;  /* 0x0000000e00cd7308 */ /* 0x000fe20000000800 */
[----:B------:R-:W-:Y:S01]  /*2f40*/  @P2 FSEL R25, R25, -INF , !P1 ;  /* 0xff80000019192808 */ /* 0x000fe20004800000 */
[----:B------:R-:W-:Y:S01]  /*2f50*/  FFMA.FTZ R21, R21, UR12, -R158 ;  /* 0x0000000c15157c23 */ /* 0x000fe2000801089e */
[----:B------:R-:W-:Y:S01]  /*2f60*/  @P2 FSEL R27, R27, -INF , !P1 ;  /* 0xff8000001b1b2808 */ /* 0x000fe20004800000 */
[-C--:B----4-:R-:W-:Y:S03]  /*2f70*/  HMMA.16816.F32 R36, R104, R8.reuse, R36 ;  /* 0x000000086824723c */ /* 0x090fe60000001824 */
[-C--:B------:R-:W-:Y:S03]  /*2f80*/  @P2 ISETP.GE.AND P1, PT, R5, R159.reuse, PT ;  /* 0x0000009f0500220c */ /* 0x080fe60003f26270 */
[----:B------:R-:W-:Y:S01]  /*2f90*/  MUFU.EX2 R204, R15 ;  /* 0x0000000f00cc7308 */ /* 0x000fe20000000800 */
[----:B------:R-:W-:Y:S01]  /*2fa0*/  IMAD.MOV.U32 R5, RZ, RZ, R241 ;  /* 0x000000ffff057224 */ /* 0x000fe200078e00f1 */
[----:B------:R-:W-:Y:S01]  /*2fb0*/  @P2 FSEL R28, R28, -INF , !P0 ;  /* 0xff8000001c1c2808 */ /* 0x000fe20004000000 */
[--C-:B------:R-:W-:Y:S01]  /*2fc0*/  FFMA.FTZ R23, R23, UR12, -R103.reuse ;  /* 0x0000000c17177c23 */ /* 0x100fe20008010867 */
[----:B------:R-:W-:Y:S01]  /*2fd0*/  @P2 FSEL R29, R29, -INF , !P1 ;  /* 0xff8000001d1d2808 */ /* 0x000fe20004800000 */
[C---:B------:R-:W-:Y:S05]  /*2fe0*/  HMMA.16816.F32 R40, R112.reuse, R8, R40 ;  /* 0x000000087028723c */ /* 0x040fea0000001828 */
[----:B------:R-:W-:Y:S01]  /*2ff0*/  MUFU.EX2 R179, R22 ;  /* 0x0000001600b37308 */ /* 0x000fe20000000800 */
[----:B------:R-:W-:Y:S01]  /*3000*/  @P2 FSEL R31, R31, -INF , !P1 ;  /* 0xff8000001f1f2808 */ /* 0x000fe20004800000 */
[--C-:B------:R-:W-:Y:S01]  /*3010*/  FFMA.FTZ R24, R24, UR12, -R102.reuse ;  /* 0x0000000c18187c23 */ /* 0x100fe20008010866 */
[----:B------:R-:W-:Y:S01]  /*3020*/  @P2 FSEL R33, R33, -INF , !P1 ;  /* 0xff80000021212808 */ /* 0x000fe20004800000 */
[----:B------:R-:W-:Y:S01]  /*3030*/  FFMA.FTZ R25, R25, UR12, -R102 ;  /* 0x0000000c19197c23 */ /* 0x000fe20008010866 */
[----:B------:R-:W-:Y:S01]  /*3040*/  @P2 FSEL R35, R35, -INF , !P1 ;  /* 0xff80000023232808 */ /* 0x000fe20004800000 */
[-C--:B------:R-:W-:Y:S04]  /*3050*/  HMMA.16816.F32 R44, R112, R10.reuse, R44 ;  /* 0x0000000a702c723c */ /* 0x080fe8000000182c */
[----:B------:R-:W-:Y:S01]  /*3060*/  MUFU.EX2 R178, R23 ;  /* 0x0000001700b27308 */ /* 0x000fe20000000800 */
[-C--:B------:R-:W-:Y:S01]  /*3070*/  @P2 ISETP.GE.AND P1, PT, R4, R159.reuse, PT ;  /* 0x0000009f0400220c */ /* 0x080fe20003f26270 */
[----:B------:R-:W-:Y:S01]  /*3080*/  @P2 VIADD R4, R100, 0x21 ;  /* 0x0000002164042836 */ /* 0x000fe20000000000 */
[----:B------:R-:W-:Y:S01]  /*3090*/  @P2 FSEL R30, R30, -INF , !P0 ;  /* 0xff8000001e1e2808 */ /* 0x000fe20004000000 */
[----:B------:R-:W-:Y:S01]  /*30a0*/  FFMA.FTZ R33, R33, UR12, -R158 ;  /* 0x0000000c21217c23 */ /* 0x000fe2000801089e */
[----:B------:R-:W-:Y:S01]  /*30b0*/  @P2 FSEL R32, R32, -INF , !P0 ;  /* 0xff80000020202808 */ /* 0x000fe20004000000 */
[C---:B------:R-:W-:Y:S04]  /*30c0*/  HMMA.16816.F32 R48, R104.reuse, R10, R48 ;  /* 0x0000000a6830723c */ /* 0x040fe80000001830 */
[----:B------:R-:W-:Y:S01]  /*30d0*/  MUFU.EX2 R232, R20 ;  /* 0x0000001400e87308 */ /* 0x000fe20000000800 */
[----:B------:R-:W-:Y:S01]  /*30e0*/  @P2 ISETP.GE.AND P3, PT, R4, R159, PT ;  /* 0x0000009f0400220c */ /* 0x000fe20003f66270 */
[----:B------:R-:W-:Y:S01]  /*30f0*/  IMAD.MOV.U32 R4, RZ, RZ, R242 ;  /* 0x000000ffff047224 */ /* 0x000fe200078e00f2 */
[----:B------:R-:W-:Y:S01]  /*3100*/  @P2 FSEL R34, R34, -INF , !P0 ;  /* 0xff80000022222808 */ /* 0x000fe20004000000 */
[----:B------:R-:W-:Y:S01]  /*3110*/  FFMA.FTZ R32, R32, UR12, -R158 ;  /* 0x0000000c20207c23 */ /* 0x000fe2000801089e */
[----:B------:R-:W-:Y:S01]  /*3120*/  FFMA.FTZ R35, R35, UR12, -R103 ;  /* 0x0000000c23237c23 */ /* 0x000fe20008010867 */
[----:B------:R-:W-:Y:S04]  /*3130*/  FFMA.FTZ R26, R26, UR12, -R101 ;  /* 0x0000000c1a1a7c23 */ /* 0x000fe80008010865 */
[----:B------:R-:W-:Y:S01]  /*3140*/  MUFU.EX2 R231, R21 ;  /* 0x0000001500e77308 */ /* 0x000fe20000000800 */
[----:B------:R-:W-:Y:S01]  /*3150*/  LEA R8, P0, R244, R4, 0x2 ;  /* 0x00000004f4087211 */ /* 0x000fe200078010ff */
[----:B------:R-:W-:Y:S01]  /*3160*/  FFMA.FTZ R34, R34, UR12, -R103 ;  /* 0x0000000c22227c23 */ /* 0x000fe20008010867 */
[--C-:B------:R-:W-:Y:S01]  /*3170*/  FFMA.FTZ R27, R27, UR12, -R101.reuse ;  /* 0x0000000c1b1b7c23 */ /* 0x100fe20008010865 */
[--C-:B------:R-:W-:Y:S01]  /*3180*/  FFMA.FTZ R28, R28, UR12, -R102.reuse ;  /* 0x0000000c1c1c7c23 */ /* 0x100fe20008010866 */
[----:B------:R-:W-:Y:S01]  /*3190*/  LEA.HI.X R9, R244, R5, RZ, 0x2, P0 ;  /* 0x00000005f4097211 */ /* 0x000fe200000f14ff */
[--C-:B------:R-:W-:Y:S01]  /*31a0*/  FFMA.FTZ R29, R29, UR12, -R102.reuse ;  /* 0x0000000c1d1d7c23 */ /* 0x100fe20008010866 */
[----:B------:R-:W1:Y:S03]  /*31b0*/  LDSM.16.M88.4 R4, [R150+-0x1400] ;  /* 0xffec00009604783b */ /* 0x000e660000000200 */
[----:B------:R-:W-:Y:S01]  /*31c0*/  MUFU.EX2 R230, R32 ;  /* 0x0000002000e67308 */ /* 0x000fe20000000800 */
[-C--:B------:R-:W-:Y:S01]  /*31d0*/  @P2 ISETP.GE.AND P0, PT, R12, R159.reuse, PT ;  /* 0x0000009f0c00220c */ /* 0x080fe20003f06270 */
[--C-:B------:R-:W-:Y:S01]  /*31e0*/  FFMA.FTZ R30, R30, UR12, -R101.reuse ;  /* 0x0000000c1e1e7c23 */ /* 0x100fe20008010865 */
[--C-:B------:R-:W-:Y:S01]  /*31f0*/  FFMA.FTZ R31, R31, UR12, -R101.reuse ;  /* 0x0000000c1f1f7c23 */ /* 0x100fe20008010865 */
[----:B------:R-:W-:Y:S01]  /*3200*/  @P2 VIADD R12, R100, 0x29 ;  /* 0x00000029640c2836 */ /* 0x000fe20000000000 */
[----:B------:R-:W-:Y:S01]  /*3210*/  @P2 FSEL R44, R44, -INF , !P0 ;  /* 0xff8000002c2c2808 */ /* 0x000fe20004000000 */
[----:B------:R-:W4:Y:S04]  /*3220*/  LDG.E R111, desc[UR24][R8.64] ;  /* 0x00000018086f7981 */ /* 0x000f28000c1e1900 */
[----:B------:R-:W-:Y:S01]  /*3230*/  MUFU.EX2 R229, R33 ;  /* 0x0000002100e57308 */ /* 0x000fe20000000800 */
[----:B------:R-:W-:Y:S01]  /*3240*/  @P2 FSEL R46, R46, -INF , !P0 ;  /* 0xff8000002e2e2808 */ /* 0x000fe20004000000 */
[----:B------:R-:W-:Y:S01]  /*3250*/  FFMA.FTZ R44, R44, UR12, -R102 ;  /* 0x0000000c2c2c7c23 */ /* 0x000fe20008010866 */
[----:B------:R-:W4:Y:S01]  /*3260*/  LDG.E R110, desc[UR24][R8.64+0x20] ;  /* 0x00002018086e7981 */ /* 0x000f22000c1e1900 */
[----:B------:R-:W-:Y:S02]  /*3270*/  @P2 FSEL R48, R48, -INF , !P0 ;  /* 0xff80000030302808 */ /* 0x000fe40004000000 */
[----:B------:R-:W-:Y:S01]  /*3280*/  @P2 FSEL R50, R50, -INF , !P0 ;  /* 0xff80000032322808 */ /* 0x000fe20004000000 */
[----:B------:R-:W5:Y:S03]  /*3290*/  LDG.E R109, desc[UR24][R8.64+0x100] ;  /* 0x00010018086d7981 */ /* 0x000f66000c1e1900 */
[----:B------:R-:W-:Y:S01]  /*32a0*/  MUFU.EX2 R172, R34 ;  /* 0x0000002200ac7308 */ /* 0x000fe20000000800 */
[--C-:B------:R-:W-:Y:S01]  /*32b0*/  FFMA.FTZ R48, R48, UR12, -R158.reuse ;  /* 0x0000000c30307c23 */ /* 0x100fe2000801089e */
[----:B------:R-:W-:Y:S01]  /*32c0*/  FFMA.FTZ R46, R46, UR12, -R101 ;  /* 0x0000000c2e2e7c23 */ /* 0x000fe20008010865 */
[----:B------:R3:W5:Y:S01]  /*32d0*/  LDG.E R108, desc[UR24][R8.64+0x120] ;  /* 0x00012018086c7981 */ /* 0x000762000c1e1900 */
[--C-:B------:R-:W-:Y:S01]  /*32e0*/  FFMA.FTZ R50, R50, UR12, -R103.reuse ;  /* 0x0000000c32327c23 */ /* 0x100fe20008010867 */
[----:B------:R-:W-:Y:S02]  /*32f0*/  @P2 FSEL R36, R36, -INF , !P1 ;  /* 0xff80000024242808 */ /* 0x000fe40004800000 */
[----:B------:R-:W-:Y:S03]  /*3300*/  @P2 FSEL R37, R37, -INF , !P3 ;  /* 0xff80000025252808 */ /* 0x000fe60005800000 */
[----:B------:R-:W-:Y:S01]  /*3310*/  MUFU.EX2 R171, R35 ;  /* 0x0000002300ab7308 */ /* 0x000fe20000000800 */
[----:B------:R-:W-:Y:S01]  /*3320*/  @P2 FSEL R38, R38, -INF , !P1 ;  /* 0xff80000026262808 */ /* 0x000fe20004800000 */
[--C-:B------:R-:W-:Y:S01]  /*3330*/  FFMA.FTZ R36, R36, UR12, -R158.reuse ;  /* 0x0000000c24247c23 */ /* 0x100fe2000801089e */
[----:B------:R-:W-:Y:S01]  /*3340*/  @P2 FSEL R39, R39, -INF , !P3 ;  /* 0xff80000027272808 */ /* 0x000fe20005800000 */
[----:B------:R-:W-:Y:S01]  /*3350*/  FFMA.FTZ R37, R37, UR12, -R158 ;  /* 0x0000000c25257c23 */ /* 0x000fe2000801089e */
[----:B------:R-:W-:Y:S01]  /*3360*/  @P2 FSEL R40, R40, -INF , !P1 ;  /* 0xff80000028282808 */ /* 0x000fe20004800000 */
[--C-:B------:R-:W-:Y:S01]  /*3370*/  FFMA.FTZ R38, R38, UR12, -R103.reuse ;  /* 0x0000000c26267c23 */ /* 0x100fe20008010867 */
[----:B------:R-:W-:Y:S03]  /*3380*/  @P2 FSEL R42, R42, -INF , !P1 ;  /* 0xff8000002a2a2808 */ /* 0x000fe60004800000 */
[----:B------:R-:W-:Y:S01]  /*3390*/  MUFU.EX2 R192, R24 ;  /* 0x0000001800c07308 */ /* 0x000fe20000000800 */
[----:B------:R-:W-:Y:S01]  /*33a0*/  FFMA.FTZ R39, R39, UR12, -R103 ;  /* 0x0000000c27277c23 */ /* 0x000fe20008010867 */
[--C-:B------:R-:W-:Y:S01]  /*33b0*/  FFMA.FTZ R40, R40, UR12, -R102.reuse ;  /* 0x0000000c28287c23 */ /* 0x100fe20008010866 */
[-C--:B------:R-:W-:Y:S01]  /*33c0*/  @P2 ISETP.GE.AND P1, PT, R12, R159.reuse, PT ;  /* 0x0000009f0c00220c */ /* 0x080fe20003f26270 */
[----:B------:R-:W-:Y:S01]  /*33d0*/  FFMA.FTZ R42, R42, UR12, -R101 ;  /* 0x0000000c2a2a7c23 */ /* 0x000fe20008010865 */
[----:B------:R-:W-:Y:S01]  /*33e0*/  @P2 FSEL R41, R41, -INF , !P3 ;  /* 0xff80000029292808 */ /* 0x000fe20005800000 */
[-C--:B-1----:R-:W-:Y:S04]  /*33f0*/  HMMA.16816.F32 R52, R104, R4.reuse, R52 ;  /* 0x000000046834723c */ /* 0x082fe80000001834 */
[----:B------:R-:W-:Y:S01]  /*3400*/  MUFU.EX2 R191, R25 ;  /* 0x0000001900bf7308 */ /* 0x000fe20000000800 */
[----:B------:R-:W-:Y:S01]  /*3410*/  FFMA.FTZ R41, R41, UR12, -R102 ;  /* 0x0000000c29297c23 */ /* 0x000fe20008010866 */
[----:B------:R-:W-:Y:S01]  /*3420*/  @P2 FSEL R49, R49, -INF , !P1 ;  /* 0xff80000031312808 */ /* 0x000fe20004800000 */
[C---:B---3--:R-:W-:Y:S01]  /*3430*/  @P2 VIADD R8, R100.reuse, 0x30 ;  /* 0x0000003064082836 */ /* 0x048fe20000000000 */
[----:B------:R-:W-:Y:S01]  /*3440*/  @P2 FSEL R51, R51, -INF , !P1 ;  /* 0xff80000033332808 */ /* 0x000fe20004800000 */
[----:B------:R-:W-:Y:S01]  /*3450*/  @P2 VIADD R9, R100, 0x31 ;  /* 0x0000003164092836 */ /* 0x000fe20000000000 */
[C---:B------:R-:W-:Y:S04]  /*3460*/  HMMA.16816.F32 R56, R112.reuse, R4, R56 ;  /* 0x000000047038723c */ /* 0x040fe80000001838 */
[----:B------:R-:W-:Y:S01]  /*3470*/  MUFU.EX2 R199, R26 ;  /* 0x0000001a00c77308 */ /* 0x000fe20000000800 */
[-C--:B------:R-:W-:Y:S01]  /*3480*/  @P2 ISETP.GE.AND P0, PT, R8, R159.reuse, PT ;  /* 0x0000009f0800220c */ /* 0x080fe20003f06270 */
[C---:B------:R-:W-:Y:S01]  /*3490*/  @P2 VIADD R4, R100.reuse, 0x38 ;  /* 0x0000003864042836 */ /* 0x040fe20000000000 */
[----:B------:R-:W-:Y:S01]  /*34a0*/  F2FP.F16.F32.PACK_AB R5, R235, R240 ;  /* 0x000000f0eb05723e */ /* 0x000fe200000000ff */
[----:B------:R-:W-:Y:S01]  /*34b0*/  @P2 VIADD R100, R100, 0x39 ;  /* 0x0000003964642836 */ /* 0x000fe20000000000 */
[-C--:B------:R-:W-:Y:S05]  /*34c0*/  HMMA.16816.F32 R60, R112, R6.reuse, R60 ;  /* 0x00000006703c723c */ /* 0x080fea000000183c */
[----:B------:R-:W-:Y:S01]  /*34d0*/  MUFU.EX2 R197, R27 ;  /* 0x0000001b00c57308 */ /* 0x000fe20000000800 */
[----:B------:R-:W-:Y:S01]  /*34e0*/  @P2 FSEL R52, R52, -INF , !P0 ;  /* 0xff80000034342808 */ /* 0x000fe20004000000 */
[----:B------:R2:W-:Y:S01]  /*34f0*/  STS [R210], R5 ;  /* 0x00000005d2007388 */ /* 0x0005e20000000800 */
[----:B------:R-:W-:Y:S01]  /*3500*/  @P2 FSEL R54, R54, -INF , !P0 ;  /* 0xff80000036362808 */ /* 0x000fe20004000000 */
[----:B------:R-:W-:Y:S02]  /*3510*/  IMAD.IADD R112, R201, 0x1, R249 ;  /* 0x00000001c9707824 */ /* 0x000fe400078e02f9 */
[--C-:B------:R-:W-:Y:S01]  /*3520*/  FFMA.FTZ R49, R49, UR12, -R158.reuse ;  /* 0x0000000c31317c23 */ /* 0x100fe2000801089e */
[----:B------:R-:W-:Y:S03]  /*3530*/  HMMA.16816.F32 R64, R104, R6, R64 ;  /* 0x000000066840723c */ /* 0x000fe60000001840 */
[----:B------:R-:W-:Y:S01]  /*3540*/  MUFU.EX2 R188, R28 ;  /* 0x0000001c00bc7308 */ /* 0x000fe20000000800 */
[----:B------:R-:W-:Y:S01]  /*3550*/  @P2 FSEL R56, R56, -INF , !P0 ;  /* 0xff80000038382808 */ /* 0x000fe20004000000 */
[--C-:B------:R-:W-:Y:S01]  /*3560*/  FFMA.FTZ R51, R51, UR12, -R103.reuse ;  /* 0x0000000c33337c23 */ /* 0x100fe20008010867 */
[----:B------:R-:W-:Y:S01]  /*3570*/  @P2 FSEL R58, R58, -INF , !P0 ;  /* 0xff8000003a3a2808 */ /* 0x000fe20004000000 */
[----:B------:R-:W-:Y:S01]  /*3580*/  FFMA.FTZ R52, R52, UR12, -R158 ;  /* 0x0000000c34347c23 */ /* 0x000fe2000801089e */
[----:B------:R-:W-:Y:S05]  /*3590*/  @P2 ISETP.GE.AND P0, PT, R4, R159, PT ;  /* 0x0000009f0400220c */ /* 0x000fea0003f06270 */
[----:B------:R-:W1:Y:S01]  /*35a0*/  MUFU.EX2 R187, R29 ;  /* 0x0000001d00bb7308 */ /* 0x000e620000000800 */
[----:B------:R-:W-:Y:S01]  /*35b0*/  F2FP.F16.F32.PACK_AB R4, R193, R194 ;  /* 0x000000c2c104723e */ /* 0x000fe200000000ff */
[----:B------:R-:W-:Y:S01]  /*35c0*/  FFMA.FTZ R54, R54, UR12, -R103 ;  /* 0x0000000c36367c23 */ /* 0x000fe20008010867 */
[----:B------:R-:W-:Y:S01]  /*35d0*/  F2FP.F16.F32.PACK_AB R6, R202, R203 ;  /* 0x000000cbca06723e */ /* 0x000fe200000000ff */
[--C-:B------:R-:W-:Y:S01]  /*35e0*/  FFMA.FTZ R56, R56, UR12, -R102.reuse ;  /* 0x0000000c38387c23 */ /* 0x100fe20008010866 */
[----:B------:R-:W-:Y:S01]  /*35f0*/  @P2 FSEL R60, R60, -INF , !P0 ;  /* 0xff8000003c3c2808 */ /* 0x000fe20004000000 */
[----:B------:R3:W-:Y:S01]  /*3600*/  STS [R210+0x400], R4 ;  /* 0x00040004d2007388 */ /* 0x0007e20000000800 */
[----:B------:R-:W-:Y:S03]  /*3610*/  @P2 FSEL R62, R62, -INF , !P0 ;  /* 0xff8000003e3e2808 */ /* 0x000fe60004000000 */
[----:B------:R-:W-:Y:S01]  /*3620*/  MUFU.EX2 R196, R30 ;  /* 0x0000001e00c47308 */ /* 0x000fe20000000800 */
[--C-:B------:R-:W-:Y:S01]  /*3630*/  FFMA.FTZ R58, R58, UR12, -R101.reuse ;  /* 0x0000000c3a3a7c23 */ /* 0x100fe20008010865 */
[----:B------:R-:W-:Y:S01]  /*3640*/  FFMA.FTZ R60, R60, UR12, -R102 ;  /* 0x0000000c3c3c7c23 */ /* 0x000fe20008010866 */
[----:B------:R-:W-:Y:S01]  /*3650*/  @P2 FSEL R64, R64, -INF , !P0 ;  /* 0xff80000040402808 */ /* 0x000fe20004000000 */
[----:B------:R-:W-:Y:S01]  /*3660*/  FFMA.FTZ R62, R62, UR12, -R101 ;  /* 0x0000000c3e3e7c23 */ /* 0x000fe20008010865 */
[----:B--2---:R-:W-:Y:S02]  /*3670*/  F2FP.F16.F32.PACK_AB R5, R233, R234 ;  /* 0x000000eae905723e */ /* 0x004fe400000000ff */
[----:B------:R-:W-:Y:S03]  /*3680*/  @P2 FSEL R66, R66, -INF , !P0 ;  /* 0xff80000042422808 */ /* 0x000fe60004000000 */
[----:B------:R-:W-:Y:S01]  /*3690*/  MUFU.EX2 R163, R60 ;  /* 0x0000003c00a37308 */ /* 0x000fe20000000800 */
[----:B------:R-:W-:Y:S01]  /*36a0*/  FFMA.FTZ R64, R64, UR12, -R158 ;  /* 0x0000000c40407c23 */ /* 0x000fe2000801089e */
[----:B------:R2:W-:Y:S01]  /*36b0*/  STS [R184], R5 ;  /* 0x00000005b8007388 */ /* 0x0005e20000000800 */
[----:B-1----:R-:W-:Y:S01]  /*36c0*/  F2FP.F16.F32.PACK_AB R7, R187, R188 ;  /* 0x000000bcbb07723e */ /* 0x002fe200000000ff */
[----:B------:R-:W-:Y:S01]  /*36d0*/  FFMA.FTZ R66, R66, UR12, -R103 ;  /* 0x0000000c42427c23 */ /* 0x000fe20008010867 */
[----:B------:R-:W-:Y:S02]  /*36e0*/  @P2 FSEL R43, R43, -INF , !P3 ;  /* 0xff8000002b2b2808 */ /* 0x000fe40005800000 */
[----:B------:R-:W-:Y:S03]  /*36f0*/  @P2 FSEL R45, R45, -INF , !P1 ;  /* 0xff8000002d2d2808 */ /* 0x000fe60004800000 */
[----:B------:R-:W-:Y:S01]  /*3700*/  MUFU.EX2 R215, R64 ;  /* 0x0000004000d77308 */ /* 0x000fe20000000800 */
[----:B------:R-:W-:Y:S01]  /*3710*/  @P2 FSEL R47, R47, -INF , !P1 ;  /* 0xff8000002f2f2808 */ /* 0x000fe20004800000 */
[--C-:B------:R-:W-:Y:S01]  /*3720*/  FFMA.FTZ R43, R43, UR12, -R101.reuse ;  /* 0x0000000c2b2b7c23 */ /* 0x100fe20008010865 */
[-C--:B------:R-:W-:Y:S01]  /*3730*/  @P2 ISETP.GE.AND P1, PT, R9, R159.reuse, PT ;  /* 0x0000009f0900220c */ /* 0x080fe20003f26270 */
[----:B------:R-:W-:Y:S02]  /*3740*/  FFMA.FTZ R45, R45, UR12, -R102 ;  /* 0x0000000c2d2d7c23 */ /* 0x000fe40008010866 */
[----:B------:R-:W-:Y:S01]  /*3750*/  FFMA.FTZ R47, R47, UR12, -R101 ;  /* 0x0000000c2f2f7c23 */ /* 0x000fe20008010865 */
[----:B---3--:R-:W-:Y:S03]  /*3760*/  F2FP.F16.F32.PACK_AB R4, R185, R186 ;  /* 0x000000bab904723e */ /* 0x008fe600000000ff */
[----:B------:R-:W-:Y:S01]  /*3770*/  MUFU.EX2 R195, R31 ;  /* 0x0000001f00c37308 */ /* 0x000fe20000000800 */
[----:B------:R-:W-:Y:S02]  /*3780*/  @P2 FSEL R53, R53, -INF , !P1 ;  /* 0xff80000035352808 */ /* 0x000fe40004800000 */
[----:B------:R-:W-:Y:S01]  /*3790*/  @P2 FSEL R55, R55, -INF , !P1 ;  /* 0xff80000037372808 */ /* 0x000fe20004800000 */
[----:B------:R1:W-:Y:S01]  /*37a0*/  STS [R184+0x400], R4 ;  /* 0x00040004b8007388 */ /* 0x0003e20000000800 */
[----:B------:R-:W-:Y:S01]  /*37b0*/  @P2 FSEL R57, R57, -INF , !P1 ;  /* 0xff80000039392808 */ /* 0x000fe20004800000 */
[----:B------:R-:W-:Y:S01]  /*37c0*/  FFMA.FTZ R53, R53, UR12, -R158 ;  /* 0x0000000c35357c23 */ /* 0x000fe2000801089e */
[----:B------:R-:W-:Y:S01]  /*37d0*/  @P2 FSEL R59, R59, -INF , !P1 ;  /* 0xff8000003b3b2808 */ /* 0x000fe20004800000 */
[----:B------:R3:W-:Y:S02]  /*37e0*/  STS [R210+0x2000], R6 ;  /* 0x00200006d2007388 */ /* 0x0007e40000000800 */
[----:B------:R-:W-:Y:S01]  /*37f0*/  MUFU.EX2 R228, R36 ;  /* 0x0000002400e47308 */ /* 0x000fe20000000800 */
[----:B------:R-:W-:Y:S01]  /*3800*/  @P2 ISETP.GE.AND P1, PT, R100, R159, PT ;  /* 0x0000009f6400220c */ /* 0x000fe20003f26270 */
[----:B------:R-:W-:Y:S01]  /*3810*/  FFMA.FTZ R55, R55, UR12, -R103 ;  /* 0x0000000c37377c23 */ /* 0x000fe20008010867 */
[----:B--2---:R-:W-:Y:S01]  /*3820*/  F2FP.F16.F32.PACK_AB R5, R206, R207 ;  /* 0x000000cfce05723e */ /* 0x004fe200000000ff */
[----:B------:R-:W-:Y:S01]  /*3830*/  FFMA.FTZ R57, R57, UR12, -R102 ;  /* 0x0000000c39397c23 */ /* 0x000fe20008010866 */
[----:B------:R-:W-:Y:S01]  /*3840*/  @P2 FSEL R65, R65, -INF , !P1 ;  /* 0xff80000041412808 */ /* 0x000fe20004800000 */
[----:B------:R-:W-:Y:S01]  /*3850*/  FFMA.FTZ R59, R59, UR12, -R101 ;  /* 0x0000000c3b3b7c23 */ /* 0x000fe20008010865 */
[----:B------:R-:W-:Y:S01]  /*3860*/  @P2 FSEL R67, R67, -INF , !P1 ;  /* 0xff80000043432808 */ /* 0x000fe20004800000 */
[----:B------:R2:W-:Y:S02]  /*3870*/  STS [R210+0x2400], R5 ;  /* 0x00240005d2007388 */ /* 0x0005e40000000800 */
[----:B------:R-:W2:Y:S01]  /*3880*/  MUFU.EX2 R227, R37 ;  /* 0x0000002500e37308 */ /* 0x000ea20000000800 */
[----:B------:R-:W-:Y:S01]  /*3890*/  FFMA.FTZ R158, R65, UR12, -R158 ;  /* 0x0000000c419e7c23 */ /* 0x000fe2000801089e */
[----:B------:R-:W-:Y:S01]  /*38a0*/  @P2 FSEL R61, R61, -INF , !P1 ;  /* 0xff8000003d3d2808 */ /* 0x000fe20004800000 */
[----:B------:R-:W-:Y:S01]  /*38b0*/  FFMA.FTZ R103, R67, UR12, -R103 ;  /* 0x0000000c43677c23 */ /* 0x000fe20008010867 */
[----:B------:R-:W-:Y:S03]  /*38c0*/  @P2 FSEL R63, R63, -INF , !P1 ;  /* 0xff8000003f3f2808 */ /* 0x000fe60004800000 */
[----:B------:R-:W-:Y:S03]  /*38d0*/  FFMA.FTZ R102, R61, UR12, -R102 ;  /* 0x0000000c3d667c23 */ /* 0x000fe60008010866 */
[----:B------:R-:W-:Y:S01]  /*38e0*/  MUFU.EX2 R169, R38 ;  /* 0x0000002600a97308 */ /* 0x000fe20000000800 */
[----:B------:R-:W-:Y:S01]  /*38f0*/  FFMA.FTZ R101, R63, UR12, -R101 ;  /* 0x0000000c3f657c23 */ /* 0x000fe20008010865 */
[----:B-1----:R-:W-:Y:S02]  /*3900*/  F2FP.F16.F32.PACK_AB R4, R198, R200 ;  /* 0x000000c8c604723e */ /* 0x002fe400000000ff */
[----:B---3--:R-:W-:Y:S03]  /*3910*/  F2FP.F16.F32.PACK_AB R6, R204, R205 ;  /* 0x000000cdcc06723e */ /* 0x008fe600000000ff */
[----:B------:R1:W-:Y:S03]  /*3920*/  STS [R184+0x2000], R4 ;  /* 0x00200004b8007388 */ /* 0x0003e60000000800 */
[----:B------:R-:W-:Y:S01]  /*3930*/  MUFU.EX2 R168, R39 ;  /* 0x0000002700a87308 */ /* 0x000fe20000000800 */
[----:B------:R3:W-:Y:S01]  /*3940*/  STS [R184+0x2400], R6 ;  /* 0x00240006b8007388 */ /* 0x0007e20000000800 */
[----:B--2---:R-:W-:Y:S08]  /*3950*/  F2FP.F16.F32.PACK_AB R5, R231, R232 ;  /* 0x000000e8e705723e */ /* 0x004ff000000000ff */
[----:B------:R-:W-:Y:S01]  /*3960*/  MUFU.EX2 R219, R48 ;  /* 0x0000003000db7308 */ /* 0x000fe20000000800 */
[----:B------:R2:W-:Y:S09]  /*3970*/  STS [R209], R5 ;  /* 0x00000005d1007388 */ /* 0x0005f20000000800 */
[----:B------:R-:W-:Y:S01]  /*3980*/  MUFU.EX2 R218, R49 ;  /* 0x0000003100da7308 */ /* 0x000fe20000000800 */
[----:B-1----:R-:W-:Y:S09]  /*3990*/  F2FP.F16.F32.PACK_AB R4, R178, R179 ;  /* 0x000000b3b204723e */ /* 0x002ff200000000ff */
[----:B------:R-:W-:Y:S01]  /*39a0*/  MUFU.EX2 R164, R50 ;  /* 0x0000003200a47308 */ /* 0x000fe20000000800 */
[----:B---3--:R-:W-:Y:S01]  /*39b0*/  F2FP.F16.F32.PACK_AB R6, R191, R192 ;  /* 0x000000c0bf06723e */ /* 0x008fe200000000ff */
[----:B------:R1:W-:Y:S08]  /*39c0*/  STS [R209+0x400], R4 ;  /* 0x00040004d1007388 */ /* 0x0003f00000000800 */
[----:B------:R-:W-:Y:S01]  /*39d0*/  MUFU.EX2 R162, R51 ;  /* 0x0000003300a27308 */ /* 0x000fe20000000800 */
[----:B--2---:R-:W-:Y:S09]  /*39e0*/  F2FP.F16.F32.PACK_AB R5, R171, R172 ;  /* 0x000000acab05723e */ /* 0x004ff200000000ff */
[----:B------:R-:W-:Y:S01]  /*39f0*/  MUFU.EX2 R177, R40 ;  /* 0x0000002800b17308 */ /* 0x000fe20000000800 */
[----:B------:R2:W-:Y:S09]  /*3a00*/  STS [R183+0x400], R5 ;  /* 0x00040005b7007388 */ /* 0x0005f20000000800 */
[----:B------:R-:W-:Y:S01]  /*3a10*/  MUFU.EX2 R176, R41 ;  /* 0x0000002900b07308 */ /* 0x000fe20000000800 */
[----:B-1----:R-:W-:Y:S09]  /*3a20*/  F2FP.F16.F32.PACK_AB R4, R229, R230 ;  /* 0x000000e6e504723e */ /* 0x002ff200000000ff */
[----:B------:R-:W-:Y:S01]  /*3a30*/  MUFU.EX2 R190, R42 ;  /* 0x0000002a00be7308 */ /* 0x000fe20000000800 */
[----:B------:R1:W-:Y:S04]  /*3a40*/  STS [R183], R4 ;  /* 0x00000004b7007388 */ /* 0x0003e80000000800 */
[----:B------:R3:W-:Y:S05]  /*3a50*/  STS [R209+0x2000], R6 ;  /* 0x00200006d1007388 */ /* 0x0007ea0000000800 */
[----:B------:R-:W-:Y:S01]  /*3a60*/  MUFU.EX2 R189, R43 ;  /* 0x0000002b00bd7308 */ /* 0x000fe20000000800 */
[----:B--2---:R-:W-:Y:S09]  /*3a70*/  F2FP.F16.F32.PACK_AB R5, R227, R228 ;  /* 0x000000e4e305723e */ /* 0x004ff200000000ff */
[----:B------:R-:W-:Y:S10]  /*3a80*/  MUFU.EX2 R175, R44 ;  /* 0x0000002c00af7308 */ /* 0x000ff40000000800 */
[----:B------:R-:W2:Y:S01]  /*3a90*/  MUFU.EX2 R174, R45 ;  /* 0x0000002d00ae7308 */ /* 0x000ea20000000800 */
[----:B-1----:R-:W-:Y:S02]  /*3aa0*/  F2FP.F16.F32.PACK_AB R4, R197, R199 ;  /* 0x000000c7c504723e */ /* 0x002fe400000000ff */
[----:B---3--:R-:W-:Y:S03]  /*3ab0*/  F2FP.F16.F32.PACK_AB R6, R195, R196 ;  /* 0x000000c4c306723e */ /* 0x008fe600000000ff */
[----:B------:R1:W-:Y:S04]  /*3ac0*/  STS [R209+0x2400], R4 ;  /* 0x00240004d1007388 */ /* 0x0003e80000000800 */
[----:B------:R-:W-:Y:S01]  /*3ad0*/  MUFU.EX2 R181, R46 ;  /* 0x0000002e00b57308 */ /* 0x000fe20000000800 */
[----:B------:R3:W-:Y:S04]  /*3ae0*/  STS [R183+0x2000], R7 ;  /* 0x00200007b7007388 */ /* 0x0007e80000000800 */
[----:B------:R3:W-:Y:S05]  /*3af0*/  STS [R183+0x2400], R6 ;  /* 0x00240006b7007388 */ /* 0x0007ea0000000800 */
[----:B------:R-:W4:Y:S01]  /*3b00*/  MUFU.EX2 R180, R47 ;  /* 0x0000002f00b47308 */ /* 0x000f220000000800 */
[----:B--2---:R-:W-:Y:S01]  /*3b10*/  F2FP.F16.F32.PACK_AB R8, R174, R175 ;  /* 0x000000afae08723e */ /* 0x004fe200000000ff */
[----:B------:R2:W-:Y:S08]  /*3b20*/  STS [R201], R5 ;  /* 0x00000005c9007388 */ /* 0x0005f00000000800 */
[----:B------:R-:W-:Y:S01]  /*3b30*/  MUFU.EX2 R217, R52 ;  /* 0x0000003400d97308 */ /* 0x000fe20000000800 */
[----:B-1----:R-:W-:Y:S09]  /*3b40*/  F2FP.F16.F32.PACK_AB R4, R168, R169 ;  /* 0x000000a9a804723e */ /* 0x002ff200000000ff */
[----:B------:R-:W1:Y:S01]  /*3b50*/  MUFU.EX2 R216, R53 ;  /* 0x0000003500d87308 */ /* 0x000e620000000800 */
[----:B---3--:R-:W-:Y:S01]  /*3b60*/  F2FP.F16.F32.PACK_AB R7, R218, R219 ;  /* 0x000000dbda07723e */ /* 0x008fe200000000ff */
[----:B------:R3:W-:Y:S01]  /*3b70*/  STS [R201+0x400], R4 ;  /* 0x00040004c9007388 */ /* 0x0007e20000000800 */
[----:B------:R-:W-:Y:S03]  /*3b80*/  F2FP.F16.F32.PACK_AB R6, R162, R164 ;  /* 0x000000a4a206723e */ /* 0x000fe600000000ff */
[----:B------:R4:W-:Y:S04]  /*3b90*/  STS [R112], R7 ;  /* 0x0000000770007388 */ /* 0x0009e80000000800 */
[----:B------:R-:W-:Y:S01]  /*3ba0*/  MUFU.EX2 R161, R54 ;  /* 0x0000003600a17308 */ /* 0x000fe20000000800 */
[----:B--2---:R-:W-:Y:S01]  /*3bb0*/  F2FP.F16.F32.PACK_AB R5, R176, R177 ;  /* 0x000000b1b005723e */ /* 0x004fe200000000ff */
[----:B------:R1:W-:Y:S04]  /*3bc0*/  STS [R112+0x400], R6 ;  /* 0x0004000670007388 */ /* 0x0003e80000000800 */
[----:B------:R2:W-:Y:S04]  /*3bd0*/  STS [R201+0x2000], R5 ;  /* 0x00200005c9007388 */ /* 0x0005e80000000800 */
[----:B------:R-:W2:Y:S10]  /*3be0*/  MUFU.EX2 R160, R55 ;  /* 0x0000003700a07308 */ /* 0x000eb40000000800 */
[----:B------:R-:W2:Y:S01]  /*3bf0*/  MUFU.EX2 R214, R158 ;  /* 0x0000009e00d67308 */ /* 0x000ea20000000800 */
[----:B---3--:R-:W-:Y:S02]  /*3c00*/  F2FP.F16.F32.PACK_AB R4, R189, R190 ;  /* 0x000000bebd04723e */ /* 0x008fe400000000ff */
[----:B----4-:R-:W-:Y:S03]  /*3c10*/  F2FP.F16.F32.PACK_AB R7, R180, R181 ;  /* 0x000000b5b407723e */ /* 0x010fe600000000ff */
[----:B------:R3:W-:Y:S04]  /*3c20*/  STS [R201+0x2400], R4 ;  /* 0x00240004c9007388 */ /* 0x0007e80000000800 */
[----:B------:R-:W-:Y:S01]  /*3c30*/  MUFU.EX2 R114, R66 ;  /* 0x0000004200727308 */ /* 0x000fe20000000800 */
[----:B-1----:R-:W-:Y:S01]  /*3c40*/  F2FP.F16.F32.PACK_AB R6, R216, R217 ;  /* 0x000000d9d806723e */ /* 0x002fe200000000ff */
[----:B------:R-:W-:Y:S01]  /*3c50*/  STS [R112+0x2000], R8 ;  /* 0x0020000870007388 */ /* 0x000fe20000000800 */
[----:B--2---:R-:W-:Y:S03]  /*3c60*/  F2FP.F16.F32.PACK_AB R5, R160, R161 ;  /* 0x000000a1a005723e */ /* 0x004fe600000000ff */
[----:B------:R-:W-:Y:S04]  /*3c70*/  STS [R112+0x2400], R7 ;  /* 0x0024000770007388 */ /* 0x000fe80000000800 */
[----:B------:R-:W1:Y:S01]  /*3c80*/  MUFU.EX2 R113, R103 ;  /* 0x0000006700717308 */ /* 0x000e620000000800 */
[----:B------:R1:W-:Y:S04]  /*3c90*/  STS [R208], R6 ;  /* 0x00000006d0007388 */ /* 0x0003e80000000800 */
[----:B------:R2:W-:Y:S05]  /*3ca0*/  STS [R208+0x400], R5 ;  /* 0x00040005d0007388 */ /* 0x0005ea0000000800 */
[----:B------:R-:W-:Y:S01]  /*3cb0*/  MUFU.EX2 R167, R56 ;  /* 0x0000003800a77308 */ /* 0x000fe20000000800 */
[----:B---3--:R-:W-:Y:S09]  /*3cc0*/  F2FP.F16.F32.PACK_AB R4, R214, R215 ;  /* 0x000000d7d604723e */ /* 0x008ff200000000ff */
[----:B------:R-:W3:Y:S01]  /*3cd0*/  MUFU.EX2 R165, R57 ;  /* 0x0000003900a57308 */ /* 0x000ee20000000800 */
[----:B------:R4:W-:Y:S09]  /*3ce0*/  STS [R182], R4 ;  /* 0x00000004b6007388 */ /* 0x0009f20000000800 */
[----:B------:R-:W-:Y:S01]  /*3cf0*/  MUFU.EX2 R173, R58 ;  /* 0x0000003a00ad7308 */ /* 0x000fe20000000800 */
[----:B-1----:R-:W-:Y:S09]  /*3d00*/  F2FP.F16.F32.PACK_AB R6, R113, R114 ;  /* 0x000000727106723e */ /* 0x002ff200000000ff */
[----:B------:R-:W1:Y:S01]  /*3d10*/  MUFU.EX2 R170, R59 ;  /* 0x0000003b00aa7308 */ /* 0x000e620000000800 */
[----:B---3--:R-:W-:Y:S01]  /*3d20*/  F2FP.F16.F32.PACK_AB R8, R165, R167 ;  /* 0x000000a7a508723e */ /* 0x008fe200000000ff */
[----:B------:R-:W-:Y:S04]  /*3d30*/  STS [R182+0x400], R6 ;  /* 0x00040006b6007388 */ /* 0x000fe80000000800 */
[----:B------:R-:W-:Y:S04]  /*3d40*/  STS [R208+0x2000], R8 ;  /* 0x00200008d0007388 */ /* 0x000fe80000000800 */
[----:B------:R-:W2:Y:S10]  /*3d50*/  MUFU.EX2 R115, R102 ;  /* 0x0000006600737308 */ /* 0x000eb40000000800 */
[----:B------:R-:W-:Y:S01]  /*3d60*/  MUFU.EX2 R166, R62 ;  /* 0x0000003e00a67308 */ /* 0x000fe20000000800 */
[----:B-1----:R-:W-:Y:S05]  /*3d70*/  F2FP.F16.F32.PACK_AB R7, R170, R173 ;  /* 0x000000adaa07723e */ /* 0x002fea00000000ff */
[----:B------:R-:W-:Y:S04]  /*3d80*/  STS [R208+0x2400], R7 ;  /* 0x00240007d0007388 */ /* 0x000fe80000000800 */
[----:B------:R-:W4:Y:S01]  /*3d90*/  MUFU.EX2 R158, R101 ;  /* 0x00000065009e7308 */ /* 0x000f220000000800 */
[----:B--2---:R-:W-:Y:S05]  /*3da0*/  F2FP.F16.F32.PACK_AB R5, R115, R163 ;  /* 0x000000a37305723e */ /* 0x004fea00000000ff */
[----:B------:R-:W-:Y:S01]  /*3db0*/  STS [R182+0x2000], R5 ;  /* 0x00200005b6007388 */ /* 0x000fe20000000800 */
[----:B----4-:R-:W-:Y:S05]  /*3dc0*/  F2FP.F16.F32.PACK_AB R4, R158, R166 ;  /* 0x000000a69e04723e */ /* 0x010fea00000000ff */
[----:B------:R-:W-:Y:S04]  /*3dd0*/  STS [R182+0x2400], R4 ;  /* 0x00240004b6007388 */ /* 0x000fe80000000800 */
[----:B------:R-:W1:Y:S08]  /*3de0*/  LDSM.16.M88.4 R64, [R155+0x4000] ;  /* 0x004000009b40783b */ /* 0x000e700000000200 */
[----:B------:R-:W2:Y:S08]  /*3df0*/  LDSM.16.M88.4 R60, [R155+0x5000] ;  /* 0x005000009b3c783b */ /* 0x000eb00000000200 */
[----:B------:R-:W3:Y:S08]  /*3e00*/  LDSM.16.M88.4 R100, [R156+0x4000] ;  /* 0x004000009c64783b */ /* 0x000ef00000000200 */
[----:B------:R-:W4:Y:S01]  /*3e10*/  LDSM.16.M88.4 R104, [R156+0x5000] ;  /* 0x005000009c68783b */ /* 0x000f220000000200 */
[-C--:B-1----:R-:W-:Y:S08]  /*3e20*/  HMMA.16816.F32 R4, R64, R116.reuse, RZ ;  /* 0x000000744004723c */ /* 0x082ff000000018ff */
[C---:B--2---:R-:W-:Y:S08]  /*3e30*/  HMMA.16816.F32 R8, R60.reuse, R116, RZ ;  /* 0x000000743c08723c */ /* 0x044ff000000018ff */
[-C--:B------:R-:W-:Y:S08]  /*3e40*/  HMMA.16816.F32 R12, R60, R118.reuse, RZ ;  /* 0x000000763c0c723c */ /* 0x080ff000000018ff */
[C---:B------:R-:W-:Y:S08]  /*3e50*/  HMMA.16816.F32 R16, R64.reuse, R118, RZ ;  /* 0x000000764010723c */ /* 0x040ff000000018ff */
        /* <DEDUP_REMOVED lines=11> */
[----:B------:R-:W-:Y:S08]  /*3f10*/  HMMA.16816.F32 R64, R64, R130, RZ ;  /* 0x000000824040723c */ /* 0x000ff000000018ff */
[-C--:B---3--:R-:W-:Y:S08]  /*3f20*/  HMMA.16816.F32 R4, R100, R132.reuse, R4 ;  /* 0x000000846404723c */ /* 0x088ff00000001804 */
[C---:B----4-:R-:W-:Y:S08]  /*3f30*/  HMMA.16816.F32 R8, R104.reuse, R132, R8 ;  /* 0x000000846808723c */ /* 0x050ff00000001808 */
[-C--:B------:R-:W-:Y:S03]  /*3f40*/  HMMA.16816.F32 R12, R104, R134.reuse, R12 ;  /* 0x00000086680c723c */ /* 0x080fe6000000180c */
[C---:B------:R-:W-:Y:S01]  /*3f50*/  FADD.FTZ R4, -R111.reuse, R4 ;  /* 0x000000046f047221 */ /* 0x040fe20000010100 */
[C---:B------:R-:W-:Y:S01]  /*3f60*/  FADD.FTZ R5, -R111.reuse, R5 ;  /* 0x000000056f057221 */ /* 0x040fe20000010100 */
[----:B------:R-:W-:Y:S03]  /*3f70*/  FADD.FTZ R7, -R110, R7 ;  /* 0x000000076e077221 */ /* 0x000fe60000010100 */
[C---:B------:R-:W-:Y:S08]  /*3f80*/  HMMA.16816.F32 R16, R100.reuse, R134, R16 ;  /* 0x000000866410723c */ /* 0x040ff00000001810 */
[-C--:B------:R-:W-:Y:S08]  /*3f90*/  HMMA.16816.F32 R20, R100, R136.reuse, R20 ;  /* 0x000000886414723c */ /* 0x080ff00000001814 */
[C---:B------:R-:W-:Y:S08]  /*3fa0*/  HMMA.16816.F32 R24, R104.reuse, R136, R24 ;  /* 0x000000886818723c */ /* 0x040ff00000001818 */
[-C--:B------:R-:W-:Y:S03]  /*3fb0*/  HMMA.16816.F32 R28, R104, R138.reuse, R28 ;  /* 0x0000008a681c723c */ /* 0x080fe6000000181c */
[----:B------:R-:W-:Y:S05]  /*3fc0*/  FADD.FTZ R21, -R111, R21 ;  /* 0x000000156f157221 */ /* 0x000fea0000010100 */
[C---:B------:R-:W-:Y:S08]  /*3fd0*/  HMMA.16816.F32 R32, R100.reuse, R138, R32 ;  /* 0x0000008a6420723c */ /* 0x040ff00000001820 */
[-C--:B------:R-:W-:Y:S08]  /*3fe0*/  HMMA.16816.F32 R36, R100, R140.reuse, R36 ;  /* 0x0000008c6424723c */ /* 0x080ff00000001824 */
[C---:B------:R-:W-:Y:S08]  /*3ff0*/  HMMA.16816.F32 R40, R104.reuse, R140, R40 ;  /* 0x0000008c6828723c */ /* 0x040ff00000001828 */
[-C--:B------:R-:W-:Y:S08]  /*4000*/  HMMA.16816.F32 R44, R104, R142.reuse, R44 ;  /* 0x0000008e682c723c */ /* 0x080ff0000000182c */
[C---:B------:R-:W-:Y:S08]  /*4010*/  HMMA.16816.F32 R48, R100.reuse, R142, R48 ;  /* 0x0000008e6430723c */ /* 0x040ff00000001830 */
[-C--:B------:R-:W-:Y:S08]  /*4020*/  HMMA.16816.F32 R52, R100, R144.reuse, R52 ;  /* 0x000000906434723c */ /* 0x080ff00000001834 */
[C---:B------:R-:W-:Y:S08]  /*4030*/  HMMA.16816.F32 R56, R104.reuse, R144, R56 ;  /* 0x000000906838723c */ /* 0x040ff00000001838 */
[-C--:B------:R-:W-:Y:S03]  /*4040*/  HMMA.16816.F32 R60, R104, R146.reuse, R60 ;  /* 0x00000092683c723c */ /* 0x080fe6000000183c */
[----:B------:R-:W-:Y:S05]  /*4050*/  VIADD R104, R211, 0x1 ;  /* 0x00000001d3687836 */ /* 0x000fea0000000000 */
[----:B------:R-:W-:Y:S04]  /*4060*/  HMMA.16816.F32 R64, R100, R146, R64 ;  /* 0x000000926440723c */ /* 0x000fe80000001840 */
[----:B------:R-:W-:Y:S01]  /*4070*/  ISETP.NE.AND P1, PT, R104, 0x1, PT ;  /* 0x000000016800780c */ /* 0x000fe20003f25270 */
[----:B------:R-:W-:Y:S01]  /*4080*/  FMUL.FTZ R102, R240, R4 ;  /* 0x00000004f0667220 */ /* 0x000fe20000410000 */
[C---:B------:R-:W-:Y:S01]  /*4090*/  FADD.FTZ R4, -R111.reuse, R16 ;  /* 0x000000106f047221 */ /* 0x040fe20000010100 */
[----:B------:R-:W-:Y:S01]  /*40a0*/  FADD.FTZ R16, -R111, R17 ;  /* 0x000000116f107221 */ /* 0x000fe20000010100 */
[----:B------:R-:W-:Y:S01]  /*40b0*/  FMUL.FTZ R101, R235, R5 ;  /* 0x00000005eb657220 */ /* 0x000fe20000410000 */
[----:B------:R-:W-:Y:S01]  /*40c0*/  FADD.FTZ R5, -R111, R20 ;  /* 0x000000146f057221 */ /* 0x000fe20000010100 */
[----:B------:R-:W-:Y:S01]  /*40d0*/  FMUL.FTZ R4, R234, R4 ;  /* 0x00000004ea047220 */ /* 0x000fe20000410000 */
[----:B------:R-:W-:Y:S01]  /*40e0*/  FMUL.FTZ R16, R233, R16 ;  /* 0x00000010e9107220 */ /* 0x000fe20000410000 */
[----:B------:R-:W-:Y:S01]  /*40f0*/  FMUL.FTZ R100, R231, R21 ;  /* 0x00000015e7647220 */ /* 0x000fe20000410000 */
[----:B------:R-:W-:Y:S01]  /*4100*/  FMUL.FTZ R5, R232, R5 ;  /* 0x00000005e8057220 */ /* 0x000fe20000410000 */
[----:B------:R-:W-:Y:S01]  /*4110*/  F2FP.F16.F32.PACK_AB R17, R101, R102 ;  /* 0x000000666511723e */ /* 0x000fe200000000ff */
[C---:B------:R-:W-:Y:S01]  /*4120*/  FADD.FTZ R101, -R111.reuse, R32 ;  /* 0x000000206f657221 */ /* 0x040fe20000010100 */
[----:B------:R-:W-:Y:S01]  /*4130*/  F2FP.F16.F32.PACK_AB R16, R16, R4 ;  /* 0x000000041010723e */ /* 0x000fe200000000ff */
[C---:B------:R-:W-:Y:S01]  /*4140*/  FADD.FTZ R4, -R111.reuse, R37 ;  /* 0x000000256f047221 */ /* 0x040fe20000010100 */
[C---:B------:R-:W-:Y:S01]  /*4150*/  FADD.FTZ R21, -R111.reuse, R48 ;  /* 0x000000306f157221 */ /* 0x040fe20000010100 */
[C---:B------:R-:W-:Y:S01]  /*4160*/  FADD.FTZ R32, -R111.reuse, R33 ;  /* 0x000000216f207221 */ /* 0x040fe20000010100 */
[----:B------:R-:W-:Y:S01]  /*4170*/  F2FP.F16.F32.PACK_AB R100, R100, R5 ;  /* 0x000000056464723e */ /* 0x000fe200000000ff */
[----:B------:R-:W-:Y:S01]  /*4180*/  FADD.FTZ R20, -R111, R36 ;  /* 0x000000246f147221 */ /* 0x000fe20000010100 */
[----:B------:R-:W-:Y:S01]  /*4190*/  FMUL.FTZ R48, R227, R4 ;  /* 0x00000004e3307220 */ /* 0x000fe20000410000 */
[C---:B------:R-:W-:Y:S01]  /*41a0*/  FADD.FTZ R37, -R111.reuse, R49 ;  /* 0x000000316f257221 */ /* 0x040fe20000010100 */
[C---:B------:R-:W-:Y:S01]  /*41b0*/  FADD.FTZ R4, -R111.reuse, R52 ;  /* 0x000000346f047221 */ /* 0x040fe20000010100 */
[C---:B------:R-:W-:Y:S01]  /*41c0*/  FADD.FTZ R36, -R111.reuse, R53 ;  /* 0x000000356f247221 */ /* 0x040fe20000010100 */
[C---:B------:R-:W-:Y:S01]  /*41d0*/  FADD.FTZ R5, -R111.reuse, R64 ;  /* 0x000000406f057221 */ /* 0x040fe20000010100 */
[----:B------:R-:W-:Y:S01]  /*41e0*/  FADD.FTZ R33, -R111, R65 ;  /* 0x000000416f217221 */ /* 0x000fe20000010100 */
[----:B------:R-:W-:Y:S01]  /*41f0*/  FMUL.FTZ R101, R230, R101 ;  /* 0x00000065e6657220 */ /* 0x000fe20000410000 */
[----:B------:R-:W-:Y:S01]  /*4200*/  FMUL.FTZ R32, R229, R32 ;  /* 0x00000020e5207220 */ /* 0x000fe20000410000 */
[----:B------:R-:W-:Y:S01]  /*4210*/  FMUL.FTZ R20, R228, R20 ;  /* 0x00000014e4147220 */ /* 0x000fe20000410000 */
[----:B------:R-:W-:Y:S01]  /*4220*/  FMUL.FTZ R21, R219, R21 ;  /* 0x00000015db157220 */ /* 0x000fe20000410000 */
[----:B------:R-:W-:Y:S01]  /*4230*/  FMUL.FTZ R37, R218, R37 ;  /* 0x00000025da257220 */ /* 0x000fe20000410000 */
[----:B------:R-:W-:Y:S01]  /*4240*/  FMUL.FTZ R4, R217, R4 ;  /* 0x00000004d9047220 */ /* 0x000fe20000410000 */
[----:B------:R-:W-:Y:S01]  /*4250*/  F2FP.F16.F32.PACK_AB R49, R32, R101 ;  /* 0x000000652031723e */ /* 0x000fe200000000ff */
[----:B------:R-:W-:Y:S01]  /*4260*/  FMUL.FTZ R36, R216, R36 ;  /* 0x00000024d8247220 */ /* 0x000fe20000410000 */
[----:B------:R-:W-:Y:S01]  /*4270*/  F2FP.F16.F32.PACK_AB R48, R48, R20 ;  /* 0x000000143030723e */ /* 0x000fe200000000ff */
[----:B------:R-:W-:Y:S01]  /*4280*/  FMUL.FTZ R5, R215, R5 ;  /* 0x00000005d7057220 */ /* 0x000fe20000410000 */
[----:B------:R-:W-:Y:S01]  /*4290*/  F2FP.F16.F32.PACK_AB R37, R37, R21 ;  /* 0x000000152525723e */ /* 0x000fe200000000ff */
[----:B------:R-:W-:Y:S01]  /*42a0*/  FMUL.FTZ R33, R214, R33 ;  /* 0x00000021d6217220 */ /* 0x000fe20000410000 */
[----:B------:R-:W-:Y:S01]  /*42b0*/  F2FP.F16.F32.PACK_AB R36, R36, R4 ;  /* 0x000000042424723e */ /* 0x000fe200000000ff */
[----:B------:R-:W-:Y:S03]  /*42c0*/  FADD.FTZ R32, -R110, R6 ;  /* 0x000000066e207221 */ /* 0x000fe60000010100 */
[----:B------:R-:W-:Y:S01]  /*42d0*/  F2FP.F16.F32.PACK_AB R33, R33, R5 ;  /* 0x000000052121723e */ /* 0x000fe200000000ff */
[----:B------:R-:W-:Y:S06]  /*42e0*/  @!P1 BRA `(.L_x_20) ;  /* 0x0000000000609947 */ /* 0x000fec0003800000 */
[----:B------:R-:W-:Y:S01]  /*42f0*/  IADD3 R5, P0, PT, RZ, -UR4, RZ ;  /* 0x80000004ff057c10 */ /* 0x000fe2000ff1e0ff */
[----:B------:R-:W1:Y:S01]  /*4300*/  LDC R20, c[0x0][0x3b0] ;  /* 0x0000ec00ff147b82 */ /* 0x000e620000000800 */
[----:B------:R-:W-:Y:S04]  /*4310*/  LOP3.LUT R6, R211, 0x1, RZ, 0xc0, !PT ;  /* 0x00000001d3067812 */ /* 0x000fe800078ec0ff */
[----:B------:R-:W-:Y:S01]  /*4320*/  ISETP.NE.U32.AND P3, PT, R6, 0x1, PT ;  /* 0x000000010600780c */ /* 0x000fe20003f65070 */
[----:B------:R-:W-:Y:S02]  /*4330*/  IMAD.MOV.U32 R6, RZ, RZ, -0x2000 ;  /* 0xffffe000ff067424 */ /* 0x000fe400078e00ff */
[----:B------:R-:W2:Y:S03]  /*4340*/  LDC R21, c[0x0][0x3b4] ;  /* 0x0000ed00ff157b82 */ /* 0x000ea60000000800 */
[----:B------:R-:W-:Y:S05]  /*4350*/  SEL R6, R6, 0x2000, !P3 ;  /* 0x0000200006067807 */ /* 0x000fea0005800000 */
[--C-:B------:R-:W-:Y:S02]  /*4360*/  IMAD.IADD R220, R220, 0x1, R6.reuse ;  /* 0x00000001dcdc7824 */ /* 0x100fe400078e0206 */
[----:B------:R-:W-:Y:S02]  /*4370*/  IMAD.IADD R148, R148, 0x1, R6 ;  /* 0x0000000194947824 */ /* 0x000fe400078e0206 */
[----:B-1----:R-:W-:Y:S04]  /*4380*/  IMAD.SHL.U32 R4, R20, 0x80, RZ ;  /* 0x0000008014047824 */ /* 0x002fe800078e00ff */
[----:B------:R-:W-:Y:S05]  /*4390*/  IMAD.X R4, RZ, RZ, ~R4, P0 ;  /* 0x000000ffff047224 */ /* 0x000fea00000e0e04 */
[----:B------:R-:W-:Y:S04]  /*43a0*/  SHF.R.S64 R5, R5, 0x1f, R4 ;  /* 0x0000001f05057819 */ /* 0x000fe80000001004 */
[----:B------:R-:W-:Y:S04]  /*43b0*/  IADD3 R225, P0, PT, R5, R225, RZ ;  /* 0x000000e105e17210 */ /* 0x000fe80007f1e0ff */
[----:B------:R-:W-:Y:S02]  /*43c0*/  LEA.HI.X.SX32 R224, R4, R224, 0x1, P0 ;  /* 0x000000e004e07211 */ /* 0x000fe400000f0eff */
[C---:B------:R-:W-:Y:S04]  /*43d0*/  LEA R4, P0, R20.reuse, R225, 0x7 ;  /* 0x000000e114047211 */ /* 0x040fe800078038ff */
[----:B--2---:R-:W-:Y:S01]  /*43e0*/  LEA.HI.X R5, R20, R224, R21, 0x7, P0 ;  /* 0x000000e014057211 */ /* 0x004fe200000f3c15 */
[----:B------:R-:W-:Y:S02]  /*43f0*/  IMAD.MOV.U32 R20, RZ, RZ, R225 ;  /* 0x000000ffff147224 */ /* 0x000fe400078e00e1 */
[----:B------:R-:W-:Y:S05]  /*4400*/  IMAD.MOV.U32 R21, RZ, RZ, R224 ;  /* 0x000000ffff157224 */ /* 0x000fea00078e00e0 */
[----:B------:R-:W-:Y:S01]  /*4410*/  @!PT LDS RZ, [RZ] ;  /* 0x00000000fffff984 */ /* 0x000fe20000000800 */
[----:B------:R-:W-:Y:S01]  /*4420*/  @!PT LDS RZ, [RZ] ;  /* 0x00000000fffff984 */ /* 0x000fe20000000800 */
[----:B------:R-:W-:Y:S01]  /*4430*/  @!PT LDS RZ, [RZ] ;  /* 0x00000000fffff984 */ /* 0x000fe20000000800 */
[----:B------:R1:W-:Y:S05]  /*4440*/  LDGSTS.E.BYPASS.LTC128B.128 [R220], desc[UR24][R20.64] ;  /* 0x0000000014dc7fae */ /* 0x0003ea000b981a18 */
[----:B------:R1:W-:Y:S05]  /*4450*/  LDGSTS.E.BYPASS.LTC128B.128 [R220+0x1000], desc[UR24][R4.64] ;  /* 0x0100000004dc7fae */ /* 0x0003ea000b981a18 */
[----:B------:R-:W0:Y:S02]  /*4460*/  LDGDEPBAR ;  /* 0x00000000000079af */ /* 0x000e240000000000 */
.L_x_20:
[----:B------:R-:W-:Y:S01]  /*4470*/  FMUL.FTZ R6, R194, R32 ;  /* 0x00000020c2067220 */ /* 0x000fe20000410000 */
[----:B-1----:R-:W-:Y:S01]  /*4480*/  FMUL.FTZ R5, R193, R7 ;  /* 0x00000007c1057220 */ /* 0x002fe20000410000 */
[C---:B------:R-:W-:Y:S01]  /*4490*/  FADD.FTZ R19, -R110.reuse, R19 ;  /* 0x000000136e137221 */ /* 0x040fe20000010100 */
[----:B------:R-:W-:Y:S01]  /*44a0*/  FADD.FTZ R18, -R110, R18 ;  /* 0x000000126e127221 */ /* 0x000fe20000010100 */
[----:B------:R1:W-:Y:S01]  /*44b0*/  STS [R210+-0x8000], R17 ;  /* 0xff800011d2007388 */ /* 0x0003e20000000800 */
[----:B-----5:R-:W-:Y:S01]  /*44c0*/  FADD.FTZ R8, -R109, R8 ;  /* 0x000000086d087221 */ /* 0x020fe20000010100 */
[----:B------:R-:W-:Y:S01]  /*44d0*/  FMUL.FTZ R4, R185, R19 ;  /* 0x00000013b9047220 */ /* 0x000fe20000410000 */
[----:B------:R-:W-:Y:S01]  /*44e0*/  FMUL.FTZ R18, R186, R18 ;  /* 0x00000012ba127220 */ /* 0x000fe20000410000 */
[----:B------:R-:W-:Y:S01]  /*44f0*/  F2FP.F16.F32.PACK_AB R5, R5, R6 ;  /* 0x000000060505723e */ /* 0x000fe200000000ff */
[----:B------:R-:W-:Y:S01]  /*4500*/  FADD.FTZ R9, -R109, R9 ;  /* 0x000000096d097221 */ /* 0x000fe20000010100 */
[----:B------:R-:W-:Y:S01]  /*4510*/  FMUL.FTZ R8, R203, R8 ;  /* 0x00000008cb087220 */ /* 0x000fe20000410000 */
[----:B------:R-:W-:Y:S01]  /*4520*/  FADD.FTZ R10, -R108, R10 ;  /* 0x0000000a6c0a7221 */ /* 0x000fe20000010100 */
[----:B------:R-:W-:Y:S01]  /*4530*/  F2FP.F16.F32.PACK_AB R4, R4, R18 ;  /* 0x000000120404723e */ /* 0x000fe200000000ff */
[----:B------:R-:W-:Y:S01]  /*4540*/  STS [R210+-0x7c00], R5 ;  /* 0xff840005d2007388 */ /* 0x000fe20000000800 */
[----:B------:R-:W-:Y:S01]  /*4550*/  FMUL.FTZ R9, R202, R9 ;  /* 0x00000009ca097220 */ /* 0x000fe20000410000 */
[C---:B------:R-:W-:Y:S01]  /*4560*/  FADD.FTZ R11, -R108.reuse, R11 ;  /* 0x0000000b6c0b7221 */ /* 0x040fe20000010100 */
[C---:B------:R-:W-:Y:S01]  /*4570*/  FADD.FTZ R15, -R108.reuse, R15 ;  /* 0x0000000f6c0f7221 */ /* 0x040fe20000010100 */
[----:B------:R2:W-:Y:S01]  /*4580*/  STS [R184+-0x7c00], R4 ;  /* 0xff840004b8007388 */ /* 0x0005e20000000800 */
[----:B------:R-:W-:Y:S01]  /*4590*/  FADD.FTZ R14, -R108, R14 ;  /* 0x0000000e6c0e7221 */ /* 0x000fe20000010100 */
[----:B------:R-:W-:Y:S01]  /*45a0*/  FMUL.FTZ R11, R206, R11 ;  /* 0x0000000bce0b7220 */ /* 0x000fe20000410000 */
[C---:B------:R-:W-:Y:S01]  /*45b0*/  FADD.FTZ R12, -R109.reuse, R12 ;  /* 0x0000000c6d0c7221 */ /* 0x040fe20000010100 */
[----:B------:R-:W-:Y:S01]  /*45c0*/  STS [R184+-0x8000], R16 ;  /* 0xff800010b8007388 */ /* 0x000fe20000000800 */
[----:B------:R-:W-:Y:S01]  /*45d0*/  FADD.FTZ R13, -R109, R13 ;  /* 0x0000000d6d0d7221 */ /* 0x000fe20000010100 */
[C---:B------:R-:W-:Y:S01]  /*45e0*/  FADD.FTZ R22, -R110.reuse, R22 ;  /* 0x000000166e167221 */ /* 0x040fe20000010100 */
[----:B------:R-:W-:Y:S01]  /*45f0*/  FADD.FTZ R23, -R110, R23 ;  /* 0x000000176e177221 */ /* 0x000fe20000010100 */
[----:B------:R-:W-:Y:S01]  /*4600*/  FMUL.FTZ R14, R205, R14 ;  /* 0x0000000ecd0e7220 */ /* 0x000fe20000410000 */
[----:B------:R-:W-:Y:S01]  /*4610*/  FMUL.FTZ R12, R200, R12 ;  /* 0x0000000cc80c7220 */ /* 0x000fe20000410000 */
[----:B------:R-:W-:Y:S01]  /*4620*/  FMUL.FTZ R13, R198, R13 ;  /* 0x0000000dc60d7220 */ /* 0x000fe20000410000 */
[----:B------:R-:W-:Y:S01]  /*4630*/  FMUL.FTZ R22, R179, R22 ;  /* 0x00000016b3167220 */ /* 0x000fe20000410000 */
[----:B------:R-:W-:Y:S01]  /*4640*/  FMUL.FTZ R23, R178, R23 ;  /* 0x00000017b2177220 */ /* 0x000fe20000410000 */
[C---:B------:R-:W-:Y:S01]  /*4650*/  FADD.FTZ R35, -R110.reuse, R35 ;  /* 0x000000236e237221 */ /* 0x040fe20000010100 */
[C---:B------:R-:W-:Y:S01]  /*4660*/  FADD.FTZ R34, -R110.reuse, R34 ;  /* 0x000000226e227221 */ /* 0x040fe20000010100 */
[----:B------:R-:W-:Y:S01]  /*4670*/  F2FP.F16.F32.PACK_AB R20, R13, R12 ;  /* 0x0000000c0d14723e */ /* 0x000fe200000000ff */
[C---:B------:R-:W-:Y:S01]  /*4680*/  FADD.FTZ R18, -R110.reuse, R54 ;  /* 0x000000366e127221 */ /* 0x040fe20000010100 */
[----:B-1----:R-:W-:Y:S01]  /*4690*/  FADD.FTZ R17, -R110, R55 ;  /* 0x000000376e117221 */ /* 0x002fe20000010100 */
[----:B------:R-:W-:Y:S01]  /*46a0*/  F2FP.F16.F32.PACK_AB R32, R23, R22 ;  /* 0x000000161720723e */ /* 0x000fe200000000ff */
[----:B------:R-:W-:Y:S01]  /*46b0*/  FMUL.FTZ R34, R172, R34 ;  /* 0x00000022ac227220 */ /* 0x000fe20000410000 */
[----:B------:R-:W-:Y:S01]  /*46c0*/  FMUL.FTZ R23, R171, R35 ;  /* 0x00000023ab177220 */ /* 0x000fe20000410000 */
[C---:B------:R-:W-:Y:S01]  /*46d0*/  FADD.FTZ R25, -R109.reuse, R25 ;  /* 0x000000196d197221 */ /* 0x040fe20000010100 */
[C---:B------:R-:W-:Y:S01]  /*46e0*/  FADD.FTZ R27, -R108.reuse, R27 ;  /* 0x0000001b6c1b7221 */ /* 0x040fe20000010100 */
[----:B------:R-:W-:Y:S01]  /*46f0*/  FADD.FTZ R24, -R109, R24 ;  /* 0x000000186d187221 */ /* 0x000fe20000010100 */
[----:B------:R-:W-:Y:S01]  /*4700*/  FADD.FTZ R26, -R108, R26 ;  /* 0x0000001a6c1a7221 */ /* 0x000fe20000010100 */
[----:B--2---:R-:W-:Y:S01]  /*4710*/  F2FP.F16.F32.PACK_AB R4, R9, R8 ;  /* 0x000000080904723e */ /* 0x004fe200000000ff */
[----:B------:R-:W-:Y:S01]  /*4720*/  FMUL.FTZ R18, R161, R18 ;  /* 0x00000012a1127220 */ /* 0x000fe20000410000 */
[----:B------:R-:W-:Y:S01]  /*4730*/  FMUL.FTZ R17, R160, R17 ;  /* 0x00000011a0117220 */ /* 0x000fe20000410000 */
[----:B------:R-:W-:Y:S01]  /*4740*/  FADD.FTZ R29, -R109, R29 ;  /* 0x0000001d6d1d7221 */ /* 0x000fe20000010100 */
[----:B------:R-:W-:Y:S01]  /*4750*/  FMUL.FTZ R24, R192, R24 ;  /* 0x00000018c0187220 */ /* 0x000fe20000410000 */
[----:B------:R1:W-:Y:S01]  /*4760*/  STS [R210+-0x6000], R4 ;  /* 0xffa00004d2007388 */ /* 0x0003e20000000800 */
[----:B------:R-:W-:Y:S01]  /*4770*/  FMUL.FTZ R19, R191, R25 ;  /* 0x00000019bf137220 */ /* 0x000fe20000410000 */
[----:B------:R-:W-:Y:S01]  /*4780*/  FMUL.FTZ R26, R199, R26 ;  /* 0x0000001ac71a7220 */ /* 0x000fe20000410000 */
[----:B------:R-:W-:Y:S01]  /*4790*/  FMUL.FTZ R9, R197, R27 ;  /* 0x0000001bc5097220 */ /* 0x000fe20000410000 */
[C---:B------:R-:W-:Y:S01]  /*47a0*/  FADD.FTZ R31, -R108.reuse, R31 ;  /* 0x0000001f6c1f7221 */ /* 0x040fe20000010100 */
[----:B------:R-:W-:Y:S01]  /*47b0*/  FADD.FTZ R28, -R109, R28 ;  /* 0x0000001c6d1c7221 */ /* 0x000fe20000010100 */
[----:B------:R-:W-:Y:S01]  /*47c0*/  FADD.FTZ R30, -R108, R30 ;  /* 0x0000001e6c1e7221 */ /* 0x000fe20000010100 */
[----:B------:R-:W-:Y:S01]  /*47d0*/  F2FP.F16.F32.PACK_AB R23, R23, R34 ;  /* 0x000000221717723e */ /* 0x000fe200000000ff */
[----:B------:R-:W-:Y:S01]  /*47e0*/  FMUL.FTZ R8, R195, R31 ;  /* 0x0000001fc3087220 */ /* 0x000fe20000410000 */
[----:B------:R-:W-:Y:S01]  /*47f0*/  F2FP.F16.F32.PACK_AB R22, R17, R18 ;  /* 0x000000121116723e */ /* 0x000fe200000000ff */
[----:B------:R-:W-:Y:S01]  /*4800*/  FMUL.FTZ R28, R188, R28 ;  /* 0x0000001cbc1c7220 */ /* 0x000fe20000410000 */
[----:B------:R-:W-:Y:S01]  /*4810*/  FMUL.FTZ R18, R187, R29 ;  /* 0x0000001dbb127220 */ /* 0x000fe20000410000 */
[----:B------:R-:W-:Y:S01]  /*4820*/  FMUL.FTZ R30, R196, R30 ;  /* 0x0000001ec41e7220 */ /* 0x000fe20000410000 */
[C---:B------:R-:W-:Y:S01]  /*4830*/  FADD.FTZ R39, -R110.reuse, R39 ;  /* 0x000000276e277221 */ /* 0x040fe20000010100 */
[C---:B------:R-:W-:Y:S01]  /*4840*/  FADD.FTZ R38, -R110.reuse, R38 ;  /* 0x000000266e267221 */ /* 0x040fe20000010100 */
[----:B------:R-:W-:Y:S01]  /*4850*/  F2FP.F16.F32.PACK_AB R19, R19, R24 ;  /* 0x000000181313723e */ /* 0x000fe200000000ff */
[C---:B------:R-:W-:Y:S01]  /*4860*/  FADD.FTZ R7, -R110.reuse, R66 ;  /* 0x000000426e077221 */ /* 0x040fe20000010100 */
[----:B------:R-:W-:Y:S01]  /*4870*/  F2FP.F16.F32.PACK_AB R9, R9, R26 ;  /* 0x0000001a0909723e */ /* 0x000fe200000000ff */
[----:B------:R-:W-:Y:S01]  /*4880*/  FADD.FTZ R6, -R110, R67 ;  /* 0x000000436e067221 */ /* 0x000fe20000010100 */
[----:B------:R-:W-:Y:S01]  /*4890*/  FMUL.FTZ R39, R168, R39 ;  /* 0x00000027a8277220 */ /* 0x000fe20000410000 */
[----:B------:R-:W-:Y:S01]  /*48a0*/  FMUL.FTZ R38, R169, R38 ;  /* 0x00000026a9267220 */ /* 0x000fe20000410000 */
[C---:B------:R-:W-:Y:S01]  /*48b0*/  FADD.FTZ R50, -R110.reuse, R50 ;  /* 0x000000326e327221 */ /* 0x040fe20000010100 */
[----:B------:R-:W-:Y:S01]  /*48c0*/  FADD.FTZ R51, -R110, R51 ;  /* 0x000000336e337221 */ /* 0x000fe20000010100 */
[----:B------:R-:W-:Y:S01]  /*48d0*/  F2FP.F16.F32.PACK_AB R18, R18, R28 ;  /* 0x0000001c1212723e */ /* 0x000fe200000000ff */
[----:B------:R-:W-:Y:S01]  /*48e0*/  FMUL.FTZ R7, R114, R7 ;  /* 0x0000000772077220 */ /* 0x000fe20000410000 */
[----:B-1----:R-:W-:Y:S01]  /*48f0*/  FMUL.FTZ R4, R207, R10 ;  /* 0x0000000acf047220 */ /* 0x002fe20000410000 */
[----:B------:R-:W-:Y:S01]  /*4900*/  FMUL.FTZ R10, R204, R15 ;  /* 0x0000000fcc0a7220 */ /* 0x000fe20000410000 */
[----:B------:R-:W-:Y:S01]  /*4910*/  F2FP.F16.F32.PACK_AB R8, R8, R30 ;  /* 0x0000001e0808723e */ /* 0x000fe200000000ff */
[----:B------:R-:W-:Y:S01]  /*4920*/  FMUL.FTZ R6, R113, R6 ;  /* 0x0000000671067220 */ /* 0x000fe20000410000 */
[----:B------:R-:W-:Y:S01]  /*4930*/  FMUL.FTZ R50, R164, R50 ;  /* 0x00000032a4327220 */ /* 0x000fe20000410000 */
[----:B------:R-:W-:Y:S01]  /*4940*/  F2FP.F16.F32.PACK_AB R11, R11, R4 ;  /* 0x000000040b0b723e */ /* 0x000fe200000000ff */
[----:B------:R-:W-:Y:S01]  /*4950*/  FMUL.FTZ R51, R162, R51 ;  /* 0x00000033a2337220 */ /* 0x000fe20000410000 */
[----:B------:R-:W-:Y:S01]  /*4960*/  F2FP.F16.F32.PACK_AB R10, R10, R14 ;  /* 0x0000000e0a0a723e */ /* 0x000fe200000000ff */
[C---:B------:R-:W-:Y:S01]  /*4970*/  FADD.FTZ R40, -R109.reuse, R40 ;  /* 0x000000286d287221 */ /* 0x040fe20000010100 */
[----:B------:R-:W-:Y:S01]  /*4980*/  FADD.FTZ R41, -R109, R41 ;  /* 0x000000296d297221 */ /* 0x000fe20000010100 */
[----:B------:R-:W-:Y:S01]  /*4990*/  STS [R210+-0x5c00], R11 ;  /* 0xffa4000bd2007388 */ /* 0x000fe20000000800 */
[C---:B------:R-:W-:Y:S01]  /*49a0*/  FADD.FTZ R42, -R108.reuse, R42 ;  /* 0x0000002a6c2a7221 */ /* 0x040fe20000010100 */
[----:B------:R-:W-:Y:S01]  /*49b0*/  FADD.FTZ R43, -R108, R43 ;  /* 0x0000002b6c2b7221 */ /* 0x000fe20000010100 */
[----:B------:R-:W-:Y:S01]  /*49c0*/  F2FP.F16.F32.PACK_AB R38, R39, R38 ;  /* 0x000000262726723e */ /* 0x000fe200000000ff */
[----:B------:R-:W-:Y:S01]  /*49d0*/  STS [R184+-0x6000], R20 ;  /* 0xffa00014b8007388 */ /* 0x000fe20000000800 */
[----:B------:R-:W-:Y:S01]  /*49e0*/  F2FP.F16.F32.PACK_AB R21, R6, R7 ;  /* 0x000000070615723e */ /* 0x000fe200000000ff */
[----:B------:R-:W-:Y:S01]  /*49f0*/  FMUL.FTZ R40, R177, R40 ;  /* 0x00000028b1287220 */ /* 0x000fe20000410000 */
[----:B------:R-:W-:Y:S01]  /*4a00*/  FMUL.FTZ R17, R176, R41 ;  /* 0x00000029b0117220 */ /* 0x000fe20000410000 */
[----:B------:R-:W-:Y:S01]  /*4a10*/  STS [R184+-0x5c00], R10 ;  /* 0xffa4000ab8007388 */ /* 0x000fe20000000800 */
[----:B------:R-:W-:Y:S01]  /*4a20*/  FMUL.FTZ R42, R190, R42 ;  /* 0x0000002abe2a7220 */ /* 0x000fe20000410000 */
[----:B------:R-:W-:Y:S01]  /*4a30*/  FMUL.FTZ R7, R189, R43 ;  /* 0x0000002bbd077220 */ /* 0x000fe20000410000 */
[C---:B------:R-:W-:Y:S01]  /*4a40*/  FADD.FTZ R44, -R109.reuse, R44 ;  /* 0x0000002c6d2c7221 */ /* 0x040fe20000010100 */
[----:B------:R-:W-:Y:S01]  /*4a50*/  STS [R209+-0x8000], R100 ;  /* 0xff800064d1007388 */ /* 0x000fe20000000800 */
[----:B------:R-:W-:Y:S01]  /*4a60*/  FADD.FTZ R45, -R109, R45 ;  /* 0x0000002d6d2d7221 */ /* 0x000fe20000010100 */
[C---:B------:R-:W-:Y:S01]  /*4a70*/  FADD.FTZ R46, -R108.reuse, R46 ;  /* 0x0000002e6c2e7221 */ /* 0x040fe20000010100 */
[----:B------:R-:W-:Y:S01]  /*4a80*/  FADD.FTZ R47, -R108, R47 ;  /* 0x0000002f6c2f7221 */ /* 0x000fe20000010100 */
[----:B------:R-:W-:Y:S01]  /*4a90*/  STS [R209+-0x7c00], R32 ;  /* 0xff840020d1007388 */ /* 0x000fe20000000800 */
[----:B------:R-:W-:Y:S01]  /*4aa0*/  F2FP.F16.F32.PACK_AB R50, R51, R50 ;  /* 0x000000323332723e */ /* 0x000fe200000000ff */
[----:B------:R-:W-:Y:S01]  /*4ab0*/  FMUL.FTZ R44, R175, R44 ;  /* 0x0000002caf2c7220 */ /* 0x000fe20000410000 */
[----:B------:R-:W-:Y:S01]  /*4ac0*/  FMUL.FTZ R16, R174, R45 ;  /* 0x0000002dae107220 */ /* 0x000fe20000410000 */
[----:B------:R-:W-:Y:S01]  /*4ad0*/  STS [R183+-0x8000], R49 ;  /* 0xff800031b7007388 */ /* 0x000fe20000000800 */
[----:B------:R-:W-:Y:S01]  /*4ae0*/  FMUL.FTZ R46, R181, R46 ;  /* 0x0000002eb52e7220 */ /* 0x000fe20000410000 */
[----:B------:R-:W-:Y:S01]  /*4af0*/  FMUL.FTZ R6, R180, R47 ;  /* 0x0000002fb4067220 */ /* 0x000fe20000410000 */
[----:B------:R-:W-:Y:S01]  /*4b00*/  F2FP.F16.F32.PACK_AB R17, R17, R40 ;  /* 0x000000281111723e */ /* 0x000fe200000000ff */
[----:B------:R-:W-:Y:S01]  /*4b10*/  STS [R183+-0x7c00], R23 ;  /* 0xff840017b7007388 */ /* 0x000fe20000000800 */
[----:B------:R-:W-:Y:S01]  /*4b20*/  F2FP.F16.F32.PACK_AB R7, R7, R42 ;  /* 0x0000002a0707723e */ /* 0x000fe200000000ff */
[C---:B------:R-:W-:Y:S01]  /*4b30*/  FADD.FTZ R5, -R109.reuse, R56 ;  /* 0x000000386d057221 */ /* 0x040fe20000010100 */
[----:B------:R-:W-:Y:S01]  /*4b40*/  FADD.FTZ R13, -R109, R57 ;  /* 0x000000396d0d7221 */ /* 0x000fe20000010100 */
[----:B------:R-:W-:Y:S01]  /*4b50*/  STS [R209+-0x6000], R19 ;  /* 0xffa00013d1007388 */ /* 0x000fe20000000800 */
[----:B------:R-:W-:Y:S01]  /*4b60*/  F2FP.F16.F32.PACK_AB R16, R16, R44 ;  /* 0x0000002c1010723e */ /* 0x000fe200000000ff */
[----:B------:R-:W-:Y:S01]  /*4b70*/  FMUL.FTZ R5, R167, R5 ;  /* 0x00000005a7057220 */ /* 0x000fe20000410000 */
[----:B------:R-:W-:Y:S01]  /*4b80*/  F2FP.F16.F32.PACK_AB R6, R6, R46 ;  /* 0x0000002e0606723e */ /* 0x000fe200000000ff */
[----:B------:R-:W-:Y:S01]  /*4b90*/  STS [R209+-0x5c00], R9 ;  /* 0xffa40009d1007388 */ /* 0x000fe20000000800 */
[----:B------:R-:W-:Y:S01]  /*4ba0*/  FMUL.FTZ R13, R165, R13 ;  /* 0x0000000da50d7220 */ /* 0x000fe20000410000 */
[C---:B------:R-:W-:Y:S01]  /*4bb0*/  FADD.FTZ R58, -R108.reuse, R58 ;  /* 0x0000003a6c3a7221 */ /* 0x040fe20000010100 */
[----:B------:R-:W-:Y:S01]  /*4bc0*/  FADD.FTZ R59, -R108, R59 ;  /* 0x0000003b6c3b7221 */ /* 0x000fe20000010100 */
[----:B------:R-:W-:Y:S01]  /*4bd0*/  STS [R183+-0x6000], R18 ;  /* 0xffa00012b7007388 */ /* 0x000fe20000000800 */
[----:B------:R-:W-:Y:S01]  /*4be0*/  FADD.FTZ R60, -R109, R60 ;  /* 0x0000003c6d3c7221 */ /* 0x000fe20000010100 */
[----:B------:R-:W-:Y:S01]  /*4bf0*/  F2FP.F16.F32.PACK_AB R13, R13, R5 ;  /* 0x000000050d0d723e */ /* 0x000fe200000000ff */
[----:B------:R-:W-:Y:S01]  /*4c00*/  FMUL.FTZ R58, R173, R58 ;  /* 0x0000003aad3a7220 */ /* 0x000fe20000410000 */
[----:B------:R-:W-:Y:S01]  /*4c10*/  STS [R183+-0x5c00], R8 ;  /* 0xffa40008b7007388 */ /* 0x000fe20000000800 */
[----:B------:R-:W-:Y:S01]  /*4c20*/  FMUL.FTZ R5, R170, R59 ;  /* 0x0000003baa057220 */ /* 0x000fe20000410000 */
[----:B------:R-:W-:Y:S01]  /*4c30*/  FADD.FTZ R61, -R109, R61 ;  /* 0x0000003d6d3d7221 */ /* 0x000fe20000010100 */
[C---:B------:R-:W-:Y:S01]  /*4c40*/  FADD.FTZ R62, -R108.reuse, R62 ;  /* 0x0000003e6c3e7221 */ /* 0x040fe20000010100 */
[----:B------:R-:W-:Y:S01]  /*4c50*/  STS [R201+-0x8000], R48 ;  /* 0xff800030c9007388 */ /* 0x000fe20000000800 */
[----:B------:R-:W-:Y:S01]  /*4c60*/  FADD.FTZ R63, -R108, R63 ;  /* 0x0000003f6c3f7221 */ /* 0x000fe20000010100 */
        /* <DEDUP_REMOVED lines=8> */
[----:B------:R-:W-:Y:S01]  /*4cf0*/  IMAD R64, R243, UR11, RZ ;  /* 0x0000000bf3407c24 */ /* 0x000fe2000f8e02ff */
[----:B------:R-:W-:Y:S01]  /*4d00*/  F2FP.F16.F32.PACK_AB R4, R4, R62 ;  /* 0x0000003e0404723e */ /* 0x000fe200000000ff */
[----:B------:R-:W-:Y:S04]  /*4d10*/  STS [R112+-0x7c00], R50 ;  /* 0xff84003270007388 */ /* 0x000fe80000000800 */
        /* <DEDUP_REMOVED lines=11> */
[----:B------:R-:W-:Y:S01]  /*4dd0*/  STS [R182+-0x5c00], R4 ;  /* 0xffa40004b6007388 */ /* 0x000fe20000000800 */
[----:B------:R-:W-:Y:S06]  /*4de0*/  BAR.SYNC.DEFER_BLOCKING 0x0 ;  /* 0x0000000000007b1d */ /* 0x000fec0000010000 */
[----:B------:R-:W-:Y:S04]  /*4df0*/  LDSM.16.MT88.4 R4, [R0+UR5+0x10000] ;  /* 0x010000050004783b */ /* 0x000fe80008004200 */
[----:B------:R-:W1:Y:S04]  /*4e00*/  LDSM.16.MT88.4 R8, [R2+0x4000] ;  /* 0x004000000208783b */ /* 0x000e680000004200 */
[----:B------:R-:W2:Y:S04]  /*4e10*/  LDSM.16.MT88.4 R12, [R0+UR5+0x14000] ;  /* 0x01400005000c783b */ /* 0x000ea80008004200 */
[----:B------:R-:W-:Y:S04]  /*4e20*/  LDSM.16.MT88.4 R16, [R0+UR5+0x10800] ;  /* 0x010800050010783b */ /* 0x000fe80008004200 */
[----:B------:R-:W3:Y:S04]  /*4e30*/  LDSM.16.MT88.4 R20, [R2+0x4400] ;  /* 0x004400000214783b */ /* 0x000ee80000004200 */
[----:B------:R-:W4:Y:S04]  /*4e40*/  LDSM.16.MT88.4 R24, [R0+UR5+0x14800] ;  /* 0x014800050018783b */ /* 0x000f280008004200 */
[----:B------:R-:W-:Y:S04]  /*4e50*/  LDSM.16.MT88.4 R28, [R0+UR5+0x11000] ;  /* 0x01100005001c783b */ /* 0x000fe80008004200 */
[----:B------:R-:W4:Y:S04]  /*4e60*/  LDSM.16.MT88.4 R32, [R2+0x4800] ;  /* 0x004800000220783b */ /* 0x000f280000004200 */
[----:B------:R-:W4:Y:S01]  /*4e70*/  LDSM.16.MT88.4 R36, [R0+UR5+0x15000] ;  /* 0x015000050024783b */ /* 0x000f220008004200 */
[-C--:B-1----:R-:W-:Y:S08]  /*4e80*/  HMMA.16816.F32 R68, R4, R8.reuse, R68 ;  /* 0x000000080444723c */ /* 0x082ff00000001844 */
[C---:B--2---:R-:W-:Y:S08]  /*4e90*/  HMMA.16816.F32 R72, R12.reuse, R8, R72 ;  /* 0x000000080c48723c */ /* 0x044ff00000001848 */
[-C--:B------:R-:W-:Y:S01]  /*4ea0*/  HMMA.16816.F32 R76, R12, R10.reuse, R76 ;  /* 0x0000000a0c4c723c */ /* 0x080fe2000000184c */
[----:B------:R-:W-:Y:S07]  /*4eb0*/  LDSM.16.MT88.4 R12, [R0+UR5+0x15800] ;  /* 0x01580005000c783b */ /* 0x000fee0008004200 */
[----:B------:R-:W-:Y:S01]  /*4ec0*/  HMMA.16816.F32 R80, R4, R10, R80 ;  /* 0x0000000a0450723c */ /* 0x000fe20000001850 */
[----:B------:R-:W-:Y:S04]  /*4ed0*/  LDSM.16.MT88.4 R4, [R0+UR5+0x11800] ;  /* 0x011800050004783b */ /* 0x000fe80008004200 */
[----:B------:R-:W1:Y:S03]  /*4ee0*/  LDSM.16.MT88.4 R8, [R2+0x4c00] ;  /* 0x004c00000208783b */ /* 0x000e660000004200 */
[-C--:B---3--:R-:W-:Y:S08]  /*4ef0*/  HMMA.16816.F32 R68, R16, R20.reuse, R68 ;  /* 0x000000141044723c */ /* 0x088ff00000001844 */
[C---:B----4-:R-:W-:Y:S08]  /*4f00*/  HMMA.16816.F32 R72, R24.reuse, R20, R72 ;  /* 0x000000141848723c */ /* 0x050ff00000001848 */
[-C--:B------:R-:W-:Y:S01]  /*4f10*/  HMMA.16816.F32 R76, R24, R22.reuse, R76 ;  /* 0x00000016184c723c */ /* 0x080fe2000000184c */
[----:B------:R-:W-:Y:S07]  /*4f20*/  LDSM.16.MT88.4 R24, [R0+UR5+0x16000] ;  /* 0x016000050018783b */ /* 0x000fee0008004200 */
[----:B------:R-:W-:Y:S01]  /*4f30*/  HMMA.16816.F32 R80, R16, R22, R80 ;  /* 0x000000161050723c */ /* 0x000fe20000001850 */
[----:B------:R-:W-:Y:S04]  /*4f40*/  LDSM.16.MT88.4 R16, [R0+UR5+0x12000] ;  /* 0x012000050010783b */ /* 0x000fe80008004200 */
[----:B------:R-:W2:Y:S03]  /*4f50*/  LDSM.16.MT88.4 R20, [R2+0x5000] ;  /* 0x005000000214783b */ /* 0x000ea60000004200 */
[-C--:B------:R-:W-:Y:S08]  /*4f60*/  HMMA.16816.F32 R68, R28, R32.reuse, R68 ;  /* 0x000000201c44723c */ /* 0x080ff00000001844 */
[C---:B------:R-:W-:Y:S08]  /*4f70*/  HMMA.16816.F32 R72, R36.reuse, R32, R72 ;  /* 0x000000202448723c */ /* 0x040ff00000001848 */
[-C--:B------:R-:W-:Y:S01]  /*4f80*/  HMMA.16816.F32 R76, R36, R34.reuse, R76 ;  /* 0x00000022244c723c */ /* 0x080fe2000000184c */
[----:B------:R-:W-:Y:S07]  /*4f90*/  LDSM.16.MT88.4 R36, [R0+UR5+0x16800] ;  /* 0x016800050024783b */ /* 0x000fee0008004200 */
[----:B------:R-:W-:Y:S01]  /*4fa0*/  HMMA.16816.F32 R80, R28, R34, R80 ;  /* 0x000000221c50723c */ /* 0x000fe20000001850 */
[----:B------:R-:W-:Y:S04]  /*4fb0*/  LDSM.16.MT88.4 R28, [R0+UR5+0x12800] ;  /* 0x01280005001c783b */ /* 0x000fe80008004200 */
[----:B------:R-:W3:Y:S03]  /*4fc0*/  LDSM.16.MT88.4 R32, [R2+0x5400] ;  /* 0x005400000220783b */ /* 0x000ee60000004200 */
[-C--:B-1----:R-:W-:Y:S08]  /*4fd0*/  HMMA.16816.F32 R68, R4, R8.reuse, R68 ;  /* 0x000000080444723c */ /* 0x082ff00000001844 */
[C---:B------:R-:W-:Y:S08]  /*4fe0*/  HMMA.16816.F32 R72, R12.reuse, R8, R72 ;  /* 0x000000080c48723c */ /* 0x040ff00000001848 */
[-C--:B------:R-:W-:Y:S01]  /*4ff0*/  HMMA.16816.F32 R76, R12, R10.reuse, R76 ;  /* 0x0000000a0c4c723c */ /* 0x080fe2000000184c */
[----:B------:R-:W-:Y:S07]  /*5000*/  LDSM.16.MT88.4 R12, [R0+UR5+0x17000] ;  /* 0x01700005000c783b */ /* 0x000fee0008004200 */
[----:B------:R-:W-:Y:S01]  /*5010*/  HMMA.16816.F32 R80, R4, R10, R80 ;  /* 0x0000000a0450723c */ /* 0x000fe20000001850 */
[----:B------:R-:W-:Y:S04]  /*5020*/  LDSM.16.MT88.4 R4, [R0+UR5+0x13000] ;  /* 0x013000050004783b */ /* 0x000fe80008004200 */
[----:B------:R-:W1:Y:S03]  /*5030*/  LDSM.16.MT88.4 R8, [R2+0x5800] ;  /* 0x005800000208783b */ /* 0x000e660000004200 */
[-C--:B--2---:R-:W-:Y:S08]  /*5040*/  HMMA.16816.F32 R68, R16, R20.reuse, R68 ;  /* 0x000000141044723c */ /* 0x084ff00000001844 */
[C---:B------:R-:W-:Y:S08]  /*5050*/  HMMA.16816.F32 R72, R24.reuse, R20, R72 ;  /* 0x000000141848723c */ /* 0x040ff00000001848 */
[-C--:B------:R-:W-:Y:S01]  /*5060*/  HMMA.16816.F32 R76, R24, R22.reuse, R76 ;  /* 0x00000016184c723c */ /* 0x080fe2000000184c */
[----:B------:R-:W-:Y:S07]  /*5070*/  LDSM.16.MT88.4 R24, [R0+UR5+0x17800] ;  /* 0x017800050018783b */ /* 0x000fee0008004200 */
[----:B------:R-:W-:Y:S01]  /*5080*/  HMMA.16816.F32 R80, R16, R22, R80 ;  /* 0x000000161050723c */ /* 0x000fe20000001850 */
[----:B------:R-:W-:Y:S04]  /*5090*/  LDSM.16.MT88.4 R16, [R0+UR5+0x13800] ;  /* 0x013800050010783b */ /* 0x000fe80008004200 */
[----:B------:R-:W2:Y:S03]  /*50a0*/  LDSM.16.MT88.4 R20, [R2+0x5c00] ;  /* 0x005c00000214783b */ /* 0x000ea60000004200 */
[-C--:B---3--:R-:W-:Y:S01]  /*50b0*/  HMMA.16816.F32 R68, R28, R32.reuse, R68 ;  /* 0x000000201c44723c */ /* 0x088fe20000001844 */
[----:B------:R-:W-:Y:S07]  /*50c0*/  BAR.SYNC.DEFER_BLOCKING 0x0 ;  /* 0x0000000000007b1d */ /* 0x000fee0000010000 */
[C---:B------:R-:W-:Y:S08]  /*50d0*/  HMMA.16816.F32 R72, R36.reuse, R32, R72 ;  /* 0x000000202448723c */ /* 0x040ff00000001848 */
[-C--:B------:R-:W-:Y:S08]  /*50e0*/  HMMA.16816.F32 R76, R36, R34.reuse, R76 ;  /* 0x00000022244c723c */ /* 0x080ff0000000184c */
[----:B------:R-:W-:Y:S08]  /*50f0*/  HMMA.16816.F32 R80, R28, R34, R80 ;  /* 0x000000221c50723c */ /* 0x000ff00000001850 */
[-C--:B-1----:R-:W-:Y:S08]  /*5100*/  HMMA.16816.F32 R68, R4, R8.reuse, R68 ;  /* 0x000000080444723c */ /* 0x082ff00000001844 */
[C---:B------:R-:W-:Y:S08]  /*5110*/  HMMA.16816.F32 R72, R12.reuse, R8, R72 ;  /* 0x000000080c48723c */ /* 0x040ff00000001848 */
[-C--:B------:R-:W-:Y:S08]  /*5120*/  HMMA.16816.F32 R76, R12, R10.reuse, R76 ;  /* 0x0000000a0c4c723c */ /* 0x080ff0000000184c */
[----:B------:R-:W-:Y:S04]  /*5130*/  HMMA.16816.F32 R80, R4, R10, R80 ;  /* 0x0000000a0450723c */ /* 0x000fe80000001850 */
[----:B------:R-:W-:Y:S04]  /*5140*/  LEA R4, -R64, RZ, 0x7 ;  /* 0x000000ff40047211 */ /* 0x000fe800078e39ff */
[-C--:B--2---:R-:W-:Y:S05]  /*5150*/  HMMA.16816.F32 R68, R16, R20.reuse, R68 ;  /* 0x000000141044723c */ /* 0x084fea0000001844 */
[C---:B------:R-:W-:Y:S03]  /*5160*/  LEA R5, P0, R4.reuse, R212, 0x2 ;  /* 0x000000d404057211 */ /* 0x040fe600078010ff */
[C---:B------:R-:W-:Y:S04]  /*5170*/  HMMA.16816.F32 R72, R24.reuse, R20, R72 ;  /* 0x000000141848723c */ /* 0x040fe80000001848 */
[----:B------:R-:W-:Y:S02]  /*5180*/  LEA.HI.X.SX32 R4, R4, R213, 0x2, P0 ;  /* 0x000000d504047211 */ /* 0x000fe400000f16ff */
[----:B------:R-:W-:Y:S02]  /*5190*/  MOV R212, R5 ;  /* 0x0000000500d47202 */ /* 0x000fe40000000f00 */
[-C--:B------:R-:W-:Y:S03]  /*51a0*/  HMMA.16816.F32 R76, R24, R22.reuse, R76 ;  /* 0x00000016184c723c */ /* 0x080fe6000000184c */
[----:B------:R-:W-:Y:S05]  /*51b0*/  MOV R213, R4 ;  /* 0x0000000400d57202 */ /* 0x000fea0000000f00 */
[----:B------:R-:W-:Y:S01]  /*51c0*/  HMMA.16816.F32 R80, R16, R22, R80 ;  /* 0x000000161050723c */ /* 0x000fe20000001850 */
[----:B------:R-:W-:Y:S08]  /*51d0*/  @!UPT UIADD3 URZ, UPT, UPT, URZ, URZ, URZ ;  /* 0x000000fffffff290 */ /* 0x000ff0000fffe0ff */
[----:B------:R-:W-:Y:S11]  /*51e0*/  @!P1 BRA `(.L_x_21) ;  /* 0x00000000003c9947 */ /* 0x000ff60003800000 */
[----:B------:R-:W-:Y:S05]  /*51f0*/  IADD3 R5, P0, PT, RZ, -UR27, RZ ;  /* 0x8000001bff057c10 */ /* 0x000fea000ff1e0ff */
[----:B------:R-:W-:Y:S05]  /*5200*/  IMAD.X R4, RZ, RZ, ~UR10, P0 ;  /* 0x8000000aff047e24 */ /* 0x000fea00080e06ff */
[----:B------:R-:W-:Y:S04]  /*5210*/  SHF.R.S64 R5, R5, 0x1f, R4 ;  /* 0x0000001f05057819 */ /* 0x000fe80000001004 */
[----:B------:R-:W-:Y:S04]  /*5220*/  IADD3 R226, P0, PT, R5, R226, RZ ;  /* 0x000000e205e27210 */ /* 0x000fe80007f1e0ff */
[----:B------:R-:W-:Y:S01]  /*5230*/  LEA.HI.X.SX32 R221, R4, R221, 0x1, P0 ;  /* 0x000000dd04dd7211 */ /* 0x000fe200000f0eff */
[----:B------:R-:W-:Y:S01]  /*5240*/  IMAD.MOV.U32 R6, RZ, RZ, R226 ;  /* 0x000000ffff067224 */ /* 0x000fe200078e00e2 */
[C---:B------:R-:W-:Y:S03]  /*5250*/  LEA R4, P0, R246.reuse, R226, 0x1 ;  /* 0x000000e2f6047211 */ /* 0x040fe600078008ff */
[----:B------:R-:W-:Y:S01]  /*5260*/  IMAD.MOV.U32 R7, RZ, RZ, R221 ;  /* 0x000000ffff077224 */ /* 0x000fe200078e00dd */
[----:B------:R-:W-:Y:S04]  /*5270*/  LEA.HI.X R5, R246, R221, R251, 0x1, P0 ;  /* 0x000000ddf6057211 */ /* 0x000fe800000f0cfb */
[----:B------:R-:W-:Y:S01]  /*5280*/  @!PT LDS RZ, [RZ] ;  /* 0x00000000fffff984 */ /* 0x000fe20000000800 */
[----:B------:R-:W-:Y:S01]  /*5290*/  @!PT LDS RZ, [RZ] ;  /* 0x00000000fffff984 */ /* 0x000fe20000000800 */
[----:B------:R-:W-:Y:S01]  /*52a0*/  @!PT LDS RZ, [RZ] ;  /* 0x00000000fffff984 */ /* 0x000fe20000000800 */
[----:B------:R1:W-:Y:S04]  /*52b0*/  LDGSTS.E.BYPASS.LTC128B.128 [R245+0x4000], desc[UR24][R6.64] ;  /* 0x0400000006f57fae */ /* 0x0003e8000b981a18 */
[----:B------:R1:W-:Y:S04]  /*52c0*/  LDGSTS.E.BYPASS.LTC128B.128 [R245+0x5000], desc[UR24][R4.64] ;  /* 0x0500000004f57fae */ /* 0x0003e8000b981a18 */
[----:B------:R-:W0:Y:S02]  /*52d0*/  LDGDEPBAR ;  /* 0x00000000000079af */ /* 0x000e240000000000 */
.L_x_21:
[----:B------:R-:W-:Y:S01]  /*52e0*/  LDSM.16.M88.4 R16, [R151] ;  /* 0x000000009710783b */ /* 0x000fe20000000200 */
[----:B------:R-:W-:Y:S02]  /*52f0*/  LEA R62, P0, R247, R212, 0x2 ;  /* 0x000000d4f73e7211 */ /* 0x000fe400078010ff */
[----:B------:R-:W-:Y:S01]  /*5300*/  ISETP.GT.AND P5, PT, R211, RZ, PT ;  /* 0x000000ffd300720c */ /* 0x000fe20003fa4270 */
[----:B------:R-:W1:Y:S01]  /*5310*/  LDSM.16.MT88.4 R20, [R2+0x6000] ;  /* 0x006000000214783b */ /* 0x000e620000004200 */
[----:B------:R-:W-:Y:S02]  /*5320*/  LEA.HI.X.SX32 R63, R247, R213, 0x2, P0 ;  /* 0x000000d5f73f7211 */ /* 0x000fe400000f16ff */
[----:B------:R-:W-:Y:S01]  /*5330*/  LEA R60, P0, R64, R62, 0x5 ;  /* 0x0000003e403c7211 */ /* 0x000fe200078028ff */
[----:B------:R-:W2:Y:S01]  /*5340*/  LDSM.16.M88.4 R12, [R151+0x2000] ;  /* 0x00200000970c783b */ /* 0x000ea20000000200 */
[----:B------:R-:W-:Y:S02]  /*5350*/  @P1 IADD3 R242, P3, PT, R242, -0x200, RZ ;  /* 0xfffffe00f2f21810 */ /* 0x000fe40007f7e0ff */
[C---:B------:R-:W-:Y:S01]  /*5360*/  LEA.HI.X.SX32 R61, R64.reuse, R63, 0x5, P0 ;  /* 0x0000003f403d7211 */ /* 0x040fe200000f2eff */
[----:B------:R-:W-:Y:S01]  /*5370*/  LDSM.16.M88.4 R24, [R154] ;  /* 0x000000009a18783b */ /* 0x000fe20000000200 */
[C---:B------:R-:W-:Y:S02]  /*5380*/  LEA R58, P0, R64.reuse, R60, 0x5 ;  /* 0x0000003c403a7211 */ /* 0x040fe400078028ff */
[----:B------:R-:W-:Y:S01]  /*5390*/  @P1 IADD3.X R241, PT, PT, R241, -0x1, RZ, P3, !PT ;  /* 0xfffffffff1f11810 */ /* 0x000fe20001ffe4ff */
[----:B------:R-:W3:Y:S01]  /*53a0*/  LDSM.16.MT88.4 R28, [R2+0x6400] ;  /* 0x00640000021c783b */ /* 0x000ee20000004200 */
[C---:B------:R-:W-:Y:S02]  /*53b0*/  LEA.HI.X.SX32 R59, R64.reuse, R61, 0x5, P0 ;  /* 0x0000003d403b7211 */ /* 0x040fe400000f2eff */
[C---:B------:R-:W-:Y:S01]  /*53c0*/  LEA R56, P0, R64.reuse, R58, 0x5 ;  /* 0x0000003a40387211 */ /* 0x040fe200078028ff */
[----:B------:R-:W4:Y:S03]  /*53d0*/  LDSM.16.M88.4 R32, [R154+0x2000] ;  /* 0x002000009a20783b */ /* 0x000f260000000200 */
[C---:B------:R-:W-:Y:S01]  /*53e0*/  LEA.HI.X.SX32 R57, R64.reuse, R59, 0x5, P0 ;  /* 0x0000003b40397211 */ /* 0x040fe200000f2eff */
[----:B------:R-:W-:Y:S04]  /*53f0*/  LDSM.16.M88.4 R36, [R152] ;  /* 0x000000009824783b */ /* 0x000fe80000000200 */
[----:B------:R-:W4:Y:S04]  /*5400*/  LDSM.16.MT88.4 R40, [R2+0x6800] ;  /* 0x006800000228783b */ /* 0x000f280000004200 */
[----:B------:R-:W4:Y:S04]  /*5410*/  LDSM.16.M88.4 R44, [R152+0x2000] ;  /* 0x00200000982c783b */ /* 0x000f280000000200 */
[----:B------:R-:W-:Y:S04]  /*5420*/  LDSM.16.MT88.4 R48, [R2+0x6c00] ;  /* 0x006c00000230783b */ /* 0x000fe80000004200 */
[----:B------:R-:W-:Y:S01]  /*5430*/  LDSM.16.M88.4 R52, [R153+0x2000] ;  /* 0x002000009934783b */ /* 0x000fe20000000200 */
[-C--:B-1----:R-:W-:Y:S08]  /*5440*/  HMMA.16816.F32 R4, R16, R20.reuse, RZ ;  /* 0x000000141004723c */ /* 0x082ff000000018ff */
[C---:B--2---:R-:W-:Y:S08]  /*5450*/  HMMA.16816.F32 R8, R12.reuse, R20, RZ ;  /* 0x000000140c08723c */ /* 0x044ff000000018ff */
[-C--:B------:R-:W-:Y:S08]  /*5460*/  HMMA.16816.F32 R12, R12, R22.reuse, RZ ;  /* 0x000000160c0c723c */ /* 0x080ff000000018ff */
[----:B------:R-:W-:Y:S01]  /*5470*/  HMMA.16816.F32 R16, R16, R22, RZ ;  /* 0x000000161010723c */ /* 0x000fe200000018ff */
[----:B------:R-:W1:Y:S07]  /*5480*/  LDSM.16.M88.4 R20, [R153] ;  /* 0x000000009914783b */ /* 0x000e6e0000000200 */
[-C--:B---3--:R-:W-:Y:S08]  /*5490*/  HMMA.16816.F32 R4, R24, R28.reuse, R4 ;  /* 0x0000001c1804723c */ /* 0x088ff00000001804 */
[C---:B----4-:R-:W-:Y:S08]  /*54a0*/  HMMA.16816.F32 R8, R32.reuse, R28, R8 ;  /* 0x0000001c2008723c */ /* 0x050ff00000001808 */
[-C--:B------:R-:W-:Y:S01]  /*54b0*/  HMMA.16816.F32 R12, R32, R30.reuse, R12 ;  /* 0x0000001e200c723c */ /* 0x080fe2000000180c */
[----:B------:R-:W-:Y:S07]  /*54c0*/  LDSM.16.M88.4 R32, [R151+0x6000] ;  /* 0x006000009720783b */ /* 0x000fee0000000200 */
[----:B------:R-:W-:Y:S01]  /*54d0*/  HMMA.16816.F32 R16, R24, R30, R16 ;  /* 0x0000001e1810723c */ /* 0x000fe20000001810 */
[----:B------:R-:W-:Y:S04]  /*54e0*/  LDSM.16.M88.4 R24, [R151+0x4000] ;  /* 0x004000009718783b */ /* 0x000fe80000000200 */
[----:B------:R-:W2:Y:S03]  /*54f0*/  LDSM.16.MT88.4 R28, [R2+0x7000] ;  /* 0x00700000021c783b */ /* 0x000ea60000004200 */
[-C--:B------:R-:W-:Y:S08]  /*5500*/  HMMA.16816.F32 R4, R36, R40.reuse, R4 ;  /* 0x000000282404723c */ /* 0x080ff00000001804 */
[C---:B------:R-:W-:Y:S08]  /*5510*/  HMMA.16816.F32 R8, R44.reuse, R40, R8 ;  /* 0x000000282c08723c */ /* 0x040ff00000001808 */
[-C--:B------:R-:W-:Y:S01]  /*5520*/  HMMA.16816.F32 R12, R44, R42.reuse, R12 ;  /* 0x0000002a2c0c723c */ /* 0x080fe2000000180c */
[----:B------:R-:W-:Y:S07]  /*5530*/  LDSM.16.MT88.4 R44, [R2+0x7800] ;  /* 0x00780000022c783b */ /* 0x000fee0000004200 */
[----:B------:R-:W-:Y:S01]  /*5540*/  HMMA.16816.F32 R16, R36, R42, R16 ;  /* 0x0000002a2410723c */ /* 0x000fe20000001810 */
[----:B------:R-:W-:Y:S04]  /*5550*/  LDSM.16.M88.4 R36, [R154+0x4000] ;  /* 0x004000009a24783b */ /* 0x000fe80000000200 */
[----:B------:R-:W3:Y:S03]  /*5560*/  LDSM.16.MT88.4 R40, [R2+0x7400] ;  /* 0x007400000228783b */ /* 0x000ee60000004200 */
[-C--:B-1----:R-:W-:Y:S08]  /*5570*/  HMMA.16816.F32 R4, R20, R48.reuse, R4 ;  /* 0x000000301404723c */ /* 0x082ff00000001804 */
[C---:B------:R-:W-:Y:S08]  /*5580*/  HMMA.16816.F32 R8, R52.reuse, R48, R8 ;  /* 0x000000303408723c */ /* 0x040ff00000001808 */
[-C--:B------:R-:W-:Y:S03]  /*5590*/  HMMA.16816.F32 R12, R52, R50.reuse, R12 ;  /* 0x00000032340c723c */ /* 0x080fe6000000180c */
[C---:B------:R-:W-:Y:S04]  /*55a0*/  LEA R54, P0, R64.reuse, R56, 0x5 ;  /* 0x0000003840367211 */ /* 0x040fe800078028ff */
[C---:B------:R-:W-:Y:S01]  /*55b0*/  LEA.HI.X.SX32 R55, R64.reuse, R57, 0x5, P0 ;  /* 0x0000003940377211 */ /* 0x040fe200000f2eff */
[----:B------:R-:W-:Y:S01]  /*55c0*/  HMMA.16816.F32 R16, R20, R50, R16 ;  /* 0x000000321410723c */ /* 0x000fe20000001810 */
[----:B------:R-:W1:Y:S03]  /*55d0*/  LDSM.16.M88.4 R20, [R154+0x6000] ;  /* 0x006000009a14783b */ /* 0x000e660000000200 */
[C---:B------:R-:W-:Y:S04]  /*55e0*/  LEA R52, P0, R64.reuse, R54, 0x5 ;  /* 0x0000003640347211 */ /* 0x040fe800078028ff */
[-C--:B--2---:R-:W-:Y:S05]  /*55f0*/  HMMA.16816.F32 R4, R24, R28.reuse, R4 ;  /* 0x0000001c1804723c */ /* 0x084fea0000001804 */
[C---:B------:R-:W-:Y:S02]  /*5600*/  LEA.HI.X.SX32 R53, R64.reuse, R55, 0x5, P0 ;  /* 0x0000003740357211 */ /* 0x040fe400000f2eff */
[C---:B------:R-:W-:Y:S01]  /*5610*/  LEA R50, P0, R64.reuse, R52, 0x5 ;  /* 0x0000003440327211 */ /* 0x040fe200078028ff */
[C---:B------:R-:W-:Y:S04]  /*5620*/  HMMA.16816.F32 R8, R32.reuse, R28, R8 ;  /* 0x0000001c2008723c */ /* 0x040fe80000001808 */
[C---:B------:R-:W-:Y:S02]  /*5630*/  LEA.HI.X.SX32 R51, R64.reuse, R53, 0x5, P0 ;  /* 0x0000003540337211 */ /* 0x040fe400000f2eff */
[C---:B------:R-:W-:Y:S02]  /*5640*/  LEA R48, P0, R64.reuse, R50, 0x5 ;  /* 0x0000003240307211 */ /* 0x040fe400078028ff */
[-C--:B------:R-:W-:Y:S01]  /*5650*/  HMMA.16816.F32 R12, R32, R30.reuse, R12 ;  /* 0x0000001e200c723c */ /* 0x080fe2000000180c */
[----:B------:R-:W2:Y:S02]  /*5660*/  LDSM.16.M88.4 R32, [R152+0x4000] ;  /* 0x004000009820783b */ /* 0x000ea40000000200 */
[C---:B------:R-:W-:Y:S05]  /*5670*/  LEA.HI.X.SX32 R49, R64.reuse, R51, 0x5, P0 ;  /* 0x0000003340317211 */ /* 0x040fea00000f2eff */
[----:B------:R-:W-:Y:S01]  /*5680*/  HMMA.16816.F32 R16, R24, R30, R16 ;  /* 0x0000001e1810723c */ /* 0x000fe20000001810 */
[----:B------:R-:W4:Y:S04]  /*5690*/  LDSM.16.M88.4 R24, [R152+0x6000] ;  /* 0x006000009818783b */ /* 0x000f280000000200 */
[----:B------:R-:W-:Y:S03]  /*56a0*/  LDSM.16.MT88.4 R28, [R2+0x7c00] ;  /* 0x007c0000021c783b */ /* 0x000fe60000004200 */
[-C--:B---3--:R-:W-:Y:S08]  /*56b0*/  HMMA.16816.F32 R4, R36, R40.reuse, R4 ;  /* 0x000000282404723c */ /* 0x088ff00000001804 */
[C---:B-1----:R-:W-:Y:S08]  /*56c0*/  HMMA.16816.F32 R8, R20.reuse, R40, R8 ;  /* 0x000000281408723c */ /* 0x042ff00000001808 */
[-C--:B------:R-:W-:Y:S01]  /*56d0*/  HMMA.16816.F32 R12, R20, R42.reuse, R12 ;  /* 0x0000002a140c723c */ /* 0x080fe2000000180c */
[----:B------:R-:W1:Y:S07]  /*56e0*/  LDSM.16.M88.4 R20, [R153+0x4000] ;  /* 0x004000009914783b */ /* 0x000e6e0000000200 */
[----:B------:R-:W-:Y:S01]  /*56f0*/  HMMA.16816.F32 R16, R36, R42, R16 ;  /* 0x0000002a2410723c */ /* 0x000fe20000001810 */
[----:B------:R-:W3:Y:S03]  /*5700*/  LDSM.16.M88.4 R36, [R153+0x6000] ;  /* 0x006000009924783b */ /* 0x000ee60000000200 */
[C---:B------:R-:W-:Y:S04]  /*5710*/  LEA R42, P0, R64.reuse, R48, 0x5 ;  /* 0x00000030402a7211 */ /* 0x040fe800078028ff */
[-C--:B--2---:R-:W-:Y:S05]  /*5720*/  HMMA.16816.F32 R4, R32, R44.reuse, R4 ;  /* 0x0000002c2004723c */ /* 0x084fea0000001804 */
[C---:B------:R-:W-:Y:S02]  /*5730*/  LEA.HI.X.SX32 R43, R64.reuse, R49, 0x5, P0 ;  /* 0x00000031402b7211 */ /* 0x040fe400000f2eff */
[C---:B------:R-:W-:Y:S01]  /*5740*/  LEA R40, P0, R64.reuse, R42, 0x5 ;  /* 0x0000002a40287211 */ /* 0x040fe200078028ff */
[C---:B----4-:R-:W-:Y:S04]  /*5750*/  HMMA.16816.F32 R8, R24.reuse, R44, R8 ;  /* 0x0000002c1808723c */ /* 0x050fe80000001808 */
[----:B------:R-:W-:Y:S04]  /*5760*/  LEA.HI.X.SX32 R41, R64, R43, 0x5, P0 ;  /* 0x0000002b40297211 */ /* 0x000fe800000f2eff */
[-C--:B------:R-:W-:Y:S03]  /*5770*/  HMMA.16816.F32 R12, R24, R46.reuse, R12 ;  /* 0x0000002e180c723c */ /* 0x080fe6000000180c */
[----:B------:R-:W-:Y:S05]  /*5780*/  @P1 IMAD.WIDE.U32 R24, R244, 0x4, R222 ;  /* 0x00000004f4181825 */ /* 0x000fea00078e00de */
[----:B------:R-:W-:Y:S01]  /*5790*/  HMMA.16816.F32 R16, R32, R46, R16 ;  /* 0x0000002e2010723c */ /* 0x000fe20000001810 */
[----:B------:R-:W5:Y:S03]  /*57a0*/  @P1 LDG.E R239, desc[UR24][R24.64+-0x200] ;  /* 0xfffe001818ef1981 */ /* 0x000f66000c1e1900 */
[C---:B------:R-:W-:Y:S01]  /*57b0*/  LEA R32, P0, R64.reuse, R40, 0x5 ;  /* 0x0000002840207211 */ /* 0x040fe200078028ff */
[----:B------:R-:W5:Y:S03]  /*57c0*/  @P1 LDG.E R238, desc[UR24][R24.64+-0x1e0] ;  /* 0xfffe201818ee1981 */ /* 0x000f66000c1e1900 */
[-C--:B-1----:R-:W-:Y:S01]  /*57d0*/  HMMA.16816.F32 R4, R20, R28.reuse, R4 ;  /* 0x0000001c1404723c */ /* 0x082fe20000001804 */
[----:B------:R-:W5:Y:S04]  /*57e0*/  @P1 LDG.E R237, desc[UR24][R24.64+-0x100] ;  /* 0xffff001818ed1981 */ /* 0x000f68000c1e1900 */
[----:B------:R1:W5:Y:S01]  /*57f0*/  @P1 LDG.E R236, desc[UR24][R24.64+-0xe0] ;  /* 0xffff201818ec1981 */ /* 0x000362000c1e1900 */
[C---:B------:R-:W-:Y:S02]  /*5800*/  LEA.HI.X.SX32 R33, R64.reuse, R41, 0x5, P0 ;  /* 0x0000002940217211 */ /* 0x040fe400000f2eff */
[C---:B---3--:R-:W-:Y:S04]  /*5810*/  HMMA.16816.F32 R8, R36.reuse, R28, R8 ;  /* 0x0000001c2408723c */ /* 0x048fe80000001808 */
[C---:B------:R-:W-:Y:S04]  /*5820*/  LEA R28, P0, R64.reuse, R32, 0x5 ;  /* 0x00000020401c7211 */ /* 0x040fe800078028ff */
[-C--:B------:R-:W-:Y:S01]  /*5830*/  HMMA.16816.F32 R12, R36, R30.reuse, R12 ;  /* 0x0000001e240c723c */ /* 0x080fe2000000180c */
[----:B------:R-:W-:Y:S02]  /*5840*/  LDSM.16.MT88.4 R36, [R0+UR5+0xd000] ;  /* 0x00d000050024783b */ /* 0x000fe40008004200 */
[C---:B------:R-:W-:Y:S02]  /*5850*/  LEA.HI.X.SX32 R29, R64.reuse, R33, 0x5, P0 ;  /* 0x00000021401d7211 */ /* 0x040fe400000f2eff */
[----:B------:R2:W-:Y:S01]  /*5860*/  REDG.E.ADD.F32.FTZ.RN.STRONG.GPU desc[UR24][R212.64], R4 ;  /* 0x00000004d40079a6 */ /* 0x0005e2000c12f318 */
[C---:B------:R-:W-:Y:S02]  /*5870*/  LEA R26, P0, R64.reuse, R28, 0x5 ;  /* 0x0000001c401a7211 */ /* 0x040fe400078028ff */
[----:B------:R-:W-:Y:S01]  /*5880*/  HMMA.16816.F32 R16, R20, R30, R16 ;  /* 0x0000001e1410723c */ /* 0x000fe20000001810 */
[----:B------:R3:W-:Y:S03]  /*5890*/  REDG.E.ADD.F32.FTZ.RN.STRONG.GPU desc[UR24][R62.64], R5 ;  /* 0x000000053e0079a6 */ /* 0x0007e6000c12f318 */
[C---:B------:R-:W-:Y:S01]  /*58a0*/  LEA.HI.X.SX32 R27, R64.reuse, R29, 0x5, P0 ;  /* 0x0000001d401b7211 */ /* 0x040fe200000f2eff */
[----:B------:R4:W-:Y:S04]  /*58b0*/  REDG.E.ADD.F32.FTZ.RN.STRONG.GPU desc[UR24][R60.64], R6 ;  /* 0x000000063c0079a6 */ /* 0x0009e8000c12f318 */
[----:B------:R1:W-:Y:S04]  /*58c0*/  REDG.E.ADD.F32.FTZ.RN.STRONG.GPU desc[UR24][R58.64], R7 ;  /* 0x000000073a0079a6 */ /* 0x0003e8000c12f318 */
[----:B------:R-:W-:Y:S04]  /*58d0*/  REDG.E.ADD.F32.FTZ.RN.STRONG.GPU desc[UR24][R56.64], R8 ;  /* 0x00000008380079a6 */ /* 0x000fe8000c12f318 */
[----:B------:R-:W-:Y:S04]  /*58e0*/  REDG.E.ADD.F32.FTZ.RN.STRONG.GPU desc[UR24][R54.64], R9 ;  /* 0x00000009360079a6 */ /* 0x000fe8000c12f318 */
[----:B------:R-:W-:Y:S01]  /*58f0*/  REDG.E.ADD.F32.FTZ.RN.STRONG.GPU desc[UR24][R52.64], R10 ;  /* 0x0000000a340079a6 */ /* 0x000fe2000c12f318 */
[C---:B--2---:R-:W-:Y:S03]  /*5900*/  LEA R4, P0, R64.reuse, R26, 0x5 ;  /* 0x0000001a40047211 */ /* 0x044fe600078028ff */
[----:B------:R-:W-:Y:S01]  /*5910*/  REDG.E.ADD.F32.FTZ.RN.STRONG.GPU desc[UR24][R50.64], R11 ;  /* 0x0000000b320079a6 */ /* 0x000fe2000c12f318 */
[C---:B---3--:R-:W-:Y:S03]  /*5920*/  LEA.HI.X.SX32 R5, R64.reuse, R27, 0x5, P0 ;  /* 0x0000001b40057211 */ /* 0x048fe600000f2eff */
[----:B------:R-:W-:Y:S01]  /*5930*/  REDG.E.ADD.F32.FTZ.RN.STRONG.GPU desc[UR24][R48.64], R16 ;  /* 0x00000010300079a6 */ /* 0x000fe2000c12f318 */
[C---:B----4-:R-:W-:Y:S03]  /*5940*/  LEA R6, P0, R64.reuse, R4, 0x5 ;  /* 0x0000000440067211 */ /* 0x050fe600078028ff */
[----:B------:R-:W-:Y:S01]  /*5950*/  REDG.E.ADD.F32.FTZ.RN.STRONG.GPU desc[UR24][R42.64], R17 ;  /* 0x000000112a0079a6 */ /* 0x000fe2000c12f318 */
[----:B-1----:R-:W-:Y:S03]  /*5960*/  LEA.HI.X.SX32 R7, R64, R5, 0x5, P0 ;  /* 0x0000000540077211 */ /* 0x002fe600000f2eff */
[----:B------:R-:W-:Y:S04]  /*5970*/  REDG.E.ADD.F32.FTZ.RN.STRONG.GPU desc[UR24][R40.64], R18 ;  /* 0x00000012280079a6 */ /* 0x000fe8000c12f318 */
[----:B------:R-:W-:Y:S04]  /*5980*/  REDG.E.ADD.F32.FTZ.RN.STRONG.GPU desc[UR24][R32.64], R19 ;  /* 0x00000013200079a6 */ /* 0x000fe8000c12f318 */
[----:B------:R-:W-:Y:S04]  /*5990*/  REDG.E.ADD.F32.FTZ.RN.STRONG.GPU desc[UR24][R28.64], R12 ;  /* 0x0000000c1c0079a6 */ /* 0x000fe8000c12f318 */
[----:B------:R-:W-:Y:S04]  /*59a0*/  REDG.E.ADD.F32.FTZ.RN.STRONG.GPU desc[UR24][R26.64], R13 ;  /* 0x0000000d1a0079a6 */ /* 0x000fe8000c12f318 */
[----:B------:R-:W-:Y:S04]  /*59b0*/  REDG.E.ADD.F32.FTZ.RN.STRONG.GPU desc[UR24][R4.64], R14 ;  /* 0x0000000e040079a6 */ /* 0x000fe8000c12f318 */
[----:B------:R-:W-:Y:S04]  /*59c0*/  REDG.E.ADD.F32.FTZ.RN.STRONG.GPU desc[UR24][R6.64], R15 ;  /* 0x0000000f060079a6 */ /* 0x000fe8000c12f318 */
[----:B------:R-:W-:Y:S04]  /*59d0*/  LDSM.16.MT88.4 R4, [R0+UR5+0x8000] ;  /* 0x008000050004783b */ /* 0x000fe80008004200 */
[----:B------:R-:W1:Y:S04]  /*59e0*/  LDSM.16.MT88.4 R8, [R3] ;  /* 0x000000000308783b */ /* 0x000e680000004200 */
[----:B------:R-:W2:Y:S04]  /*59f0*/  LDSM.16.MT88.4 R12, [R0+UR5+0xc000] ;  /* 0x00c00005000c783b */ /* 0x000ea80008004200 */
[----:B------:R-:W-:Y:S04]  /*5a00*/  LDSM.16.MT88.4 R16, [R0+UR5+0x8800] ;  /* 0x008800050010783b */ /* 0x000fe80008004200 */
[----:B------:R-:W3:Y:S04]  /*5a10*/  LDSM.16.MT88.4 R20, [R3+0x400] ;  /* 0x000400000314783b */ /* 0x000ee80000004200 */
[----:B------:R-:W4:Y:S04]  /*5a20*/  LDSM.16.MT88.4 R24, [R0+UR5+0xc800] ;  /* 0x00c800050018783b */ /* 0x000f280008004200 */
[----:B------:R-:W-:Y:S04]  /*5a30*/  LDSM.16.MT88.4 R28, [R0+UR5+0x9000] ;  /* 0x00900005001c783b */ /* 0x000fe80008004200 */
[----:B------:R-:W4:Y:S01]  /*5a40*/  LDSM.16.MT88.4 R32, [R3+0x800] ;  /* 0x000800000320783b */ /* 0x000f220000004200 */
        /* <DEDUP_REMOVED lines=35> */
[-C--:B---3--:R-:W-:Y:S08]  /*5c80*/  HMMA.16816.F32 R84, R28, R32.reuse, R84 ;  /* 0x000000201c54723c */ /* 0x088ff00000001854 */
[C---:B------:R-:W-:Y:S08]  /*5c90*/  HMMA.16816.F32 R88, R36.reuse, R32, R88 ;  /* 0x000000202458723c */ /* 0x040ff00000001858 */
[-C--:B------:R-:W-:Y:S08]  /*5ca0*/  HMMA.16816.F32 R92, R36, R34.reuse, R92 ;  /* 0x00000022245c723c */ /* 0x080ff0000000185c */
[----:B------:R-:W-:Y:S08]  /*5cb0*/  HMMA.16816.F32 R96, R28, R34, R96 ;  /* 0x000000221c60723c */ /* 0x000ff00000001860 */
[-C--:B-1----:R-:W-:Y:S08]  /*5cc0*/  HMMA.16816.F32 R84, R4, R8.reuse, R84 ;  /* 0x000000080454723c */ /* 0x082ff00000001854 */
[C---:B------:R-:W-:Y:S08]  /*5cd0*/  HMMA.16816.F32 R88, R12.reuse, R8, R88 ;  /* 0x000000080c58723c */ /* 0x040ff00000001858 */
[-C--:B------:R-:W-:Y:S08]  /*5ce0*/  HMMA.16816.F32 R92, R12, R10.reuse, R92 ;  /* 0x0000000a0c5c723c */ /* 0x080ff0000000185c */
[----:B------:R-:W-:Y:S04]  /*5cf0*/  HMMA.16816.F32 R96, R4, R10, R96 ;  /* 0x0000000a0460723c */ /* 0x000fe80000001860 */
[C---:B------:R-:W-:Y:S01]  /*5d00*/  LOP3.LUT R4, R211.reuse, 0x1, RZ, 0xc0, !PT ;  /* 0x00000001d3047812 */ /* 0x040fe200078ec0ff */
[----:B------:R-:W-:Y:S01]  /*5d10*/  VIADD R7, R211, 0xffffffff ;  /* 0xffffffffd3077836 */ /* 0x000fe20000000000 */
[----:B------:R-:W-:Y:S02]  /*5d20*/  @P1 IADD3 R6, P4, PT, R222, -0x200, RZ ;  /* 0xfffffe00de061810 */ /* 0x000fe40007f9e0ff */
[-C--:B--2---:R-:W-:Y:S05]  /*5d30*/  HMMA.16816.F32 R84, R16, R20.reuse, R84 ;  /* 0x000000141054723c */ /* 0x084fea0000001854 */
[----:B------:R-:W-:Y:S01]  /*5d40*/  ISETP.NE.U32.AND P0, PT, R4, 0x1, PT ;  /* 0x000000010400780c */ /* 0x000fe20003f05070 */
[----:B------:R-:W-:Y:S01]  /*5d50*/  VIADD R4, R3, 0xffffe000 ;  /* 0xffffe00003047836 */ /* 0x000fe20000000000 */
[----:B------:R-:W-:Y:S01]  /*5d60*/  @P1 IADD3.X R5, PT, PT, R223, -0x1, RZ, P4, !PT ;  /* 0xffffffffdf051810 */ /* 0x000fe200027fe4ff */
[C---:B------:R-:W-:Y:S04]  /*5d70*/  HMMA.16816.F32 R88, R24.reuse, R20, R88 ;  /* 0x000000141858723c */ /* 0x040fe80000001858 */
[----:B------:R-:W-:Y:S02]  /*5d80*/  IMAD.MOV.U32 R211, RZ, RZ, R7 ;  /* 0x000000ffffd37224 */ /* 0x000fe400078e0007 */
[----:B------:R-:W-:Y:S02]  /*5d90*/  @P1 IMAD.MOV.U32 R222, RZ, RZ, R6 ;  /* 0x000000ffffde1224 */ /* 0x000fe400078e0006 */
[-C--:B------:R-:W-:Y:S03]  /*5da0*/  HMMA.16816.F32 R92, R24, R22.reuse, R92 ;  /* 0x00000016185c723c */ /* 0x080fe6000000185c */
[----:B------:R-:W-:Y:S02]  /*5db0*/  @P0 VIADD R4, R3, 0x2000 ;  /* 0x0000200003040836 */ /* 0x000fe40000000000 */
[----:B------:R-:W-:Y:S02]  /*5dc0*/  @P1 IMAD.MOV.U32 R223, RZ, RZ, R5 ;  /* 0x000000ffffdf1224 */ /* 0x000fe400078e0005 */
[----:B------:R-:W-:Y:S01]  /*5dd0*/  IMAD.MOV.U32 R3, RZ, RZ, R4 ;  /* 0x000000ffff037224 */ /* 0x000fe200078e0004 */
[----:B------:R-:W-:Y:S01]  /*5de0*/  HMMA.16816.F32 R96, R16, R22, R96 ;  /* 0x000000161060723c */ /* 0x000fe20000001860 */
[----:B------:R-:W-:Y:S08]  /*5df0*/  @!UPT UIADD3 URZ, UPT, UPT, URZ, URZ, URZ ;  /* 0x000000fffffff290 */ /* 0x000ff0000fffe0ff */
[----:B------:R-:W-:Y:S11]  /*5e00*/  @P5 BRA `(.L_x_22) ;  /* 0xffffffc800605947 */ /* 0x000ff6000383ffff */
[----:B------:R-:W2:Y:S01]  /*5e10*/  LDL R66, [R1] ;  /* 0x0000000001427983 */ /* 0x000ea20000100800 */
[----:B------:R-:W1:Y:S01]  /*5e20*/  LDCU UR10, c[0x0][0x500] ;  /* 0x0000a000ff0a77ac */ /* 0x000e620008000800 */
[----:B------:R-:W-:Y:S01]  /*5e30*/  F2FP.F16.F32.PACK_AB R68, R69, R68 ;  /* 0x000000444544723e */ /* 0x000fe200000000ff */
[----:B------:R-:W3:Y:S01]  /*5e40*/  S2R R22, SR_TID.X ;  /* 0x0000000000167919 */ /* 0x000ee20000002100 */
[----:B------:R-:W-:Y:S02]  /*5e50*/  F2FP.F16.F32.PACK_AB R70, R71, R70 ;  /* 0x000000464746723e */ /* 0x000fe400000000ff */
[----:B------:R-:W-:Y:S01]  /*5e60*/  F2FP.F16.F32.PACK_AB R80, R81, R80 ;  /* 0x000000505150723e */ /* 0x000fe200000000ff */
[----:B------:R-:W4:Y:S01]  /*5e70*/  S2R R65, SR_TID.X ;  /* 0x0000000000417919 */ /* 0x000f220000002100 */
[----:B------:R-:W-:Y:S02]  /*5e80*/  F2FP.F16.F32.PACK_AB R82, R83, R82 ;  /* 0x000000525352723e */ /* 0x000fe400000000ff */
[----:B------:R-:W-:Y:S01]  /*5e90*/  F2FP.F16.F32.PACK_AB R72, R73, R72 ;  /* 0x000000484948723e */ /* 0x000fe200000000ff */
[----:B------:R-:W4:Y:S01]  /*5ea0*/  S2R R14, SR_TID.X ;  /* 0x00000000000e7919 */ /* 0x000f220000002100 */
[----:B------:R-:W-:-:S02]  /*5eb0*/  F2FP.F16.F32.PACK_AB R74, R75, R74 ;  /* 0x0000004a4b4a723e */ /* 0x000fc400000000ff */
[----:B------:R-:W-:Y:S02]  /*5ec0*/  F2FP.F16.F32.PACK_AB R76, R77, R76 ;  /* 0x0000004c4d4c723e */ /* 0x000fe400000000ff */
[----:B------:R-:W-:Y:S01]  /*5ed0*/  F2FP.F16.F32.PACK_AB R78, R79, R78 ;  /* 0x0000004e4f4e723e */ /* 0x000fe200000000ff */
[----:B-1----:R-:W-:Y:S01]  /*5ee0*/  FMUL.FTZ R84, R84, UR10 ;  /* 0x0000000a54547c20 */ /* 0x002fe20008410000 */
[----:B------:R-:W-:Y:S01]  /*5ef0*/  FMUL.FTZ R12, R85, UR10 ;  /* 0x0000000a550c7c20 */ /* 0x000fe20008410000 */
        /* <DEDUP_REMOVED lines=13> */
[----:B------:R-:W-:Y:S01]  /*5fd0*/  F2FP.F16.F32.PACK_AB R12, R12, R84 ;  /* 0x000000540c0c723e */ /* 0x000fe200000000ff */
[C---:B---3--:R-:W-:Y:S01]  /*5fe0*/  IMAD.SHL.U32 R3, R22.reuse, 0x10, RZ ;  /* 0x0000001016037824 */ /* 0x048fe200078e00ff */
[----:B------:R-:W-:Y:S01]  /*5ff0*/  SHF.R.U32.HI R13, RZ, 0x4, R22 ;  /* 0x00000004ff0d7819 */ /* 0x000fe20000011616 */
[----:B------:R-:W-:Y:S01]  /*6000*/  IMAD.SHL.U32 R5, R22, 0x2, RZ ;  /* 0x0000000216057824 */ /* 0x000fe200078e00ff */
[----:B------:R-:W-:Y:S01]  /*6010*/  F2FP.F16.F32.PACK_AB R11, R11, R86 ;  /* 0x000000560b0b723e */ /* 0x000fe200000000ff */
[----:B----4-:R-:W-:Y:S01]  /*6020*/  IMAD.SHL.U32 R65, R65, 0x8, RZ ;  /* 0x0000000841417824 */ /* 0x010fe200078e00ff */
[----:B------:R-:W-:-:S02]  /*6030*/  LOP3.LUT R3, R3, 0x600, RZ, 0xc0, !PT ;  /* 0x0000060003037812 */ /* 0x000fc400078ec0ff */
[----:B------:R-:W-:Y:S02]  /*6040*/  LOP3.LUT R13, R13, 0x8, RZ, 0xc0, !PT ;  /* 0x000000080d0d7812 */ /* 0x000fe400078ec0ff */
[----:B------:R-:W-:Y:S02]  /*6050*/  LOP3.LUT R4, R65, 0xc0, RZ, 0xc0, !PT ;  /* 0x000000c041047812 */ /* 0x000fe400078ec0ff */
[----:B------:R-:W-:Y:S01]  /*6060*/  LOP3.LUT R3, R3, 0x6, R5, 0xf8, !PT ;  /* 0x0000000603037812 */ /* 0x000fe200078ef805 */
[----:B------:R-:W-:Y:S01]  /*6070*/  FMUL.FTZ R5, R95, UR10 ;  /* 0x0000000a5f057c20 */ /* 0x000fe20008410000 */
[----:B------:R-:W-:Y:S02]  /*6080*/  LOP3.LUT R4, R4, 0x18, R22, 0xf8, !PT ;  /* 0x0000001804047812 */ /* 0x000fe400078ef816 */
[----:B------:R-:W-:Y:S02]  /*6090*/  LOP3.LUT R3, R3, 0x20, R65, 0xf8, !PT ;  /* 0x0000002003037812 */ /* 0x000fe400078ef841 */
[----:B------:R-:W-:-:S02]  /*60a0*/  F2FP.F16.F32.PACK_AB R8, R8, R96 ;  /* 0x000000600808723e */ /* 0x000fc400000000ff */
[----:B------:R-:W-:Y:S01]  /*60b0*/  LOP3.LUT R3, R3, R4, R13, 0xf6, !PT ;  /* 0x0000000403037212 */ /* 0x000fe200078ef60d */
[----:B------:R-:W-:Y:S01]  /*60c0*/  IMAD.SHL.U32 R13, R14, 0x4, RZ ;  /* 0x000000040e0d7824 */ /* 0x000fe200078e00ff */
[----:B------:R-:W-:Y:S02]  /*60d0*/  F2FP.F16.F32.PACK_AB R7, R7, R98 ;  /* 0x000000620707723e */ /* 0x000fe400000000ff */
[----:B------:R-:W-:Y:S01]  /*60e0*/  LEA R3, R3, UR26, 0x1 ;  /* 0x0000001a03037c11 */ /* 0x000fe2000f8e08ff */
[----:B------:R-:W-:Y:S01]  /*60f0*/  BAR.SYNC.DEFER_BLOCKING 0x0 ;  /* 0x0000000000007b1d */ /* 0x000fe20000010000 */
[----:B------:R-:W-:Y:S02]  /*6100*/  LOP3.LUT R13, R13, 0x40, RZ, 0xc0, !PT ;  /* 0x000000400d0d7812 */ /* 0x000fe400078ec0ff */
[----:B------:R-:W-:Y:S01]  /*6110*/  F2FP.F16.F32.PACK_AB R10, R10, R88 ;  /* 0x000000580a0a723e */ /* 0x000fe200000000ff */
[----:B------:R-:W-:Y:S01]  /*6120*/  VIADD R4, R3, 0x6000 ;  /* 0x0000600003047836 */ /* 0x000fe20000000000 */
[----:B------:R-:W-:-:S02]  /*6130*/  F2FP.F16.F32.PACK_AB R9, R9, R90 ;  /* 0x0000005a0909723e */ /* 0x000fc400000000ff */
[----:B------:R-:W-:Y:S01]  /*6140*/  F2FP.F16.F32.PACK_AB R6, R6, R92 ;  /* 0x0000005c0606723e */ /* 0x000fe200000000ff */
[----:B------:R-:W-:Y:S01]  /*6150*/  IMAD.IADD R4, R4, 0x1, -R13 ;  /* 0x0000000104047824 */ /* 0x000fe200078e0a0d */
[----:B------:R-:W-:Y:S01]  /*6160*/  F2FP.F16.F32.PACK_AB R5, R5, R94 ;  /* 0x0000005e0505723e */ /* 0x000fe200000000ff */
[----:B------:R1:W-:Y:S04]  /*6170*/  STS [R3+0x6000], R12 ;  /* 0x0060000c03007388 */ /* 0x0003e80000000800 */
        /* <DEDUP_REMOVED lines=14> */
[----:B------:R1:W-:Y:S01]  /*6260*/  STS [R4+0x3220], R78 ;  /* 0x0032204e04007388 */ /* 0x0003e20000000800 */
[----:B--2---:R-:W-:-:S13]  /*6270*/  ISETP.NE.AND P0, PT, R66, -0x1, PT ;  /* 0xffffffff4200780c */ /* 0x004fda0003f05270 */
[----:B-1----:R-:W-:Y:S05]  /*6280*/  @P0 BRA `(.L_x_23) ;  /* 0x00000000002c0947 */ /* 0x002fea0003800000 */
[----:B------:R-:W1:Y:S01]  /*6290*/  LDCU.64 UR14, c[0x0][0x5c0] ;  /* 0x0000b800ff0e77ac */ /* 0x000e620008000a00 */
[----:B------:R-:W2:Y:S01]  /*62a0*/  LDC.64 R6, c[0x0][0x5a8] ;  /* 0x00016a00ff067b82 */ /* 0x000ea20000000a00 */
[----:B------:R-:W-:-:S05]  /*62b0*/  SHF.R.S32.HI R3, RZ, 0x1f, R248 ;  /* 0x0000001fff037819 */ /* 0x000fca00000114f8 */
        /* <DEDUP_REMOVED lines=8> */
.L_x_23:
[----:B------:R-:W1:Y:S01]  /*6340*/  LDCU.64 UR14, c[0x0][0x5c0] ;  /* 0x0000b800ff0e77ac */ /* 0x000e620008000a00 */
[----:B------:R-:W-:-:S05]  /*6350*/  IADD3 R4, PT, PT, R248, R66, RZ ;  /* 0x00000042f8047210 */ /* 0x000fca0007ffe0ff */
[C---:B-1----:R-:W-:Y:S02]  /*6360*/  IMAD R3, R4.reuse, UR15, RZ ;  /* 0x0000000f04037c24 */ /* 0x042fe4000f8e02ff */
[----:B------:R-:W-:-:S05]  /*6370*/  IMAD.WIDE.U32 R4, R4, UR14, RZ ;  /* 0x0000000e04047c25 */ /* 0x000fca000f8e00ff */
[----:B------:R-:W-:Y:S02]  /*6380*/  IADD3 R10, PT, PT, R5, R3, RZ ;  /* 0x00000003050a7210 */ /* 0x000fe40007ffe0ff */
[----:B------:R-:W-:Y:S02]  /*6390*/  MOV R9, R4 ;  /* 0x0000000400097202 */ /* 0x000fe40000000f00 */
.L_x_24:
[----:B------:R-:W-:Y:S05]  /*63a0*/  @P0 BRA `(.L_x_25) ;  /* 0x00000000002c0947 */ /* 0x000fea0003800000 */
        /* <DEDUP_REMOVED lines=11> */
.L_x_25:
[----:B------:R-:W1:Y:S01]  /*6460*/  LDCU.64 UR12, c[0x0][0x5c8] ;  /* 0x0000b900ff0c77ac */ /* 0x000e620008000a00 */
[----:B------:R-:W-:-:S05]  /*6470*/  IADD3 R4, PT, PT, R248, R66, RZ ;  /* 0x00000042f8047210 */ /* 0x000fca0007ffe0ff */
[C---:B-1----:R-:W-:Y:S02]  /*6480*/  IMAD R3, R4.reuse, UR13, RZ ;  /* 0x0000000d04037c24 */ /* 0x042fe4000f8e02ff */
[----:B------:R-:W-:-:S05]  /*6490*/  IMAD.WIDE.U32 R4, R4, UR12, RZ ;  /* 0x0000000c04047c25 */ /* 0x000fca000f8e00ff */
[----:B------:R-:W-:Y:S02]  /*64a0*/  IADD3 R15, PT, PT, R5, R3, RZ ;  /* 0x00000003050f7210 */ /* 0x000fe40007ffe0ff */
[----:B------:R-:W-:-:S07]  /*64b0*/  MOV R14, R4 ;  /* 0x00000004000e7202 */ /* 0x000fce0000000f00 */
.L_x_26:
[----:B------:R-:W-:Y:S01]  /*64c0*/  BAR.SYNC.DEFER_BLOCKING 0x0 ;  /* 0x0000000000007b1d */ /* 0x000fe20000010000 */
[C---:B------:R-:W-:Y:S01]  /*64d0*/  IMAD.SHL.U32 R3, R252.reuse, 0x80, RZ ;  /* 0x00000080fc037824 */ /* 0x040fe200078e00ff */
[----:B------:R-:W-:Y:S01]  /*64e0*/  SHF.R.U32.HI R22, RZ, 0x2, R22 ;  /* 0x00000002ff167819 */ /* 0x000fe20000011616 */
[----:B------:R-:W-:Y:S02]  /*64f0*/  IMAD.SHL.U32 R7, R252, 0x80, RZ ;  /* 0x00000080fc077824 */ /* 0x000fe400078e00ff */
[----:B------:R-:W-:Y:S01]  /*6500*/  IMAD.WIDE.U32 R4, R3, UR14, RZ ;  /* 0x0000000e03047c25 */ /* 0x000fe2000f8e00ff */
[----:B------:R-:W-:Y:S01]  /*6510*/  SHF.R.S32.HI R13, RZ, 0x1f, R3 ;  /* 0x0000001fff0d7819 */ /* 0x000fe20000011403 */
[----:B------:R-:W1:Y:S01]  /*6520*/  LDCU.64 UR10, c[0x0][0x5d8] ;  /* 0x0000bb00ff0a77ac */ /* 0x000e620008000a00 */
[----:B------:R-:W1:Y:S01]  /*6530*/  S2R R23, SR_CTAID.Z ;  /* 0x0000000000177919 */ /* 0x000e620000002700 */
[----:B------:R-:W-:Y:S01]  /*6540*/  BSSY.RECONVERGENT B0, `(.L_x_27) ;  /* 0x000001b000007945 */ /* 0x000fe20003800200 */
[----:B------:R-:W-:Y:S01]  /*6550*/  LOP3.LUT R4, R4, 0x18, R65, 0xf8, !PT ;  /* 0x0000001804047812 */ /* 0x000fe200078ef841 */
[----:B------:R-:W-:-:S03]  /*6560*/  IMAD R6, R13, UR14, RZ ;  /* 0x0000000e0d067c24 */ /* 0x000fc6000f8e02ff */
[----:B------:R-:W-:Y:S01]  /*6570*/  IADD3 R4, P0, PT, R9, R4, RZ ;  /* 0x0000000409047210 */ /* 0x000fe20007f1e0ff */
[----:B------:R-:W-:Y:S02]  /*6580*/  IMAD R8, R3, UR15, R6 ;  /* 0x0000000f03087c24 */ /* 0x000fe4000f8e0206 */
[----:B------:R-:W-:Y:S01]  /*6590*/  IMAD.IADD R6, R159, 0x1, -R7 ;  /* 0x000000019f067824 */ /* 0x000fe200078e0a07 */
[----:B------:R-:W-:Y:S02]  /*65a0*/  IADD3 R7, PT, PT, R22, 0x40, RZ ;  /* 0x0000004016077810 */ /* 0x000fe40007ffe0ff */
[----:B------:R-:W-:Y:S02]  /*65b0*/  IADD3.X R5, PT, PT, R10, R5, R8, P0, !PT ;  /* 0x000000050a057210 */ /* 0x000fe400007fe408 */
[C---:B------:R-:W-:Y:S01]  /*65c0*/  ISETP.GE.AND P1, PT, R22.reuse, R6, PT ;  /* 0x000000061600720c */ /* 0x040fe20003f26270 */
[----:B------:R2:W3:Y:S01]  /*65d0*/  LDS.128 R24, [R245+0x7000] ;  /* 0x00700000f5187984 */ /* 0x0004e20000000c00 */
[----:B------:R-:W-:-:S02]  /*65e0*/  IADD3 R20, P0, PT, R22, 0x40, RZ ;  /* 0x0000004016147810 */ /* 0x000fc40007f1e0ff */
[----:B------:R-:W-:Y:S02]  /*65f0*/  ISETP.GE.AND P2, PT, R7, R6, PT ;  /* 0x000000060700720c */ /* 0x000fe40003f46270 */
[----:B------:R-:W-:Y:S01]  /*6600*/  LOP3.LUT R6, R65, 0x18, RZ, 0xc0, !PT ;  /* 0x0000001841067812 */ /* 0x000fe200078ec0ff */
[----:B------:R-:W-:Y:S01]  /*6610*/  IMAD.X R21, RZ, RZ, RZ, P0 ;  /* 0x000000ffff157224 */ /* 0x000fe200000e06ff */
[----:B------:R-:W-:Y:S01]  /*6620*/  MOV R7, RZ ;  /* 0x000000ff00077202 */ /* 0x000fe20000000f00 */
[----:B-1----:R-:W-:-:S04]  /*6630*/  IMAD.WIDE.U32 R4, R23, UR10, R4 ;  /* 0x0000000a17047c25 */ /* 0x002fc8000f8e0004 */
[----:B------:R-:W-:Y:S01]  /*6640*/  IMAD R12, R23, UR11, R5 ;  /* 0x0000000b170c7c24 */ /* 0x000fe2000f8e0205 */
[----:B------:R-:W-:Y:S06]  /*6650*/  @P1 BRA `(.L_x_28) ;  /* 0x0000000000241947 */ /* 0x000fec0003800000 */
[----:B------:R-:W1:Y:S01]  /*6660*/  LDS.128 R16, [R245+0x6000] ;  /* 0x00600000f5107984 */ /* 0x000e620000000c00 */
[----:B------:R-:W4:Y:S01]  /*6670*/  LDCU.64 UR10, c[0x0][0x560] ;  /* 0x0000ac00ff0a77ac */ /* 0x000f220008000a00 */
[----:B------:R-:W-:Y:S02]  /*6680*/  MOV R8, R4 ;  /* 0x0000000400087202 */ /* 0x000fe40000000f00 */
[----:B------:R-:W-:-:S03]  /*6690*/  MOV R9, R12 ;  /* 0x0000000c00097202 */ /* 0x000fc60000000f00 */
[----:B------:R-:W-:-:S04]  /*66a0*/  IMAD.WIDE.U32 R8, R22, UR14, R8 ;  /* 0x0000000e16087c25 */ /* 0x000fc8000f8e0008 */
[----:B------:R-:W-:Y:S01]  /*66b0*/  IMAD R9, R22, UR15, R9 ;  /* 0x0000000f16097c24 */ /* 0x000fe2000f8e0209 */
[----:B----4-:R-:W-:-:S04]  /*66c0*/  LEA R10, P0, R8, UR10, 0x1 ;  /* 0x0000000a080a7c11 */ /* 0x010fc8000f8008ff */
[----:B------:R-:W-:-:S05]  /*66d0*/  LEA.HI.X R11, R8, UR11, R9, 0x1, P0 ;  /* 0x0000000b080b7c11 */ /* 0x000fca00080f0c09 */
[----:B-1----:R1:W-:Y:S04]  /*66e0*/  STG.E.128 desc[UR24][R10.64], R16 ;  /* 0x000000100a007986 */ /* 0x0023e8000c101d18 */
.L_x_28:
[----:B------:R-:W-:Y:S05]  /*66f0*/  BSYNC.RECONVERGENT B0 ;  /* 0x0000000000007941 */ /* 0x000fea0003800200 */
.L_x_27:
[----:B------:R-:W-:Y:S04]  /*6700*/  BSSY.RECONVERGENT B0, `(.L_x_29) ;  /* 0x000000b000007945 */ /* 0x000fe80003800200 */
[----:B------:R-:W-:Y:S05]  /*6710*/  @P2 BRA `(.L_x_30) ;  /* 0x0000000000242947 */ /* 0x000fea0003800000 */
[----:B------:R-:W4:Y:S01]  /*6720*/  LDCU.64 UR10, c[0x0][0x560] ;  /* 0x0000ac00ff0a77ac */ /* 0x000f220008000a00 */
[----:B------:R-:W-:Y:S01]  /*6730*/  MOV R5, R12 ;  /* 0x0000000c00057202 */ /* 0x000fe20000000f00 */
[----:B-1----:R-:W-:Y:S02]  /*6740*/  IMAD R10, R21, UR14, RZ ;  /* 0x0000000e150a7c24 */ /* 0x002fe4000f8e02ff */
[----:B------:R-:W-:-:S04]  /*6750*/  IMAD.WIDE.U32 R8, R20, UR14, R4 ;  /* 0x0000000e14087c25 */ /* 0x000fc8000f8e0004 */
[----:B------:R-:W-:-:S05]  /*6760*/  IMAD R4, R20, UR15, R10 ;  /* 0x0000000f14047c24 */ /* 0x000fca000f8e020a */
[----:B------:R-:W-:Y:S02]  /*6770*/  IADD3 R5, PT, PT, R4, R9, RZ ;  /* 0x0000000904057210 */ /* 0x000fe40007ffe0ff */
[----:B----4-:R-:W-:-:S04]  /*6780*/  LEA R4, P0, R8, UR10, 0x1 ;  /* 0x0000000a08047c11 */ /* 0x010fc8000f8008ff */
[----:B------:R-:W-:-:S05]  /*6790*/  LEA.HI.X R5, R8, UR11, R5, 0x1, P0 ;  /* 0x0000000b08057c11 */ /* 0x000fca00080f0c05 */
[----:B---3--:R4:W-:Y:S04]  /*67a0*/  STG.E.128 desc[UR24][R4.64], R24 ;  /* 0x0000001804007986 */ /* 0x0089e8000c101d18 */
.L_x_30:
[----:B------:R-:W-:Y:S05]  /*67b0*/  BSYNC.RECONVERGENT B0 ;  /* 0x0000000000007941 */ /* 0x000fea0003800200 */
.L_x_29:
[----:B------:R-:W2:Y:S01]  /*67c0*/  LDCU.64 UR10, c[0x0][0x5e0] ;  /* 0x0000bc00ff0a77ac */ /* 0x000ea20008000a00 */
[----:B-1----:R-:W1:Y:S01]  /*67d0*/  LDS.128 R16, [R245+0x8000] ;  /* 0x00800000f5107984 */ /* 0x002e620000000c00 */
[----:B----4-:R-:W-:Y:S01]  /*67e0*/  IMAD R4, R13, UR12, RZ ;  /* 0x0000000c0d047c24 */ /* 0x010fe2000f8e02ff */
[----:B------:R-:W4:Y:S01]  /*67f0*/  @!P1 LDC.64 R10, c[0x0][0x568] ;  /* 0x00015a00ff0a9b82 */ /* 0x000f220000000a00 */
[----:B------:R-:W-:-:S04]  /*6800*/  IMAD.WIDE.U32 R6, R3, UR12, R6 ;  /* 0x0000000c03067c25 */ /* 0x000fc8000f8e0006 */
[----:B------:R-:W-:Y:S01]  /*6810*/  IMAD R3, R3, UR13, R4 ;  /* 0x0000000d03037c24 */ /* 0x000fe2000f8e0204 */
[----:B------:R-:W-:-:S04]  /*6820*/  IADD3 R6, P0, PT, R14, R6, RZ ;  /* 0x000000060e067210 */ /* 0x000fc80007f1e0ff */
[----:B------:R-:W-:Y:S02]  /*6830*/  IADD3.X R7, PT, PT, R15, R7, R3, P0, !PT ;  /* 0x000000070f077210 */ /* 0x000fe400007fe403 */
[----:B------:R1:W1:Y:S01]  /*6840*/  LDS.128 R12, [R245+0x9000] ;  /* 0x00900000f50c7984 */ /* 0x0002620000000c00 */
[----:B--2---:R-:W-:-:S04]  /*6850*/  IMAD.WIDE.U32 R6, R23, UR10, R6 ;  /* 0x0000000a17067c25 */ /* 0x004fc8000f8e0006 */
[----:B------:R-:W-:Y:S01]  /*6860*/  IMAD R5, R23, UR11, R7 ;  /* 0x0000000b17057c24 */ /* 0x000fe2000f8e0207 */
[----:B------:R-:W-:-:S05]  /*6870*/  @!P1 MOV R4, R6 ;  /* 0x0000000600049202 */ /* 0x000fca0000000f00 */
[----:B------:R-:W-:-:S04]  /*6880*/  @!P1 IMAD.WIDE.U32 R8, R22, UR12, R4 ;  /* 0x0000000c16089c25 */ /* 0x000fc8000f8e0004 */
[----:B------:R-:W-:Y:S01]  /*6890*/  @!P1 IMAD R3, R22, UR13, R9 ;  /* 0x0000000d16039c24 */ /* 0x000fe2000f8e0209 */
[----:B----4-:R-:W-:-:S04]  /*68a0*/  @!P1 LEA R10, P0, R8, R10, 0x1 ;  /* 0x0000000a080a9211 */ /* 0x010fc800078008ff */
[----:B------:R-:W-:-:S05]  /*68b0*/  @!P1 LEA.HI.X R11, R8, R11, R3, 0x1, P0 ;  /* 0x0000000b080b9211 */ /* 0x000fca00000f0c03 */
[----:B-1----:R1:W-:Y:S01]  /*68c0*/  @!P1 STG.E.128 desc[UR24][R10.64], R16 ;  /* 0x000000100a009986 */ /* 0x0023e2000c101d18 */
        /* <DEDUP_REMOVED lines=9> */
[----:B------:R2:W-:Y:S04]  /*6960*/  STG.E.128 desc[UR24][R6.64], R12 ;  /* 0x0000000c06007986 */ /* 0x0005e8000c101d18 */
.L_x_19:
[----:B------:R-:W-:Y:S05]  /*6970*/  BSYNC.RECONVERGENT B1 ;  /* 0x0000000000017941 */ /* 0x000fea0003800200 */
.L_x_1:
[----:B------:R-:W3:Y:S01]  /*6980*/  LDCU UR11, c[0x0][0x438] ;  /* 0x00008700ff0b77ac */ /* 0x000ee20008000800 */
[----:B------:R-:W2:Y:S08]  /*6990*/  LDC R3, c[0x0][0x370] ;  /* 0x0000dc00ff037b82 */ /* 0x000eb00000000800 */
[----:B-1--4-:R-:W1:Y:S01]  /*69a0*/  LDC R10, c[0x0][0x438] ;  /* 0x00010e00ff0a7b82 */ /* 0x012e620000000800 */
[----:B---3--:R-:W-:-:S04]  /*69b0*/  UIADD3 UR11, UPT, UPT, UR11, 0x7f, URZ ;  /* 0x0000007f0b0b7890 */ /* 0x008fc8000fffe0ff */
[----:B------:R-:W-:Y:S01]  /*69c0*/  USHF.R.S32.HI UR10, URZ, 0x1f, UR11 ;  /* 0x0000001fff0a7899 */ /* 0x000fe2000801140b */
[----:B--2---:R-:W-:-:S03]  /*69d0*/  IADD3 R252, PT, PT, R3, R252, RZ ;  /* 0x000000fc03fc7210 */ /* 0x004fc60007ffe0ff */
[----:B------:R-:W-:-:S04]  /*69e0*/  ULEA.HI UR10, UR10, UR11, URZ, 0x7 ;  /* 0x0000000b0a0a7291 */ /* 0x000fc8000f8f38ff */
[----:B------:R-:W-:-:S06]  /*69f0*/  USHF.R.S32.HI UR10, URZ, 0x7, UR10 ;  /* 0x00000007ff0a7899 */ /* 0x000fcc000801140a */
[----:B------:R-:W-:-:S13]  /*6a00*/  ISETP.GE.AND P0, PT, R252, UR10, PT ;  /* 0x0000000afc007c0c */ /* 0x000fda000bf06270 */
[----:B-1----:R-:W-:Y:S05]  /*6a10*/  @!P0 BRA `(.L_x_31) ;  /* 0xffffff9800fc8947 */ /* 0x002fea000383ffff */
[----:B------:R-:W-:Y:S05]  /*6a20*/  EXIT ;  /* 0x000000000000794d */ /* 0x000fea0003800000 */
.L_x_32:
[----:B------:R-:W-:-:S00]  /*6a30*/  BRA `(.L_x_32) ;  /* 0xfffffffc00fc7947 */ /* 0x000fc0000383ffff */
[----:B------:R-:W-:-:S00]  /*6a40*/  NOP ;  /* 0x0000000000007918 */ /* 0x000fc00000000000 */
        /* <DEDUP_REMOVED lines=11> */
.L_x_1577:


//--------------------- .text._ZN5flash44flash_bwd_dq_dk_dv_loop_seqk_parallel_kernelI23Flash_bwd_kernel_traitsILi32ELi128ELi128ELi8ELi4ELi4ELi4ELb1ELb0EN7cutlass6half_tE19Flash_kernel_traitsILi32ELi128ELi128ELi8ES3_EELb0ELb0ELb0ELb0ELb0ELb0ELb0EEEvNS_16Flash_bwd_paramsE --------------------------
	.section	.text._ZN5flash44flash_bwd_dq_dk_dv_loop_seqk_parallel_kernelI23Flash_bwd_kernel_traitsILi32ELi128ELi128ELi8ELi4ELi4ELi4ELb1ELb0EN7cutlass6half_tE19Flash_kernel_traitsILi32ELi128ELi128ELi8ES3_EELb0ELb0ELb0ELb0ELb0ELb0ELb0EEEvNS_16Flash_bwd_paramsE,"ax",@progbits
	.align	128
        .global         _ZN5flash44flash_bwd_dq_dk_dv_loop_seqk_parallel_kernelI23Flash_bwd_kernel_traitsILi32ELi128ELi128ELi8ELi4ELi4ELi4ELb1ELb0EN7cutlass6half_tE19Flash_kernel_traitsILi32ELi128ELi128ELi8ES3_EELb0ELb0ELb0ELb0ELb0ELb0ELb0EEEvNS_16Flash_bwd_paramsE
        .type           _ZN5flash44flash_bwd_dq_dk_dv_loop_seqk_parallel_kernelI23Flash_bwd_kernel_traitsILi32ELi128ELi128ELi8ELi4ELi4ELi4ELb1ELb0EN7cutlass6half_tE19Flash_kernel_traitsILi32ELi128ELi128ELi8ES3_EELb0ELb0ELb0ELb0ELb0ELb0ELb0EEEvNS_16Flash_bwd_paramsE,@function
        .size           _ZN5flash44flash_bwd_dq_dk_dv_loop_seqk_parallel_kernelI23Flash_bwd_kernel_traitsILi32ELi128ELi128ELi8ELi4ELi4ELi4ELb1ELb0EN7cutlass6half_tE19Flash_kernel_traitsILi32ELi128ELi128ELi8ES3_EELb0ELb0ELb0ELb0ELb0ELb0ELb0EEEvNS_16Flash_bwd_paramsE,(.L_x_1578 - _ZN5flash44flash_bwd_dq_dk_dv_loop_seqk_parallel_kernelI23Flash_bwd_kernel_traitsILi32ELi128ELi128ELi8ELi4ELi4ELi4ELb1ELb0EN7cutlass6half_tE19Flash_kernel_traitsILi32ELi128ELi128ELi8ES3_EELb0ELb0ELb0ELb0ELb0ELb0ELb0EEEvNS_16Flash_bwd_paramsE)
        .other          _ZN5flash44flash_bwd_dq_dk_dv_loop_seqk_parallel_kernelI23Flash_bwd_kernel_traitsILi32ELi128ELi128ELi8ELi4ELi4ELi4ELb1ELb0EN7cutlass6half_tE19Flash_kernel_traitsILi32ELi128ELi128ELi8ES3_EELb0ELb0ELb0ELb0ELb0ELb0ELb0EEEvNS_16Flash_bwd_paramsE,@"STO_CUDA_ENTRY STV_DEFAULT"
_ZN5flash44flash_bwd_dq_dk_dv_loop_seqk_parallel_kernelI23Flash_bwd_kernel_traitsILi32ELi128ELi128ELi8ELi4ELi4ELi4ELb1ELb0EN7cutlass6half_tE19Flash_kernel_traitsILi32ELi128ELi128ELi8ES3_EELb0ELb0ELb0ELb0ELb0ELb0ELb0EEEvNS_16Flash_bwd_paramsE:
.text._ZN5flash44flash_bwd_dq_dk_dv_loop_seqk_parallel_kernelI23Flash_bwd_kernel_traitsILi32ELi128ELi128ELi8ELi4ELi4ELi4ELb1ELb0EN7cutlass6half_tE19Flash_kernel_traitsILi32ELi128ELi128ELi8ES3_EELb0ELb0ELb0ELb0ELb0ELb0ELb0EEEvNS_16Flash_bwd_paramsE:
[----:B------:R-:W-:Y:S08]  /*0000*/  LDC R1, c[0x0][0x37c] ;  /* 0x0000df00ff017b82 */ /* 0x000ff00000000800 */
[----:B------:R-:W1:Y:S08]  /*0010*/  LDC R0, c[0x0][0x438] ;  /* 0x00010e00ff007b82 */ /* 0x000e700000000800 */
[----:B------:R-:W2:Y:S01]  /*0020*/  S2UR UR26, SR_CTAID.X ;  /* 0x00000000001a79c3 */ /* 0x000ea20000002500 */
[----:B-1----:R-:W-:-:S05]  /*0030*/  VIADD R0, R0, 0x7f ;  /* 0x0000007f00007836 */ /* 0x002fca0000000000 */
[----:B------:R-:W-:-:S04]  /*0040*/  SHF.R.S32.HI R2, RZ, 0x1f, R0 ;  /* 0x0000001fff027819 */ /* 0x000fc80000011400 */
[----:B------:R-:W-:-:S04]  /*0050*/  LEA.HI R0, R2, R0, RZ, 0x7 ;  /* 0x0000000002007211 */ /* 0x000fc800078f38ff */
[----:B------:R-:W-:-:S04]  /*0060*/  SHF.R.S32.HI R0, RZ, 0x7, R0 ;  /* 0x00000007ff007819 */ /* 0x000fc80000011400 */
[----:B--2---:R-:W-:-:S13]  /*0070*/  ISETP.LE.AND P0, PT, R0, UR26, PT ;  /* 0x0000001a00007c0c */ /* 0x004fda000bf03270 */
[----:B------:R-:W-:Y:S05]  /*0080*/  @P0 EXIT ;  /* 0x000000000000094d */ /* 0x000fea0003800000 */
[----:B------:R-:W1:Y:S01]  /*0090*/  S2R R149, SR_TID.X ;  /* 0x0000000000957919 */ /* 0x000e620000002100 */
[----:B------:R-:W2:Y:S01]  /*00a0*/  S2UR UR5, SR_CgaCtaId ;  /* 0x00000000000579c3 */ /* 0x000ea20000008800 */
[----:B------:R-:W-:Y:S01]  /*00b0*/  UMOV UR4, 0x400 ;  /* 0x0000040000047882 */ /* 0x000fe20000000000 */
[----:B------:R-:W-:Y:S01]  /*00c0*/  UMOV UR9, 0x400 ;  /* 0x0000040000097882 */ /* 0x000fe20000000000 */
[----:B------:R-:W3:Y:S01]  /*00d0*/  LDCU UR8, c[0x0][0x438] ;  /* 0x00008700ff0877ac */ /* 0x000ee20008000800 */
[----:B------:R-:W-:Y:S02]  /*00e0*/  IMAD.MOV.U32 R201, RZ, RZ, 0x20 ;  /* 0x00000020ffc97424 */ /* 0x000fe400078e00ff */
[----:B------:R-:W-:Y:S01]  /*00f0*/  IMAD.MOV.U32 R108, RZ, RZ, 0x10 ;  /* 0x00000010ff6c7424 */ /* 0x000fe200078e00ff */
[----:B------:R-:W4:Y:S01]  /*0100*/  LDCU.64 UR28, c[0x0][0x358] ;  /* 0x00006b00ff1c77ac */ /* 0x000f220008000a00 */
[----:B------:R-:W5:Y:S01]  /*0110*/  S2UR UR27, SR_CgaCtaId ;  /* 0x00000000001b79c3 */ /* 0x000f620000008800 */
[----:B------:R-:W1:Y:S01]  /*0120*/  LDCU.64 UR12, c[0x0][0x460] ;  /* 0x00008c00ff0c77ac */ /* 0x000e620008000a00 */
[----:B------:R-:W1:Y:S06]  /*0130*/  LDCU.64 UR6, c[0x0][0x470] ;  /* 0x00008e00ff0677ac */ /* 0x000e6c0008000a00 */
[----:B------:R-:W3:Y:S01]  /*0140*/  S2UR UR25, SR_CTAID.X ;  /* 0x00000000001979c3 */ /* 0x000ee20000002500 */
[----:B------:R-:W-:Y:S01]  /*0150*/  UMOV UR32, URZ ;  /* 0x000000ff00207c82 */ /* 0x000fe20008000000 */
[----:B------:R-:W-:-:S06]  /*0160*/  UMOV UR33, URZ ;  /* 0x000000ff00217c82 */ /* 0x000fcc0008000000 */
        /* <DEDUP_REMOVED lines=14> */
[----:B------:R-:W-:Y:S01]  /*0250*/  LOP3.LUT R4, R10, 0x20, RZ, 0xc0, !PT ;  /* 0x000000200a047812 */ /* 0x000fe200078ec0ff */
[----:B------:R-:W1:Y:S01]  /*0260*/  S2UR UR30, SR_CTAID.Z ;  /* 0x00000000001e79c3 */ /* 0x000e620000002700 */
[----:B------:R-:W-:Y:S01]  /*0270*/  LOP3.LUT R0, R0, 0xe006, R11, 0xc8, !PT ;  /* 0x0000e00600007812 */ /* 0x000fe200078ec80b */
[----:B-----5:R-:W-:Y:S01]  /*0280*/  ULEA UR27, UR27, UR9, 0x18 ;  /* 0x000000091b1b7291 */ /* 0x020fe2000f8ec0ff */
[----:B------:R-:W-:Y:S01]  /*0290*/  LOP3.LUT R7, R10, 0x120, RZ, 0xc0, !PT ;  /* 0x000001200a077812 */ /* 0x000fe200078ec0ff */
[----:B------:R-:W-:Y:S01]  /*02a0*/  UIADD3 UR9, UPT, UPT, UR5, 0x10000, URZ ;  /* 0x0001000005097890 */ /* 0x000fe2000fffe0ff */
[----:B------:R-:W-:-:S02]  /*02b0*/  LOP3.LUT R3, R6, R3, RZ, 0xfc, !PT ;  /* 0x0000000306037212 */ /* 0x000fc400078efcff */
[--C-:B------:R-:W-:Y:S02]  /*02c0*/  LOP3.LUT R4, R4, 0x3800, R5.reuse, 0xf8, !PT ;  /* 0x0000380004047812 */ /* 0x100fe400078ef805 */
[----:B------:R-:W-:Y:S02]  /*02d0*/  LOP3.LUT R0, R0, 0xc00, R10, 0xf8, !PT ;  /* 0x00000c0000007812 */ /* 0x000fe400078ef80a */
[----:B------:R-:W-:Y:S02]  /*02e0*/  LOP3.LUT R6, R7, 0x600, R5, 0xf8, !PT ;  /* 0x0000060007067812 */ /* 0x000fe400078ef805 */
[----:B------:R-:W-:Y:S02]  /*02f0*/  SHF.R.U32.HI R7, RZ, 0x1, R149 ;  /* 0x00000001ff077819 */ /* 0x000fe40000011695 */
[----:B------:R-:W-:Y:S02]  /*0300*/  LOP3.LUT R9, R9, 0x18, RZ, 0xc0, !PT ;  /* 0x0000001809097812 */ /* 0x000fe400078ec0ff */
[----:B------:R-:W-:-:S02]  /*0310*/  LOP3.LUT R5, R4, 0x100, R5, 0xf8, !PT ;  /* 0x0000010004057812 */ /* 0x000fc400078ef805 */
[----:B------:R-:W-:Y:S02]  /*0320*/  LOP3.LUT R204, R0, R2, RZ, 0xfc, !PT ;  /* 0x0000000200cc7212 */ /* 0x000fe400078efcff */
[----:B------:R-:W-:Y:S02]  /*0330*/  SHF.R.U32.HI R247, RZ, 0x2, R149 ;  /* 0x00000002fff77819 */ /* 0x000fe40000011695 */
[----:B------:R-:W-:Y:S02]  /*0340*/  LOP3.LUT R4, R7, 0x30, RZ, 0xc0, !PT ;  /* 0x0000003007047812 */ /* 0x000fe400078ec0ff */
[----:B------:R-:W-:Y:S02]  /*0350*/  LOP3.LUT R0, R11, 0x1c0, RZ, 0xc0, !PT ;  /* 0x000001c00b007812 */ /* 0x000fe400078ec0ff */
[----:B------:R-:W-:Y:S02]  /*0360*/  LOP3.LUT R8, R12, 0xd8, RZ, 0xc0, !PT ;  /* 0x000000d80c087812 */ /* 0x000fe400078ec0ff */
[----:B------:R-:W-:-:S02]  /*0370*/  LOP3.LUT R155, R9, 0xc0, R10, 0xf8, !PT ;  /* 0x000000c0099b7812 */ /* 0x000fc400078ef80a */
[----:B------:R-:W-:Y:S02]  /*0380*/  LOP3.LUT R247, R4, 0x7, R247, 0xf8, !PT ;  /* 0x0000000704f77812 */ /* 0x000fe400078ef8f7 */
[----:B------:R-:W-:Y:S02]  /*0390*/  LOP3.LUT R0, R0, 0x38, R12, 0xf8, !PT ;  /* 0x0000003800007812 */ /* 0x000fe400078ef80c */
[----:B------:R-:W-:Y:S02]  /*03a0*/  LOP3.LUT R151, R11, 0x200, RZ, 0xc0, !PT ;  /* 0x000002000b977812 */ /* 0x000fe400078ec0ff */
[C---:B------:R-:W-:Y:S02]  /*03b0*/  LOP3.LUT P3, RZ, R149.reuse, 0x2, RZ, 0xc0, !PT ;  /* 0x0000000295ff7812 */ /* 0x040fe4000786c0ff */
[C---:B------:R-:W-:Y:S02]  /*03c0*/  LOP3.LUT P2, RZ, R149.reuse, 0x4, RZ, 0xc0, !PT ;  /* 0x0000000495ff7812 */ /* 0x040fe4000784c0ff */
[----:B------:R-:W-:-:S02]  /*03d0*/  LOP3.LUT P1, RZ, R149, 0x8, RZ, 0xc0, !PT ;  /* 0x0000000895ff7812 */ /* 0x000fc4000782c0ff */
[--C-:B------:R-:W-:Y:S02]  /*03e0*/  LOP3.LUT R8, R8, 0x18, R149.reuse, 0x78, !PT ;  /* 0x0000001808087812 */ /* 0x100fe400078e7895 */
[--C-:B------:R-:W-:Y:S02]  /*03f0*/  LOP3.LUT R4, R4, 0x8, R149.reuse, 0xf8, !PT ;  /* 0x0000000804047812 */ /* 0x100fe400078ef895 */
[C---:B------:R-:W-:Y:S02]  /*0400*/  LOP3.LUT R149, R155.reuse, 0x8, R149, 0x78, !PT ;  /* 0x000000089b957812 */ /* 0x040fe400078e7895 */
[--C-:B------:R-:W-:Y:S02]  /*0410*/  LOP3.LUT R155, R155, 0x8, R7.reuse, 0x78, !PT ;  /* 0x000000089b9b7812 */ /* 0x100fe400078e7807 */
[----:B------:R-:W-:Y:S02]  /*0420*/  LOP3.LUT R7, R0, 0x8, R7, 0x78, !PT ;  /* 0x0000000800077812 */ /* 0x000fe400078e7807 */
[----:B------:R-:W-:-:S02]  /*0430*/  LOP3.LUT R151, R151, 0xc00, R10, 0xf8, !PT ;  /* 0x00000c0097977812 */ /* 0x000fc400078ef80a */
        /* <DEDUP_REMOVED lines=12> */
[----:B------:R-:W-:Y:S01]  /*0500*/  LOP3.LUT R0, R0, 0x38, R12, 0x78, !PT ;  /* 0x0000003800007812 */ /* 0x000fe200078e780c */
[----:B------:R-:W-:Y:S01]  /*0510*/  IMAD.IADD R154, R153, 0x1, R151 ;  /* 0x00000001999a7824 */ /* 0x000fe200078e0297 */
[----:B------:R-:W-:Y:S01]  /*0520*/  LOP3.LUT R3, R11, 0x400, RZ, 0xc0, !PT ;  /* 0x000004000b037812 */ /* 0x000fe200078ec0ff */
[----:B------:R-:W-:Y:S01]  /*0530*/  IMAD.IADD R203, R204, 0x1, R201 ;  /* 0x00000001cccb7824 */ /* 0x000fe200078e02c9 */
[----:B------:R-:W-:Y:S01]  /*0540*/  LOP3.LUT R155, R6, R155, RZ, 0xfc, !PT ;  /* 0x0000009b069b7212 */ /* 0x000fe200078efcff */
[----:B------:R-:W-:Y:S01]  /*0550*/  IMAD.IADD R201, R201, 0x1, R202 ;  /* 0x00000001c9c97824 */ /* 0x000fe200078e02ca */
[----:B------:R-:W-:Y:S01]  /*0560*/  LOP3.LUT R149, R5, R149, RZ, 0xfc, !PT ;  /* 0x0000009505957212 */ /* 0x000fe200078efcff */
[----:B------:R-:W-:Y:S01]  /*0570*/  IMAD R0, R0, 0x2, R3 ;  /* 0x0000000200007824 */ /* 0x000fe200078e0203 */
[----:B------:R-:W-:Y:S01]  /*0580*/  LOP3.LUT R8, R8, 0x1f20, R12, 0xf8, !PT ;  /* 0x00001f2008087812 */ /* 0x000fe200078ef80c */
[----:B------:R-:W-:Y:S01]  /*0590*/  IMAD.IADD R153, R153, 0x1, R152 ;  /* 0x0000000199997824 */ /* 0x000fe200078e0298 */
[----:B------:R-:W-:Y:S01]  /*05a0*/  LOP3.LUT R2, R2, 0x120, R10, 0xf8, !PT ;  /* 0x0000012002027812 */ /* 0x000fe200078ef80a */
[----:B---3--:R-:W-:Y:S01]  /*05b0*/  IMAD.U32 R10, RZ, RZ, UR8 ;  /* 0x00000008ff0a7e24 */ /* 0x008fe2000f8e00ff */
[----:B------:R-:W-:-:S02]  /*05c0*/  SEL R108, R108, 0xfffffff0, !P2 ;  /* 0xfffffff06c6c7807 */ /* 0x000fc40005000000 */
[----:B------:R-:W-:Y:S02]  /*05d0*/  LEA R221, R8, UR5, 0x1 ;  /* 0x0000000508dd7c11 */ /* 0x000fe4000f8e08ff */
[----:B------:R-:W-:Y:S02]  /*05e0*/  LEA R155, R155, UR5, 0x1 ;  /* 0x000000059b9b7c11 */ /* 0x000fe4000f8e08ff */
[----:B------:R-:W-:Y:S02]  /*05f0*/  LEA R149, R149, UR4, 0x1 ;  /* 0x0000000495957c11 */ /* 0x000fe4000f8e08ff */
[----:B-1--4-:R-:W-:-:S07]  /*0600*/  LEA R2, R2, UR5, 0x1 ;  /* 0x0000000502027c11 */ /* 0x012fce000f8e08ff */
.L_x_88:
[----:B-1----:R-:W1:Y:S01]  /*0610*/  LDCU.64 UR8, c[0x0][0x478] ;  /* 0x00008f00ff0877ac */ /* 0x002e620008000a00 */
[----:B--2---:R-:W2:Y:S01]  /*0620*/  S2R R34, SR_CTAID.Y ;  /* 0x0000000000227919 */ /* 0x004ea20000002600 */
[----:B------:R-:W-:Y:S01]  /*0630*/  ISETP.NE.U32.AND P4, PT, RZ, UR6, PT ;  /* 0x00000006ff007c0c */ /* 0x000fe2000bf85070 */
[----:B------:R-:W3:Y:S01]  /*0640*/  LDC.U8 R16, c[0x0][0x532] ;  /* 0x00014c80ff107b82 */ /* 0x000ee20000000000 */
[----:B------:R-:W-:Y:S01]  /*0650*/  IMAD.MOV.U32 R249, RZ, RZ, RZ ;  /* 0x000000fffff97224 */ /* 0x000fe200078e00ff */
[----:B------:R-:W-:Y:S01]  /*0660*/  ISETP.NE.U32.AND P5, PT, RZ, UR12, PT ;  /* 0x0000000cff007c0c */ /* 0x000fe2000bfa5070 */
[----:B------:R-:W-:Y:S01]  /*0670*/  IMAD.MOV.U32 R3, RZ, RZ, -0x1 ;  /* 0xffffffffff037424 */ /* 0x000fe200078e00ff */
[----:B------:R-:W-:Y:S02]  /*0680*/  ISETP.NE.AND.EX P4, PT, RZ, UR7, PT, P4 ;  /* 0x00000007ff007c0c */ /* 0x000fe4000bf85340 */
[----:B------:R-:W-:Y:S02]  /*0690*/  ISETP.NE.U32.AND P3, PT, RZ, UR12, PT ;  /* 0x0000000cff007c0c */ /* 0x000fe4000bf65070 */
[----:B------:R-:W4:Y:S01]  /*06a0*/  LDC.64 R6, c[0x0][0x468] ;  /* 0x00011a00ff067b82 */ /* 0x000f220000000a00 */
[----:B------:R-:W-:-:S02]  /*06b0*/  ISETP.NE.AND.EX P5, PT, RZ, UR13, PT, P5 ;  /* 0x0000000dff007c0c */ /* 0x000fc4000bfa5350 */
[----:B------:R-:W-:Y:S02]  /*06c0*/  ISETP.NE.AND.EX P3, PT, RZ, UR13, PT, P3 ;  /* 0x0000000dff007c0c */ /* 0x000fe4000bf65330 */
[----:B-1----:R-:W-:-:S03]  /*06d0*/  ISETP.NE.U32.AND P0, PT, RZ, UR8, PT ;  /* 0x00000008ff007c0c */ /* 0x002fc6000bf05070 */
[----:B------:R-:W1:Y:S01]  /*06e0*/  LDC.64 R12, c[0x0][0x460] ;  /* 0x00011800ff0c7b82 */ /* 0x000e620000000a00 */
[----:B------:R-:W-:Y:S01]  /*06f0*/  ISETP.NE.AND.EX P0, PT, RZ, UR9, PT, P0 ;  /* 0x00000009ff007c0c */ /* 0x000fe2000bf05300 */
[----:B--2---:R-:W-:Y:S01]  /*0700*/  IMAD.SHL.U32 R14, R34, 0x4, RZ ;  /* 0x00000004220e7824 */ /* 0x004fe200078e00ff */
[----:B------:R-:W-:-:S11]  /*0710*/  SHF.R.U32.HI R15, RZ, 0x1e, R34 ;  /* 0x0000001eff0f7819 */ /* 0x000fd60000011622 */
[----:B------:R-:W-:Y:S01]  /*0720*/  VOTEU.ANY UP0, P0 ;  /* 0x0000000000ff7886 */ /* 0x000fe20000000100 */
[----:B------:R-:W-:Y:S02]  /*0730*/  PLOP3.LUT P0, PT, PT, PT, UP0, 0x80, 0x8 ;  /* 0x000000000008781c */ /* 0x000fe40003f0f008 */
[----:B------:R-:W-:-:S04]  /*0740*/  @P4 IADD3 R8, P2, PT, R14, UR6, RZ ;  /* 0x000000060e084c10 */ /* 0x000fc8000ff5e0ff */
[----:B------:R-:W-:Y:S01]  /*0750*/  @P4 IADD3.X R9, PT, PT, R15, UR7, RZ, P2, !PT ;  /* 0x000000070f094c10 */ /* 0x000fe200097fe4ff */
[----:B-1----:R-:W-:Y:S01]  /*0760*/  IMAD.WIDE.U32 R12, R34, 0x4, R12 ;  /* 0x00000004220c7825 */ /* 0x002fe200078e000c */
[----:B----4-:R-:W-:-:S03]  /*0770*/  ISETP.EQ.U32.AND P2, PT, R6, RZ, PT ;  /* 0x000000ff0600720c */ /* 0x010fc60003f42070 */
[----:B-----5:R1:W5:Y:S02]  /*0780*/  @P4 LDG.E R249, desc[UR28][R8.64] ;  /* 0x0000001c08f94981 */ /* 0x020364000c1e1900 */
[----:B------:R-:W-:Y:S02]  /*0790*/  @P0 IADD3 R4, P1, PT, R14, UR8, RZ ;  /* 0x000000080e040c10 */ /* 0x000fe4000ff3e0ff */
[----:B---3--:R-:W-:Y:S01]  /*07a0*/  ISETP.NE.AND P4, PT, R16, RZ, PT ;  /* 0x000000ff1000720c */ /* 0x008fe20003f85270 */
[----:B------:R-:W5:Y:S01]  /*07b0*/  @P5 LDG.E R3, desc[UR28][R12.64] ;  /* 0x0000001c0c035981 */ /* 0x000f62000c1e1900 */
[----:B------:R-:W-:Y:S02]  /*07c0*/  @P0 IADD3.X R5, PT, PT, R15, UR9, RZ, P1, !PT ;  /* 0x000000090f050c10 */ /* 0x000fe40008ffe4ff */
[----:B------:R-:W-:-:S03]  /*07d0*/  ISETP.EQ.OR.EX P2, PT, R7, RZ, !P4, P2 ;  /* 0x000000ff0700720c */ /* 0x000fc60006742720 */
[----:B------:R2:W5:Y:S01]  /*07e0*/  @P0 LDG.E R11, desc[UR28][R4.64] ;  /* 0x0000001c040b0981 */ /* 0x000562000c1e1900 */
[----:B------:R-:W-:Y:S01]  /*07f0*/  IMAD.MOV.U32 R250, RZ, RZ, -0x1 ;  /* 0xfffffffffffa7424 */ /* 0x000fe200078e00ff */
[----:B-1----:R-:W1:Y:S02]  /*0800*/  @!P0 LDC.64 R8, c[0x0][0x488] ;  /* 0x00012200ff088b82 */ /* 0x002e640000000a00 */
[----:B------:R3:W5:Y:S01]  /*0810*/  @P3 LDG.E R12, desc[UR28][R12.64+0x4] ;  /* 0x0000041c0c0c3981 */ /* 0x000762000c1e1900 */
[----:B--2---:R-:W-:-:S05]  /*0820*/  IADD3 R4, P1, PT, R14, R6, RZ ;  /* 0x000000060e047210 */ /* 0x004fca0007f3e0ff */
[----:B------:R-:W-:-:S05]  /*0830*/  IMAD.X R5, R15, 0x1, R7, P1 ;  /* 0x000000010f057824 */ /* 0x000fca00008e0607 */
[----:B------:R2:W5:Y:S01]  /*0840*/  @!P2 LDG.E R250, desc[UR28][R4.64] ;  /* 0x0000001c04faa981 */ /* 0x000562000c1e1900 */
[----:B------:R-:W-:Y:S01]  /*0850*/  ISETP.NE.U32.AND P2, PT, R6, RZ, PT ;  /* 0x000000ff0600720c */ /* 0x000fe20003f45070 */
[----:B---3--:R-:W3:Y:S03]  /*0860*/  @!P0 LDC R13, c[0x0][0x43c] ;  /* 0x00010f00ff0d8b82 */ /* 0x008ee60000000800 */
[----:B------:R-:W-:Y:S02]  /*0870*/  ISETP.NE.AND.EX P2, PT, R7, RZ, PT, P2 ;  /* 0x000000ff0700720c */ /* 0x000fe40003f45320 */
[----:B-1----:R-:W-:-:S04]  /*0880*/  @!P0 ISETP.NE.U32.AND P1, PT, R8, RZ, PT ;  /* 0x000000ff0800820c */ /* 0x002fc80003f25070 */
[----:B------:R-:W-:-:S04]  /*0890*/  @!P0 ISETP.NE.AND.EX P1, PT, R9, RZ, PT, P1 ;  /* 0x000000ff0900820c */ /* 0x000fc80003f25310 */
[----:B---3--:R-:W-:-:S03]  /*08a0*/  @!P0 SEL R6, R13, RZ, P1 ;  /* 0x000000ff0d068207 */ /* 0x008fc60000800000 */
[----:B--2---:R-:W-:Y:S06]  /*08b0*/  @!P2 BRA `(.L_x_33) ;  /* 0x00000000000ca947 */ /* 0x004fec0003800000 */
[----:B------:R-:W2:Y:S02]  /*08c0*/  @P4 LDG.E R10, desc[UR28][R4.64+0x4] ;  /* 0x0000041c040a4981 */ /* 0x000ea4000c1e1900 */
[----:B--2--5:R-:W-:-:S06]  /*08d0*/  @P4 IADD3 R10, PT, PT, R10, -R250, RZ ;  /* 0x800000fa0a0a4210 */ /* 0x024fcc0007ffe0ff */
[----:B------:R1:W5:Y:S02]  /*08e0*/  @!P4 LDG.E R10, desc[UR28][R4.64] ;  /* 0x0000001c040ac981 */ /* 0x000364000c1e1900 */
.L_x_33:
[--C-:B-1---5:R-:W-:Y:S01]  /*08f0*/  @!P0 IADD3 R4, PT, PT, R6, R10, -R249.reuse ;  /* 0x0000000a06048210 */ /* 0x122fe20007ffe8f9 */
[----:B------:R-:W-:Y:S01]  /*0900*/  @P0 IMAD.IADD R5, R11, 0x1, -R249 ;  /* 0x000000010b050824 */ /* 0x000fe200078e0af9 */
[----:B------:R-:W1:Y:S01]  /*0910*/  @!P3 LDC R25, c[0x0][0x434] ;  /* 0x00010d00ff19bb82 */ /* 0x000e620000000800 */
[----:B------:R-:W-:Y:S01]  /*0920*/  USHF.L.U32 UR31, UR26, 0x7, URZ ;  /* 0x000000071a1f7899 */ /* 0x000fe200080006ff */
[----:B------:R-:W-:Y:S02]  /*0930*/  @!P0 R2UR UR4, R4 ;  /* 0x00000000040482ca */ /* 0x000fe400000e0000 */
[----:B------:R-:W-:-:S11]  /*0940*/  @P0 R2UR UR34, R5 ;  /* 0x00000000052202ca */ /* 0x000fd600000e0000 */
[----:B------:R-:W-:Y:S02]  /*0950*/  @!UP0 UMOV UR34, UR4 ;  /* 0x0000000400228c82 */ /* 0x000fe40008000000 */
[----:B------:R-:W-:Y:S01]  /*0960*/  UISETP.GT.AND UP0, UPT, UR34, UR31, UPT ;  /* 0x0000001f2200728c */ /* 0x000fe2000bf04270 */
[----:B------:R-:W-:-:S08]  /*0970*/  @P3 IMAD.IADD R25, R12, 0x1, -R3 ;  /* 0x000000010c193824 */ /* 0x000fd000078e0a03 */
[----:B-1----:R-:W-:Y:S05]  /*0980*/  BRA.U !UP0, `(.L_x_34) ;  /* 0x0000006d086c7547 */ /* 0x002fea000b800000 */
[----:B------:R-:W-:Y:S01]  /*0990*/  ISETP.NE.AND P3, PT, R3, -0x1, PT ;  /* 0xffffffff0300780c */ /* 0x000fe20003f65270 */
[----:B------:R-:W-:Y:S01]  /*09a0*/  VIADD R4, R25, 0x7f ;  /* 0x0000007f19047836 */ /* 0x000fe20000000000 */
[----:B------:R-:W-:-:S04]  /*09b0*/  ISETP.NE.AND P2, PT, R250, -0x1, PT ;  /* 0xfffffffffa00780c */ /* 0x000fc80003f45270 */
[----:B------:R-:W-:-:S04]  /*09c0*/  SHF.R.S32.HI R5, RZ, 0x1f, R4 ;  /* 0x0000001fff057819 */ /* 0x000fc80000011404 */
[----:B------:R-:W-:-:S03]  /*09d0*/  LEA.HI R4, R5, R4, RZ, 0x7 ;  /* 0x0000000405047211 */ /* 0x000fc600078f38ff */
[----:B------:R-:W1:Y:S01]  /*09e0*/  @!P3 LDC.64 R8, c[0x0][0x398] ;  /* 0x0000e600ff08bb82 */ /* 0x000e620000000a00 */
[----:B------:R-:W-:-:S04]  /*09f0*/  SHF.R.S32.HI R17, RZ, 0x7, R4 ;  /* 0x00000007ff117819 */ /* 0x000fc80000011404 */
[----:B------:R-:W-:-:S03]  /*0a00*/  LEA R15, R17, 0xffffff80, 0x7 ;  /* 0xffffff80110f7811 */ /* 0x000fc600078e38ff */
[----:B------:R-:W2:Y:S01]  /*0a10*/  @P3 LDC.64 R10, c[0x0][0x3b0] ;  /* 0x0000ec00ff0a3b82 */ /* 0x000ea20000000a00 */
[----:B------:R-:W-:Y:S01]  /*0a20*/  SHF.R.S32.HI R24, RZ, 0x1f, R15 ;  /* 0x0000001fff187819 */ /* 0x000fe2000001140f */
[----:B-1----:R-:W-:-:S04]  /*0a30*/  @!P3 IMAD.WIDE.U32 R6, R34, R8, RZ ;  /* 0x000000082206b225 */ /* 0x002fc800078e00ff */
[----:B------:R-:W-:Y:S02]  /*0a40*/  @!P3 IMAD R29, R34, R9, R7 ;  /* 0x00000009221db224 */ /* 0x000fe400078e0207 */
[----:B------:R-:W-:Y:S02]  /*0a50*/  @!P3 IMAD.MOV.U32 R27, RZ, RZ, R6 ;  /* 0x000000ffff1bb224 */ /* 0x000fe400078e0006 */
[----:B--2---:R-:W-:-:S04]  /*0a60*/  @P3 IMAD.WIDE.U32 R4, R3, R10, RZ ;  /* 0x0000000a03043225 */ /* 0x004fc800078e00ff */
[----:B------:R-:W-:Y:S02]  /*0a70*/  @P3 IMAD R29, R3, R11, R5 ;  /* 0x0000000b031d3224 */ /* 0x000fe400078e0205 */
[----:B------:R-:W-:Y:S01]  /*0a80*/  @P3 IMAD.MOV.U32 R27, RZ, RZ, R4 ;  /* 0x000000ffff1b3224 */ /* 0x000fe200078e0004 */
[----:B------:R-:W-:Y:S06]  /*0a90*/  @P2 BRA `(.L_x_35) ;  /* 0x00000000002c2947 */ /* 0x000fec0003800000 */
        /* <DEDUP_REMOVED lines=11> */
.L_x_35:
[----:B------:R-:W1:Y:S01]  /*0b50*/  LDCU.64 UR18, c[0x0][0x3b8] ;  /* 0x00007700ff1277ac */ /* 0x000e620008000a00 */
[----:B------:R-:W-:-:S05]  /*0b60*/  IADD3 R4, PT, PT, R249, R250, RZ ;  /* 0x000000faf9047210 */ /* 0x000fca0007ffe0ff */
[C---:B-1----:R-:W-:Y:S02]  /*0b70*/  IMAD R6, R4.reuse, UR19, RZ ;  /* 0x0000001304067c24 */ /* 0x042fe4000f8e02ff */
[----:B------:R-:W-:-:S05]  /*0b80*/  IMAD.WIDE.U32 R4, R4, UR18, RZ ;  /* 0x0000001204047c25 */ /* 0x000fca000f8e00ff */
[----:B------:R-:W-:Y:S02]  /*0b90*/  IADD3 R32, PT, PT, R5, R6, RZ ;  /* 0x0000000605207210 */ /* 0x000fe40007ffe0ff */
[----:B------:R-:W-:-:S07]  /*0ba0*/  MOV R31, R4 ;  /* 0x00000004001f7202 */ /* 0x000fce0000000f00 */
.L_x_36:
[----:B------:R-:W1:Y:S01]  /*0bb0*/  LDC R8, c[0x0][0x3e8] ;  /* 0x0000fa00ff087b82 */ /* 0x000e620000000800 */
[----:B------:R-:W2:Y:S01]  /*0bc0*/  S2R R35, SR_CTAID.Z ;  /* 0x0000000000237919 */ /* 0x000ea20000002700 */
[----:B------:R-:W-:Y:S01]  /*0bd0*/  USHF.R.S32.HI UR4, URZ, 0x1f, UR31 ;  /* 0x0000001fff047899 */ /* 0x000fe2000801141f */
[----:B-1----:R-:W-:-:S04]  /*0be0*/  IABS R7, R8 ;  /* 0x0000000800077213 */ /* 0x002fc80000000000 */
[----:B------:R-:W1:Y:S01]  /*0bf0*/  I2F.RP R4, R7 ;  /* 0x0000000700047306 */ /* 0x000e620000209400 */
[----:B--2---:R-:W-:-:S07]  /*0c00*/  IABS R9, R35 ;  /* 0x0000002300097213 */ /* 0x004fce0000000000 */
[----:B-1----:R-:W1:Y:S02]  /*0c10*/  MUFU.RCP R4, R4 ;  /* 0x0000000400047308 */ /* 0x002e640000001000 */
[----:B-1----:R-:W-:-:S06]  /*0c20*/  VIADD R4, R4, 0xffffffe ;  /* 0x0ffffffe04047836 */ /* 0x002fcc0000000000 */
[----:B------:R-:W1:Y:S02]  /*0c30*/  F2I.FTZ.U32.TRUNC.NTZ R5, R4 ;  /* 0x0000000400057305 */ /* 0x000e64000021f000 */
[----:B-1----:R-:W-:-:S04]  /*0c40*/  IMAD.MOV R4, RZ, RZ, -R5 ;  /* 0x000000ffff047224 */ /* 0x002fc800078e0a05 */
[----:B------:R-:W-:Y:S01]  /*0c50*/  IMAD R6, R4, R7, RZ ;  /* 0x0000000704067224 */ /* 0x000fe200078e02ff */
[----:B------:R-:W-:-:S05]  /*0c60*/  MOV R4, RZ ;  /* 0x000000ff00047202 */ /* 0x000fca0000000f00 */
[----:B------:R-:W-:-:S04]  /*0c70*/  IMAD.HI.U32 R4, R5, R6, R4 ;  /* 0x0000000605047227 */ /* 0x000fc800078e0004 */
[----:B------:R-:W-:-:S04]  /*0c80*/  IMAD.MOV.U32 R6, RZ, RZ, R9 ;  /* 0x000000ffff067224 */ /* 0x000fc800078e0009 */
[----:B------:R-:W-:-:S04]  /*0c90*/  IMAD.HI.U32 R4, R4, R6, RZ ;  /* 0x0000000604047227 */ /* 0x000fc800078e00ff */
[----:B------:R-:W-:-:S04]  /*0ca0*/  IMAD.MOV R5, RZ, RZ, -R4 ;  /* 0x000000ffff057224 */ /* 0x000fc800078e0a04 */
[----:B------:R-:W-:-:S05]  /*0cb0*/  IMAD R5, R7, R5, R6 ;  /* 0x0000000507057224 */ /* 0x000fca00078e0206 */
[----:B------:R-:W-:-:S13]  /*0cc0*/  ISETP.GT.U32.AND P1, PT, R7, R5, PT ;  /* 0x000000050700720c */ /* 0x000fda0003f24070 */
[-C--:B------:R-:W-:Y:S01]  /*0cd0*/  @!P1 IADD3 R5, PT, PT, R5, -R7.reuse, RZ ;  /* 0x8000000705059210 */ /* 0x080fe20007ffe0ff */
[----:B------:R-:W-:Y:S01]  /*0ce0*/  @!P1 VIADD R4, R4, 0x1 ;  /* 0x0000000104049836 */ /* 0x000fe20000000000 */
[----:B------:R-:W-:Y:S02]  /*0cf0*/  ISETP.NE.AND P1, PT, R8, RZ, PT ;  /* 0x000000ff0800720c */ /* 0x000fe40003f25270 */
[----:B------:R-:W-:Y:S02]  /*0d00*/  ISETP.GE.U32.AND P4, PT, R5, R7, PT ;  /* 0x000000070500720c */ /* 0x000fe40003f86070 */
[----:B------:R-:W-:-:S04]  /*0d10*/  LOP3.LUT R5, R35, R8, RZ, 0x3c, !PT ;  /* 0x0000000823057212 */ /* 0x000fc800078e3cff */
[----:B------:R-:W-:-:S07]  /*0d20*/  ISETP.GE.AND P0, PT, R5, RZ, PT ;  /* 0x000000ff0500720c */ /* 0x000fce0003f06270 */
[----:B------:R-:W-:-:S05]  /*0d30*/  @P4 IADD3 R4, PT, PT, R4, 0x1, RZ ;  /* 0x0000000104044810 */ /* 0x000fca0007ffe0ff */
[----:B------:R-:W-:-:S05]  /*0d40*/  IMAD.MOV.U32 R16, RZ, RZ, R4 ;  /* 0x000000ffff107224 */ /* 0x000fca00078e0004 */
[----:B------:R-:W-:Y:S02]  /*0d50*/  @!P0 IADD3 R16, PT, PT, -R16, RZ, RZ ;  /* 0x000000ff10108210 */ /* 0x000fe40007ffe1ff */
[----:B------:R-:W-:-:S04]  /*0d60*/  @!P1 LOP3.LUT R16, RZ, R8, RZ, 0x33, !PT ;  /* 0x00000008ff109212 */ /* 0x000fc800078e33ff */
[----:B------:R-:W-:Y:S01]  /*0d70*/  SHF.R.S32.HI R30, RZ, 0x1f, R16 ;  /* 0x0000001fff1e7819 */ /* 0x000fe20000011410 */
        /* <DEDUP_REMOVED lines=12> */
.L_x_37:
[----:B------:R-:W1:Y:S01]  /*0e40*/  LDCU.64 UR16, c[0x0][0x3c0] ;  /* 0x00007800ff1077ac */ /* 0x000e620008000a00 */
[----:B------:R-:W-:-:S05]  /*0e50*/  IADD3 R4, PT, PT, R249, R250, RZ ;  /* 0x000000faf9047210 */ /* 0x000fca0007ffe0ff */
[C---:B-1----:R-:W-:Y:S02]  /*0e60*/  IMAD R6, R4.reuse, UR17, RZ ;  /* 0x0000001104067c24 */ /* 0x042fe4000f8e02ff */
[----:B------:R-:W-:-:S05]  /*0e70*/  IMAD.WIDE.U32 R4, R4, UR16, RZ ;  /* 0x0000001004047c25 */ /* 0x000fca000f8e00ff */
[----:B------:R-:W-:Y:S02]  /*0e80*/  IADD3 R28, PT, PT, R5, R6, RZ ;  /* 0x00000006051c7210 */ /* 0x000fe40007ffe0ff */
[----:B------:R-:W-:-:S07]  /*0e90*/  MOV R26, R4 ;  /* 0x00000004001a7202 */ /* 0x000fce0000000f00 */
.L_x_38:
[----:B------:R-:W1:Y:S01]  /*0ea0*/  @!P3 LDC.64 R4, c[0x0][0x588] ;  /* 0x00016200ff04bb82 */ /* 0x000e620000000a00 */
[----:B------:R-:W2:Y:S07]  /*0eb0*/  LDCU UR15, c[0x0][0x44c] ;  /* 0x00008980ff0f77ac */ /* 0x000eae0008000800 */
[----:B------:R-:W3:Y:S08]  /*0ec0*/  @P3 LDC.64 R8, c[0x0][0x590] ;  /* 0x00016400ff083b82 */ /* 0x000ef00000000a00 */
[----:B------:R-:W2:Y:S01]  /*0ed0*/  LDC R33, c[0x0][0x3e0] ;  /* 0x0000f800ff217b82 */ /* 0x000ea20000000800 */
[----:B-1----:R-:W-:-:S04]  /*0ee0*/  @!P3 IMAD.WIDE.U32 R6, R34, R4, RZ ;  /* 0x000000042206b225 */ /* 0x002fc800078e00ff */
[----:B------:R-:W-:Y:S01]  /*0ef0*/  @!P3 IMAD R14, R34, R5, R7 ;  /* 0x00000005220eb224 */ /* 0x000fe200078e0207 */
[----:B------:R-:W-:Y:S01]  /*0f00*/  @!P3 MOV R12, R6 ;  /* 0x00000006000cb202 */ /* 0x000fe20000000f00 */
[----:B---3--:R-:W-:-:S04]  /*0f10*/  @P3 IMAD.WIDE.U32 R4, R3, R8, RZ ;  /* 0x0000000803043225 */ /* 0x008fc800078e00ff */
[----:B------:R-:W-:Y:S01]  /*0f20*/  @P3 IMAD R14, R3, R9, R5 ;  /* 0x00000009030e3224 */ /* 0x000fe200078e0205 */
[----:B------:R-:W-:Y:S01]  /*0f30*/  @P3 MOV R12, R4 ;  /* 0x00000004000c3202 */ /* 0x000fe20000000f00 */
[----:B--2---:R-:W-:Y:S01]  /*0f40*/  IMAD.WIDE R18, R33, UR15, RZ ;  /* 0x0000000f21127c25 */ /* 0x004fe2000f8e02ff */
[----:B------:R-:W-:Y:S06]  /*0f50*/  @P3 BRA `(.L_x_39) ;  /* 0x0000000000443947 */ /* 0x000fec0003800000 */
[----:B------:R-:W1:Y:S01]  /*0f60*/  LDCU UR8, c[0x0][0x444] ;  /* 0x00008880ff0877ac */ /* 0x000e620008000800 */
[----:B------:R-:W-:Y:S01]  /*0f70*/  SHF.R.S32.HI R7, RZ, 0x1f, R33 ;  /* 0x0000001fff077819 */ /* 0x000fe20000011421 */
[----:B-1----:R-:W-:Y:S01]  /*0f80*/  USHF.R.S32.HI UR9, URZ, 0x1f, UR8 ;  /* 0x0000001fff097899 */ /* 0x002fe20008011408 */
[----:B------:R-:W-:Y:S01]  /*0f90*/  IMAD.WIDE.U32 R8, R34, UR8, RZ ;  /* 0x0000000822087c25 */ /* 0x000fe2000f8e00ff */
[----:B------:R-:W-:-:S04]  /*0fa0*/  USHF.R.S32.HI UR8, URZ, 0x1f, UR15 ;  /* 0x0000001fff087899 */ /* 0x000fc8000801140f */
[----:B------:R-:W-:-:S05]  /*0fb0*/  IMAD R4, R34, UR9, RZ ;  /* 0x0000000922047c24 */ /* 0x000fca000f8e02ff */
[----:B------:R-:W-:-:S05]  /*0fc0*/  IADD3 R4, PT, PT, R9, R4, RZ ;  /* 0x0000000409047210 */ /* 0x000fca0007ffe0ff */
[-C--:B------:R-:W-:Y:S02]  /*0fd0*/  IMAD R6, R4, R33.reuse, RZ ;  /* 0x0000002104067224 */ /* 0x080fe400078e02ff */
[----:B------:R-:W-:-:S04]  /*0fe0*/  IMAD.WIDE.U32 R4, R8, R33, RZ ;  /* 0x0000002108047225 */ /* 0x000fc800078e00ff */
[----:B------:R-:W-:-:S05]  /*0ff0*/  IMAD R6, R7, R8, R6 ;  /* 0x0000000807067224 */ /* 0x000fca00078e0206 */
[----:B------:R-:W-:-:S05]  /*1000*/  IADD3 R6, PT, PT, R5, R6, RZ ;  /* 0x0000000605067210 */ /* 0x000fca0007ffe0ff */
[----:B------:R-:W-:Y:S02]  /*1010*/  IMAD R5, R6, UR15, RZ ;  /* 0x0000000f06057c24 */ /* 0x000fe4000f8e02ff */
[----:B------:R-:W-:-:S04]  /*1020*/  IMAD.WIDE.U32 R6, R4, UR15, RZ ;  /* 0x0000000f04067c25 */ /* 0x000fc8000f8e00ff */
[----:B------:R-:W-:Y:S01]  /*1030*/  IMAD R4, R4, UR8, R5 ;  /* 0x0000000804047c24 */ /* 0x000fe2000f8e0205 */
[----:B------:R-:W-:-:S04]  /*1040*/  MOV R10, R6 ;  /* 0x00000006000a7202 */ /* 0x000fc80000000f00 */
[----:B------:R-:W-:Y:S01]  /*1050*/  IADD3 R11, PT, PT, R7, R4, RZ ;  /* 0x00000004070b7210 */ /* 0x000fe20007ffe0ff */
[----:B------:R-:W-:Y:S06]  /*1060*/  BRA `(.L_x_40) ;  /* 0x0000000000107947 */ /* 0x000fec0003800000 */
.L_x_39:
[-C--:B------:R-:W-:Y:S02]  /*1070*/  IMAD R6, R19, R3.reuse, RZ ;  /* 0x0000000313067224 */ /* 0x080fe400078e02ff */
[----:B------:R-:W-:-:S05]  /*1080*/  IMAD.WIDE.U32 R4, R18, R3, RZ ;  /* 0x0000000312047225 */ /* 0x000fca00078e00ff */
[----:B------:R-:W-:Y:S02]  /*1090*/  IADD3 R11, PT, PT, R5, R6, RZ ;  /* 0x00000006050b7210 */ /* 0x000fe40007ffe0ff */
[----:B------:R-:W-:-:S07]  /*10a0*/  MOV R10, R4 ;  /* 0x00000004000a7202 */ /* 0x000fce0000000f00 */
.L_x_40:
[----:B------:R-:W1:Y:S01]  /*10b0*/  LDCU.U8 UR8, c[0x0][0x548] ;  /* 0x0000a900ff0877ac */ /* 0x000e620008000000 */
[----:B------:R-:W-:Y:S01]  /*10c0*/  SHF.L.U32 R6, R34, 0x7, RZ ;  /* 0x0000000722067819 */ /* 0x000fe200000006ff */
[----:B------:R-:W-:Y:S01]  /*10d0*/  IMAD R22, R35, UR15, RZ ;  /* 0x0000000f23167c24 */ /* 0x000fe2000f8e02ff */
[----:B------:R-:W2:Y:S02]  /*10e0*/  LDCU.U8 UR14, c[0x0][0x5f0] ;  /* 0x0000be00ff0e77ac */ /* 0x000ea40008000000 */
[----:B------:R-:W-:-:S04]  /*10f0*/  SEL R4, R6, RZ, P5 ;  /* 0x000000ff06047207 */ /* 0x000fc80002800000 */
[----:B------:R-:W-:-:S04]  /*1100*/  IADD3 R4, P0, PT, R15, R4, RZ ;  /* 0x000000040f047210 */ /* 0x000fc80007f1e0ff */
[----:B------:R-:W-:Y:S01]  /*1110*/  IADD3.X R5, PT, PT, RZ, R24, RZ, P0, !PT ;  /* 0x00000018ff057210 */ /* 0x000fe200007fe4ff */
[----:B------:R-:W-:Y:S01]  /*1120*/  IMAD.WIDE.U32 R8, R4, R18, RZ ;  /* 0x0000001204087225 */ /* 0x000fe200078e00ff */
[----:B-1----:R-:W-:-:S03]  /*1130*/  UISETP.NE.AND UP0, UPT, UR8, URZ, UPT ;  /* 0x000000ff0800728c */ /* 0x002fc6000bf05270 */
[----:B------:R-:W-:-:S04]  /*1140*/  IMAD R5, R5, R18, RZ ;  /* 0x0000001205057224 */ /* 0x000fc800078e02ff */
[----:B------:R-:W-:-:S05]  /*1150*/  IMAD R4, R19, R4, R5 ;  /* 0x0000000413047224 */ /* 0x000fca00078e0205 */
[----:B------:R-:W-:Y:S01]  /*1160*/  IADD3 R5, PT, PT, R9, R4, RZ ;  /* 0x0000000409057210 */ /* 0x000fe20007ffe0ff */
[----:B--2---:R-:W-:Y:S06]  /*1170*/  BRA.U !UP0, `(.L_x_41) ;  /* 0x00000001081c7547 */ /* 0x004fec000b800000 */
[----:B------:R-:W1:Y:S01]  /*1180*/  LDC R4, c[0x0][0x434] ;  /* 0x00010d00ff047b82 */ /* 0x000e620000000800 */
[----:B------:R-:W-:-:S07]  /*1190*/  ISETP.NE.AND P0, PT, R3, -0x1, PT ;  /* 0xffffffff0300780c */ /* 0x000fce0003f05270 */
[----:B------:R-:W2:Y:S01]  /*11a0*/  LDC R23, c[0x0][0x454] ;  /* 0x00011500ff177b82 */ /* 0x000ea20000000800 */
[----:B-1----:R-:W-:-:S05]  /*11b0*/  IMAD R4, R34, R4, RZ ;  /* 0x0000000422047224 */ /* 0x002fca00078e02ff */
[----:B------:R-:W-:-:S05]  /*11c0*/  SEL R4, R4, R3, !P0 ;  /* 0x0000000304047207 */ /* 0x000fca0004000000 */
[----:B--2---:R-:W-:Y:S01]  /*11d0*/  IMAD R23, R35, R23, R4 ;  /* 0x0000001723177224 */ /* 0x004fe200078e0204 */
[----:B------:R-:W-:Y:S05]  /*11e0*/  BRA `(.L_x_42) ;  /* 0x00000000000c7947 */ /* 0x000fea0003800000 */
.L_x_41:
[----:B------:R-:W1:Y:S01]  /*11f0*/  LDC R23, c[0x0][0x434] ;  /* 0x00010d00ff177b82 */ /* 0x000e620000000800 */
[----:B------:R-:W-:-:S04]  /*1200*/  IMAD R4, R34, R33, R35 ;  /* 0x0000002122047224 */ /* 0x000fc800078e0223 */
[----:B-1----:R-:W-:-:S03]  /*1210*/  IMAD R23, R4, R23, RZ ;  /* 0x0000001704177224 */ /* 0x002fc600078e02ff */
.L_x_42:
[----:B------:R-:W-:-:S04]  /*1220*/  IADD3 R17, PT, PT, R17, -0x1, RZ ;  /* 0xffffffff11117810 */ /* 0x000fc80007ffe0ff */
[----:B------:R-:W-:Y:S01]  /*1230*/  MOV R214, R17 ;  /* 0x0000001100d67202 */ /* 0x000fe20000000f00 */
[----:B------:R-:W-:Y:S05]  /*1240*/  BRA.U !UP0, `(.L_x_43) ;  /* 0x0000000108247547 */ /* 0x000fea000b800000 */
[----:B------:R-:W1:Y:S01]  /*1250*/  LDC R4, c[0x0][0x444] ;  /* 0x00011100ff047b82 */ /* 0x000e620000000800 */
[----:B------:R-:W-:-:S07]  /*1260*/  ISETP.NE.AND P0, PT, R3, -0x1, PT ;  /* 0xffffffff0300780c */ /* 0x000fce0003f05270 */
[----:B------:R-:W2:Y:S08]  /*1270*/  LDC R7, c[0x0][0x430] ;  /* 0x00010c00ff077b82 */ /* 0x000eb00000000800 */
[----:B------:R-:W2:Y:S01]  /*1280*/  LDC R21, c[0x0][0x454] ;  /* 0x00011500ff157b82 */ /* 0x000ea20000000800 */
[----:B-1----:R-:W-:-:S05]  /*1290*/  @!P0 IMAD R3, R34, R4, RZ ;  /* 0x0000000422038224 */ /* 0x002fca00078e02ff */
[----:B------:R-:W-:Y:S02]  /*12a0*/  IADD3 R3, PT, PT, R6, R3, RZ ;  /* 0x0000000306037210 */ /* 0x000fe40007ffe0ff */
[----:B--2---:R-:W-:-:S05]  /*12b0*/  LEA R21, R7, R21, 0x7 ;  /* 0x0000001507157211 */ /* 0x004fca00078e38ff */
[----:B------:R-:W-:Y:S01]  /*12c0*/  IMAD R21, R21, R35, R3 ;  /* 0x0000002315157224 */ /* 0x000fe200078e0203 */
[----:B------:R-:W-:Y:S06]  /*12d0*/  BRA `(.L_x_44) ;  /* 0x00000000000c7947 */ /* 0x000fec0003800000 */
.L_x_43:
[----:B------:R-:W1:Y:S01]  /*12e0*/  LDC R3, c[0x0][0x444] ;  /* 0x00011100ff037b82 */ /* 0x000e620000000800 */
[----:B------:R-:W-:-:S04]  /*12f0*/  IMAD R21, R34, R33, R35 ;  /* 0x0000002122157224 */ /* 0x000fc800078e0223 */
[----:B-1----:R-:W-:-:S07]  /*1300*/  IMAD R21, R21, R3, RZ ;  /* 0x0000000315157224 */ /* 0x002fce00078e02ff */
.L_x_44:
[----:B------:R-:W1:Y:S01]  /*1310*/  S2R R36, SR_TID.X ;  /* 0x0000000000247919 */ /* 0x000e620000002100 */
[----:B------:R-:W2:Y:S01]  /*1320*/  LDCU.128 UR8, c[0x0][0x590] ;  /* 0x0000b200ff0877ac */ /* 0x000ea20008000c00 */
[----:B------:R-:W3:Y:S01]  /*1330*/  LDC.64 R18, c[0x0][0x5f8] ;  /* 0x00017e00ff127b82 */ /* 0x000ee20000000a00 */
[----:B------:R-:W-:Y:S01]  /*1340*/  IMAD R33, R33, UR15, RZ ;  /* 0x0000000f21217c24 */ /* 0x000fe2000f8e02ff */
[----:B------:R-:W4:Y:S01]  /*1350*/  S2R R37, SR_TID.X ;  /* 0x0000000000257919 */ /* 0x000f220000002100 */
[----:B------:R-:W-:Y:S01]  /*1360*/  ISETP.NE.AND P4, PT, RZ, UR14, PT ;  /* 0x0000000eff007c0c */ /* 0x000fe2000bf85270 */
[----:B------:R-:W5:Y:S01]  /*1370*/  LDCU.64 UR14, c[0x0][0x3c8] ;  /* 0x00007900ff0e77ac */ /* 0x000f620008000a00 */
[----:B------:R-:W-:Y:S01]  /*1380*/  BSSY.RECONVERGENT B1, `(.L_x_34) ;  /* 0x000063b000017945 */ /* 0x000fe20003800200 */
[----:B------:R-:W5:Y:S02]  /*1390*/  LDCU.64 UR20, c[0x0][0x550] ;  /* 0x0000aa00ff1477ac */ /* 0x000f640008000a00 */
[----:B------:R-:W5:Y:S01]  /*13a0*/  LDC.64 R38, c[0x0][0x5e8] ;  /* 0x00017a00ff267b82 */ /* 0x000f620000000a00 */
[----:B------:R-:W5:Y:S01]  /*13b0*/  LDCU.64 UR22, c[0x0][0x380] ;  /* 0x00007000ff1677ac */ /* 0x000f620008000a00 */
[----:B--2---:R-:W-:-:S06]  /*13c0*/  IMAD R3, R24, UR8, RZ ;  /* 0x0000000818037c24 */ /* 0x004fcc000f8e02ff */
[----:B------:R-:W2:Y:S01]  /*13d0*/  LDC.64 R222, c[0x0][0x420] ;  /* 0x00010800ffde7b82 */ /* 0x000ea20000000a00 */
[----:B------:R-:W-:Y:S02]  /*13e0*/  IMAD R3, R15, UR9, R3 ;  /* 0x000000090f037c24 */ /* 0x000fe4000f8e0203 */
[----:B-1----:R-:W-:Y:S01]  /*13f0*/  IMAD.SHL.U32 R40, R36, 0x8, RZ ;  /* 0x0000000824287824 */ /* 0x002fe200078e00ff */
[----:B----4-:R-:W-:-:S04]  /*1400*/  LOP3.LUT R37, R37, 0x1f, RZ, 0xc0, !PT ;  /* 0x0000001f25257812 */ /* 0x010fc800078ec0ff */
[----:B------:R-:W-:-:S04]  /*1410*/  LOP3.LUT R4, R40, 0x18, RZ, 0xc0, !PT ;  /* 0x0000001828047812 */ /* 0x000fc800078ec0ff */
[----:B------:R-:W-:Y:S02]  /*1420*/  IADD3 R6, P0, PT, R4, R12, RZ ;  /* 0x0000000c04067210 */ /* 0x000fe40007f1e0ff */
[----:B------:R-:W1:Y:S03]  /*1430*/  LDC.64 R12, c[0x0][0x3b0] ;  /* 0x0000ec00ff0c7b82 */ /* 0x000e660000000a00 */
[----:B------:R-:W-:Y:S01]  /*1440*/  IMAD.X R7, RZ, RZ, R14, P0 ;  /* 0x000000ffff077224 */ /* 0x000fe200000e060e */
[--C-:B------:R-:W-:Y:S02]  /*1450*/  IADD3 R20, P1, P0, R8, R10, R22.reuse ;  /* 0x0000000a08147210 */ /* 0x100fe4000783e016 */
[----:B------:R-:W-:Y:S01]  /*1460*/  SHF.R.S32.HI R22, RZ, 0x1f, R22 ;  /* 0x0000001fff167819 */ /* 0x000fe20000011416 */
[----:B------:R-:W-:-:S03]  /*1470*/  IMAD.WIDE.U32 R6, R15, UR8, R6 ;  /* 0x000000080f067c25 */ /* 0x000fc6000f8e0006 */
[----:B------:R-:W-:Y:S01]  /*1480*/  IADD3.X R22, PT, PT, R5, R11, R22, P1, P0 ;  /* 0x0000000b05167210 */ /* 0x000fe20000fe0416 */
[----:B------:R-:W-:Y:S01]  /*1490*/  IMAD.IADD R7, R7, 0x1, R3 ;  /* 0x0000000107077824 */ /* 0x000fe200078e0203 */
[----:B------:R-:W-:Y:S01]  /*14a0*/  MOV R5, RZ ;  /* 0x000000ff00057202 */ /* 0x000fe20000000f00 */
[----:B---3--:R-:W-:Y:S01]  /*14b0*/  IMAD.WIDE.U32 R10, R18, UR25, RZ ;  /* 0x00000019120a7c25 */ /* 0x008fe2000f8e00ff */
[----:B------:R-:W-:-:S03]  /*14c0*/  SHF.R.U32.HI R3, RZ, 0x5, R36 ;  /* 0x00000005ff037819 */ /* 0x000fc60000011624 */
[----:B------:R-:W-:-:S04]  /*14d0*/  IMAD.WIDE.U32 R6, R35, UR10, R6 ;  /* 0x0000000a23067c25 */ /* 0x000fc8000f8e0006 */
[----:B------:R-:W-:Y:S02]  /*14e0*/  IMAD R3, R3, R33, R37 ;  /* 0x0000002103037224 */ /* 0x000fe400078e0225 */
[----:B------:R-:W-:Y:S01]  /*14f0*/  IMAD R7, R35, UR11, R7 ;  /* 0x0000000b23077c24 */ /* 0x000fe2000f8e0207 */
[----:B------:R-:W3:Y:S01]  /*1500*/  LDCU.64 UR10, c[0x0][0x570] ;  /* 0x0000ae00ff0a77ac */ /* 0x000ee20008000a00 */
[-C--:B-1----:R-:W-:Y:S02]  /*1510*/  IMAD R14, R24, R12.reuse, RZ ;  /* 0x0000000c180e7224 */ /* 0x082fe400078e02ff */
[----:B------:R-:W-:-:S04]  /*1520*/  IMAD.WIDE.U32 R8, R15, R12, R4 ;  /* 0x0000000c0f087225 */ /* 0x000fc800078e0004 */
[----:B------:R-:W-:Y:S01]  /*1530*/  IMAD R14, R15, R13, R14 ;  /* 0x0000000d0f0e7224 */ /* 0x000fe200078e020e */
[----:B------:R-:W-:Y:S01]  /*1540*/  SEL R15, R10, RZ, P4 ;  /* 0x000000ff0a0f7207 */ /* 0x000fe20002000000 */
[----:B------:R-:W-:Y:S01]  /*1550*/  IMAD R10, R19, UR25, R11 ;  /* 0x00000019130a7c24 */ /* 0x000fe2000f8e020b */
[----:B------:R-:W-:Y:S02]  /*1560*/  SHF.R.U32.HI R19, RZ, 0x2, R36 ;  /* 0x00000002ff137819 */ /* 0x000fe40000011624 */
[----:B------:R-:W-:Y:S02]  /*1570*/  IADD3 R8, P3, PT, R27, R8, RZ ;  /* 0x000000081b087210 */ /* 0x000fe40007f7e0ff */
[----:B------:R-:W-:Y:S01]  /*1580*/  IADD3 R15, P1, P0, R3, R20, R15 ;  /* 0x00000014030f7210 */ /* 0x000fe2000783e00f */
[----:B------:R-:W-:Y:S01]  /*1590*/  IMAD.WIDE.U32 R6, R19, UR8, R6 ;  /* 0x0000000813067c25 */ /* 0x000fe2000f8e0006 */
[----:B------:R-:W-:Y:S02]  /*15a0*/  SHF.R.S32.HI R11, RZ, 0x1f, R3 ;  /* 0x0000001fff0b7819 */ /* 0x000fe40000011403 */
[----:B------:R-:W-:Y:S01]  /*15b0*/  IADD3.X R9, PT, PT, R29, R9, R14, P3, !PT ;  /* 0x000000091d097210 */ /* 0x000fe20001ffe40e */
[----:B------:R-:W-:Y:S01]  /*15c0*/  IMAD R14, R19, UR9, R7 ;  /* 0x00000009130e7c24 */ /* 0x000fe2000f8e0207 */
[----:B------:R-:W-:Y:S01]  /*15d0*/  SEL R3, R10, RZ, P4 ;  /* 0x000000ff0a037207 */ /* 0x000fe20002000000 */
[----:B------:R-:W-:-:S02]  /*15e0*/  IMAD.SHL.U32 R10, R33, 0x80, RZ ;  /* 0x00000080210a7824 */ /* 0x000fc400078e00ff */
[----:B-----5:R-:W-:Y:S01]  /*15f0*/  IMAD.WIDE.U32 R8, R35, UR14, R8 ;  /* 0x0000000e23087c25 */ /* 0x020fe2000f8e0008 */
[----:B------:R-:W-:Y:S01]  /*1600*/  IADD3.X R11, PT, PT, R11, R22, R3, P1, P0 ;  /* 0x000000160b0b7210 */ /* 0x000fe20000fe0403 */
[----:B------:R-:W-:Y:S01]  /*1610*/  USHF.L.U64.HI UR14, UR8, 0x6, UR9 ;  /* 0x00000006080e7899 */ /* 0x000fe20008010209 */
[----:B------:R-:W-:Y:S01]  /*1620*/  LEA R228, P1, R6, UR20, 0x1 ;  /* 0x0000001406e47c11 */ /* 0x000fe2000f8208ff */
[----:B------:R-:W-:Y:S01]  /*1630*/  IMAD R9, R35, UR15, R9 ;  /* 0x0000000f23097c24 */ /* 0x000fe2000f8e0209 */
[----:B------:R-:W-:Y:S01]  /*1640*/  IADD3 R3, P0, PT, R10, R15, RZ ;  /* 0x0000000f0a037210 */ /* 0x000fe20007f1e0ff */
[----:B------:R-:W-:Y:S01]  /*1650*/  USHF.L.U32 UR15, UR8, 0x6, URZ ;  /* 0x00000006080f7899 */ /* 0x000fe200080006ff */
[----:B------:R-:W-:Y:S01]  /*1660*/  LEA.HI.X R226, R6, UR21, R14, 0x1, P1 ;  /* 0x0000001506e27c11 */ /* 0x000fe200088f0c0e */
[----:B------:R-:W-:Y:S01]  /*1670*/  IMAD.WIDE.U32 R8, R19, R12, R8 ;  /* 0x0000000c13087225 */ /* 0x000fe200078e0008 */
[----:B------:R-:W-:Y:S02]  /*1680*/  ISETP.GT.AND P1, PT, R25, RZ, PT ;  /* 0x000000ff1900720c */ /* 0x000fe40003f24270 */
[----:B------:R-:W-:Y:S01]  /*1690*/  LEA.HI.X.SX32 R11, R10, R11, 0x1, P0 ;  /* 0x0000000b0a0b7211 */ /* 0x000fe200000f0eff */
[----:B------:R-:W-:Y:S01]  /*16a0*/  IMAD R10, R17, 0x80, R21 ;  /* 0x00000080110a7824 */ /* 0x000fe200078e0215 */
[----:B---3--:R-:W-:Y:S01]  /*16b0*/  LEA R212, P0, R3, UR10, 0x2 ;  /* 0x0000000a03d47c11 */ /* 0x008fe2000f8010ff */
[C---:B------:R-:W-:Y:S01]  /*16c0*/  IMAD R7, R19.reuse, R13, R9 ;  /* 0x0000000d13077224 */ /* 0x040fe200078e0209 */
[----:B------:R-:W-:Y:S01]  /*16d0*/  LEA R227, P3, R8, UR22, 0x1 ;  /* 0x0000001608e37c11 */ /* 0x000fe2000f8608ff */
[----:B------:R-:W-:Y:S01]  /*16e0*/  VIADD R20, R19, 0x40 ;  /* 0x0000004013147836 */ /* 0x000fe20000000000 */
[----:B------:R-:W-:Y:S01]  /*16f0*/  LEA.HI.X R213, R3, UR11, R11, 0x2, P0 ;  /* 0x0000000b03d57c11 */ /* 0x000fe200080f140b */
[----:B------:R-:W-:Y:S01]  /*1700*/  IMAD.WIDE R10, R10, 0x4, R38 ;  /* 0x000000040a0a7825 */ /* 0x000fe200078e0226 */
[----:B------:R-:W-:-:S02]  /*1710*/  LEA R3, R17, R23, 0x7 ;  /* 0x0000001711037211 */ /* 0x000fc400078e38ff */
[----:B------:R-:W-:Y:S01]  /*1720*/  IADD3 R15, P0, PT, R19, 0x40, RZ ;  /* 0x00000040130f7810 */ /* 0x000fe20007f1e0ff */
[----:B------:R-:W-:Y:S01]  /*1730*/  IMAD.MOV.U32 R245, RZ, RZ, R10 ;  /* 0x000000fffff57224 */ /* 0x000fe200078e000a */
[----:B------:R-:W-:Y:S01]  /*1740*/  LEA.HI.X R225, R8, UR23, R7, 0x1, P3 ;  /* 0x0000001708e17c11 */ /* 0x000fe200098f0c07 */
[----:B------:R-:W-:Y:S01]  /*1750*/  IMAD.MOV.U32 R244, RZ, RZ, R11 ;  /* 0x000000fffff47224 */ /* 0x000fe200078e000b */
[C---:B------:R-:W-:Y:S01]  /*1760*/  SHF.L.U64.HI R14, R12.reuse, 0x6, R13 ;  /* 0x000000060c0e7819 */ /* 0x040fe2000001020d */
[----:B--2---:R-:W-:Y:S01]  /*1770*/  IMAD.WIDE R222, R3, 0x4, R222 ;  /* 0x0000000403de7825 */ /* 0x004fe200078e02de */
        /* <DEDUP_REMOVED lines=15> */
.L_x_46:
[----:B------:R-:W1:Y:S01]  /*1870*/  LDCU.64 UR14, c[0x0][0x5c0] ;  /* 0x0000b800ff0e77ac */ /* 0x000e620008000a00 */
[----:B------:R-:W-:-:S05]  /*1880*/  IADD3 R6, PT, PT, R249, R250, RZ ;  /* 0x000000faf9067210 */ /* 0x000fca0007ffe0ff */
[C---:B-1----:R-:W-:Y:S02]  /*1890*/  IMAD R3, R6.reuse, UR15, RZ ;  /* 0x0000000f06037c24 */ /* 0x042fe4000f8e02ff */
[----:B------:R-:W-:-:S05]  /*18a0*/  IMAD.WIDE.U32 R6, R6, UR14, RZ ;  /* 0x0000000e06067c25 */ /* 0x000fca000f8e00ff */
[----:B------:R-:W-:Y:S02]  /*18b0*/  IADD3 R9, PT, PT, R7, R3, RZ ;  /* 0x0000000307097210 */ /* 0x000fe40007ffe0ff */
[----:B------:R-:W-:Y:S02]  /*18c0*/  MOV R8, R6 ;  /* 0x0000000600087202 */ /* 0x000fe40000000f00 */
.L_x_47:
        /* <DEDUP_REMOVED lines=12> */
.L_x_48:
[----:B------:R-:W1:Y:S01]  /*1990*/  LDCU.64 UR10, c[0x0][0x5c8] ;  /* 0x0000b900ff0a77ac */ /* 0x000e620008000a00 */
[----:B------:R-:W-:-:S05]  /*19a0*/  IADD3 R6, PT, PT, R249, R250, RZ ;  /* 0x000000faf9067210 */ /* 0x000fca0007ffe0ff */
[C---:B-1----:R-:W-:Y:S02]  /*19b0*/  IMAD R3, R6.reuse, UR11, RZ ;  /* 0x0000000b06037c24 */ /* 0x042fe4000f8e02ff */
[----:B------:R-:W-:-:S05]  /*19c0*/  IMAD.WIDE.U32 R6, R6, UR10, RZ ;  /* 0x0000000a06067c25 */ /* 0x000fca000f8e00ff */
[----:B------:R-:W-:Y:S02]  /*19d0*/  IADD3 R16, PT, PT, R7, R3, RZ ;  /* 0x0000000307107210 */ /* 0x000fe40007ffe0ff */
[----:B------:R-:W-:-:S07]  /*19e0*/  MOV R14, R6 ;  /* 0x00000006000e7202 */ /* 0x000fce0000000f00 */
.L_x_49:
[----:B------:R-:W1:Y:S01]  /*19f0*/  LDCU UR8, c[0x0][0x440] ;  /* 0x00008800ff0877ac */ /* 0x000e620008000800 */
[----:B------:R-:W-:Y:S01]  /*1a00*/  IMAD.U32 R6, RZ, RZ, UR14 ;  /* 0x0000000eff067e24 */ /* 0x000fe2000f8e00ff */
[----:B------:R-:W-:Y:S01]  /*1a10*/  BSSY.RECONVERGENT B0, `(.L_x_50) ;  /* 0x000001f000007945 */ /* 0x000fe20003800200 */
[----:B------:R-:W-:Y:S02]  /*1a20*/  UIADD3 UR34, UPT, UPT, -UR31, UR34, URZ ;  /* 0x000000221f227290 */ /* 0x000fe4000fffe1ff */
[----:B------:R-:W-:Y:S01]  /*1a30*/  IMAD.WIDE.U32 R6, R6, UR31, R4 ;  /* 0x0000001f06067c25 */ /* 0x000fe2000f8e0004 */
[----:B------:R-:W-:-:S04]  /*1a40*/  UIMAD UR16, UR4, UR14, URZ ;  /* 0x0000000e041072a4 */ /* 0x000fc8000f8e02ff */
[----:B------:R-:W-:Y:S01]  /*1a50*/  UIMAD UR16, UR31, UR15, UR16 ;  /* 0x0000000f1f1072a4 */ /* 0x000fe2000f8e0210 */
[----:B------:R-:W-:-:S05]  /*1a60*/  IADD3 R8, P2, PT, R8, R6, RZ ;  /* 0x0000000608087210 */ /* 0x000fca0007f5e0ff */
[----:B------:R-:W-:Y:S02]  /*1a70*/  IADD3.X R9, PT, PT, R9, UR16, R7, P2, !PT ;  /* 0x0000001009097c10 */ /* 0x000fe400097fe407 */
[----:B-1----:R-:W-:Y:S01]  /*1a80*/  ISETP.GE.AND P0, PT, R4, UR8, PT ;  /* 0x0000000804007c0c */ /* 0x002fe2000bf06270 */
[----:B------:R-:W1:Y:S03]  /*1a90*/  LDCU.64 UR8, c[0x0][0x5d8] ;  /* 0x0000bb00ff0877ac */ /* 0x000e660008000a00 */
[----:B------:R-:W-:Y:S02]  /*1aa0*/  ISETP.GE.OR P1, PT, R19, UR34, P0 ;  /* 0x0000002213007c0c */ /* 0x000fe40008726670 */
[----:B------:R-:W-:-:S11]  /*1ab0*/  ISETP.GE.OR P0, PT, R20, UR34, P0 ;  /* 0x0000002214007c0c */ /* 0x000fd60008706670 */
[----:B------:R-:W2:Y:S01]  /*1ac0*/  @!P1 LDC.64 R12, c[0x0][0x560] ;  /* 0x00015800ff0c9b82 */ /* 0x000ea20000000a00 */
[----:B-1----:R-:W-:-:S04]  /*1ad0*/  IMAD.WIDE.U32 R8, R35, UR8, R8 ;  /* 0x0000000823087c25 */ /* 0x002fc8000f8e0008 */
[----:B------:R-:W-:Y:S01]  /*1ae0*/  IMAD R7, R35, UR9, R9 ;  /* 0x0000000923077c24 */ /* 0x000fe2000f8e0209 */
[----:B------:R-:W-:-:S05]  /*1af0*/  @!P1 MOV R6, R8 ;  /* 0x0000000800069202 */ /* 0x000fca0000000f00 */
[----:B------:R-:W-:-:S04]  /*1b00*/  @!P1 IMAD.WIDE.U32 R10, R19, UR14, R6 ;  /* 0x0000000e130a9c25 */ /* 0x000fc8000f8e0006 */
[----:B------:R-:W-:Y:S01]  /*1b10*/  @!P1 IMAD R3, R19, UR15, R11 ;  /* 0x0000000f13039c24 */ /* 0x000fe2000f8e020b */
[----:B--2---:R-:W-:-:S04]  /*1b20*/  @!P1 LEA R12, P2, R10, R12, 0x1 ;  /* 0x0000000c0a0c9211 */ /* 0x004fc800078408ff */
[----:B------:R-:W-:Y:S01]  /*1b30*/  @!P1 LEA.HI.X R13, R10, R13, R3, 0x1, P2 ;  /* 0x0000000d0a0d9211 */ /* 0x000fe200010f0c03 */
[----:B------:R-:W-:-:S04]  /*1b40*/  IMAD.U32 R10, RZ, RZ, UR10 ;  /* 0x0000000aff0a7e24 */ /* 0x000fc8000f8e00ff */
        /* <DEDUP_REMOVED lines=11> */
.L_x_51:
[----:B------:R-:W-:Y:S05]  /*1c00*/  BSYNC.RECONVERGENT B0 ;  /* 0x0000000000007941 */ /* 0x000fea0003800200 */
.L_x_50:
[----:B------:R-:W3:Y:S01]  /*1c10*/  LDCU.64 UR8, c[0x0][0x5e0] ;  /* 0x0000bc00ff0877ac */ /* 0x000ee20008000a00 */
[----:B------:R-:W-:Y:S02]  /*1c20*/  IMAD.WIDE.U32 R4, R10, UR31, R4 ;  /* 0x0000001f0a047c25 */ /* 0x000fe4000f8e0004 */
[----:B------:R-:W4:Y:S01]  /*1c30*/  @!P1 LDC.64 R10, c[0x0][0x568] ;  /* 0x00015a00ff0a9b82 */ /* 0x000f220000000a00 */
[----:B------:R-:W-:Y:S01]  /*1c40*/  UIMAD UR4, UR4, UR10, URZ ;  /* 0x0000000a040472a4 */ /* 0x000fe2000f8e02ff */
[----:B------:R-:W-:-:S03]  /*1c50*/  IADD3 R6, P2, PT, R14, R4, RZ ;  /* 0x000000040e067210 */ /* 0x000fc60007f5e0ff */
[----:B------:R-:W-:-:S06]  /*1c60*/  UIMAD UR4, UR31, UR11, UR4 ;  /* 0x0000000b1f0472a4 */ /* 0x000fcc000f8e0204 */
[----:B------:R-:W-:-:S03]  /*1c70*/  IADD3.X R7, PT, PT, R16, UR4, R5, P2, !PT ;  /* 0x0000000410077c10 */ /* 0x000fc600097fe405 */
[----:B---3--:R-:W-:-:S04]  /*1c80*/  IMAD.WIDE.U32 R6, R35, UR8, R6 ;  /* 0x0000000823067c25 */ /* 0x008fc8000f8e0006 */
[----:B------:R-:W-:Y:S01]  /*1c90*/  IMAD R5, R35, UR9, R7 ;  /* 0x0000000923057c24 */ /* 0x000fe2000f8e0207 */
[----:B------:R-:W-:-:S05]  /*1ca0*/  @!P1 MOV R4, R6 ;  /* 0x0000000600049202 */ /* 0x000fca0000000f00 */
[----:B--2---:R-:W-:-:S04]  /*1cb0*/  @!P1 IMAD.WIDE.U32 R8, R19, UR10, R4 ;  /* 0x0000000a13089c25 */ /* 0x004fc8000f8e0004 */
[----:B------:R-:W-:Y:S01]  /*1cc0*/  @!P1 IMAD R3, R19, UR11, R9 ;  /* 0x0000000b13039c24 */ /* 0x000fe2000f8e0209 */
[----:B----4-:R-:W-:-:S04]  /*1cd0*/  @!P1 LEA R10, P2, R8, R10, 0x1 ;  /* 0x0000000a080a9211 */ /* 0x010fc800078408ff */
        /* <DEDUP_REMOVED lines=11> */
[----:B------:R4:W-:Y:S01]  /*1d90*/  STG.E.128 desc[UR28][R6.64], RZ ;  /* 0x000000ff06007986 */ /* 0x0009e2000c101d1c */
[----:B------:R-:W-:Y:S05]  /*1da0*/  BRA `(.L_x_52) ;  /* 0x0000005800607947 */ /* 0x000fea0003800000 */
.L_x_45:
[----:B------:R-:W1:Y:S01]  /*1db0*/  LDCU.64 UR8, c[0x0][0x3d8] ;  /* 0x00007b00ff0877ac */ /* 0x000e620008000a00 */
[----:B------:R-:W-:Y:S01]  /*1dc0*/  IMAD.U32 R6, RZ, RZ, UR16 ;  /* 0x00000010ff067e24 */ /* 0x000fe2000f8e00ff */
[----:B------:R-:W-:Y:S01]  /*1dd0*/  LOP3.LUT R8, R214, 0x80000001, RZ, 0xc0, !PT ;  /* 0x80000001d6087812 */ /* 0x000fe200078ec0ff */
[----:B------:R-:W-:Y:S01]  /*1de0*/  BSSY.RECONVERGENT B0, `(.L_x_53) ;  /* 0x0000022000007945 */ /* 0x000fe20003800200 */
[----:B------:R-:W-:Y:S01]  /*1df0*/  UIADD3 UR10, UPT, UPT, -UR31, UR34, URZ ;  /* 0x000000221f0a7290 */ /* 0x000fe2000fffe1ff */
[----:B------:R-:W-:Y:S01]  /*1e00*/  IMAD.WIDE.U32 R6, R6, UR31, R4 ;  /* 0x0000001f06067c25 */ /* 0x000fe2000f8e0004 */
[----:B------:R-:W-:-:S04]  /*1e10*/  UIMAD UR11, UR4, UR16, URZ ;  /* 0x00000010040b72a4 */ /* 0x000fc8000f8e02ff */
[----:B------:R-:W-:Y:S01]  /*1e20*/  UIMAD UR11, UR31, UR17, UR11 ;  /* 0x000000111f0b72a4 */ /* 0x000fe2000f8e020b */
[----:B------:R-:W-:Y:S01]  /*1e30*/  @P4 BAR.SYNC.DEFER_BLOCKING 0x0 ;  /* 0x0000000000004b1d */ /* 0x000fe20000010000 */
[----:B------:R-:W-:Y:S02]  /*1e40*/  ISETP.GE.AND P6, PT, R19, UR10, PT ;  /* 0x0000000a13007c0c */ /* 0x000fe4000bfc6270 */
[----:B------:R-:W-:-:S04]  /*1e50*/  IADD3 R6, P0, PT, R26, R6, RZ ;  /* 0x000000061a067210 */ /* 0x000fc80007f1e0ff */
[----:B------:R-:W-:Y:S01]  /*1e60*/  IADD3.X R7, PT, PT, R28, UR11, R7, P0, !PT ;  /* 0x0000000b1c077c10 */ /* 0x000fe200087fe407 */
[----:B-1----:R-:W-:Y:S01]  /*1e70*/  IMAD R3, R30, UR8, RZ ;  /* 0x000000081e037c24 */ /* 0x002fe2000f8e02ff */
[----:B------:R-:W-:-:S03]  /*1e80*/  ISETP.NE.AND P0, PT, R8, 0x1, PT ;  /* 0x000000010800780c */ /* 0x000fc60003f05270 */
[C---:B------:R-:W-:Y:S01]  /*1e90*/  IMAD R3, R16.reuse, UR9, R3 ;  /* 0x0000000910037c24 */ /* 0x040fe2000f8e0203 */
[----:B------:R-:W-:Y:S01]  /*1ea0*/  SEL R12, RZ, 0x2000, P0 ;  /* 0x00002000ff0c7807 */ /* 0x000fe20000000000 */
[----:B------:R-:W-:-:S04]  /*1eb0*/  IMAD.WIDE.U32 R6, R16, UR8, R6 ;  /* 0x0000000810067c25 */ /* 0x000fc8000f8e0006 */
[----:B------:R-:W-:Y:S01]  /*1ec0*/  IMAD.IADD R3, R7, 0x1, R3 ;  /* 0x0000000107037824 */ /* 0x000fe200078e0203 */
[----:B------:R-:W-:Y:S06]  /*1ed0*/  @P6 BRA `(.L_x_54) ;  /* 0x0000000000446947 */ /* 0x000fec0003800000 */
[----:B------:R-:W1:Y:S02]  /*1ee0*/  LDCU UR8, c[0x0][0x440] ;  /* 0x00008800ff0877ac */ /* 0x000e640008000800 */
[----:B-1----:R-:W-:-:S13]  /*1ef0*/  ISETP.GE.AND P0, PT, R4, UR8, PT ;  /* 0x0000000804007c0c */ /* 0x002fda000bf06270 */
[----:B------:R-:W-:Y:S05]  /*1f00*/  @P0 BRA `(.L_x_55) ;  /* 0x0000000000300947 */ /* 0x000fea0003800000 */
[----:B------:R-:W1:Y:S01]  /*1f10*/  LDCU.64 UR8, c[0x0][0x390] ;  /* 0x00007200ff0877ac */ /* 0x000e620008000a00 */
[----:B------:R-:W-:Y:S02]  /*1f20*/  MOV R8, R6 ;  /* 0x0000000600087202 */ /* 0x000fe40000000f00 */
[----:B------:R-:W-:-:S03]  /*1f30*/  MOV R9, R3 ;  /* 0x0000000300097202 */ /* 0x000fc60000000f00 */
[----:B------:R-:W-:-:S04]  /*1f40*/  IMAD.WIDE.U32 R8, R19, UR16, R8 ;  /* 0x0000001013087c25 */ /* 0x000fc8000f8e0008 */
[----:B------:R-:W-:Y:S01]  /*1f50*/  IMAD R9, R19, UR17, R9 ;  /* 0x0000001113097c24 */ /* 0x000fe2000f8e0209 */
[----:B-1----:R-:W-:-:S04]  /*1f60*/  LEA R10, P0, R8, UR8, 0x1 ;  /* 0x00000008080a7c11 */ /* 0x002fc8000f8008ff */
[----:B------:R-:W-:-:S05]  /*1f70*/  LEA.HI.X R11, R8, UR9, R9, 0x1, P0 ;  /* 0x00000009080b7c11 */ /* 0x000fca00080f0c09 */
[----:B------:R-:W-:Y:S01]  /*1f80*/  @!PT LDS RZ, [RZ] ;  /* 0x00000000fffff984 */ /* 0x000fe20000000800 */
[----:B------:R-:W-:Y:S01]  /*1f90*/  @!PT LDS RZ, [RZ] ;  /* 0x00000000fffff984 */ /* 0x000fe20000000800 */
[----:B------:R-:W-:Y:S01]  /*1fa0*/  @!PT LDS RZ, [RZ] ;  /* 0x00000000fffff984 */ /* 0x000fe20000000800 */
[----:B------:R1:W-:Y:S01]  /*1fb0*/  LDGSTS.E.BYPASS.LTC128B.128 [R221+0x8000], desc[UR28][R10.64] ;  /* 0x080000000add7fae */ /* 0x0003e2000b981a1c */
[----:B------:R-:W-:Y:S05]  /*1fc0*/  BRA `(.L_x_56) ;  /* 0x00000000000c7947 */ /* 0x000fea0003800000 */
.L_x_55:
[----:B------:R2:W-:Y:S01]  /*1fd0*/  STS.128 [R221+0x8000], RZ ;  /* 0x008000ffdd007388 */ /* 0x0005e20000000c00 */
[----:B------:R-:W-:Y:S05]  /*1fe0*/  BRA `(.L_x_56) ;  /* 0x0000000000047947 */ /* 0x000fea0003800000 */
.L_x_54:
[----:B------:R3:W-:Y:S02]  /*1ff0*/  STS.128 [R221+0x8000], RZ ;  /* 0x008000ffdd007388 */ /* 0x0007e40000000c00 */
.L_x_56:
[----:B------:R-:W-:Y:S05]  /*2000*/  BSYNC.RECONVERGENT B0 ;  /* 0x0000000000007941 */ /* 0x000fea0003800200 */
.L_x_53:
[----:B------:R-:W-:Y:S01]  /*2010*/  ISETP.GE.AND P5, PT, R20, UR10, PT ;  /* 0x0000000a14007c0c */ /* 0x000fe2000bfa6270 */
[----:B------:R-:W-:-:S12]  /*2020*/  BSSY.RECONVERGENT B0, `(.L_x_57) ;  /* 0x0000014000007945 */ /* 0x000fd80003800200 */
[----:B------:R4:W-:Y:S01]  /*2030*/  @P5 STS.128 [R221+0x9000], RZ ;  /* 0x009000ffdd005388 */ /* 0x0009e20000000c00 */
[----:B------:R-:W-:Y:S05]  /*2040*/  @P5 BRA `(.L_x_58) ;  /* 0x0000000000445947 */ /* 0x000fea0003800000 */
[----:B------:R-:W5:Y:S02]  /*2050*/  LDCU UR8, c[0x0][0x440] ;  /* 0x00008800ff0877ac */ /* 0x000f640008000800 */
[----:B-----5:R-:W-:-:S13]  /*2060*/  ISETP.GE.AND P0, PT, R4, UR8, PT ;  /* 0x0000000804007c0c */ /* 0x020fda000bf06270 */
[----:B------:R1:W-:Y:S01]  /*2070*/  @P0 STS.128 [R221+0x9000], RZ ;  /* 0x009000ffdd000388 */ /* 0x0003e20000000c00 */
[----:B------:R-:W-:Y:S05]  /*2080*/  @P0 BRA `(.L_x_58) ;  /* 0x0000000000340947 */ /* 0x000fea0003800000 */
[----:B------:R-:W5:Y:S01]  /*2090*/  LDCU.64 UR8, c[0x0][0x390] ;  /* 0x00007200ff0877ac */ /* 0x000f620008000a00 */
[----:B------:R-:W-:Y:S01]  /*20a0*/  MOV R8, R6 ;  /* 0x0000000600087202 */ /* 0x000fe20000000f00 */
[----:B------:R-:W-:Y:S01]  /*20b0*/  IMAD R7, R18, UR16, RZ ;  /* 0x0000001012077c24 */ /* 0x000fe2000f8e02ff */
[----:B------:R-:W-:-:S03]  /*20c0*/  MOV R9, R3 ;  /* 0x0000000300097202 */ /* 0x000fc60000000f00 */
[C---:B------:R-:W-:Y:S02]  /*20d0*/  IMAD R3, R15.reuse, UR17, R7 ;  /* 0x000000110f037c24 */ /* 0x040fe4000f8e0207 */
[----:B------:R-:W-:-:S05]  /*20e0*/  IMAD.WIDE.U32 R8, R15, UR16, R8 ;  /* 0x000000100f087c25 */ /* 0x000fca000f8e0008 */
[----:B------:R-:W-:Y:S02]  /*20f0*/  IADD3 R3, PT, PT, R9, R3, RZ ;  /* 0x0000000309037210 */ /* 0x000fe40007ffe0ff */
[----:B-----5:R-:W-:-:S04]  /*2100*/  LEA R6, P0, R8, UR8, 0x1 ;  /* 0x0000000808067c11 */ /* 0x020fc8000f8008ff */
[----:B------:R-:W-:-:S05]  /*2110*/  LEA.HI.X R7, R8, UR9, R3, 0x1, P0 ;  /* 0x0000000908077c11 */ /* 0x000fca00080f0c03 */
[----:B------:R-:W-:Y:S01]  /*2120*/  @!PT LDS RZ, [RZ] ;  /* 0x00000000fffff984 */ /* 0x000fe20000000800 */
[----:B------:R-:W-:Y:S01]  /*2130*/  @!PT LDS RZ, [RZ] ;  /* 0x00000000fffff984 */ /* 0x000fe20000000800 */
[----:B------:R-:W-:Y:S01]  /*2140*/  @!PT LDS RZ, [RZ] ;  /* 0x00000000fffff984 */ /* 0x000fe20000000800 */
[----:B------:R1:W-:Y:S04]  /*2150*/  LDGSTS.E.BYPASS.LTC128B.128 [R221+0x9000], desc[UR28][R6.64] ;  /* 0x0900000006dd7fae */ /* 0x0003e8000b981a1c */
.L_x_58:
[----:B------:R-:W-:Y:S05]  /*2160*/  BSYNC.RECONVERGENT B0 ;  /* 0x0000000000007941 */ /* 0x000fea0003800200 */
.L_x_57:
[----:B------:R-:W-:Y:S01]  /*2170*/  IMAD R3, R17, -0x80, R25 ;  /* 0xffffff8011037824 */ /* 0x000fe200078e0219 */
[----:B------:R-:W0:Y:S01]  /*2180*/  LDGDEPBAR ;  /* 0x00000000000079af */ /* 0x000e220000000000 */
[----:B------:R-:W-:Y:S03]  /*2190*/  BSSY.RECONVERGENT B0, `(.L_x_59) ;  /* 0x0000010000007945 */ /* 0x000fe60003800200 */
[----:B------:R-:W-:-:S13]  /*21a0*/  ISETP.GE.AND P1, PT, R19, R3, PT ;  /* 0x000000031300720c */ /* 0x000fda0003f26270 */
[----:B------:R-:W-:Y:S05]  /*21b0*/  @P1 BRA `(.L_x_60) ;  /* 0x0000000000301947 */ /* 0x000fea0003800000 */
[----:B------:R-:W5:Y:S02]  /*21c0*/  LDCU UR8, c[0x0][0x440] ;  /* 0x00008800ff0877ac */ /* 0x000f640008000800 */
[----:B-----5:R-:W-:-:S13]  /*21d0*/  ISETP.GE.AND P0, PT, R4, UR8, PT ;  /* 0x0000000804007c0c */ /* 0x020fda000bf06270 */
[----:B------:R-:W-:Y:S05]  /*21e0*/  @P0 BRA `(.L_x_61) ;  /* 0x00000000001c0947 */ /* 0x000fea0003800000 */
[----:B-1----:R-:W-:Y:S02]  /*21f0*/  MOV R6, R228 ;  /* 0x000000e400067202 */ /* 0x002fe40000000f00 */
[----:B------:R-:W-:-:S05]  /*2200*/  MOV R7, R226 ;  /* 0x000000e200077202 */ /* 0x000fca0000000f00 */
[----:B------:R-:W-:Y:S01]  /*2210*/  @!PT LDS RZ, [RZ] ;  /* 0x00000000fffff984 */ /* 0x000fe20000000800 */
[----:B------:R-:W-:Y:S01]  /*2220*/  @!PT LDS RZ, [RZ] ;  /* 0x00000000fffff984 */ /* 0x000fe20000000800 */
[----:B------:R-:W-:Y:S01]  /*2230*/  @!PT LDS RZ, [RZ] ;  /* 0x00000000fffff984 */ /* 0x000fe20000000800 */
[----:B------:R1:W-:Y:S01]  /*2240*/  LDGSTS.E.BYPASS.LTC128B.128 [R221+0x4000], desc[UR28][R6.64] ;  /* 0x0400000006dd7fae */ /* 0x0003e2000b981a1c */
[----:B------:R-:W-:Y:S05]  /*2250*/  BRA `(.L_x_62) ;  /* 0x00000000000c7947 */ /* 0x000fea0003800000 */
.L_x_61:
[----:B------:R1:W-:Y:S01]  /*2260*/  STS.128 [R221+0x4000], RZ ;  /* 0x004000ffdd007388 */ /* 0x0003e20000000c00 */
[----:B------:R-:W-:Y:S05]  /*2270*/  BRA `(.L_x_62) ;  /* 0x0000000000047947 */ /* 0x000fea0003800000 */
.L_x_60:
[----:B------:R1:W-:Y:S02]  /*2280*/  STS.128 [R221+0x4000], RZ ;  /* 0x004000ffdd007388 */ /* 0x0003e40000000c00 */
.L_x_62:
[----:B------:R-:W-:Y:S05]  /*2290*/  BSYNC.RECONVERGENT B0 ;  /* 0x0000000000007941 */ /* 0x000fea0003800200 */
.L_x_59:
[----:B------:R-:W-:Y:S01]  /*22a0*/  ISETP.GE.AND P4, PT, R20, R3, PT ;  /* 0x000000031400720c */ /* 0x000fe20003f86270 */
[----:B------:R-:W-:-:S12]  /*22b0*/  BSSY.RECONVERGENT B0, `(.L_x_63) ;  /* 0x0000010000007945 */ /* 0x000fd80003800200 */
[----:B------:R1:W-:Y:S01]  /*22c0*/  @P4 STS.128 [R221+0x5000], RZ ;  /* 0x005000ffdd004388 */ /* 0x0003e20000000c00 */
[----:B------:R-:W-:Y:S05]  /*22d0*/  @P4 BRA `(.L_x_64) ;  /* 0x0000000000344947 */ /* 0x000fea0003800000 */
[----:B------:R-:W5:Y:S02]  /*22e0*/  LDCU UR8, c[0x0][0x440] ;  /* 0x00008800ff0877ac */ /* 0x000f640008000800 */
[----:B-----5:R-:W-:-:S13]  /*22f0*/  ISETP.GE.AND P0, PT, R4, UR8, PT ;  /* 0x0000000804007c0c */ /* 0x020fda000bf06270 */
[----:B------:R1:W-:Y:S01]  /*2300*/  @P0 STS.128 [R221+0x5000], RZ ;  /* 0x005000ffdd000388 */ /* 0x0003e20000000c00 */
[----:B------:R-:W-:Y:S05]  /*2310*/  @P0 BRA `(.L_x_64) ;  /* 0x0000000000240947 */ /* 0x000fea0003800000 */
[----:B-1----:R-:W-:Y:S01]  /*2320*/  IMAD.U32 R6, RZ, RZ, UR15 ;  /* 0x0000000fff067e24 */ /* 0x002fe2000f8e00ff */
[----:B------:R-:W-:Y:S01]  /*2330*/  MOV R8, UR15 ;  /* 0x0000000f00087c02 */ /* 0x000fe20008000f00 */
[----:B------:R-:W-:-:S03]  /*2340*/  IMAD.U32 R7, RZ, RZ, UR14 ;  /* 0x0000000eff077e24 */ /* 0x000fc6000f8e00ff */
[----:B------:R-:W-:-:S04]  /*2350*/  LEA R6, P0, R6, R228, 0x1 ;  /* 0x000000e406067211 */ /* 0x000fc800078008ff */
[----:B------:R-:W-:-:S05]  /*2360*/  LEA.HI.X R7, R8, R226, R7, 0x1, P0 ;  /* 0x000000e208077211 */ /* 0x000fca00000f0c07 */
[----:B------:R-:W-:Y:S01]  /*2370*/  @!PT LDS RZ, [RZ] ;  /* 0x00000000fffff984 */ /* 0x000fe20000000800 */
[----:B------:R-:W-:Y:S01]  /*2380*/  @!PT LDS RZ, [RZ] ;  /* 0x00000000fffff984 */ /* 0x000fe20000000800 */
[----:B------:R-:W-:Y:S01]  /*2390*/  @!PT LDS RZ, [RZ] ;  /* 0x00000000fffff984 */ /* 0x000fe20000000800 */
[----:B------:R1:W-:Y:S04]  /*23a0*/  LDGSTS.E.BYPASS.LTC128B.128 [R221+0x5000], desc[UR28][R6.64] ;  /* 0x0500000006dd7fae */ /* 0x0003e8000b981a1c */
.L_x_64:
[----:B------:R-:W-:Y:S05]  /*23b0*/  BSYNC.RECONVERGENT B0 ;  /* 0x0000000000007941 */ /* 0x000fea0003800200 */
.L_x_63:
[----:B------:R-:W-:Y:S01]  /*23c0*/  BSSY.RECONVERGENT B0, `(.L_x_65) ;  /* 0x0000010000007945 */ /* 0x000fe20003800200 */
[----:B------:R-:W-:-:S03]  /*23d0*/  IADD3 R211, PT, PT, R221, R12, RZ ;  /* 0x0000000cddd37210 */ /* 0x000fc60007ffe0ff */
        /* <DEDUP_REMOVED lines=9> */
[----:B------:R1:W-:Y:S01]  /*2470*/  LDGSTS.E.BYPASS.LTC128B.128 [R211], desc[UR28][R6.64] ;  /* 0x0000000006d37fae */ /* 0x0003e2000b981a1c */
[----:B------:R-:W-:Y:S05]  /*2480*/  BRA `(.L_x_68) ;  /* 0x00000000000c7947 */ /* 0x000fea0003800000 */
.L_x_67:
[----:B------:R1:W-:Y:S01]  /*2490*/  STS.128 [R211], RZ ;  /* 0x000000ffd3007388 */ /* 0x0003e20000000c00 */
[----:B------:R-:W-:Y:S05]  /*24a0*/  BRA `(.L_x_68) ;  /* 0x0000000000047947 */ /* 0x000fea0003800000 */
.L_x_66:
[----:B------:R1:W-:Y:S02]  /*24b0*/  STS.128 [R211], RZ ;  /* 0x000000ffd3007388 */ /* 0x0003e40000000c00 */
.L_x_68:
[----:B------:R-:W-:Y:S05]  /*24c0*/  BSYNC.RECONVERGENT B0 ;  /* 0x0000000000007941 */ /* 0x000fea0003800200 */
.L_x_65:
[C---:B------:R-:W-:Y:S01]  /*24d0*/  VIADD R8, R247.reuse, 0x8 ;  /* 0x00000008f7087836 */ /* 0x040fe20000000000 */
[C---:B-1----:R-:W-:Y:S01]  /*24e0*/  LOP3.LUT R7, R247.reuse, 0x40, RZ, 0xfc, !PT ;  /* 0x00000040f7077812 */ /* 0x042fe200078efcff */
[C---:B------:R-:W-:Y:S01]  /*24f0*/  VIADD R6, R247.reuse, 0x48 ;  /* 0x00000048f7067836 */ /* 0x040fe20000000000 */
[-C--:B------:R-:W-:Y:S01]  /*2500*/  ISETP.GE.AND P3, PT, R247, R3.reuse, PT ;  /* 0x00000003f700720c */ /* 0x080fe20003f66270 */
[----:B------:R-:W-:Y:S01]  /*2510*/  IMAD.MOV.U32 R242, RZ, RZ, 0x7f800000 ;  /* 0x7f800000fff27424 */ /* 0x000fe200078e00ff */
[-C--:B------:R-:W-:Y:S01]  /*2520*/  ISETP.GE.AND P2, PT, R8, R3.reuse, PT ;  /* 0x000000030800720c */ /* 0x080fe20003f46270 */
[----:B------:R-:W-:Y:S01]  /*2530*/  IMAD.MOV.U32 R240, RZ, RZ, 0x7f800000 ;  /* 0x7f800000fff07424 */ /* 0x000fe200078e00ff */
[-C--:B------:R-:W-:Y:S02]  /*2540*/  ISETP.GE.AND P1, PT, R7, R3.reuse, PT ;  /* 0x000000030700720c */ /* 0x080fe40003f26270 */
[----:B------:R-:W-:Y:S01]  /*2550*/  ISETP.GE.AND P0, PT, R6, R3, PT ;  /* 0x000000030600720c */ /* 0x000fe20003f06270 */
[----:B------:R-:W-:Y:S01]  /*2560*/  IMAD.WIDE.U32 R6, R247, 0x4, R222 ;  /* 0x00000004f7067825 */ /* 0x000fe200078e00de */
[----:B------:R-:W-:-:S02]  /*2570*/  MOV R241, 0x7f800000 ;  /* 0x7f80000000f17802 */ /* 0x000fc40000000f00 */
[----:B------:R-:W-:-:S03]  /*2580*/  MOV R239, 0x7f800000 ;  /* 0x7f80000000ef7802 */ /* 0x000fc60000000f00 */
[----:B------:R1:W5:Y:S04]  /*2590*/  @!P3 LDG.E R242, desc[UR28][R6.64] ;  /* 0x0000001c06f2b981 */ /* 0x000368000c1e1900 */
[----:B------:R1:W5:Y:S04]  /*25a0*/  @!P2 LDG.E R241, desc[UR28][R6.64+0x20] ;  /* 0x0000201c06f1a981 */ /* 0x000368000c1e1900 */
[----:B------:R1:W5:Y:S04]  /*25b0*/  @!P1 LDG.E R240, desc[UR28][R6.64+0x100] ;  /* 0x0001001c06f09981 */ /* 0x000368000c1e1900 */
[----:B------:R1:W5:Y:S01]  /*25c0*/  @!P0 LDG.E R239, desc[UR28][R6.64+0x120] ;  /* 0x0001201c06ef8981 */ /* 0x000362000c1e1900 */
[----:B------:R-:W-:Y:S03]  /*25d0*/  BSSY.RECONVERGENT B0, `(.L_x_69) ;  /* 0x000000d000007945 */ /* 0x000fe60003800200 */
[----:B------:R1:W-:Y:S01]  /*25e0*/  @P4 STS.128 [R211+0x1000], RZ ;  /* 0x001000ffd3004388 */ /* 0x0003e20000000c00 */
[----:B------:R-:W-:Y:S05]  /*25f0*/  @P4 BRA `(.L_x_70) ;  /* 0x0000000000284947 */ /* 0x000fea0003800000 */
[----:B------:R-:W2:Y:S02]  /*2600*/  LDCU UR8, c[0x0][0x440] ;  /* 0x00008800ff0877ac */ /* 0x000ea40008000800 */
[----:B--2---:R-:W-:-:S13]  /*2610*/  ISETP.GE.AND P0, PT, R4, UR8, PT ;  /* 0x0000000804007c0c */ /* 0x004fda000bf06270 */
[----:B------:R2:W-:Y:S01]  /*2620*/  @P0 STS.128 [R211+0x1000], RZ ;  /* 0x001000ffd3000388 */ /* 0x0005e20000000c00 */
[----:B------:R-:W-:Y:S05]  /*2630*/  @P0 BRA `(.L_x_70) ;  /* 0x0000000000180947 */ /* 0x000fea0003800000 */
[----:B-1----:R-:W-:-:S04]  /*2640*/  LEA R6, P0, R13, R227, 0x1 ;  /* 0x000000e30d067211 */ /* 0x002fc800078008ff */
[----:B------:R-:W-:-:S05]  /*2650*/  LEA.HI.X R7, R13, R225, R14, 0x1, P0 ;  /* 0x000000e10d077211 */ /* 0x000fca00000f0c0e */
[----:B------:R-:W-:Y:S01]  /*2660*/  @!PT LDS RZ, [RZ] ;  /* 0x00000000fffff984 */ /* 0x000fe20000000800 */
[----:B------:R-:W-:Y:S01]  /*2670*/  @!PT LDS RZ, [RZ] ;  /* 0x00000000fffff984 */ /* 0x000fe20000000800 */
[----:B------:R-:W-:Y:S01]  /*2680*/  @!PT LDS RZ, [RZ] ;  /* 0x00000000fffff984 */ /* 0x000fe20000000800 */
[----:B------:R1:W-:Y:S04]  /*2690*/  LDGSTS.E.BYPASS.LTC128B.128 [R211+0x1000], desc[UR28][R6.64] ;  /* 0x0100000006d37fae */ /* 0x0003e8000b981a1c */
.L_x_70:
[----:B------:R-:W-:Y:S05]  /*26a0*/  BSYNC.RECONVERGENT B0 ;  /* 0x0000000000007941 */ /* 0x000fea0003800200 */
.L_x_69:
[----:B------:R-:W3:Y:S01]  /*26b0*/  LDCU.64 UR8, c[0x0][0x3d0] ;  /* 0x00007a00ff0877ac */ /* 0x000ee20008000a00 */
[----:B-1----:R-:W-:Y:S01]  /*26c0*/  MOV R6, UR18 ;  /* 0x0000001200067c02 */ /* 0x002fe20008000f00 */
[----:B------:R-:W-:Y:S01]  /*26d0*/  BSSY.RECONVERGENT B0, `(.L_x_71) ;  /* 0x000001d000007945 */ /* 0x000fe20003800200 */
[----:B------:R-:W-:-:S03]  /*26e0*/  UIMAD UR4, UR4, UR18, URZ ;  /* 0x00000012040472a4 */ /* 0x000fc6000f8e02ff */
[----:B------:R-:W-:Y:S01]  /*26f0*/  IMAD.WIDE.U32 R6, R6, UR31, R4 ;  /* 0x0000001f06067c25 */ /* 0x000fe2000f8e0004 */
[----:B------:R-:W-:Y:S02]  /*2700*/  UIMAD UR4, UR31, UR19, UR4 ;  /* 0x000000131f0472a4 */ /* 0x000fe4000f8e0204 */
[----:B------:R-:W-:-:S04]  /*2710*/  IADD3 R6, P0, PT, R31, R6, RZ ;  /* 0x000000061f067210 */ /* 0x000fc80007f1e0ff */
[----:B------:R-:W-:Y:S01]  /*2720*/  IADD3.X R7, PT, PT, R32, UR4, R7, P0, !PT ;  /* 0x0000000420077c10 */ /* 0x000fe200087fe407 */
[----:B---3--:R-:W-:Y:S02]  /*2730*/  IMAD R3, R30, UR8, RZ ;  /* 0x000000081e037c24 */ /* 0x008fe4000f8e02ff */
[----:B------:R-:W-:-:S04]  /*2740*/  IMAD.WIDE.U32 R6, R16, UR8, R6 ;  /* 0x0000000810067c25 */ /* 0x000fc8000f8e0006 */
[----:B------:R-:W-:-:S05]  /*2750*/  IMAD R3, R16, UR9, R3 ;  /* 0x0000000910037c24 */ /* 0x000fca000f8e0203 */
[----:B------:R-:W-:Y:S01]  /*2760*/  IADD3 R3, PT, PT, R7, R3, RZ ;  /* 0x0000000307037210 */ /* 0x000fe20007ffe0ff */
        /* <DEDUP_REMOVED lines=16> */
.L_x_73:
[----:B------:R1:W-:Y:S01]  /*2870*/  STS.128 [R221+0x6000], RZ ;  /* 0x006000ffdd007388 */ /* 0x0003e20000000c00 */
[----:B------:R-:W-:Y:S05]  /*2880*/  BRA `(.L_x_74) ;  /* 0x0000000000047947 */ /* 0x000fea0003800000 */
.L_x_72:
[----:B------:R1:W-:Y:S02]  /*2890*/  STS.128 [R221+0x6000], RZ ;  /* 0x006000ffdd007388 */ /* 0x0003e40000000c00 */
.L_x_74:
[----:B------:R-:W-:Y:S05]  /*28a0*/  BSYNC.RECONVERGENT B0 ;  /* 0x0000000000007941 */ /* 0x000fea0003800200 */
.L_x_71:
[----:B------:R1:W-:Y:S01]  /*28b0*/  @P5 STS.128 [R221+0x7000], RZ ;  /* 0x007000ffdd005388 */ /* 0x0003e20000000c00 */
[----:B------:R-:W1:Y:S01]  /*28c0*/  LDCU UR4, c[0x0][0x440] ;  /* 0x00008800ff0477ac */ /* 0x000e620008000800 */
[----:B------:R-:W-:Y:S01]  /*28d0*/  BSSY.RECONVERGENT B0, `(.L_x_75) ;  /* 0x0000013000007945 */ /* 0x000fe20003800200 */
[----:B------:R-:W1:Y:S03]  /*28e0*/  LDCU UR10, c[0x0][0x3e0] ;  /* 0x00007c00ff0a77ac */ /* 0x000e660008000800 */
[----:B------:R-:W-:Y:S05]  /*28f0*/  @P5 BRA `(.L_x_76) ;  /* 0x0000000000405947 */ /* 0x000fea0003800000 */
[----:B------:R-:W2:Y:S02]  /*2900*/  LDCU UR8, c[0x0][0x440] ;  /* 0x00008800ff0877ac */ /* 0x000ea40008000800 */
[----:B--2---:R-:W-:-:S13]  /*2910*/  ISETP.GE.AND P0, PT, R4, UR8, PT ;  /* 0x0000000804007c0c */ /* 0x004fda000bf06270 */
[----:B------:R2:W-:Y:S01]  /*2920*/  @P0 STS.128 [R221+0x7000], RZ ;  /* 0x007000ffdd000388 */ /* 0x0005e20000000c00 */
[----:B------:R-:W-:Y:S05]  /*2930*/  @P0 BRA `(.L_x_76) ;  /* 0x0000000000300947 */ /* 0x000fea0003800000 */
[----:B------:R-:W1:Y:S01]  /*2940*/  LDCU.64 UR8, c[0x0][0x388] ;  /* 0x00007100ff0877ac */ /* 0x000e620008000a00 */
[----:B------:R-:W-:Y:S01]  /*2950*/  MOV R7, R3 ;  /* 0x0000000300077202 */ /* 0x000fe20000000f00 */
[----:B------:R-:W-:Y:S02]  /*2960*/  IMAD R4, R18, UR18, RZ ;  /* 0x0000001212047c24 */ /* 0x000fe4000f8e02ff */
[----:B------:R-:W-:-:S04]  /*2970*/  IMAD.WIDE.U32 R6, R15, UR18, R6 ;  /* 0x000000120f067c25 */ /* 0x000fc8000f8e0006 */
[----:B------:R-:W-:-:S05]  /*2980*/  IMAD R3, R15, UR19, R4 ;  /* 0x000000130f037c24 */ /* 0x000fca000f8e0204 */
[----:B------:R-:W-:Y:S02]  /*2990*/  IADD3 R3, PT, PT, R7, R3, RZ ;  /* 0x0000000307037210 */ /* 0x000fe40007ffe0ff */
[----:B-1----:R-:W-:-:S04]  /*29a0*/  LEA R4, P0, R6, UR8, 0x1 ;  /* 0x0000000806047c11 */ /* 0x002fc8000f8008ff */
[----:B------:R-:W-:-:S05]  /*29b0*/  LEA.HI.X R5, R6, UR9, R3, 0x1, P0 ;  /* 0x0000000906057c11 */ /* 0x000fca00080f0c03 */
[----:B------:R-:W-:Y:S01]  /*29c0*/  @!PT LDS RZ, [RZ] ;  /* 0x00000000fffff984 */ /* 0x000fe20000000800 */
[----:B------:R-:W-:Y:S01]  /*29d0*/  @!PT LDS RZ, [RZ] ;  /* 0x00000000fffff984 */ /* 0x000fe20000000800 */
[----:B------:R-:W-:Y:S01]  /*29e0*/  @!PT LDS RZ, [RZ] ;  /* 0x00000000fffff984 */ /* 0x000fe20000000800 */
[----:B------:R1:W-:Y:S04]  /*29f0*/  LDGSTS.E.BYPASS.LTC128B.128 [R221+0x7000], desc[UR28][R4.64] ;  /* 0x0700000004dd7fae */ /* 0x0003e8000b981a1c */
.L_x_76:
[----:B-1----:R-:W-:Y:S05]  /*2a00*/  BSYNC.RECONVERGENT B0 ;  /* 0x0000000000007941 */ /* 0x002fea0003800200 */
.L_x_75:
[----:B------:R-:W0:Y:S01]  /*2a10*/  LDGDEPBAR ;  /* 0x00000000000079af */ /* 0x000e220000000000 */
[----:B------:R-:W-:Y:S01]  /*2a20*/  IMAD.SHL.U32 R157, R108, 0x2, RZ ;  /* 0x000000026c9d7824 */ /* 0x000fe200078e00ff */
[----:B------:R-:W1:Y:S01]  /*2a30*/  LDC R246, c[0x0][0x44c] ;  /* 0x00011300fff67b82 */ /* 0x000e620000000800 */
[----:B------:R-:W3:Y:S01]  /*2a40*/  LDCU UR8, c[0x0][0x590] ;  /* 0x0000b200ff0877ac */ /* 0x000ee20008000800 */
[----:B------:R-:W4:Y:S01]  /*2a50*/  S2R R251, SR_TID.X ;  /* 0x0000000000fb7919 */ /* 0x000f220000002100 */
[----:B------:R-:W-:Y:S01]  /*2a60*/  IMAD.IADD R144, R149, 0x1, R157 ;  /* 0x0000000195907824 */ /* 0x000fe200078e029d */
[----:B------:R-:W-:Y:S01]  /*2a70*/  LOP3.LUT R243, R40, 0x18, RZ, 0xc0, !PT ;  /* 0x0000001828f37812 */ /* 0x000fe200078ec0ff */
[----:B------:R-:W-:Y:S01]  /*2a80*/  UIADD3 UR31, UPT, UPT, UR31, 0x80, URZ ;  /* 0x000000801f1f7890 */ /* 0x000fe2000fffe0ff */
[----:B------:R-:W-:Y:S01]  /*2a90*/  IMAD.SHL.U32 R248, R33, 0x8, RZ ;  /* 0x0000000821f87824 */ /* 0x000fe200078e00ff */
[----:B------:R-:W-:Y:S01]  /*2aa0*/  CS2R R94, SRZ ;  /* 0x00000000005e7805 */ /* 0x000fe2000001ff00 */
[--C-:B------:R-:W-:Y:S01]  /*2ab0*/  IMAD.IADD R148, R155, 0x1, R12.reuse ;  /* 0x000000019b947824 */ /* 0x100fe200078e020c */
[----:B------:R-:W-:Y:S01]  /*2ac0*/  CS2R R92, SRZ ;  /* 0x00000000005c7805 */ /* 0x000fe2000001ff00 */
[----:B------:R-:W-:Y:S01]  /*2ad0*/  IMAD.IADD R3, R2, 0x1, R12 ;  /* 0x0000000102037824 */ /* 0x000fe200078e020c */
[----:B------:R-:W-:Y:S01]  /*2ae0*/  CS2R R98, SRZ ;  /* 0x0000000000627805 */ /* 0x000fe2000001ff00 */
[----:B------:R-:W-:Y:S01]  /*2af0*/  IMAD.MOV.U32 R224, RZ, RZ, R211 ;  /* 0x000000ffffe07224 */ /* 0x000fe200078e00d3 */
[----:B------:R-:W-:Y:S01]  /*2b00*/  CS2R R96, SRZ ;  /* 0x0000000000607805 */ /* 0x000fe2000001ff00 */
[----:B------:R-:W-:Y:S01]  /*2b10*/  IMAD.MOV.U32 R252, RZ, RZ, 0x10 ;  /* 0x00000010fffc7424 */ /* 0x000fe200078e00ff */
[----:B------:R-:W-:-:S02]  /*2b20*/  CS2R R90, SRZ ;  /* 0x00000000005a7805 */ /* 0x000fc4000001ff00 */
[----:B------:R-:W-:Y:S02]  /*2b30*/  CS2R R88, SRZ ;  /* 0x0000000000587805 */ /* 0x000fe4000001ff00 */
[----:B------:R-:W-:Y:S02]  /*2b40*/  CS2R R86, SRZ ;  /* 0x0000000000567805 */ /* 0x000fe4000001ff00 */
[----:B------:R-:W-:Y:S02]  /*2b50*/  CS2R R84, SRZ ;  /* 0x0000000000547805 */ /* 0x000fe4000001ff00 */
[----:B------:R-:W-:Y:S02]  /*2b60*/  CS2R R78, SRZ ;  /* 0x00000000004e7805 */ /* 0x000fe4000001ff00 */
[----:B------:R-:W-:Y:S02]  /*2b70*/  CS2R R76, SRZ ;  /* 0x00000000004c7805 */ /* 0x000fe4000001ff00 */
[----:B------:R-:W-:Y:S01]  /*2b80*/  CS2R R82, SRZ ;  /* 0x0000000000527805 */ /* 0x000fe2000001ff00 */
[----:B------:R-:W-:-:S04]  /*2b90*/  DEPBAR.LE SB0, 0x1 ;  /* 0x000080400000791a */ /* 0x000fc80000000000 */
[----:B------:R-:W-:Y:S01]  /*2ba0*/  BAR.SYNC.DEFER_BLOCKING 0x0 ;  /* 0x0000000000007b1d */ /* 0x000fe20000010000 */
[----:B------:R-:W-:Y:S02]  /*2bb0*/  CS2R R80, SRZ ;  /* 0x0000000000507805 */ /* 0x000fe4000001ff00 */
[----:B------:R-:W-:Y:S02]  /*2bc0*/  CS2R R74, SRZ ;  /* 0x00000000004a7805 */ /* 0x000fe4000001ff00 */
[----:B------:R-:W-:Y:S02]  /*2bd0*/  CS2R R72, SRZ ;  /* 0x0000000000487805 */ /* 0x000fe4000001ff00 */
[----:B------:R-:W-:Y:S02]  /*2be0*/  CS2R R70, SRZ ;  /* 0x0000000000467805 */ /* 0x000fe4000001ff00 */
[----:B------:R-:W-:Y:S01]  /*2bf0*/  CS2R R68, SRZ ;  /* 0x0000000000447805 */ /* 0x000fe2000001ff00 */
[--C-:B------:R-:W-:Y:S01]  /*2c00*/  IMAD.IADD R150, R149, 0x1, R157.reuse ;  /* 0x0000000195967824 */ /* 0x100fe200078e029d */
[----:B------:R-:W1:Y:S01]  /*2c10*/  LDCU UR9, c[0x0][0x45c] ;  /* 0x00008b80ff0977ac */ /* 0x000e620008000800 */
[----:B----4-:R-:W-:Y:S01]  /*2c20*/  LOP3.LUT P4, RZ, R251, 0x4, RZ, 0xc0, !PT ;  /* 0x00000004fbff7812 */ /* 0x010fe2000788c0ff */
[----:B------:R-:W-:Y:S01]  /*2c30*/  IMAD.IADD R156, R155, 0x1, R157 ;  /* 0x000000019b9c7824 */ /* 0x000fe200078e029d */
[----:B---3--:R-:W-:-:S02]  /*2c40*/  USHF.L.U32 UR8, UR8, 0x7, URZ ;  /* 0x0000000708087899 */ /* 0x008fc400080006ff */
[----:B------:R-:W-:Y:S01]  /*2c50*/  UISETP.GE.AND UP0, UPT, UR31, UR34, UPT ;  /* 0x000000221f00728c */ /* 0x000fe2000bf06270 */
[----:B------:R3:W4:Y:S04]  /*2c60*/  LDSM.16.M88.4 R132, [R144] ;  /* 0x000000009084783b */ /* 0x0007280000000200 */
[----:B------:R3:W1:Y:S04]  /*2c70*/  LDSM.16.M88.4 R136, [R144+0x400] ;  /* 0x000400009088783b */ /* 0x0006680000000200 */
[----:B------:R3:W1:Y:S04]  /*2c80*/  LDSM.16.M88.4 R140, [R144+0x800] ;  /* 0x00080000908c783b */ /* 0x0006680000000200 */
[----:B------:R-:W1:Y:S04]  /*2c90*/  LDSM.16.M88.4 R144, [R144+0xc00] ;  /* 0x000c00009090783b */ /* 0x000e680000000200 */
[----:B------:R3:W1:Y:S04]  /*2ca0*/  LDSM.16.M88.4 R116, [R149] ;  /* 0x000000009574783b */ /* 0x0006680000000200 */
[----:B------:R3:W1:Y:S04]  /*2cb0*/  LDSM.16.M88.4 R120, [R149+0x400] ;  /* 0x000400009578783b */ /* 0x0006680000000200 */
[----:B------:R3:W1:Y:S04]  /*2cc0*/  LDSM.16.M88.4 R124, [R149+0x800] ;  /* 0x00080000957c783b */ /* 0x0006680000000200 */
[----:B------:R3:W1:Y:S02]  /*2cd0*/  LDSM.16.M88.4 R128, [R149+0xc00] ;  /* 0x000c00009580783b */ /* 0x0006640000000200 */
.L_x_79:
[----:B------:R-:W0:Y:S01]  /*2ce0*/  LDGDEPBAR ;  /* 0x00000000000079af */ /* 0x000e220000000000 */
[----:B------:R-:W-:Y:S01]  /*2cf0*/  IMAD.IADD R112, R157, 0x1, R148 ;  /* 0x000000019d707824 */ /* 0x000fe200078e0294 */
[----:B------:R-:W-:Y:S01]  /*2d00*/  PLOP3.LUT P1, PT, PT, PT, UP0, 0x80, 0x8 ;  /* 0x000000000008781c */ /* 0x000fe20003f2f008 */
[C---:B-----5:R-:W-:Y:S01]  /*2d10*/  FMUL.FTZ R158, R242.reuse, 1.4426950216293334961 ;  /* 0x3fb8aa3bf29e7820 */ /* 0x060fe20000410000 */
[----:B------:R-:W-:Y:S02]  /*2d20*/  PLOP3.LUT P2, PT, PT, PT, UP0, 0x80, 0x8 ;  /* 0x000000000008781c */ /* 0x000fe40003f4f008 */
[----:B------:R-:W-:Y:S02]  /*2d30*/  PLOP3.LUT P3, PT, PT, PT, UP0, 0x80, 0x8 ;  /* 0x000000000008781c */ /* 0x000fe40003f6f008 */
[----:B------:R-:W-:Y:S02]  /*2d40*/  PLOP3.LUT P0, PT, PT, PT, UP0, 0x80, 0x8 ;  /* 0x000000000008781c */ /* 0x000fe40003f0f008 */
[----:B------:R-:W-:Y:S02]  /*2d50*/  PLOP3.LUT P6, PT, PT, PT, UP0, 0x80, 0x8 ;  /* 0x000000000008781c */ /* 0x000fe40003fcf008 */
[----:B------:R-:W-:Y:S04]  /*2d60*/  FSETP.NEU.FTZ.AND P5, PT, R242, -INF , PT ;  /* 0xff800000f200780b */ /* 0x000fe80003fbd000 */
[----:B------:R-:W-:Y:S02]  /*2d70*/  FSEL R158, R158, RZ, P5 ;  /* 0x000000ff9e9e7208 */ /* 0x000fe40002800000 */
[----:B------:R-:W-:Y:S01]  /*2d80*/  FSETP.NEU.FTZ.AND P5, PT, R241, -INF , PT ;  /* 0xff800000f100780b */ /* 0x000fe20003fbd000 */
[----:B------:R-:W-:Y:S04]  /*2d90*/  DEPBAR.LE SB0, 0x0 ;  /* 0x000080000000791a */ /* 0x000fe80000000000 */
[----:B------:R-:W-:Y:S06]  /*2da0*/  BAR.SYNC.DEFER_BLOCKING 0x0 ;  /* 0x0000000000007b1d */ /* 0x000fec0000010000 */
[----:B------:R-:W-:Y:S08]  /*2db0*/  LDSM.16.M88.4 R64, [R148] ;  /* 0x000000009440783b */ /* 0x000ff00000000200 */
[----:B------:R-:W2:Y:S08]  /*2dc0*/  LDSM.16.M88.4 R16, [R149+-0x2000] ;  /* 0xffe000009510783b */ /* 0x000eb00000000200 */
[----:B------:R-:W4:Y:S08]  /*2dd0*/  LDSM.16.M88.4 R60, [R148+0x1000] ;  /* 0x00100000943c783b */ /* 0x000f300000000200 */
[----:B------:R-:W3:Y:S08]  /*2de0*/  LDSM.16.M88.4 R32, [R149+-0x1c00] ;  /* 0xffe400009520783b */ /* 0x000ef00000000200 */
[----:B------:R-:W1:Y:S08]  /*2df0*/  LDSM.16.M88.4 R48, [R149+-0x1800] ;  /* 0xffe800009530783b */ /* 0x000e700000000200 */
[----:B------:R-:W1:Y:S01]  /*2e00*/  LDSM.16.M88.4 R100, [R149+-0x1400] ;  /* 0xffec00009564783b */ /* 0x000e620000000200 */
[-C--:B--2---:R-:W-:Y:S07]  /*2e10*/  HMMA.16816.F32 R4, R64, R16.reuse, RZ ;  /* 0x000000104004723c */ /* 0x084fee00000018ff */
[----:B------:R-:W-:Y:S01]  /*2e20*/  LDSM.16.M88.4 R104, [R112] ;  /* 0x000000007068783b */ /* 0x000fe20000000200 */
[C---:B----4-:R-:W-:Y:S07]  /*2e30*/  HMMA.16816.F32 R8, R60.reuse, R16, RZ ;  /* 0x000000103c08723c */ /* 0x050fee00000018ff */
[----:B------:R-:W2:Y:S01]  /*2e40*/  LDSM.16.M88.4 R108, [R150+-0x2000] ;  /* 0xffe00000966c783b */ /* 0x000ea20000000200 */
[-C--:B------:R-:W-:Y:S07]  /*2e50*/  HMMA.16816.F32 R12, R60, R18.reuse, RZ ;  /* 0x000000123c0c723c */ /* 0x080fee00000018ff */
[----:B------:R-:W4:Y:S01]  /*2e60*/  LDSM.16.M88.4 R112, [R112+0x1000] ;  /* 0x001000007070783b */ /* 0x000f220000000200 */
[C---:B------:R-:W-:Y:S08]  /*2e70*/  HMMA.16816.F32 R16, R64.reuse, R18, RZ ;  /* 0x000000124010723c */ /* 0x040ff000000018ff */
[-C--:B---3--:R-:W-:Y:S08]  /*2e80*/  HMMA.16816.F32 R20, R64, R32.reuse, RZ ;  /* 0x000000204014723c */ /* 0x088ff000000018ff */
[C---:B------:R-:W-:Y:S08]  /*2e90*/  HMMA.16816.F32 R24, R60.reuse, R32, RZ ;  /* 0x000000203c18723c */ /* 0x040ff000000018ff */
[-C--:B------:R-:W-:Y:S08]  /*2ea0*/  HMMA.16816.F32 R28, R60, R34.reuse, RZ ;  /* 0x000000223c1c723c */ /* 0x080ff000000018ff */
[C---:B------:R-:W-:Y:S08]  /*2eb0*/  HMMA.16816.F32 R32, R64.reuse, R34, RZ ;  /* 0x000000224020723c */ /* 0x040ff000000018ff */
[-C--:B-1----:R-:W-:Y:S08]  /*2ec0*/  HMMA.16816.F32 R36, R64, R48.reuse, RZ ;  /* 0x000000304024723c */ /* 0x082ff000000018ff */
[C---:B------:R-:W-:Y:S08]  /*2ed0*/  HMMA.16816.F32 R40, R60.reuse, R48, RZ ;  /* 0x000000303c28723c */ /* 0x040ff000000018ff */
[-C--:B------:R-:W-:Y:S08]  /*2ee0*/  HMMA.16816.F32 R44, R60, R50.reuse, RZ ;  /* 0x000000323c2c723c */ /* 0x080ff000000018ff */
[C---:B------:R-:W-:Y:S08]  /*2ef0*/  HMMA.16816.F32 R48, R64.reuse, R50, RZ ;  /* 0x000000324030723c */ /* 0x040ff000000018ff */
[-C--:B------:R-:W-:Y:S08]  /*2f00*/  HMMA.16816.F32 R52, R64, R100.reuse, RZ ;  /* 0x000000644034723c */ /* 0x080ff000000018ff */
[C---:B------:R-:W-:Y:S02]  /*2f10*/  HMMA.16816.F32 R56, R60.reuse, R100, RZ ;  /* 0x000000643c38723c */ /* 0x040fe400000018ff */
[----:B------:R-:W-:Y:S01]  /*2f20*/  @P1 IMAD.SHL.U32 R100, R251, 0x2, RZ ;  /* 0x00000002fb641824 */ /* 0x000fe200078e00ff */
[----:B------:R-:W-:Y:S02]  /*2f30*/  PLOP3.LUT P1, PT, PT, PT, UP0, 0x80, 0x8 ;  /* 0x000000000008781c */ /* 0x000fe40003f2f008 */
[----:B------:R-:W-:Y:S02]  /*2f40*/  @P2 SHF.R.U32.HI R101, RZ, 0x1, R251 ;  /* 0x00000001ff652819 */ /* 0x000fe400000116fb */
[----:B------:R-:W-:Y:S01]  /*2f50*/  @P3 LOP3.LUT R100, R100, 0x6, RZ, 0xc0, !PT ;  /* 0x0000000664643812 */ /* 0x000fe200078ec0ff */
[-C--:B------:R-:W-:Y:S01]  /*2f60*/  HMMA.16816.F32 R60, R60, R102.reuse, RZ ;  /* 0x000000663c3c723c */ /* 0x080fe200000018ff */
[----:B------:R-:W-:Y:S02]  /*2f70*/  PLOP3.LUT P2, PT, PT, PT, UP0, 0x80, 0x8 ;  /* 0x000000000008781c */ /* 0x000fe40003f4f008 */
[----:B------:R-:W-:Y:S01]  /*2f80*/  @P0 LOP3.LUT R100, R100, 0x1c0, R101, 0xf8, !PT ;  /* 0x000001c064640812 */ /* 0x000fe200078ef865 */
[----:B------:R-:W-:Y:S01]  /*2f90*/  FMUL.FTZ R101, R240, 1.4426950216293334961 ;  /* 0x3fb8aa3bf0657820 */ /* 0x000fe20000410000 */
[----:B------:R-:W-:Y:S02]  /*2fa0*/  PLOP3.LUT P3, PT, PT, PT, UP0, 0x80, 0x8 ;  /* 0x000000000008781c */ /* 0x000fe40003f6f008 */
[----:B------:R-:W-:Y:S01]  /*2fb0*/  PLOP3.LUT P0, PT, PT, PT, UP0, 0x80, 0x8 ;  /* 0x000000000008781c */ /* 0x000fe20003f0f008 */
[----:B------:R-:W-:Y:S01]  /*2fc0*/  HMMA.16816.F32 R64, R64, R102, RZ ;  /* 0x000000664040723c */ /* 0x000fe200000018ff */
[----:B------:R-:W-:Y:S02]  /*2fd0*/  IMAD.U32 R102, RZ, RZ, UR26 ;  /* 0x0000001aff667e24 */ /* 0x000fe4000f8e00ff */
[----:B------:R-:W-:Y:S02]  /*2fe0*/  FMUL.FTZ R103, R241, 1.4426950216293334961 ;  /* 0x3fb8aa3bf1677820 */ /* 0x000fe40000410000 */
[----:B------:R-:W-:Y:S01]  /*2ff0*/  @P1 IMAD R102, R102, 0x80, R100 ;  /* 0x0000008066661824 */ /* 0x000fe200078e0264 */
[----:B------:R-:W-:Y:S02]  /*3000*/  PLOP3.LUT P1, PT, PT, PT, UP0, 0x80, 0x8 ;  /* 0x000000000008781c */ /* 0x000fe40003f2f008 */
[-C--:B--2---:R-:W-:Y:S05]  /*3010*/  HMMA.16816.F32 R4, R104, R108.reuse, R4 ;  /* 0x0000006c6804723c */ /* 0x084fea0000001804 */
[C---:B------:R-:W-:Y:S01]  /*3020*/  @P2 VIADD R100, R102.reuse, 0x1 ;  /* 0x0000000166642836 */ /* 0x040fe20000000000 */
[----:B------:R-:W-:Y:S02]  /*3030*/  @P3 ISETP.GE.AND P3, PT, R102, UR34, PT ;  /* 0x0000002266003c0c */ /* 0x000fe4000bf66270 */
[C---:B----4-:R-:W-:Y:S01]  /*3040*/  HMMA.16816.F32 R8, R112.reuse, R108, R8 ;  /* 0x0000006c7008723c */ /* 0x050fe20000001808 */
[----:B------:R-:W-:Y:S03]  /*3050*/  PLOP3.LUT P2, PT, PT, PT, UP0, 0x80, 0x8 ;  /* 0x000000000008781c */ /* 0x000fe60003f4f008 */
[----:B------:R-:W-:Y:S01]  /*3060*/  @P6 ISETP.GE.AND P6, PT, R100, UR34, PT ;  /* 0x0000002264006c0c */ /* 0x000fe2000bfc6270 */
[----:B------:R-:W-:Y:S01]  /*3070*/  FMUL.FTZ R100, R239, 1.4426950216293334961 ;  /* 0x3fb8aa3bef647820 */ /* 0x000fe20000410000 */
[----:B------:R-:W-:Y:S02]  /*3080*/  FSEL R103, R103, RZ, P5 ;  /* 0x000000ff67677208 */ /* 0x000fe40002800000 */
[----:B------:R-:W-:Y:S01]  /*3090*/  FSETP.NEU.FTZ.AND P5, PT, R240, -INF , PT ;  /* 0xff800000f000780b */ /* 0x000fe20003fbd000 */
[-C--:B------:R-:W-:Y:S03]  /*30a0*/  HMMA.16816.F32 R12, R112, R110.reuse, R12 ;  /* 0x0000006e700c723c */ /* 0x080fe6000000180c */
[----:B------:R-:W-:Y:S02]  /*30b0*/  @P1 FSEL R5, R5, -INF , !P6 ;  /* 0xff80000005051808 */ /* 0x000fe40007000000 */
[----:B------:R-:W-:Y:S02]  /*30c0*/  PLOP3.LUT P1, PT, PT, PT, UP0, 0x80, 0x8 ;  /* 0x000000000008781c */ /* 0x000fe40003f2f008 */
[----:B------:R-:W-:Y:S01]  /*30d0*/  @P0 FSEL R4, R4, -INF , !P3 ;  /* 0xff80000004040808 */ /* 0x000fe20005800000 */
[--C-:B------:R-:W-:Y:S01]  /*30e0*/  FFMA.FTZ R5, R5, UR9, -R158.reuse ;  /* 0x0000000905057c23 */ /* 0x100fe2000801089e */
[----:B------:R-:W-:Y:S01]  /*30f0*/  PLOP3.LUT P0, PT, PT, PT, UP0, 0x80, 0x8 ;  /* 0x000000000008781c */ /* 0x000fe20003f0f008 */
[C---:B------:R-:W-:Y:S02]  /*3100*/  HMMA.16816.F32 R16, R104.reuse, R110, R16 ;  /* 0x0000006e6810723c */ /* 0x040fe40000001810 */
[----:B------:R-:W-:Y:S02]  /*3110*/  MUFU.EX2 R237, R5 ;  /* 0x0000000500ed7308 */ /* 0x000fe40000000800 */
[----:B------:R-:W-:Y:S01]  /*3120*/  FSEL R101, R101, RZ, P5 ;  /* 0x000000ff65657208 */ /* 0x000fe20002800000 */
[----:B------:R-:W-:Y:S01]  /*3130*/  FFMA.FTZ R4, R4, UR9, -R158 ;  /* 0x0000000904047c23 */ /* 0x000fe2000801089e */
[----:B------:R-:W-:Y:S02]  /*3140*/  @P2 FSEL R6, R6, -INF , !P3 ;  /* 0xff80000006062808 */ /* 0x000fe40005800000 */
[----:B------:R-:W-:Y:S04]  /*3150*/  @P1 FSEL R8, R8, -INF , !P3 ;  /* 0xff80000008081808 */ /* 0x000fe80005800000 */
[----:B------:R-:W-:Y:S01]  /*3160*/  MUFU.EX2 R238, R4 ;  /* 0x0000000400ee7308 */ /* 0x000fe20000000800 */
[----:B------:R-:W-:Y:S01]  /*3170*/  PLOP3.LUT P2, PT, PT, PT, UP0, 0x80, 0x8 ;  /* 0x000000000008781c */ /* 0x000fe20003f4f008 */
[----:B------:R-:W-:Y:S01]  /*3180*/  FFMA.FTZ R6, R6, UR9, -R103 ;  /* 0x0000000906067c23 */ /* 0x000fe20008010867 */
[----:B------:R-:W-:Y:S01]  /*3190*/  FFMA.FTZ R8, R8, UR9, -R101 ;  /* 0x0000000908087c23 */ /* 0x000fe20008010865 */
[----:B------:R-:W-:Y:S02]  /*31a0*/  @P0 FSEL R7, R7, -INF , !P6 ;  /* 0xff80000007070808 */ /* 0x000fe40007000000 */
[----:B------:R-:W-:Y:S04]  /*31b0*/  PLOP3.LUT P0, PT, PT, PT, UP0, 0x80, 0x8 ;  /* 0x000000000008781c */ /* 0x000fe80003f0f008 */
[----:B------:R1:W-:Y:S01]  /*31c0*/  MUFU.EX2 R206, R8 ;  /* 0x0000000800ce7308 */ /* 0x0003e20000000800 */
[----:B------:R-:W-:Y:S01]  /*31d0*/  FFMA.FTZ R7, R7, UR9, -R103 ;  /* 0x0000000907077c23 */ /* 0x000fe20008010867 */
[----:B------:R-:W-:Y:S02]  /*31e0*/  PLOP3.LUT P5, PT, PT, PT, UP0, 0x80, 0x8 ;  /* 0x000000000008781c */ /* 0x000fe40003faf008 */
[----:B------:R-:W-:Y:S02]  /*31f0*/  SEL R108, R252, 0xfffffff0, !P4 ;  /* 0xfffffff0fc6c7807 */ /* 0x000fe40006000000 */
[----:B------:R-:W-:Y:S04]  /*3200*/  @P2 FSEL R9, R9, -INF , !P6 ;  /* 0xff80000009092808 */ /* 0x000fe80007000000 */
[----:B------:R-:W-:Y:S01]  /*3210*/  MUFU.EX2 R194, R6 ;  /* 0x0000000600c27308 */ /* 0x000fe20000000800 */
[----:B------:R-:W-:Y:S01]  /*3220*/  PLOP3.LUT P2, PT, PT, PT, UP0, 0x80, 0x8 ;  /* 0x000000000008781c */ /* 0x000fe20003f4f008 */
[--C-:B------:R-:W-:Y:S01]  /*3230*/  FFMA.FTZ R9, R9, UR9, -R101.reuse ;  /* 0x0000000909097c23 */ /* 0x100fe20008010865 */
[----:B------:R-:W-:Y:S02]  /*3240*/  @P0 FSEL R10, R10, -INF , !P3 ;  /* 0xff8000000a0a0808 */ /* 0x000fe40005800000 */
[----:B------:R-:W-:Y:S05]  /*3250*/  PLOP3.LUT P0, PT, PT, PT, UP0, 0x80, 0x8 ;  /* 0x000000000008781c */ /* 0x000fea0003f0f008 */
[----:B------:R2:W3:Y:S01]  /*3260*/  MUFU.EX2 R193, R7 ;  /* 0x0000000700c17308 */ /* 0x0004e20000000800 */
[----:B------:R-:W-:Y:S01]  /*3270*/  PLOP3.LUT P3, PT, PT, PT, UP0, 0x80, 0x8 ;  /* 0x000000000008781c */ /* 0x000fe20003f6f008 */
[----:B-1----:R-:W-:Y:S01]  /*3280*/  @P5 VIADD R8, R102, 0x8 ;  /* 0x0000000866085836 */ /* 0x002fe20000000000 */
[----:B------:R-:W-:Y:S02]  /*3290*/  PLOP3.LUT P5, PT, PT, PT, UP0, 0x80, 0x8 ;  /* 0x000000000008781c */ /* 0x000fe40003faf008 */
[----:B------:R-:W-:Y:S02]  /*32a0*/  FSETP.NEU.FTZ.AND P1, PT, R239, -INF , PT ;  /* 0xff800000ef00780b */ /* 0x000fe40003f3d000 */
[----:B------:R-:W-:Y:S03]  /*32b0*/  @P2 FSEL R11, R11, -INF , !P6 ;  /* 0xff8000000b0b2808 */ /* 0x000fe60007000000 */
[----:B------:R-:W-:Y:S01]  /*32c0*/  MUFU.EX2 R205, R9 ;  /* 0x0000000900cd7308 */ /* 0x000fe20000000800 */
[----:B------:R-:W-:Y:S02]  /*32d0*/  PLOP3.LUT P2, PT, PT, PT, UP0, 0x80, 0x8 ;  /* 0x000000000008781c */ /* 0x000fe40003f4f008 */
[----:B------:R-:W-:Y:S02]  /*32e0*/  FSEL R100, R100, RZ, P1 ;  /* 0x000000ff64647208 */ /* 0x000fe40000800000 */
[----:B------:R-:W-:Y:S02]  /*32f0*/  PLOP3.LUT P1, PT, PT, PT, UP0, 0x80, 0x8 ;  /* 0x000000000008781c */ /* 0x000fe40003f2f008 */
[----:B------:R-:W-:Y:S01]  /*3300*/  @P3 ISETP.GE.AND P3, PT, R8, UR34, PT ;  /* 0x0000002208003c0c */ /* 0x000fe2000bf66270 */
[----:B------:R-:W-:Y:S01]  /*3310*/  @P0 VIADD R8, R102, 0x9 ;  /* 0x0000000966080836 */ /* 0x000fe20000000000 */
[----:B--2---:R-:W1:Y:S01]  /*3320*/  LDSM.16.M88.4 R4, [R150+-0x1c00] ;  /* 0xffe400009604783b */ /* 0x004e620000000200 */
[----:B------:R-:W-:Y:S01]  /*3330*/  PLOP3.LUT P0, PT, PT, PT, UP0, 0x80, 0x8 ;  /* 0x000000000008781c */ /* 0x000fe20003f0f008 */
[--C-:B------:R-:W-:Y:S01]  /*3340*/  FFMA.FTZ R10, R10, UR9, -R100.reuse ;  /* 0x000000090a0a7c23 */ /* 0x100fe20008010864 */
[----:B------:R-:W-:Y:S01]  /*3350*/  PLOP3.LUT P6, PT, PT, PT, UP0, 0x80, 0x8 ;  /* 0x000000000008781c */ /* 0x000fe20003fcf008 */
[--C-:B------:R-:W-:Y:S01]  /*3360*/  FFMA.FTZ R11, R11, UR9, -R100.reuse ;  /* 0x000000090b0b7c23 */ /* 0x100fe20008010864 */
[----:B------:R-:W-:Y:S01]  /*3370*/  @P5 ISETP.GE.AND P5, PT, R8, UR34, PT ;  /* 0x0000002208005c0c */ /* 0x000fe2000bfa6270 */
[----:B------:R-:W-:Y:S03]  /*3380*/  MUFU.EX2 R210, R10 ;  /* 0x0000000a00d27308 */ /* 0x000fe60000000800 */
[----:B------:R-:W-:Y:S02]  /*3390*/  @P2 FSEL R13, R13, -INF , !P5 ;  /* 0xff8000000d0d2808 */ /* 0x000fe40006800000 */
[----:B------:R-:W-:Y:S02]  /*33a0*/  PLOP3.LUT P2, PT, PT, PT, UP0, 0x80, 0x8 ;  /* 0x000000000008781c */ /* 0x000fe40003f4f008 */
[----:B------:R-:W-:Y:S03]  /*33b0*/  @P1 FSEL R12, R12, -INF , !P3 ;  /* 0xff8000000c0c1808 */ /* 0x000fe60005800000 */
[----:B------:R2:W-:Y:S01]  /*33c0*/  MUFU.EX2 R209, R11 ;  /* 0x0000000b00d17308 */ /* 0x0005e20000000800 */
[----:B------:R-:W-:Y:S01]  /*33d0*/  @P0 FSEL R14, R14, -INF , !P3 ;  /* 0xff8000000e0e0808 */ /* 0x000fe20005800000 */
[----:B------:R-:W-:Y:S01]  /*33e0*/  @P6 VIADD R8, R102, 0x10 ;  /* 0x0000001066086836 */ /* 0x000fe20000000000 */
[----:B------:R-:W-:Y:S01]  /*33f0*/  PLOP3.LUT P0, PT, PT, PT, UP0, 0x80, 0x8 ;  /* 0x000000000008781c */ /* 0x000fe20003f0f008 */
[--C-:B------:R-:W-:Y:S01]  /*3400*/  FFMA.FTZ R12, R12, UR9, -R101.reuse ;  /* 0x000000090c0c7c23 */ /* 0x100fe20008010865 */
[----:B------:R-:W-:Y:S01]  /*3410*/  PLOP3.LUT P1, PT, PT, PT, UP0, 0x80, 0x8 ;  /* 0x000000000008781c */ /* 0x000fe20003f2f008 */
[----:B------:R-:W-:Y:S01]  /*3420*/  FFMA.FTZ R13, R13, UR9, -R101 ;  /* 0x000000090d0d7c23 */ /* 0x000fe20008010865 */
[----:B------:R-:W-:Y:S03]  /*3430*/  PLOP3.LUT P6, PT, PT, PT, UP0, 0x80, 0x8 ;  /* 0x000000000008781c */ /* 0x000fe60003fcf008 */
[----:B------:R4:W-:Y:S01]  /*3440*/  MUFU.EX2 R200, R12 ;  /* 0x0000000c00c87308 */ /* 0x0009e20000000800 */
[----:B------:R-:W-:Y:S01]  /*3450*/  FFMA.FTZ R14, R14, UR9, -R100 ;  /* 0x000000090e0e7c23 */ /* 0x000fe20008010864 */
[----:B------:R-:W-:Y:S02]  /*3460*/  @P2 FSEL R16, R16, -INF , !P3 ;  /* 0xff80000010102808 */ /* 0x000fe40005800000 */
[----:B------:R-:W-:Y:S03]  /*3470*/  PLOP3.LUT P2, PT, PT, PT, UP0, 0x80, 0x8 ;  /* 0x000000000008781c */ /* 0x000fe60003f4f008 */
[--C-:B------:R-:W-:Y:S03]  /*3480*/  FFMA.FTZ R16, R16, UR9, -R158.reuse ;  /* 0x0000000910107c23 */ /* 0x100fe6000801089e */
[----:B------:R-:W3:Y:S01]  /*3490*/  MUFU.EX2 R198, R13 ;  /* 0x0000000d00c67308 */ /* 0x000ee20000000800 */
[----:B------:R-:W-:Y:S02]  /*34a0*/  @P0 FSEL R17, R17, -INF , !P5 ;  /* 0xff80000011110808 */ /* 0x000fe40006800000 */
[----:B------:R-:W-:Y:S02]  /*34b0*/  PLOP3.LUT P0, PT, PT, PT, UP0, 0x80, 0x8 ;  /* 0x000000000008781c */ /* 0x000fe40003f0f008 */
[----:B------:R-:W-:Y:S01]  /*34c0*/  @P1 FSEL R15, R15, -INF , !P5 ;  /* 0xff8000000f0f1808 */ /* 0x000fe20006800000 */
[----:B------:R-:W-:Y:S01]  /*34d0*/  FFMA.FTZ R17, R17, UR9, -R158 ;  /* 0x0000000911117c23 */ /* 0x000fe2000801089e */
[----:B------:R-:W-:Y:S03]  /*34e0*/  PLOP3.LUT P1, PT, PT, PT, UP0, 0x80, 0x8 ;  /* 0x000000000008781c */ /* 0x000fe60003f2f008 */
[----:B------:R-:W-:Y:S01]  /*34f0*/  MUFU.EX2 R236, R16 ;  /* 0x0000001000ec7308 */ /* 0x000fe20000000800 */
[----:B------:R-:W-:Y:S01]  /*3500*/  @P2 FSEL R18, R18, -INF , !P3 ;  /* 0xff80000012122808 */ /* 0x000fe20005800000 */
[-C--:B-1----:R-:W-:Y:S01]  /*3510*/  HMMA.16816.F32 R20, R104, R4.reuse, R20 ;  /* 0x000000046814723c */ /* 0x082fe20000001814 */
[----:B------:R-:W-:Y:S02]  /*3520*/  PLOP3.LUT P3, PT, PT, PT, UP0, 0x80, 0x8 ;  /* 0x000000000008781c */ /* 0x000fe40003f6f008 */
[----:B------:R-:W-:Y:S01]  /*3530*/  PLOP3.LUT P2, PT, PT, PT, UP0, 0x80, 0x8 ;  /* 0x000000000008781c */ /* 0x000fe20003f4f008 */
[--C-:B------:R-:W-:Y:S01]  /*3540*/  FFMA.FTZ R18, R18, UR9, -R103.reuse ;  /* 0x0000000912127c23 */ /* 0x100fe20008010867 */
[----:B------:R-:W-:Y:S03]  /*3550*/  FFMA.FTZ R15, R15, UR9, -R100 ;  /* 0x000000090f0f7c23 */ /* 0x000fe60008010864 */
[----:B------:R-:W-:Y:S01]  /*3560*/  MUFU.EX2 R235, R17 ;  /* 0x0000001100eb7308 */ /* 0x000fe20000000800 */
[----:B------:R-:W-:Y:S01]  /*3570*/  @P0 FSEL R19, R19, -INF , !P5 ;  /* 0xff80000013130808 */ /* 0x000fe20006800000 */
[C---:B------:R-:W-:Y:S01]  /*3580*/  HMMA.16816.F32 R24, R112.reuse, R4, R24 ;  /* 0x000000047018723c */ /* 0x040fe20000001818 */
[----:B------:R-:W-:Y:S02]  /*3590*/  PLOP3.LUT P0, PT, PT, PT, UP0, 0x80, 0x8 ;  /* 0x000000000008781c */ /* 0x000fe40003f0f008 */
[----:B------:R-:W-:Y:S01]  /*35a0*/  PLOP3.LUT P5, PT, PT, PT, UP0, 0x80, 0x8 ;  /* 0x000000000008781c */ /* 0x000fe20003faf008 */
[----:B------:R-:W-:Y:S01]  /*35b0*/  IMAD.MOV.U32 R5, RZ, RZ, R244 ;  /* 0x000000ffff057224 */ /* 0x000fe200078e00f4 */
[----:B------:R-:W-:Y:S03]  /*35c0*/  @P1 ISETP.GE.AND P1, PT, R8, UR34, PT ;  /* 0x0000002208001c0c */ /* 0x000fe6000bf26270 */
[----:B------:R-:W-:Y:S01]  /*35d0*/  MUFU.EX2 R186, R18 ;  /* 0x0000001200ba7308 */ /* 0x000fe20000000800 */
[----:B------:R-:W-:Y:S01]  /*35e0*/  @P3 VIADD R8, R102, 0x11 ;  /* 0x0000001166083836 */ /* 0x000fe20000000000 */
[----:B------:R-:W-:Y:S01]  /*35f0*/  PLOP3.LUT P3, PT, PT, PT, UP0, 0x80, 0x8 ;  /* 0x000000000008781c */ /* 0x000fe20003f6f008 */
[-C--:B------:R-:W-:Y:S03]  /*3600*/  HMMA.16816.F32 R28, R112, R6.reuse, R28 ;  /* 0x00000006701c723c */ /* 0x080fe6000000181c */
[----:B------:R-:W-:Y:S01]  /*3610*/  @P6 ISETP.GE.AND P6, PT, R8, UR34, PT ;  /* 0x0000002208006c0c */ /* 0x000fe2000bfc6270 */
[----:B------:R-:W-:Y:S03]  /*3620*/  FFMA.FTZ R19, R19, UR9, -R103 ;  /* 0x0000000913137c23 */ /* 0x000fe60008010867 */
[----:B------:R-:W-:Y:S01]  /*3630*/  MUFU.EX2 R208, R14 ;  /* 0x0000000e00d07308 */ /* 0x000fe20000000800 */
[----:B------:R-:W-:Y:S01]  /*3640*/  @P2 FSEL R20, R20, -INF , !P1 ;  /* 0xff80000014142808 */ /* 0x000fe20004800000 */
[----:B--2---:R-:W1:Y:S01]  /*3650*/  LDSM.16.M88.4 R8, [R150+-0x1800] ;  /* 0xffe800009608783b */ /* 0x004e620000000200 */
[----:B------:R-:W-:Y:S01]  /*3660*/  PLOP3.LUT P2, PT, PT, PT, UP0, 0x80, 0x8 ;  /* 0x000000000008781c */ /* 0x000fe20003f4f008 */
[----:B------:R-:W-:Y:S01]  /*3670*/  @P5 VIADD R4, R102, 0x18 ;  /* 0x0000001866045836 */ /* 0x000fe20000000000 */
[----:B------:R-:W-:Y:S01]  /*3680*/  @P0 FSEL R21, R21, -INF , !P6 ;  /* 0xff80000015150808 */ /* 0x000fe20007000000 */
[C---:B------:R-:W-:Y:S01]  /*3690*/  HMMA.16816.F32 R32, R104.reuse, R6, R32 ;  /* 0x000000066820723c */ /* 0x040fe20000001820 */
[----:B------:R-:W-:Y:S03]  /*36a0*/  PLOP3.LUT P0, PT, PT, PT, UP0, 0x80, 0x8 ;  /* 0x000000000008781c */ /* 0x000fe60003f0f008 */
[----:B------:R-:W2:Y:S01]  /*36b0*/  MUFU.EX2 R185, R19 ;  /* 0x0000001300b97308 */ /* 0x000ea20000000800 */
[----:B------:R-:W-:Y:S01]  /*36c0*/  PLOP3.LUT P5, PT, PT, PT, UP0, 0x80, 0x8 ;  /* 0x000000000008781c */ /* 0x000fe20003faf008 */
[--C-:B------:R-:W-:Y:S01]  /*36d0*/  FFMA.FTZ R20, R20, UR9, -R158.reuse ;  /* 0x0000000914147c23 */ /* 0x100fe2000801089e */
[----:B------:R-:W-:Y:S01]  /*36e0*/  @P3 FSEL R24, R24, -INF , !P1 ;  /* 0xff80000018183808 */ /* 0x000fe20004800000 */
[----:B------:R-:W-:Y:S01]  /*36f0*/  FFMA.FTZ R21, R21, UR9, -R158 ;  /* 0x0000000915157c23 */ /* 0x000fe2000801089e */
[----:B------:R-:W-:Y:S05]  /*3700*/  PLOP3.LUT P3, PT, PT, PT, UP0, 0x80, 0x8 ;  /* 0x000000000008781c */ /* 0x000fea0003f6f008 */
[----:B------:R-:W-:Y:S01]  /*3710*/  MUFU.EX2 R207, R15 ;  /* 0x0000000f00cf7308 */ /* 0x000fe20000000800 */
[----:B------:R-:W-:Y:S01]  /*3720*/  @P2 FSEL R22, R22, -INF , !P1 ;  /* 0xff80000016162808 */ /* 0x000fe20004800000 */
[----:B------:R-:W-:Y:S01]  /*3730*/  FFMA.FTZ R24, R24, UR9, -R101 ;  /* 0x0000000918187c23 */ /* 0x000fe20008010865 */
[----:B------:R-:W-:Y:S02]  /*3740*/  PLOP3.LUT P2, PT, PT, PT, UP0, 0x80, 0x8 ;  /* 0x000000000008781c */ /* 0x000fe40003f4f008 */
[----:B------:R-:W-:Y:S01]  /*3750*/  @P0 FSEL R23, R23, -INF , !P6 ;  /* 0xff80000017170808 */ /* 0x000fe20007000000 */
[--C-:B------:R-:W-:Y:S01]  /*3760*/  FFMA.FTZ R22, R22, UR9, -R103.reuse ;  /* 0x0000000916167c23 */ /* 0x100fe20008010867 */
[----:B------:R-:W-:Y:S03]  /*3770*/  PLOP3.LUT P0, PT, PT, PT, UP0, 0x80, 0x8 ;  /* 0x000000000008781c */ /* 0x000fe60003f0f008 */
[----:B------:R-:W-:Y:S01]  /*3780*/  MUFU.EX2 R234, R20 ;  /* 0x0000001400ea7308 */ /* 0x000fe20000000800 */
[----:B------:R-:W-:Y:S01]  /*3790*/  @P3 ISETP.GE.AND P3, PT, R4, UR34, PT ;  /* 0x0000002204003c0c */ /* 0x000fe2000bf66270 */
[----:B------:R-:W-:Y:S08]  /*37a0*/  FFMA.FTZ R23, R23, UR9, -R103 ;  /* 0x0000000917177c23 */ /* 0x000ff00008010867 */
[----:B------:R-:W-:Y:S01]  /*37b0*/  MUFU.EX2 R233, R21 ;  /* 0x0000001500e97308 */ /* 0x000fe20000000800 */
[----:B------:R-:W-:Y:S02]  /*37c0*/  @P2 FSEL R25, R25, -INF , !P6 ;  /* 0xff80000019192808 */ /* 0x000fe40007000000 */
[----:B------:R-:W-:Y:S02]  /*37d0*/  PLOP3.LUT P2, PT, PT, PT, UP0, 0x80, 0x8 ;  /* 0x000000000008781c */ /* 0x000fe40003f4f008 */
[----:B------:R-:W-:Y:S01]  /*37e0*/  @P0 FSEL R26, R26, -INF , !P1 ;  /* 0xff8000001a1a0808 */ /* 0x000fe20004800000 */
[--C-:B------:R-:W-:Y:S01]  /*37f0*/  FFMA.FTZ R25, R25, UR9, -R101.reuse ;  /* 0x0000000919197c23 */ /* 0x100fe20008010865 */
[----:B------:R-:W-:Y:S03]  /*3800*/  PLOP3.LUT P0, PT, PT, PT, UP0, 0x80, 0x8 ;  /* 0x000000000008781c */ /* 0x000fe60003f0f008 */
[----:B------:R-:W-:Y:S01]  /*3810*/  MUFU.EX2 R182, R22 ;  /* 0x0000001600b67308 */ /* 0x000fe20000000800 */
[----:B------:R-:W-:Y:S01]  /*3820*/  PLOP3.LUT P1, PT, PT, PT, UP0, 0x80, 0x8 ;  /* 0x000000000008781c */ /* 0x000fe20003f2f008 */
[-C--:B-1----:R-:W-:Y:S03]  /*3830*/  HMMA.16816.F32 R36, R104, R8.reuse, R36 ;  /* 0x000000086824723c */ /* 0x082fe60000001824 */
[--C-:B------:R-:W-:Y:S05]  /*3840*/  FFMA.FTZ R26, R26, UR9, -R100.reuse ;  /* 0x000000091a1a7c23 */ /* 0x100fea0008010864 */
[----:B------:R-:W-:Y:S01]  /*3850*/  MUFU.EX2 R181, R23 ;  /* 0x0000001700b57308 */ /* 0x000fe20000000800 */
[----:B------:R-:W-:Y:S01]  /*3860*/  @P2 FSEL R27, R27, -INF , !P6 ;  /* 0xff8000001b1b2808 */ /* 0x000fe20007000000 */
[C---:B------:R-:W-:Y:S01]  /*3870*/  HMMA.16816.F32 R40, R112.reuse, R8, R40 ;  /* 0x000000087028723c */ /* 0x040fe20000001828 */
[----:B------:R-:W-:Y:S02]  /*3880*/  PLOP3.LUT P2, PT, PT, PT, UP0, 0x80, 0x8 ;  /* 0x000000000008781c */ /* 0x000fe40003f4f008 */
[----:B------:R-:W-:Y:S01]  /*3890*/  PLOP3.LUT P6, PT, PT, PT, UP0, 0x80, 0x8 ;  /* 0x000000000008781c */ /* 0x000fe20003fcf008 */
[----:B------:R-:W-:Y:S01]  /*38a0*/  @P0 VIADD R4, R102, 0x19 ;  /* 0x0000001966040836 */ /* 0x000fe20000000000 */
[----:B------:R-:W-:Y:S03]  /*38b0*/  PLOP3.LUT P0, PT, PT, PT, UP0, 0x80, 0x8 ;  /* 0x000000000008781c */ /* 0x000fe60003f0f008 */
[----:B------:R-:W-:Y:S01]  /*38c0*/  MUFU.EX2 R192, R24 ;  /* 0x0000001800c07308 */ /* 0x000fe20000000800 */
[----:B------:R-:W-:Y:S01]  /*38d0*/  @P1 FSEL R28, R28, -INF , !P3 ;  /* 0xff8000001c1c1808 */ /* 0x000fe20005800000 */
[-C--:B------:R-:W-:Y:S01]  /*38e0*/  HMMA.16816.F32 R44, R112, R10.reuse, R44 ;  /* 0x0000000a702c723c */ /* 0x080fe2000000182c */
[----:B------:R-:W-:Y:S02]  /*38f0*/  PLOP3.LUT P1, PT, PT, PT, UP0, 0x80, 0x8 ;  /* 0x000000000008781c */ /* 0x000fe40003f2f008 */
[----:B------:R-:W-:Y:S01]  /*3900*/  @P5 ISETP.GE.AND P5, PT, R4, UR34, PT ;  /* 0x0000002204005c0c */ /* 0x000fe2000bfa6270 */
[--C-:B------:R-:W-:Y:S01]  /*3910*/  FFMA.FTZ R27, R27, UR9, -R100.reuse ;  /* 0x000000091b1b7c23 */ /* 0x100fe20008010864 */
[--C-:B------:R-:W-:Y:S03]  /*3920*/  FFMA.FTZ R28, R28, UR9, -R101.reuse ;  /* 0x000000091c1c7c23 */ /* 0x100fe60008010865 */
[----:B------:R-:W-:Y:S01]  /*3930*/  MUFU.EX2 R191, R25 ;  /* 0x0000001900bf7308 */ /* 0x000fe20000000800 */
[----:B------:R-:W-:Y:S01]  /*3940*/  @P2 FSEL R29, R29, -INF , !P5 ;  /* 0xff8000001d1d2808 */ /* 0x000fe20006800000 */
[C---:B------:R-:W-:Y:S01]  /*3950*/  HMMA.16816.F32 R48, R104.reuse, R10, R48 ;  /* 0x0000000a6830723c */ /* 0x040fe20000001830 */
[----:B------:R-:W-:Y:S03]  /*3960*/  PLOP3.LUT P2, PT, PT, PT, UP0, 0x80, 0x8 ;  /* 0x000000000008781c */ /* 0x000fe60003f4f008 */
[----:B------:R-:W-:Y:S01]  /*3970*/  @P0 FSEL R30, R30, -INF , !P3 ;  /* 0xff8000001e1e0808 */ /* 0x000fe20005800000 */
[----:B------:R-:W-:Y:S03]  /*3980*/  FFMA.FTZ R29, R29, UR9, -R101 ;  /* 0x000000091d1d7c23 */ /* 0x000fe60008010865 */
[----:B------:R-:W-:Y:S01]  /*3990*/  MUFU.EX2 R199, R26 ;  /* 0x0000001a00c77308 */ /* 0x000fe20000000800 */
[----:B------:R-:W-:Y:S02]  /*39a0*/  PLOP3.LUT P0, PT, PT, PT, UP0, 0x80, 0x8 ;  /* 0x000000000008781c */ /* 0x000fe40003f0f008 */
[----:B------:R-:W-:Y:S01]  /*39b0*/  @P1 FSEL R31, R31, -INF , !P5 ;  /* 0xff8000001f1f1808 */ /* 0x000fe20006800000 */
[--C-:B------:R-:W-:Y:S01]  /*39c0*/  FFMA.FTZ R30, R30, UR9, -R100.reuse ;  /* 0x000000091e1e7c23 */ /* 0x100fe20008010864 */
[----:B------:R-:W-:Y:S05]  /*39d0*/  PLOP3.LUT P1, PT, PT, PT, UP0, 0x80, 0x8 ;  /* 0x000000000008781c */ /* 0x000fea0003f2f008 */
[----:B------:R-:W-:Y:S01]  /*39e0*/  MUFU.EX2 R197, R27 ;  /* 0x0000001b00c57308 */ /* 0x000fe20000000800 */
[----:B------:R-:W-:Y:S01]  /*39f0*/  @P2 FSEL R32, R32, -INF , !P3 ;  /* 0xff80000020202808 */ /* 0x000fe20005800000 */
[----:B------:R-:W-:Y:S01]  /*3a00*/  FFMA.FTZ R31, R31, UR9, -R100 ;  /* 0x000000091f1f7c23 */ /* 0x000fe20008010864 */
[----:B------:R-:W-:Y:S02]  /*3a10*/  PLOP3.LUT P2, PT, PT, PT, UP0, 0x80, 0x8 ;  /* 0x000000000008781c */ /* 0x000fe40003f4f008 */
[----:B------:R-:W-:Y:S01]  /*3a20*/  @P0 FSEL R33, R33, -INF , !P5 ;  /* 0xff80000021210808 */ /* 0x000fe20006800000 */
[--C-:B------:R-:W-:Y:S04]  /*3a30*/  FFMA.FTZ R32, R32, UR9, -R158.reuse ;  /* 0x0000000920207c23 */ /* 0x100fe8000801089e */
[----:B------:R-:W-:Y:S01]  /*3a40*/  MUFU.EX2 R188, R28 ;  /* 0x0000001c00bc7308 */ /* 0x000fe20000000800 */
[----:B------:R-:W-:Y:S02]  /*3a50*/  PLOP3.LUT P0, PT, PT, PT, UP0, 0x80, 0x8 ;  /* 0x000000000008781c */ /* 0x000fe40003f0f008 */
[----:B------:R-:W-:Y:S01]  /*3a60*/  @P1 FSEL R34, R34, -INF , !P3 ;  /* 0xff80000022221808 */ /* 0x000fe20005800000 */
[--C-:B------:R-:W-:Y:S01]  /*3a70*/  FFMA.FTZ R33, R33, UR9, -R158.reuse ;  /* 0x0000000921217c23 */ /* 0x100fe2000801089e */
[----:B------:R-:W-:Y:S02]  /*3a80*/  PLOP3.LUT P3, PT, PT, PT, UP0, 0x80, 0x8 ;  /* 0x000000000008781c */ /* 0x000fe40003f6f008 */
[----:B------:R-:W-:Y:S03]  /*3a90*/  PLOP3.LUT P1, PT, PT, PT, UP0, 0x80, 0x8 ;  /* 0x000000000008781c */ /* 0x000fe60003f2f008 */
[----:B------:R-:W-:Y:S01]  /*3aa0*/  MUFU.EX2 R232, R32 ;  /* 0x0000002000e87308 */ /* 0x000fe20000000800 */
[----:B------:R-:W-:Y:S01]  /*3ab0*/  @P2 VIADD R4, R102, 0x20 ;  /* 0x0000002066042836 */ /* 0x000fe20000000000 */
[----:B------:R-:W-:Y:S01]  /*3ac0*/  PLOP3.LUT P2, PT, PT, PT, UP0, 0x80, 0x8 ;  /* 0x000000000008781c */ /* 0x000fe20003f4f008 */
[--C-:B------:R-:W-:Y:S01]  /*3ad0*/  FFMA.FTZ R34, R34, UR9, -R103.reuse ;  /* 0x0000000922227c23 */ /* 0x100fe20008010867 */
[----:B------:R-:W-:Y:S06]  /*3ae0*/  @P0 FSEL R35, R35, -INF , !P5 ;  /* 0xff80000023230808 */ /* 0x000fec0006800000 */
[----:B------:R-:W-:Y:S01]  /*3af0*/  MUFU.EX2 R176, R34 ;  /* 0x0000002200b07308 */ /* 0x000fe20000000800 */
[----:B------:R-:W-:Y:S02]  /*3b00*/  PLOP3.LUT P0, PT, PT, PT, UP0, 0x80, 0x8 ;  /* 0x000000000008781c */ /* 0x000fe40003f0f008 */
[----:B------:R-:W-:Y:S01]  /*3b10*/  @P6 ISETP.GE.AND P6, PT, R4, UR34, PT ;  /* 0x0000002204006c0c */ /* 0x000fe2000bfc6270 */
[----:B------:R-:W-:Y:S01]  /*3b20*/  @P3 VIADD R4, R102, 0x21 ;  /* 0x0000002166043836 */ /* 0x000fe20000000000 */
[----:B------:R-:W-:Y:S01]  /*3b30*/  PLOP3.LUT P5, PT, PT, PT, UP0, 0x80, 0x8 ;  /* 0x000000000008781c */ /* 0x000fe20003faf008 */
[----:B------:R-:W-:Y:S01]  /*3b40*/  FFMA.FTZ R35, R35, UR9, -R103 ;  /* 0x0000000923237c23 */ /* 0x000fe20008010867 */
[----:B------:R-:W-:Y:S03]  /*3b50*/  @P1 FSEL R36, R36, -INF , !P6 ;  /* 0xff80000024241808 */ /* 0x000fe60007000000 */
[----:B------:R-:W-:Y:S01]  /*3b60*/  MUFU.EX2 R231, R33 ;  /* 0x0000002100e77308 */ /* 0x000fe20000000800 */
[----:B------:R-:W-:Y:S01]  /*3b70*/  @P2 ISETP.GE.AND P1, PT, R4, UR34, PT ;  /* 0x0000002204002c0c */ /* 0x000fe2000bf26270 */
[----:B------:R-:W-:Y:S01]  /*3b80*/  IMAD.MOV.U32 R4, RZ, RZ, R245 ;  /* 0x000000ffff047224 */ /* 0x000fe200078e00f5 */
[----:B------:R-:W-:Y:S01]  /*3b90*/  PLOP3.LUT P2, PT, PT, PT, UP0, 0x80, 0x8 ;  /* 0x000000000008781c */ /* 0x000fe20003f4f008 */
[--C-:B------:R-:W-:Y:S01]  /*3ba0*/  FFMA.FTZ R36, R36, UR9, -R158.reuse ;  /* 0x0000000924247c23 */ /* 0x100fe2000801089e */
[----:B------:R-:W-:Y:S02]  /*3bb0*/  PLOP3.LUT P3, PT, PT, PT, UP0, 0x80, 0x8 ;  /* 0x000000000008781c */ /* 0x000fe40003f6f008 */
[----:B------:R-:W-:Y:S03]  /*3bc0*/  @P0 FSEL R37, R37, -INF , !P1 ;  /* 0xff80000025250808 */ /* 0x000fe60004800000 */
[----:B------:R-:W-:Y:S01]  /*3bd0*/  MUFU.EX2 R175, R35 ;  /* 0x0000002300af7308 */ /* 0x000fe20000000800 */
[----:B------:R-:W-:Y:S01]  /*3be0*/  PLOP3.LUT P0, PT, PT, PT, UP0, 0x80, 0x8 ;  /* 0x000000000008781c */ /* 0x000fe20003f0f008 */
[----:B------:R-:W-:Y:S04]  /*3bf0*/  FFMA.FTZ R37, R37, UR9, -R158 ;  /* 0x0000000925257c23 */ /* 0x000fe8000801089e */
[----:B------:R-:W-:Y:S04]  /*3c00*/  @P2 FSEL R40, R40, -INF , !P6 ;  /* 0xff80000028282808 */ /* 0x000fe80007000000 */
[----:B------:R-:W-:Y:S01]  /*3c10*/  MUFU.EX2 R187, R29 ;  /* 0x0000001d00bb7308 */ /* 0x000fe20000000800 */
[----:B------:R-:W-:Y:S01]  /*3c20*/  LEA R8, P2, R247, R4, 0x2 ;  /* 0x00000004f7087211 */ /* 0x000fe200078410ff */
[----:B------:R-:W-:Y:S01]  /*3c30*/  @P5 VIADD R4, R102, 0x28 ;  /* 0x0000002866045836 */ /* 0x000fe20000000000 */
[----:B------:R-:W-:Y:S01]  /*3c40*/  @P3 FSEL R38, R38, -INF , !P6 ;  /* 0xff80000026263808 */ /* 0x000fe20007000000 */
[----:B------:R-:W-:Y:S01]  /*3c50*/  FFMA.FTZ R40, R40, UR9, -R101 ;  /* 0x0000000928287c23 */ /* 0x000fe20008010865 */
[----:B------:R-:W-:Y:S02]  /*3c60*/  @P0 FSEL R39, R39, -INF , !P1 ;  /* 0xff80000027270808 */ /* 0x000fe40004800000 */
[----:B------:R-:W-:Y:S03]  /*3c70*/  PLOP3.LUT P0, PT, PT, PT, UP0, 0x80, 0x8 ;  /* 0x000000000008781c */ /* 0x000fe60003f0f008 */
[----:B------:R-:W-:Y:S01]  /*3c80*/  MUFU.EX2 R196, R30 ;  /* 0x0000001e00c47308 */ /* 0x000fe20000000800 */
[----:B------:R-:W-:Y:S01]  /*3c90*/  LEA.HI.X R9, R247, R5, RZ, 0x2, P2 ;  /* 0x00000005f7097211 */ /* 0x000fe200010f14ff */
[--C-:B------:R-:W-:Y:S01]  /*3ca0*/  FFMA.FTZ R38, R38, UR9, -R103.reuse ;  /* 0x0000000926267c23 */ /* 0x100fe20008010867 */
[----:B------:R-:W-:Y:S01]  /*3cb0*/  PLOP3.LUT P2, PT, PT, PT, UP0, 0x80, 0x8 ;  /* 0x000000000008781c */ /* 0x000fe20003f4f008 */
[----:B------:R-:W-:Y:S01]  /*3cc0*/  FFMA.FTZ R39, R39, UR9, -R103 ;  /* 0x0000000927277c23 */ /* 0x000fe20008010867 */
[----:B------:R-:W-:Y:S01]  /*3cd0*/  PLOP3.LUT P3, PT, PT, PT, UP0, 0x80, 0x8 ;  /* 0x000000000008781c */ /* 0x000fe20003f6f008 */
[----:B------:R-:W2:Y:S01]  /*3ce0*/  LDG.E R159, desc[UR28][R8.64] ;  /* 0x0000001c089f7981 */ /* 0x000ea2000c1e1900 */
[----:B------:R-:W-:Y:S03]  /*3cf0*/  PLOP3.LUT P5, PT, PT, PT, UP0, 0x80, 0x8 ;  /* 0x000000000008781c */ /* 0x000fe60003faf008 */
[----:B------:R-:W-:Y:S01]  /*3d00*/  MUFU.EX2 R195, R31 ;  /* 0x0000001f00c37308 */ /* 0x000fe20000000800 */
[----:B------:R-:W2:Y:S01]  /*3d10*/  LDG.E R111, desc[UR28][R8.64+0x20] ;  /* 0x0000201c086f7981 */ /* 0x000ea2000c1e1900 */
[----:B------:R-:W-:Y:S02]  /*3d20*/  @P0 FSEL R41, R41, -INF , !P1 ;  /* 0xff80000029290808 */ /* 0x000fe40004800000 */
[----:B------:R-:W-:Y:S01]  /*3d30*/  PLOP3.LUT P0, PT, PT, PT, UP0, 0x80, 0x8 ;  /* 0x000000000008781c */ /* 0x000fe20003f0f008 */
[----:B------:R-:W5:Y:S01]  /*3d40*/  LDG.E R110, desc[UR28][R8.64+0x100] ;  /* 0x0001001c086e7981 */ /* 0x000f62000c1e1900 */
[----:B------:R-:W-:Y:S04]  /*3d50*/  @P2 ISETP.GE.AND P2, PT, R4, UR34, PT ;  /* 0x0000002204002c0c */ /* 0x000fe8000bf46270 */
[----:B------:R-:W-:Y:S01]  /*3d60*/  MUFU.EX2 R230, R36 ;  /* 0x0000002400e67308 */ /* 0x000fe20000000800 */
[----:B------:R-:W-:Y:S01]  /*3d70*/  @P3 FSEL R42, R42, -INF , !P6 ;  /* 0xff8000002a2a3808 */ /* 0x000fe20007000000 */
[----:B------:R-:W1:Y:S01]  /*3d80*/  LDSM.16.M88.4 R4, [R150+-0x1400] ;  /* 0xffec00009604783b */ /* 0x000e620000000200 */
[----:B------:R-:W-:Y:S01]  /*3d90*/  PLOP3.LUT P6, PT, PT, PT, UP0, 0x80, 0x8 ;  /* 0x000000000008781c */ /* 0x000fe20003fcf008 */
[--C-:B------:R-:W-:Y:S01]  /*3da0*/  FFMA.FTZ R41, R41, UR9, -R101.reuse ;  /* 0x0000000929297c23 */ /* 0x100fe20008010865 */
[----:B------:R-:W-:Y:S01]  /*3db0*/  PLOP3.LUT P3, PT, PT, PT, UP0, 0x80, 0x8 ;  /* 0x000000000008781c */ /* 0x000fe20003f6f008 */
[--C-:B------:R-:W-:Y:S04]  /*3dc0*/  FFMA.FTZ R42, R42, UR9, -R100.reuse ;  /* 0x000000092a2a7c23 */ /* 0x100fe80008010864 */
[----:B------:R-:W-:Y:S01]  /*3dd0*/  MUFU.EX2 R229, R37 ;  /* 0x0000002500e57308 */ /* 0x000fe20000000800 */
[----:B------:R-:W-:Y:S01]  /*3de0*/  @P0 FSEL R43, R43, -INF , !P1 ;  /* 0xff8000002b2b0808 */ /* 0x000fe20004800000 */
[----:B------:R3:W5:Y:S01]  /*3df0*/  LDG.E R109, desc[UR28][R8.64+0x120] ;  /* 0x0001201c086d7981 */ /* 0x000762000c1e1900 */
[----:B------:R-:W-:Y:S02]  /*3e00*/  PLOP3.LUT P1, PT, PT, PT, UP0, 0x80, 0x8 ;  /* 0x000000000008781c */ /* 0x000fe40003f2f008 */
[----:B------:R-:W-:Y:S01]  /*3e10*/  PLOP3.LUT P0, PT, PT, PT, UP0, 0x80, 0x8 ;  /* 0x000000000008781c */ /* 0x000fe20003f0f008 */
[--C-:B------:R-:W-:Y:S01]  /*3e20*/  FFMA.FTZ R43, R43, UR9, -R100.reuse ;  /* 0x000000092b2b7c23 */ /* 0x100fe20008010864 */
[----:B----4-:R-:W-:Y:S01]  /*3e30*/  @P6 VIADD R12, R102, 0x29 ;  /* 0x00000029660c6836 */ /* 0x010fe20000000000 */
[----:B------:R-:W-:Y:S02]  /*3e40*/  PLOP3.LUT P6, PT, PT, PT, UP0, 0x80, 0x8 ;  /* 0x000000000008781c */ /* 0x000fe40003fcf008 */
[----:B------:R-:W-:Y:S01]  /*3e50*/  MUFU.EX2 R172, R38 ;  /* 0x0000002600ac7308 */ /* 0x000fe20000000800 */
[----:B------:R-:W-:Y:S02]  /*3e60*/  @P3 FSEL R44, R44, -INF , !P2 ;  /* 0xff8000002c2c3808 */ /* 0x000fe40005000000 */
[----:B------:R-:W-:Y:S02]  /*3e70*/  @P5 ISETP.GE.AND P3, PT, R12, UR34, PT ;  /* 0x000000220c005c0c */ /* 0x000fe4000bf66270 */
[----:B------:R-:W-:Y:S01]  /*3e80*/  PLOP3.LUT P5, PT, PT, PT, UP0, 0x80, 0x8 ;  /* 0x000000000008781c */ /* 0x000fe20003faf008 */
[--C-:B------:R-:W-:Y:S01]  /*3e90*/  FFMA.FTZ R44, R44, UR9, -R101.reuse ;  /* 0x000000092c2c7c23 */ /* 0x100fe20008010865 */
[----:B------:R-:W-:Y:S03]  /*3ea0*/  @P1 FSEL R46, R46, -INF , !P2 ;  /* 0xff8000002e2e1808 */ /* 0x000fe60005000000 */
[----:B------:R-:W-:Y:S01]  /*3eb0*/  MUFU.EX2 R171, R39 ;  /* 0x0000002700ab7308 */ /* 0x000fe20000000800 */
[----:B------:R-:W-:Y:S02]  /*3ec0*/  PLOP3.LUT P1, PT, PT, PT, UP0, 0x80, 0x8 ;  /* 0x000000000008781c */ /* 0x000fe40003f2f008 */
[----:B------:R-:W-:Y:S01]  /*3ed0*/  @P0 FSEL R45, R45, -INF , !P3 ;  /* 0xff8000002d2d0808 */ /* 0x000fe20005800000 */
[----:B------:R-:W-:Y:S01]  /*3ee0*/  FFMA.FTZ R46, R46, UR9, -R100 ;  /* 0x000000092e2e7c23 */ /* 0x000fe20008010864 */
[----:B------:R-:W-:Y:S03]  /*3ef0*/  PLOP3.LUT P0, PT, PT, PT, UP0, 0x80, 0x8 ;  /* 0x000000000008781c */ /* 0x000fe60003f0f008 */
[----:B------:R-:W-:Y:S02]  /*3f00*/  FFMA.FTZ R45, R45, UR9, -R101 ;  /* 0x000000092d2d7c23 */ /* 0x000fe40008010865 */
[----:B------:R-:W-:Y:S01]  /*3f10*/  MUFU.EX2 R180, R40 ;  /* 0x0000002800b47308 */ /* 0x000fe20000000800 */
[----:B---3--:R-:W-:Y:S01]  /*3f20*/  @P6 VIADD R8, R102, 0x30 ;  /* 0x0000003066086836 */ /* 0x008fe20000000000 */
[----:B------:R-:W-:Y:S02]  /*3f30*/  PLOP3.LUT P6, PT, PT, PT, UP0, 0x80, 0x8 ;  /* 0x000000000008781c */ /* 0x000fe40003fcf008 */
[----:B------:R-:W-:Y:S01]  /*3f40*/  @P1 FSEL R48, R48, -INF , !P2 ;  /* 0xff80000030301808 */ /* 0x000fe20005000000 */
[-C--:B-1----:R-:W-:Y:S01]  /*3f50*/  HMMA.16816.F32 R52, R104, R4.reuse, R52 ;  /* 0x000000046834723c */ /* 0x082fe20000001834 */
[----:B------:R-:W-:Y:S04]  /*3f60*/  PLOP3.LUT P1, PT, PT, PT, UP0, 0x80, 0x8 ;  /* 0x000000000008781c */ /* 0x000fe80003f2f008 */
[----:B------:R-:W1:Y:S01]  /*3f70*/  MUFU.EX2 R179, R41 ;  /* 0x0000002900b37308 */ /* 0x000e620000000800 */
[----:B------:R-:W-:Y:S01]  /*3f80*/  @P5 ISETP.GE.AND P5, PT, R8, UR34, PT ;  /* 0x0000002208005c0c */ /* 0x000fe2000bfa6270 */
[----:B------:R-:W-:Y:S01]  /*3f90*/  FFMA.FTZ R48, R48, UR9, -R158 ;  /* 0x0000000930307c23 */ /* 0x000fe2000801089e */
[----:B------:R-:W-:Y:S02]  /*3fa0*/  @P0 FSEL R47, R47, -INF , !P3 ;  /* 0xff8000002f2f0808 */ /* 0x000fe40005800000 */
[----:B------:R-:W-:Y:S01]  /*3fb0*/  PLOP3.LUT P0, PT, PT, PT, UP0, 0x80, 0x8 ;  /* 0x000000000008781c */ /* 0x000fe20003f0f008 */
[C---:B------:R-:W-:Y:S04]  /*3fc0*/  HMMA.16816.F32 R56, R112.reuse, R4, R56 ;  /* 0x000000047038723c */ /* 0x040fe80000001838 */
[----:B------:R-:W-:Y:S01]  /*3fd0*/  MUFU.EX2 R220, R48 ;  /* 0x0000003000dc7308 */ /* 0x000fe20000000800 */
[----:B------:R-:W-:Y:S01]  /*3fe0*/  F2FP.F16.F32.PACK_AB R5, R193, R194 ;  /* 0x000000c2c105723e */ /* 0x000fe200000000ff */
[----:B------:R-:W-:Y:S01]  /*3ff0*/  FFMA.FTZ R47, R47, UR9, -R100 ;  /* 0x000000092f2f7c23 */ /* 0x000fe20008010864 */
[----:B------:R-:W-:Y:S01]  /*4000*/  @P1 FSEL R50, R50, -INF , !P2 ;  /* 0xff80000032321808 */ /* 0x000fe20005000000 */
[-C--:B------:R-:W-:Y:S01]  /*4010*/  HMMA.16816.F32 R60, R112, R6.reuse, R60 ;  /* 0x00000006703c723c */ /* 0x080fe2000000183c */
[----:B------:R-:W-:Y:S01]  /*4020*/  PLOP3.LUT P2, PT, PT, PT, UP0, 0x80, 0x8 ;  /* 0x000000000008781c */ /* 0x000fe20003f4f008 */
[----:B------:R2:W-:Y:S01]  /*4030*/  STS [R204+0x400], R5 ;  /* 0x00040005cc007388 */ /* 0x0005e20000000800 */
[----:B------:R-:W-:Y:S02]  /*4040*/  IMAD.IADD R115, R108, 0x1, R204 ;  /* 0x000000016c737824 */ /* 0x000fe400078e02cc */
[----:B------:R-:W-:Y:S01]  /*4050*/  FFMA.FTZ R50, R50, UR9, -R103 ;  /* 0x0000000932327c23 */ /* 0x000fe20008010867 */
[C---:B------:R-:W-:Y:S01]  /*4060*/  IMAD.IADD R114, R108.reuse, 0x1, R203 ;  /* 0x000000016c727824 */ /* 0x040fe200078e02cb */
[----:B------:R-:W-:Y:S01]  /*4070*/  MUFU.EX2 R190, R42 ;  /* 0x0000002a00be7308 */ /* 0x000fe20000000800 */
[----:B------:R-:W-:Y:S01]  /*4080*/  IMAD.IADD R113, R108, 0x1, R202 ;  /* 0x000000016c717824 */ /* 0x000fe200078e02ca */
[----:B------:R-:W-:Y:S01]  /*4090*/  HMMA.16816.F32 R64, R104, R6, R64 ;  /* 0x000000066840723c */ /* 0x000fe20000001840 */
[----:B------:R-:W-:Y:S03]  /*40a0*/  PLOP3.LUT P1, PT, PT, PT, UP0, 0x80, 0x8 ;  /* 0x000000000008781c */ /* 0x000fe60003f2f008 */
[----:B------:R-:W-:Y:S01]  /*40b0*/  F2FP.F16.F32.PACK_AB R6, R198, R200 ;  /* 0x000000c8c606723e */ /* 0x000fe200000000ff */
[----:B------:R-:W-:Y:S01]  /*40c0*/  IMAD.IADD R112, R108, 0x1, R201 ;  /* 0x000000016c707824 */ /* 0x000fe200078e02c9 */
[----:B------:R-:W-:Y:S01]  /*40d0*/  @P0 FSEL R49, R49, -INF , !P3 ;  /* 0xff80000031310808 */ /* 0x000fe20005800000 */
[----:B------:R-:W-:Y:S01]  /*40e0*/  @P2 VIADD R8, R102, 0x31 ;  /* 0x0000003166082836 */ /* 0x000fe20000000000 */
[----:B------:R-:W-:Y:S01]  /*40f0*/  PLOP3.LUT P2, PT, PT, PT, UP0, 0x80, 0x8 ;  /* 0x000000000008781c */ /* 0x000fe20003f4f008 */
[----:B------:R-:W-:Y:S01]  /*4100*/  MUFU.EX2 R166, R50 ;  /* 0x0000003200a67308 */ /* 0x000fe20000000800 */
[----:B------:R-:W-:Y:S01]  /*4110*/  PLOP3.LUT P0, PT, PT, PT, UP0, 0x80, 0x8 ;  /* 0x000000000008781c */ /* 0x000fe20003f0f008 */
[--C-:B------:R-:W-:Y:S01]  /*4120*/  FFMA.FTZ R49, R49, UR9, -R158.reuse ;  /* 0x0000000931317c23 */ /* 0x100fe2000801089e */
[----:B------:R-:W-:Y:S02]  /*4130*/  @P6 ISETP.GE.AND P6, PT, R8, UR34, PT ;  /* 0x0000002208006c0c */ /* 0x000fe4000bfc6270 */
[----:B------:R-:W-:Y:S02]  /*4140*/  F2FP.F16.F32.PACK_AB R8, R237, R238 ;  /* 0x000000eeed08723e */ /* 0x000fe400000000ff */
[----:B------:R-:W-:Y:S03]  /*4150*/  @P1 FSEL R52, R52, -INF , !P5 ;  /* 0xff80000034341808 */ /* 0x000fe60006800000 */
[----:B------:R-:W-:Y:S01]  /*4160*/  MUFU.EX2 R219, R49 ;  /* 0x0000003100db7308 */ /* 0x000fe20000000800 */
[----:B------:R-:W-:Y:S01]  /*4170*/  PLOP3.LUT P1, PT, PT, PT, UP0, 0x80, 0x8 ;  /* 0x000000000008781c */ /* 0x000fe20003f2f008 */
[----:B------:R3:W-:Y:S01]  /*4180*/  STS [R204], R8 ;  /* 0x00000008cc007388 */ /* 0x0007e20000000800 */
[----:B--2---:R-:W-:Y:S01]  /*4190*/  F2FP.F16.F32.PACK_AB R5, R185, R186 ;  /* 0x000000bab905723e */ /* 0x004fe200000000ff */
[----:B------:R-:W-:Y:S01]  /*41a0*/  @P2 VIADD R4, R102, 0x38 ;  /* 0x0000003866042836 */ /* 0x000fe20000000000 */
[----:B------:R-:W-:Y:S01]  /*41b0*/  PLOP3.LUT P2, PT, PT, PT, UP0, 0x80, 0x8 ;  /* 0x000000000008781c */ /* 0x000fe20003f4f008 */
[--C-:B------:R-:W-:Y:S01]  /*41c0*/  FFMA.FTZ R52, R52, UR9, -R158.reuse ;  /* 0x0000000934347c23 */ /* 0x100fe2000801089e */
[----:B------:R-:W-:Y:S01]  /*41d0*/  @P0 FSEL R51, R51, -INF , !P3 ;  /* 0xff80000033330808 */ /* 0x000fe20005800000 */
[----:B------:R2:W-:Y:S01]  /*41e0*/  STS [R115+0x400], R5 ;  /* 0x0004000573007388 */ /* 0x0005e20000000800 */
[----:B------:R-:W-:Y:S01]  /*41f0*/  PLOP3.LUT P3, PT, PT, PT, UP0, 0x80, 0x8 ;  /* 0x000000000008781c */ /* 0x000fe20003f6f008 */
[----:B------:R-:W-:Y:S01]  /*4200*/  MUFU.EX2 R189, R43 ;  /* 0x0000002b00bd7308 */ /* 0x000fe20000000800 */
[----:B------:R-:W-:Y:S01]  /*4210*/  PLOP3.LUT P0, PT, PT, PT, UP0, 0x80, 0x8 ;  /* 0x000000000008781c */ /* 0x000fe20003f0f008 */
[--C-:B------:R-:W-:Y:S01]  /*4220*/  FFMA.FTZ R51, R51, UR9, -R103.reuse ;  /* 0x0000000933337c23 */ /* 0x100fe20008010867 */
[----:B-1----:R-:W-:Y:S02]  /*4230*/  F2FP.F16.F32.PACK_AB R7, R179, R180 ;  /* 0x000000b4b307723e */ /* 0x002fe400000000ff */
[----:B------:R-:W-:Y:S02]  /*4240*/  @P1 FSEL R54, R54, -INF , !P5 ;  /* 0xff80000036361808 */ /* 0x000fe40006800000 */
[----:B------:R-:W-:Y:S03]  /*4250*/  PLOP3.LUT P1, PT, PT, PT, UP0, 0x80, 0x8 ;  /* 0x000000000008781c */ /* 0x000fe60003f2f008 */
[----:B------:R-:W-:Y:S01]  /*4260*/  MUFU.EX2 R165, R51 ;  /* 0x0000003300a57308 */ /* 0x000fe20000000800 */
[----:B------:R-:W-:Y:S01]  /*4270*/  @P2 ISETP.GE.AND P2, PT, R4, UR34, PT ;  /* 0x0000002204002c0c */ /* 0x000fe2000bf46270 */
[----:B------:R-:W-:Y:S01]  /*4280*/  FFMA.FTZ R54, R54, UR9, -R103 ;  /* 0x0000000936367c23 */ /* 0x000fe20008010867 */
[----:B------:R-:W-:Y:S01]  /*4290*/  F2FP.F16.F32.PACK_AB R4, R235, R236 ;  /* 0x000000eceb04723e */ /* 0x000fe200000000ff */
[----:B------:R-:W-:Y:S01]  /*42a0*/  @P3 VIADD R102, R102, 0x39 ;  /* 0x0000003966663836 */ /* 0x000fe20000000000 */
[----:B------:R-:W-:Y:S02]  /*42b0*/  PLOP3.LUT P3, PT, PT, PT, UP0, 0x80, 0x8 ;  /* 0x000000000008781c */ /* 0x000fe40003f6f008 */
[----:B------:R-:W-:Y:S01]  /*42c0*/  @P0 FSEL R53, R53, -INF , !P6 ;  /* 0xff80000035350808 */ /* 0x000fe20007000000 */
[----:B------:R1:W-:Y:S01]  /*42d0*/  STS [R115], R4 ;  /* 0x0000000473007388 */ /* 0x0003e20000000800 */
[----:B---3--:R-:W-:Y:S01]  /*42e0*/  F2FP.F16.F32.PACK_AB R8, R205, R206 ;  /* 0x000000cecd08723e */ /* 0x008fe200000000ff */
[----:B------:R-:W-:Y:S01]  /*42f0*/  MUFU.EX2 R178, R44 ;  /* 0x0000002c00b27308 */ /* 0x000fe20000000800 */
[----:B------:R-:W-:Y:S01]  /*4300*/  PLOP3.LUT P0, PT, PT, PT, UP0, 0x80, 0x8 ;  /* 0x000000000008781c */ /* 0x000fe20003f0f008 */
[----:B------:R-:W-:Y:S01]  /*4310*/  FFMA.FTZ R53, R53, UR9, -R158 ;  /* 0x0000000935357c23 */ /* 0x000fe2000801089e */
[----:B------:R-:W-:Y:S01]  /*4320*/  @P1 FSEL R56, R56, -INF , !P5 ;  /* 0xff80000038381808 */ /* 0x000fe20006800000 */
[----:B------:R3:W-:Y:S01]  /*4330*/  STS [R204+0x2000], R8 ;  /* 0x00200008cc007388 */ /* 0x0007e20000000800 */
[----:B--2---:R-:W-:Y:S02]  /*4340*/  F2FP.F16.F32.PACK_AB R5, R207, R208 ;  /* 0x000000d0cf05723e */ /* 0x004fe400000000ff */
[----:B------:R-:W-:Y:S03]  /*4350*/  PLOP3.LUT P1, PT, PT, PT, UP0, 0x80, 0x8 ;  /* 0x000000000008781c */ /* 0x000fe60003f2f008 */
[----:B------:R-:W3:Y:S01]  /*4360*/  MUFU.EX2 R177, R45 ;  /* 0x0000002d00b17308 */ /* 0x000ee20000000800 */
[----:B------:R-:W-:Y:S01]  /*4370*/  @P3 FSEL R57, R57, -INF , !P6 ;  /* 0xff80000039393808 */ /* 0x000fe20007000000 */
[--C-:B------:R-:W-:Y:S01]  /*4380*/  FFMA.FTZ R56, R56, UR9, -R101.reuse ;  /* 0x0000000938387c23 */ /* 0x100fe20008010865 */
[----:B------:R-:W-:Y:S02]  /*4390*/  PLOP3.LUT P3, PT, PT, PT, UP0, 0x80, 0x8 ;  /* 0x000000000008781c */ /* 0x000fe40003f6f008 */
[----:B------:R-:W-:Y:S01]  /*43a0*/  @P0 FSEL R55, R55, -INF , !P6 ;  /* 0xff80000037370808 */ /* 0x000fe20007000000 */
[----:B------:R-:W-:Y:S01]  /*43b0*/  FFMA.FTZ R57, R57, UR9, -R101 ;  /* 0x0000000939397c23 */ /* 0x000fe20008010865 */
[----:B------:R-:W-:Y:S03]  /*43c0*/  PLOP3.LUT P0, PT, PT, PT, UP0, 0x80, 0x8 ;  /* 0x000000000008781c */ /* 0x000fe60003f0f008 */
[----:B------:R-:W-:Y:S01]  /*43d0*/  MUFU.EX2 R184, R46 ;  /* 0x0000002e00b87308 */ /* 0x000fe20000000800 */
[----:B------:R-:W-:Y:S01]  /*43e0*/  FFMA.FTZ R55, R55, UR9, -R103 ;  /* 0x0000000937377c23 */ /* 0x000fe20008010867 */
[----:B------:R-:W-:Y:S02]  /*43f0*/  @P1 FSEL R58, R58, -INF , !P5 ;  /* 0xff8000003a3a1808 */ /* 0x000fe40006800000 */
[----:B------:R-:W-:Y:S02]  /*4400*/  PLOP3.LUT P1, PT, PT, PT, UP0, 0x80, 0x8 ;  /* 0x000000000008781c */ /* 0x000fe40003f2f008 */
[----:B-1----:R-:W-:Y:S04]  /*4410*/  F2FP.F16.F32.PACK_AB R4, R209, R210 ;  /* 0x000000d2d104723e */ /* 0x002fe800000000ff */
[----:B------:R-:W-:Y:S01]  /*4420*/  MUFU.EX2 R183, R47 ;  /* 0x0000002f00b77308 */ /* 0x000fe20000000800 */
[----:B------:R-:W-:Y:S01]  /*4430*/  @P3 FSEL R59, R59, -INF , !P6 ;  /* 0xff8000003b3b3808 */ /* 0x000fe20007000000 */
[--C-:B------:R-:W-:Y:S01]  /*4440*/  FFMA.FTZ R58, R58, UR9, -R100.reuse ;  /* 0x000000093a3a7c23 */ /* 0x100fe20008010864 */
[----:B------:R-:W-:Y:S01]  /*4450*/  PLOP3.LUT P3, PT, PT, PT, UP0, 0x80, 0x8 ;  /* 0x000000000008781c */ /* 0x000fe20003f6f008 */
[----:B------:R1:W-:Y:S01]  /*4460*/  STS [R204+0x2400], R4 ;  /* 0x00240004cc007388 */ /* 0x0003e20000000800 */
[----:B------:R-:W-:Y:S01]  /*4470*/  @P0 ISETP.GE.AND P0, PT, R102, UR34, PT ;  /* 0x0000002266000c0c */ /* 0x000fe2000bf06270 */
[--C-:B------:R-:W-:Y:S01]  /*4480*/  FFMA.FTZ R59, R59, UR9, -R100.reuse ;  /* 0x000000093b3b7c23 */ /* 0x100fe20008010864 */
[----:B---3--:R-:W-:Y:S01]  /*4490*/  F2FP.F16.F32.PACK_AB R8, R177, R178 ;  /* 0x000000b2b108723e */ /* 0x008fe200000000ff */
[----:B------:R2:W-:Y:S02]  /*44a0*/  STS [R115+0x2000], R6 ;  /* 0x0020000673007388 */ /* 0x0005e40000000800 */
[----:B------:R-:W-:Y:S01]  /*44b0*/  MUFU.EX2 R218, R52 ;  /* 0x0000003400da7308 */ /* 0x000fe20000000800 */
[----:B------:R-:W-:Y:S01]  /*44c0*/  @P1 FSEL R60, R60, -INF , !P2 ;  /* 0xff8000003c3c1808 */ /* 0x000fe20005000000 */
[----:B------:R3:W-:Y:S01]  /*44d0*/  STS [R115+0x2400], R5 ;  /* 0x0024000573007388 */ /* 0x0007e20000000800 */
[----:B------:R-:W-:Y:S03]  /*44e0*/  PLOP3.LUT P1, PT, PT, PT, UP0, 0x80, 0x8 ;  /* 0x000000000008781c */ /* 0x000fe60003f2f008 */
[--C-:B------:R-:W-:Y:S01]  /*44f0*/  FFMA.FTZ R60, R60, UR9, -R101.reuse ;  /* 0x000000093c3c7c23 */ /* 0x100fe20008010865 */
[----:B------:R-:W-:Y:S03]  /*4500*/  @P3 FSEL R61, R61, -INF , !P0 ;  /* 0xff8000003d3d3808 */ /* 0x000fe60004000000 */
[----:B------:R-:W4:Y:S01]  /*4510*/  MUFU.EX2 R217, R53 ;  /* 0x0000003500d97308 */ /* 0x000f220000000800 */
[----:B------:R-:W-:Y:S01]  /*4520*/  PLOP3.LUT P3, PT, PT, PT, UP0, 0x80, 0x8 ;  /* 0x000000000008781c */ /* 0x000fe20003f6f008 */
[----:B------:R-:W-:Y:S08]  /*4530*/  FFMA.FTZ R101, R61, UR9, -R101 ;  /* 0x000000093d657c23 */ /* 0x000ff00008010865 */
[----:B------:R-:W-:Y:S01]  /*4540*/  MUFU.EX2 R163, R54 ;  /* 0x0000003600a37308 */ /* 0x000fe20000000800 */
[----:B------:R-:W-:Y:S02]  /*4550*/  @P1 FSEL R62, R62, -INF , !P2 ;  /* 0xff8000003e3e1808 */ /* 0x000fe40005000000 */
[----:B------:R-:W-:Y:S02]  /*4560*/  PLOP3.LUT P1, PT, PT, PT, UP0, 0x80, 0x8 ;  /* 0x000000000008781c */ /* 0x000fe40003f2f008 */
[----:B-1----:R-:W-:Y:S01]  /*4570*/  F2FP.F16.F32.PACK_AB R4, R233, R234 ;  /* 0x000000eae904723e */ /* 0x002fe200000000ff */
[----:B------:R-:W-:Y:S01]  /*4580*/  FFMA.FTZ R62, R62, UR9, -R100 ;  /* 0x000000093e3e7c23 */ /* 0x000fe20008010864 */
[----:B------:R-:W-:Y:S03]  /*4590*/  @P3 FSEL R64, R64, -INF , !P2 ;  /* 0xff80000040403808 */ /* 0x000fe60005000000 */
[----:B------:R-:W1:Y:S01]  /*45a0*/  MUFU.EX2 R161, R55 ;  /* 0x0000003700a17308 */ /* 0x000e620000000800 */
[----:B--2---:R-:W-:Y:S01]  /*45b0*/  F2FP.F16.F32.PACK_AB R6, R181, R182 ;  /* 0x000000b6b506723e */ /* 0x004fe200000000ff */
[----:B------:R2:W-:Y:S01]  /*45c0*/  STS [R203], R4 ;  /* 0x00000004cb007388 */ /* 0x0005e20000000800 */
[----:B------:R-:W-:Y:S01]  /*45d0*/  PLOP3.LUT P3, PT, PT, PT, UP0, 0x80, 0x8 ;  /* 0x000000000008781c */ /* 0x000fe20003f6f008 */
[--C-:B------:R-:W-:Y:S01]  /*45e0*/  FFMA.FTZ R64, R64, UR9, -R158.reuse ;  /* 0x0000000940407c23 */ /* 0x100fe2000801089e */
[----:B---3--:R-:W-:Y:S01]  /*45f0*/  F2FP.F16.F32.PACK_AB R5, R231, R232 ;  /* 0x000000e8e705723e */ /* 0x008fe200000000ff */
[----:B------:R3:W-:Y:S01]  /*4600*/  STS [R203+0x400], R6 ;  /* 0x00040006cb007388 */ /* 0x0007e20000000800 */
[----:B------:R-:W-:Y:S03]  /*4610*/  @P1 FSEL R65, R65, -INF , !P0 ;  /* 0xff80000041411808 */ /* 0x000fe60004000000 */
[----:B------:R-:W-:Y:S01]  /*4620*/  MUFU.EX2 R216, R64 ;  /* 0x0000004000d87308 */ /* 0x000fe20000000800 */
[----:B------:R4:W-:Y:S01]  /*4630*/  STS [R114], R5 ;  /* 0x0000000572007388 */ /* 0x0009e20000000800 */
[----:B------:R-:W-:Y:S01]  /*4640*/  PLOP3.LUT P1, PT, PT, PT, UP0, 0x80, 0x8 ;  /* 0x000000000008781c */ /* 0x000fe20003f2f008 */
[----:B------:R-:W-:Y:S03]  /*4650*/  FFMA.FTZ R158, R65, UR9, -R158 ;  /* 0x00000009419e7c23 */ /* 0x000fe6000801089e */
[----:B------:R-:W-:Y:S04]  /*4660*/  @P3 FSEL R66, R66, -INF , !P2 ;  /* 0xff80000042423808 */ /* 0x000fe80005000000 */
[----:B------:R-:W1:Y:S01]  /*4670*/  MUFU.EX2 R215, R158 ;  /* 0x0000009e00d77308 */ /* 0x000e620000000800 */
[----:B------:R-:W-:Y:S01]  /*4680*/  PLOP3.LUT P2, PT, PT, PT, UP0, 0x80, 0x8 ;  /* 0x000000000008781c */ /* 0x000fe20003f4f008 */
[--C-:B------:R-:W-:Y:S03]  /*4690*/  FFMA.FTZ R66, R66, UR9, -R103.reuse ;  /* 0x0000000942427c23 */ /* 0x100fe60008010867 */
[----:B------:R-:W-:Y:S05]  /*46a0*/  @P1 FSEL R67, R67, -INF , !P0 ;  /* 0xff80000043431808 */ /* 0x000fea0004000000 */
[----:B------:R-:W-:Y:S01]  /*46b0*/  MUFU.EX2 R160, R66 ;  /* 0x0000004200a07308 */ /* 0x000fe20000000800 */
[----:B--2---:R-:W-:Y:S01]  /*46c0*/  F2FP.F16.F32.PACK_AB R4, R175, R176 ;  /* 0x000000b0af04723e */ /* 0x004fe200000000ff */
[----:B------:R-:W-:Y:S01]  /*46d0*/  FFMA.FTZ R103, R67, UR9, -R103 ;  /* 0x0000000943677c23 */ /* 0x000fe20008010867 */
[----:B---3--:R-:W-:Y:S03]  /*46e0*/  F2FP.F16.F32.PACK_AB R6, R195, R196 ;  /* 0x000000c4c306723e */ /* 0x008fe600000000ff */
[----:B------:R2:W-:Y:S01]  /*46f0*/  STS [R114+0x400], R4 ;  /* 0x0004000472007388 */ /* 0x0005e20000000800 */
[----:B------:R-:W-:Y:S03]  /*4700*/  @P2 FSEL R63, R63, -INF , !P0 ;  /* 0xff8000003f3f2808 */ /* 0x000fe60004000000 */
[----:B------:R-:W-:Y:S01]  /*4710*/  MUFU.EX2 R158, R103 ;  /* 0x00000067009e7308 */ /* 0x000fe20000000800 */
[----:B----4-:R-:W-:Y:S01]  /*4720*/  F2FP.F16.F32.PACK_AB R5, R197, R199 ;  /* 0x000000c7c505723e */ /* 0x010fe200000000ff */
[----:B------:R-:W-:Y:S04]  /*4730*/  FFMA.FTZ R100, R63, UR9, -R100 ;  /* 0x000000093f647c23 */ /* 0x000fe80008010864 */
[----:B------:R3:W-:Y:S04]  /*4740*/  STS [R203+0x2400], R5 ;  /* 0x00240005cb007388 */ /* 0x0007e80000000800 */
[----:B------:R-:W-:Y:S10]  /*4750*/  MUFU.EX2 R169, R56 ;  /* 0x0000003800a97308 */ /* 0x000ff40000000800 */
[----:B------:R-:W4:Y:S01]  /*4760*/  MUFU.EX2 R168, R57 ;  /* 0x0000003900a87308 */ /* 0x000f220000000800 */
[----:B--2---:R-:W-:Y:S09]  /*4770*/  F2FP.F16.F32.PACK_AB R4, R191, R192 ;  /* 0x000000c0bf04723e */ /* 0x004ff200000000ff */
[----:B------:R-:W-:Y:S01]  /*4780*/  MUFU.EX2 R174, R58 ;  /* 0x0000003a00ae7308 */ /* 0x000fe20000000800 */
[----:B------:R2:W-:Y:S01]  /*4790*/  STS [R203+0x2000], R4 ;  /* 0x00200004cb007388 */ /* 0x0005e20000000800 */
[----:B---3--:R-:W-:Y:S03]  /*47a0*/  F2FP.F16.F32.PACK_AB R5, R229, R230 ;  /* 0x000000e6e505723e */ /* 0x008fe600000000ff */
[----:B------:R3:W-:Y:S05]  /*47b0*/  STS [R114+0x2400], R6 ;  /* 0x0024000672007388 */ /* 0x0007ea0000000800 */
[----:B------:R-:W4:Y:S10]  /*47c0*/  MUFU.EX2 R173, R59 ;  /* 0x0000003b00ad7308 */ /* 0x000f340000000800 */
[----:B------:R-:W-:Y:S10]  /*47d0*/  MUFU.EX2 R164, R60 ;  /* 0x0000003c00a47308 */ /* 0x000ff40000000800 */
[----:B------:R-:W4:Y:S01]  /*47e0*/  MUFU.EX2 R162, R101 ;  /* 0x0000006500a27308 */ /* 0x000f220000000800 */
[----:B--2---:R-:W-:Y:S02]  /*47f0*/  F2FP.F16.F32.PACK_AB R4, R187, R188 ;  /* 0x000000bcbb04723e */ /* 0x004fe400000000ff */
[----:B---3--:R-:W-:Y:S03]  /*4800*/  F2FP.F16.F32.PACK_AB R6, R219, R220 ;  /* 0x000000dcdb06723e */ /* 0x008fe600000000ff */
[----:B------:R2:W-:Y:S04]  /*4810*/  STS [R114+0x2000], R4 ;  /* 0x0020000472007388 */ /* 0x0005e80000000800 */
[----:B------:R-:W-:Y:S01]  /*4820*/  MUFU.EX2 R170, R62 ;  /* 0x0000003e00aa7308 */ /* 0x000fe20000000800 */
[----:B------:R3:W-:Y:S09]  /*4830*/  STS [R202], R5 ;  /* 0x00000005ca007388 */ /* 0x0007f20000000800 */
[----:B------:R-:W4:Y:S01]  /*4840*/  MUFU.EX2 R167, R100 ;  /* 0x0000006400a77308 */ /* 0x000f220000000800 */
[----:B--2---:R-:W-:Y:S02]  /*4850*/  F2FP.F16.F32.PACK_AB R4, R171, R172 ;  /* 0x000000acab04723e */ /* 0x004fe400000000ff */
[----:B---3--:R-:W-:Y:S03]  /*4860*/  F2FP.F16.F32.PACK_AB R5, R165, R166 ;  /* 0x000000a6a505723e */ /* 0x008fe600000000ff */
[----:B------:R2:W-:Y:S04]  /*4870*/  STS [R202+0x400], R4 ;  /* 0x00040004ca007388 */ /* 0x0005e80000000800 */
[----:B------:R3:W-:Y:S04]  /*4880*/  STS [R113], R6 ;  /* 0x0000000671007388 */ /* 0x0007e80000000800 */
[----:B------:R1:W-:Y:S04]  /*4890*/  STS [R113+0x400], R5 ;  /* 0x0004000571007388 */ /* 0x0003e80000000800 */
[----:B------:R4:W-:Y:S01]  /*48a0*/  STS [R202+0x2000], R7 ;  /* 0x00200007ca007388 */ /* 0x0009e20000000800 */
[----:B--2---:R-:W-:Y:S02]  /*48b0*/  F2FP.F16.F32.PACK_AB R4, R189, R190 ;  /* 0x000000bebd04723e */ /* 0x004fe400000000ff */
[----:B---3--:R-:W-:Y:S03]  /*48c0*/  F2FP.F16.F32.PACK_AB R6, R217, R218 ;  /* 0x000000dad906723e */ /* 0x008fe600000000ff */
[----:B------:R2:W-:Y:S01]  /*48d0*/  STS [R202+0x2400], R4 ;  /* 0x00240004ca007388 */ /* 0x0005e20000000800 */
[----:B-1----:R-:W-:Y:S03]  /*48e0*/  F2FP.F16.F32.PACK_AB R5, R161, R163 ;  /* 0x000000a3a105723e */ /* 0x002fe600000000ff */
[----:B------:R1:W-:Y:S01]  /*48f0*/  STS [R113+0x2000], R8 ;  /* 0x0020000871007388 */ /* 0x0003e20000000800 */
[----:B----4-:R-:W-:Y:S05]  /*4900*/  F2FP.F16.F32.PACK_AB R7, R183, R184 ;  /* 0x000000b8b707723e */ /* 0x010fea00000000ff */
[----:B------:R3:W-:Y:S04]  /*4910*/  STS [R113+0x2400], R7 ;  /* 0x0024000771007388 */ /* 0x0007e80000000800 */
[----:B------:R4:W-:Y:S04]  /*4920*/  STS [R201], R6 ;  /* 0x00000006c9007388 */ /* 0x0009e80000000800 */
[----:B------:R4:W-:Y:S01]  /*4930*/  STS [R201+0x400], R5 ;  /* 0x00040005c9007388 */ /* 0x0009e20000000800 */
[----:B--2---:R-:W-:Y:S02]  /*4940*/  F2FP.F16.F32.PACK_AB R4, R215, R216 ;  /* 0x000000d8d704723e */ /* 0x004fe400000000ff */
[----:B-1----:R-:W-:Y:S03]  /*4950*/  F2FP.F16.F32.PACK_AB R8, R168, R169 ;  /* 0x000000a9a808723e */ /* 0x002fe600000000ff */
[----:B------:R1:W-:Y:S01]  /*4960*/  STS [R112], R4 ;  /* 0x0000000470007388 */ /* 0x0003e20000000800 */
[----:B---3--:R-:W-:Y:S02]  /*4970*/  F2FP.F16.F32.PACK_AB R7, R173, R174 ;  /* 0x000000aead07723e */ /* 0x008fe400000000ff */
[----:B----4-:R-:W-:Y:S02]  /*4980*/  F2FP.F16.F32.PACK_AB R6, R158, R160 ;  /* 0x000000a09e06723e */ /* 0x010fe400000000ff */
[----:B------:R-:W-:Y:S03]  /*4990*/  F2FP.F16.F32.PACK_AB R5, R162, R164 ;  /* 0x000000a4a205723e */ /* 0x000fe600000000ff */
[----:B------:R-:W-:Y:S04]  /*49a0*/  STS [R112+0x400], R6 ;  /* 0x0004000670007388 */ /* 0x000fe80000000800 */
[----:B------:R-:W-:Y:S04]  /*49b0*/  STS [R201+0x2000], R8 ;  /* 0x00200008c9007388 */ /* 0x000fe80000000800 */
[----:B------:R-:W-:Y:S01]  /*49c0*/  STS [R201+0x2400], R7 ;  /* 0x00240007c9007388 */ /* 0x000fe20000000800 */
[----:B-1----:R-:W-:Y:S03]  /*49d0*/  F2FP.F16.F32.PACK_AB R4, R167, R170 ;  /* 0x000000aaa704723e */ /* 0x002fe600000000ff */
[----:B------:R-:W-:Y:S04]  /*49e0*/  STS [R112+0x2000], R5 ;  /* 0x0020000570007388 */ /* 0x000fe80000000800 */
        /* <DEDUP_REMOVED lines=25> */
[----:B------:R-:W-:Y:S04]  /*4b80*/  FADD.FTZ R5, -R159, R5 ;  /* 0x000000059f057221 */ /* 0x000fe80000010100 */
[C---:B------:R-:W-:Y:S04]  /*4b90*/  HMMA.16816.F32 R16, R100.reuse, R134, R16 ;  /* 0x000000866410723c */ /* 0x040fe80000001810 */
[----:B------:R-:W-:Y:S04]  /*4ba0*/  FMUL.FTZ R5, R237, R5 ;  /* 0x00000005ed057220 */ /* 0x000fe80000410000 */
[-C--:B------:R-:W-:Y:S08]  /*4bb0*/  HMMA.16816.F32 R20, R100, R136.reuse, R20 ;  /* 0x000000886414723c */ /* 0x080ff00000001814 */
[C---:B------:R-:W-:Y:S08]  /*4bc0*/  HMMA.16816.F32 R24, R104.reuse, R136, R24 ;  /* 0x000000886818723c */ /* 0x040ff00000001818 */
[-C--:B------:R-:W-:Y:S03]  /*4bd0*/  HMMA.16816.F32 R28, R104, R138.reuse, R28 ;  /* 0x0000008a681c723c */ /* 0x080fe6000000181c */
[C---:B------:R-:W-:Y:S05]  /*4be0*/  FADD.FTZ R21, -R159.reuse, R21 ;  /* 0x000000159f157221 */ /* 0x040fea0000010100 */
        /* <DEDUP_REMOVED lines=13> */
[C---:B------:R-:W-:Y:S01]  /*4cc0*/  FADD.FTZ R16, -R159.reuse, R17 ;  /* 0x000000119f107221 */ /* 0x040fe20000010100 */
[----:B------:R-:W-:Y:S01]  /*4cd0*/  FADD.FTZ R17, -R159, R20 ;  /* 0x000000149f117221 */ /* 0x000fe20000010100 */
[----:B------:R-:W-:Y:S01]  /*4ce0*/  FMUL.FTZ R100, R233, R21 ;  /* 0x00000015e9647220 */ /* 0x000fe20000410000 */
[----:B------:R-:W-:Y:S01]  /*4cf0*/  FMUL.FTZ R4, R236, R4 ;  /* 0x00000004ec047220 */ /* 0x000fe20000410000 */
[----:B------:R-:W-:Y:S01]  /*4d00*/  FMUL.FTZ R16, R235, R16 ;  /* 0x00000010eb107220 */ /* 0x000fe20000410000 */
[----:B------:R-:W-:Y:S01]  /*4d10*/  FMUL.FTZ R17, R234, R17 ;  /* 0x00000011ea117220 */ /* 0x000fe20000410000 */
[----:B------:R-:W-:Y:S01]  /*4d20*/  F2FP.F16.F32.PACK_AB R5, R5, R101 ;  /* 0x000000650505723e */ /* 0x000fe200000000ff */
[C---:B------:R-:W-:Y:S01]  /*4d30*/  FADD.FTZ R101, -R159.reuse, R32 ;  /* 0x000000209f657221 */ /* 0x040fe20000010100 */
[C---:B------:R-:W-:Y:S01]  /*4d40*/  FADD.FTZ R32, -R159.reuse, R33 ;  /* 0x000000219f207221 */ /* 0x040fe20000010100 */
[----:B------:R-:W-:Y:S01]  /*4d50*/  F2FP.F16.F32.PACK_AB R16, R16, R4 ;  /* 0x000000041010723e */ /* 0x000fe200000000ff */
[C---:B------:R-:W-:Y:S01]  /*4d60*/  FADD.FTZ R4, -R159.reuse, R37 ;  /* 0x000000259f047221 */ /* 0x040fe20000010100 */
[----:B------:R-:W-:Y:S01]  /*4d70*/  F2FP.F16.F32.PACK_AB R100, R100, R17 ;  /* 0x000000116464723e */ /* 0x000fe200000000ff */
[C---:B------:R-:W-:Y:S01]  /*4d80*/  FADD.FTZ R21, -R159.reuse, R48 ;  /* 0x000000309f157221 */ /* 0x040fe20000010100 */
        /* <DEDUP_REMOVED lines=20> */
[C---:B------:R-:W-:Y:S01]  /*4ed0*/  FADD.FTZ R32, -R111.reuse, R6 ;  /* 0x000000066f207221 */ /* 0x040fe20000010100 */
[----:B------:R-:W-:Y:S02]  /*4ee0*/  FADD.FTZ R17, -R111, R7 ;  /* 0x000000076f117221 */ /* 0x000fe40000010100 */
[----:B------:R-:W-:Y:S01]  /*4ef0*/  F2FP.F16.F32.PACK_AB R36, R36, R4 ;  /* 0x000000042424723e */ /* 0x000fe200000000ff */
[----:B------:R-:W-:Y:S06]  /*4f00*/  @!P1 BRA `(.L_x_77) ;  /* 0x0000000000889947 */ /* 0x000fec0003800000 */
[----:B------:R-:W1:Y:S01]  /*4f10*/  LDC R21, c[0x0][0x3b0] ;  /* 0x0000ec00ff157b82 */ /* 0x000e620000000800 */
[----:B------:R-:W-:Y:S02]  /*4f20*/  ISETP.GE.AND P0, PT, R243, UR4, PT ;  /* 0x00000004f3007c0c */ /* 0x000fe4000bf06270 */
[----:B------:R-:W-:Y:S02]  /*4f30*/  IADD3 R6, P2, PT, RZ, -UR32, RZ ;  /* 0x80000020ff067c10 */ /* 0x000fe4000ff5e0ff */
[----:B------:R-:W-:Y:S04]  /*4f40*/  LOP3.LUT R7, R214, 0x1, RZ, 0xc0, !PT ;  /* 0x00000001d6077812 */ /* 0x000fe800078ec0ff */
[----:B------:R-:W-:Y:S05]  /*4f50*/  ISETP.NE.U32.AND P5, PT, R7, 0x1, PT ;  /* 0x000000010700780c */ /* 0x000fea0003fa5070 */
[----:B------:R-:W2:Y:S01]  /*4f60*/  @!P0 LDC R20, c[0x0][0x3b4] ;  /* 0x0000ed00ff148b82 */ /* 0x000ea20000000800 */
[----:B-1----:R-:W-:Y:S04]  /*4f70*/  IMAD.SHL.U32 R4, R21, 0x80, RZ ;  /* 0x0000008015047824 */ /* 0x002fe800078e00ff */
[----:B------:R-:W-:Y:S01]  /*4f80*/  IMAD.X R4, RZ, RZ, ~R4, P2 ;  /* 0x000000ffff047224 */ /* 0x000fe200010e0e04 */
[----:B------:R-:W-:Y:S04]  /*4f90*/  ISETP.GE.AND P2, PT, R243, UR4, PT ;  /* 0x00000004f3007c0c */ /* 0x000fe8000bf46270 */
[----:B------:R-:W-:Y:S04]  /*4fa0*/  SHF.R.S64 R6, R6, 0x1f, R4 ;  /* 0x0000001f06067819 */ /* 0x000fe80000001004 */
[----:B------:R-:W-:Y:S01]  /*4fb0*/  IADD3 R227, P3, PT, R6, R227, RZ ;  /* 0x000000e306e37210 */ /* 0x000fe20007f7e0ff */
[----:B------:R-:W-:Y:S03]  /*4fc0*/  IMAD.MOV.U32 R6, RZ, RZ, -0x2000 ;  /* 0xffffe000ff067424 */ /* 0x000fe600078e00ff */
[----:B------:R-:W-:Y:S02]  /*4fd0*/  LEA.HI.X.SX32 R225, R4, R225, 0x1, P3 ;  /* 0x000000e104e17211 */ /* 0x000fe400018f0eff */
[----:B------:R-:W-:Y:S02]  /*4fe0*/  SEL R4, R6, 0x2000, !P5 ;  /* 0x0000200006047807 */ /* 0x000fe40006800000 */
[C---:B------:R-:W-:Y:S03]  /*4ff0*/  @!P0 LEA R6, P3, R21.reuse, R227, 0x7 ;  /* 0x000000e315068211 */ /* 0x040fe600078638ff */
[----:B------:R-:W-:Y:S01]  /*5000*/  IMAD.IADD R224, R224, 0x1, R4 ;  /* 0x00000001e0e07824 */ /* 0x000fe200078e0204 */
[----:B--2---:R-:W-:Y:S01]  /*5010*/  @!P0 LEA.HI.X R7, R21, R225, R20, 0x7, P3 ;  /* 0x000000e115078211 */ /* 0x004fe200018f3c14 */
[----:B------:R-:W-:Y:S02]  /*5020*/  @!P2 IMAD.MOV.U32 R20, RZ, RZ, R227 ;  /* 0x000000ffff14a224 */ /* 0x000fe400078e00e3 */
[----:B------:R-:W-:Y:S02]  /*5030*/  @!P2 IMAD.MOV.U32 R21, RZ, RZ, R225 ;  /* 0x000000ffff15a224 */ /* 0x000fe400078e00e1 */
[--C-:B------:R-:W-:Y:S02]  /*5040*/  IMAD.IADD R211, R211, 0x1, R4.reuse ;  /* 0x00000001d3d37824 */ /* 0x100fe400078e0204 */
[----:B------:R-:W-:Y:S01]  /*5050*/  IMAD.IADD R148, R148, 0x1, R4 ;  /* 0x0000000194947824 */ /* 0x000fe200078e0204 */
[----:B------:R-:W-:Y:S01]  /*5060*/  @!PT LDS RZ, [RZ] ;  /* 0x00000000fffff984 */ /* 0x000fe20000000800 */
[----:B------:R-:W-:Y:S01]  /*5070*/  @!PT LDS RZ, [RZ] ;  /* 0x00000000fffff984 */ /* 0x000fe20000000800 */
[----:B------:R-:W-:Y:S01]  /*5080*/  @!PT LDS RZ, [RZ] ;  /* 0x00000000fffff984 */ /* 0x000fe20000000800 */
[----:B------:R1:W-:Y:S04]  /*5090*/  @!P2 LDGSTS.E.BYPASS.LTC128B.128 [R224], desc[UR28][R20.64] ;  /* 0x0000000014e0afae */ /* 0x0003e8000b981a1c */
[----:B------:R1:W-:Y:S04]  /*50a0*/  @P2 STS.64 [R211], RZ ;  /* 0x000000ffd3002388 */ /* 0x0003e80000000a00 */
[----:B------:R1:W-:Y:S04]  /*50b0*/  @P2 STS.64 [R211+0x8], RZ ;  /* 0x000008ffd3002388 */ /* 0x0003e80000000a00 */
[----:B------:R1:W-:Y:S04]  /*50c0*/  @P0 STS.64 [R211+0x1000], RZ ;  /* 0x001000ffd3000388 */ /* 0x0003e80000000a00 */
[----:B------:R1:W-:Y:S04]  /*50d0*/  @P0 STS.64 [R211+0x1008], RZ ;  /* 0x001008ffd3000388 */ /* 0x0003e80000000a00 */
[----:B------:R-:W-:Y:S01]  /*50e0*/  @!PT LDS RZ, [RZ] ;  /* 0x00000000fffff984 */ /* 0x000fe20000000800 */
[----:B------:R-:W-:Y:S01]  /*50f0*/  @!PT LDS RZ, [RZ] ;  /* 0x00000000fffff984 */ /* 0x000fe20000000800 */
[----:B------:R-:W-:Y:S01]  /*5100*/  @!PT LDS RZ, [RZ] ;  /* 0x00000000fffff984 */ /* 0x000fe20000000800 */
[----:B------:R1:W-:Y:S04]  /*5110*/  @!P0 LDGSTS.E.BYPASS.LTC128B.128 [R224+0x1000], desc[UR28][R6.64] ;  /* 0x0100000006e08fae */ /* 0x0003e8000b981a1c */
[----:B------:R-:W0:Y:S02]  /*5120*/  LDGDEPBAR ;  /* 0x00000000000079af */ /* 0x000e240000000000 */
.L_x_77:
[----:B------:R2:W-:Y:S01]  /*5130*/  STS [R204+-0x8000], R5 ;  /* 0xff800005cc007388 */ /* 0x0005e20000000800 */
[----:B-1----:R-:W-:Y:S01]  /*5140*/  FMUL.FTZ R6, R194, R32 ;  /* 0x00000020c2067220 */ /* 0x002fe20000410000 */
[C---:B------:R-:W-:Y:S01]  /*5150*/  FADD.FTZ R19, -R111.reuse, R19 ;  /* 0x000000136f137221 */ /* 0x040fe20000010100 */
[----:B------:R-:W-:Y:S01]  /*5160*/  FADD.FTZ R18, -R111, R18 ;  /* 0x000000126f127221 */ /* 0x000fe20000010100 */
[C---:B-----5:R-:W-:Y:S01]  /*5170*/  FADD.FTZ R8, -R110.reuse, R8 ;  /* 0x000000086e087221 */ /* 0x060fe20000010100 */
[----:B------:R-:W-:Y:S01]  /*5180*/  FADD.FTZ R9, -R110, R9 ;  /* 0x000000096e097221 */ /* 0x000fe20000010100 */
        /* <DEDUP_REMOVED lines=8> */
[----:B------:R-:W-:Y:S01]  /*5210*/  FADD.FTZ R14, -R109, R14 ;  /* 0x0000000e6d0e7221 */ /* 0x000fe20000010100 */
[----:B------:R-:W-:Y:S01]  /*5220*/  FMUL.FTZ R11, R209, R11 ;  /* 0x0000000bd10b7220 */ /* 0x000fe20000410000 */
[C---:B------:R-:W-:Y:S01]  /*5230*/  FADD.FTZ R12, -R110.reuse, R12 ;  /* 0x0000000c6e0c7221 */ /* 0x040fe20000010100 */
        /* <DEDUP_REMOVED lines=8> */
[----:B--2---:R-:W-:Y:S01]  /*52c0*/  FMUL.FTZ R5, R193, R17 ;  /* 0x00000011c1057220 */ /* 0x004fe20000410000 */
[C---:B------:R-:W-:Y:S01]  /*52d0*/  FADD.FTZ R35, -R111.reuse, R35 ;  /* 0x000000236f237221 */ /* 0x040fe20000010100 */
[----:B------:R-:W-:Y:S01]  /*52e0*/  FADD.FTZ R34, -R111, R34 ;  /* 0x000000226f227221 */ /* 0x000fe20000010100 */
[----:B------:R-:W-:Y:S01]  /*52f0*/  F2FP.F16.F32.PACK_AB R20, R13, R12 ;  /* 0x0000000c0d14723e */ /* 0x000fe200000000ff */
[----:B------:R-:W-:Y:S01]  /*5300*/  FADD.FTZ R18, -R111, R54 ;  /* 0x000000366f127221 */ /* 0x000fe20000010100 */
[----:B------:R-:W-:Y:S01]  /*5310*/  F2FP.F16.F32.PACK_AB R5, R5, R6 ;  /* 0x000000060505723e */ /* 0x000fe200000000ff */
[----:B------:R-:W-:Y:S01]  /*5320*/  FADD.FTZ R17, -R111, R55 ;  /* 0x000000376f117221 */ /* 0x000fe20000010100 */
[----:B------:R-:W-:Y:S01]  /*5330*/  F2FP.F16.F32.PACK_AB R32, R23, R22 ;  /* 0x000000161720723e */ /* 0x000fe200000000ff */
[----:B------:R-:W-:Y:S01]  /*5340*/  FMUL.FTZ R34, R176, R34 ;  /* 0x00000022b0227220 */ /* 0x000fe20000410000 */
[----:B------:R-:W-:Y:S01]  /*5350*/  FMUL.FTZ R23, R175, R35 ;  /* 0x00000023af177220 */ /* 0x000fe20000410000 */
[----:B------:R-:W-:Y:S01]  /*5360*/  STS [R204+-0x7c00], R5 ;  /* 0xff840005cc007388 */ /* 0x000fe20000000800 */
[C---:B------:R-:W-:Y:S01]  /*5370*/  FADD.FTZ R25, -R110.reuse, R25 ;  /* 0x000000196e197221 */ /* 0x040fe20000010100 */
[C---:B------:R-:W-:Y:S01]  /*5380*/  FADD.FTZ R27, -R109.reuse, R27 ;  /* 0x0000001b6d1b7221 */ /* 0x040fe20000010100 */
[C---:B------:R-:W-:Y:S01]  /*5390*/  FADD.FTZ R24, -R110.reuse, R24 ;  /* 0x000000186e187221 */ /* 0x040fe20000010100 */
[----:B------:R1:W-:Y:S01]  /*53a0*/  STS [R115+-0x7c00], R4 ;  /* 0xff84000473007388 */ /* 0x0003e20000000800 */
[----:B------:R-:W-:Y:S01]  /*53b0*/  FADD.FTZ R26, -R109, R26 ;  /* 0x0000001a6d1a7221 */ /* 0x000fe20000010100 */
[----:B------:R-:W-:Y:S01]  /*53c0*/  FMUL.FTZ R18, R163, R18 ;  /* 0x00000012a3127220 */ /* 0x000fe20000410000 */
[----:B------:R-:W-:Y:S01]  /*53d0*/  FMUL.FTZ R17, R161, R17 ;  /* 0x00000011a1117220 */ /* 0x000fe20000410000 */
[----:B------:R2:W-:Y:S01]  /*53e0*/  STS [R115+-0x8000], R16 ;  /* 0xff80001073007388 */ /* 0x0005e20000000800 */
[----:B------:R-:W-:Y:S01]  /*53f0*/  FADD.FTZ R29, -R110, R29 ;  /* 0x0000001d6e1d7221 */ /* 0x000fe20000010100 */
[----:B------:R-:W-:Y:S01]  /*5400*/  FMUL.FTZ R24, R192, R24 ;  /* 0x00000018c0187220 */ /* 0x000fe20000410000 */
[----:B------:R-:W-:Y:S01]  /*5410*/  FMUL.FTZ R19, R191, R25 ;  /* 0x00000019bf137220 */ /* 0x000fe20000410000 */
[----:B------:R-:W-:Y:S01]  /*5420*/  FMUL.FTZ R26, R199, R26 ;  /* 0x0000001ac71a7220 */ /* 0x000fe20000410000 */
[C---:B------:R-:W-:Y:S01]  /*5430*/  FADD.FTZ R31, -R109.reuse, R31 ;  /* 0x0000001f6d1f7221 */ /* 0x040fe20000010100 */
[----:B------:R-:W-:Y:S01]  /*5440*/  FADD.FTZ R28, -R110, R28 ;  /* 0x0000001c6e1c7221 */ /* 0x000fe20000010100 */
[----:B------:R-:W-:Y:S01]  /*5450*/  FADD.FTZ R30, -R109, R30 ;  /* 0x0000001e6d1e7221 */ /* 0x000fe20000010100 */
[----:B------:R-:W-:Y:S01]  /*5460*/  F2FP.F16.F32.PACK_AB R23, R23, R34 ;  /* 0x000000221717723e */ /* 0x000fe200000000ff */
[----:B------:R-:W-:Y:S01]  /*5470*/  FADD.FTZ R39, -R111, R39 ;  /* 0x000000276f277221 */ /* 0x000fe20000010100 */
[----:B------:R-:W-:Y:S01]  /*5480*/  F2FP.F16.F32.PACK_AB R22, R17, R18 ;  /* 0x000000121116723e */ /* 0x000fe200000000ff */
[----:B------:R-:W-:Y:S01]  /*5490*/  FMUL.FTZ R28, R188, R28 ;  /* 0x0000001cbc1c7220 */ /* 0x000fe20000410000 */
[----:B------:R-:W-:Y:S01]  /*54a0*/  FMUL.FTZ R18, R187, R29 ;  /* 0x0000001dbb127220 */ /* 0x000fe20000410000 */
[----:B------:R-:W-:Y:S01]  /*54b0*/  FMUL.FTZ R30, R196, R30 ;  /* 0x0000001ec41e7220 */ /* 0x000fe20000410000 */
[----:B------:R-:W-:Y:S01]  /*54c0*/  FADD.FTZ R38, -R111, R38 ;  /* 0x000000266f267221 */ /* 0x000fe20000010100 */
[----:B------:R-:W-:Y:S01]  /*54d0*/  F2FP.F16.F32.PACK_AB R19, R19, R24 ;  /* 0x000000181313723e */ /* 0x000fe200000000ff */
[C---:B------:R-:W-:Y:S01]  /*54e0*/  FADD.FTZ R7, -R111.reuse, R66 ;  /* 0x000000426f077221 */ /* 0x040fe20000010100 */
[----:B------:R-:W-:Y:S01]  /*54f0*/  FADD.FTZ R6, -R111, R67 ;  /* 0x000000436f067221 */ /* 0x000fe20000010100 */
[----:B------:R-:W-:Y:S01]  /*5500*/  FMUL.FTZ R39, R171, R39 ;  /* 0x00000027ab277220 */ /* 0x000fe20000410000 */
[----:B------:R-:W-:Y:S01]  /*5510*/  FMUL.FTZ R38, R172, R38 ;  /* 0x00000026ac267220 */ /* 0x000fe20000410000 */
[----:B------:R-:W-:Y:S01]  /*5520*/  FADD.FTZ R50, -R111, R50 ;  /* 0x000000326f327221 */ /* 0x000fe20000010100 */
[----:B-1----:R-:W-:Y:S01]  /*5530*/  F2FP.F16.F32.PACK_AB R4, R9, R8 ;  /* 0x000000080904723e */ /* 0x002fe200000000ff */
[----:B------:R-:W-:Y:S01]  /*5540*/  FMUL.FTZ R9, R197, R27 ;  /* 0x0000001bc5097220 */ /* 0x000fe20000410000 */
[----:B------:R-:W-:Y:S01]  /*5550*/  FMUL.FTZ R8, R195, R31 ;  /* 0x0000001fc3087220 */ /* 0x000fe20000410000 */
[----:B------:R-:W-:Y:S01]  /*5560*/  FADD.FTZ R51, -R111, R51 ;  /* 0x000000336f337221 */ /* 0x000fe20000010100 */
[----:B------:R-:W-:Y:S01]  /*5570*/  F2FP.F16.F32.PACK_AB R18, R18, R28 ;  /* 0x0000001c1212723e */ /* 0x000fe200000000ff */
[----:B------:R1:W-:Y:S01]  /*5580*/  STS [R204+-0x6000], R4 ;  /* 0xffa00004cc007388 */ /* 0x0003e20000000800 */
[----:B------:R-:W-:Y:S01]  /*5590*/  F2FP.F16.F32.PACK_AB R9, R9, R26 ;  /* 0x0000001a0909723e */ /* 0x000fe200000000ff */
[----:B------:R-:W-:Y:S01]  /*55a0*/  FMUL.FTZ R7, R160, R7 ;  /* 0x00000007a0077220 */ /* 0x000fe20000410000 */
[----:B------:R-:W-:Y:S01]  /*55b0*/  F2FP.F16.F32.PACK_AB R8, R8, R30 ;  /* 0x0000001e0808723e */ /* 0x000fe200000000ff */
[----:B------:R-:W-:Y:S01]  /*55c0*/  FMUL.FTZ R6, R158, R6 ;  /* 0x000000069e067220 */ /* 0x000fe20000410000 */
[----:B------:R-:W-:Y:S01]  /*55d0*/  FMUL.FTZ R50, R166, R50 ;  /* 0x00000032a6327220 */ /* 0x000fe20000410000 */
[----:B------:R-:W-:Y:S01]  /*55e0*/  FMUL.FTZ R51, R165, R51 ;  /* 0x00000033a5337220 */ /* 0x000fe20000410000 */
[C---:B------:R-:W-:Y:S01]  /*55f0*/  FADD.FTZ R40, -R110.reuse, R40 ;  /* 0x000000286e287221 */ /* 0x040fe20000010100 */
[----:B------:R-:W-:Y:S01]  /*5600*/  FADD.FTZ R41, -R110, R41 ;  /* 0x000000296e297221 */ /* 0x000fe20000010100 */
[C---:B------:R-:W-:Y:S01]  /*5610*/  FADD.FTZ R42, -R109.reuse, R42 ;  /* 0x0000002a6d2a7221 */ /* 0x040fe20000010100 */
        /* <DEDUP_REMOVED lines=13> */
[----:B--2---:R-:W-:Y:S01]  /*56f0*/  FMUL.FTZ R16, R177, R45 ;  /* 0x0000002db1107220 */ /* 0x004fe20000410000 */
[----:B------:R-:W-:Y:S01]  /*5700*/  FMUL.FTZ R46, R184, R46 ;  /* 0x0000002eb82e7220 */ /* 0x000fe20000410000 */
[----:B-1----:R-:W-:Y:S01]  /*5710*/  FMUL.FTZ R4, R210, R10 ;  /* 0x0000000ad2047220 */ /* 0x002fe20000410000 */
[----:B------:R-:W-:Y:S01]  /*5720*/  FMUL.FTZ R10, R207, R15 ;  /* 0x0000000fcf0a7220 */ /* 0x000fe20000410000 */
[----:B------:R-:W-:Y:S01]  /*5730*/  FMUL.FTZ R6, R183, R47 ;  /* 0x0000002fb7067220 */ /* 0x000fe20000410000 */
[----:B------:R-:W-:Y:S01]  /*5740*/  F2FP.F16.F32.PACK_AB R17, R17, R40 ;  /* 0x000000281111723e */ /* 0x000fe200000000ff */
[C---:B------:R-:W-:Y:S01]  /*5750*/  FADD.FTZ R5, -R110.reuse, R56 ;  /* 0x000000386e057221 */ /* 0x040fe20000010100 */
[----:B------:R-:W-:Y:S01]  /*5760*/  F2FP.F16.F32.PACK_AB R11, R11, R4 ;  /* 0x000000040b0b723e */ /* 0x000fe200000000ff */
[----:B------:R-:W-:Y:S01]  /*5770*/  FADD.FTZ R13, -R110, R57 ;  /* 0x000000396e0d7221 */ /* 0x000fe20000010100 */
[----:B------:R-:W-:Y:S01]  /*5780*/  F2FP.F16.F32.PACK_AB R10, R10, R14 ;  /* 0x0000000e0a0a723e */ /* 0x000fe200000000ff */
[----:B------:R-:W-:Y:S01]  /*5790*/  FMUL.FTZ R5, R169, R5 ;  /* 0x00000005a9057220 */ /* 0x000fe20000410000 */
[----:B------:R-:W-:Y:S01]  /*57a0*/  F2FP.F16.F32.PACK_AB R7, R7, R42 ;  /* 0x0000002a0707723e */ /* 0x000fe200000000ff */
[----:B------:R-:W-:Y:S01]  /*57b0*/  STS [R204+-0x5c00], R11 ;  /* 0xffa4000bcc007388 */ /* 0x000fe20000000800 */
[----:B------:R-:W-:Y:S01]  /*57c0*/  F2FP.F16.F32.PACK_AB R16, R16, R44 ;  /* 0x0000002c1010723e */ /* 0x000fe200000000ff */
[----:B------:R-:W-:Y:S01]  /*57d0*/  FMUL.FTZ R13, R168, R13 ;  /* 0x0000000da80d7220 */ /* 0x000fe20000410000 */
[----:B------:R-:W-:Y:S01]  /*57e0*/  F2FP.F16.F32.PACK_AB R6, R6, R46 ;  /* 0x0000002e0606723e */ /* 0x000fe200000000ff */
[----:B------:R-:W-:Y:S01]  /*57f0*/  STS [R115+-0x6000], R20 ;  /* 0xffa0001473007388 */ /* 0x000fe20000000800 */
[C---:B------:R-:W-:Y:S01]  /*5800*/  FADD.FTZ R58, -R109.reuse, R58 ;  /* 0x0000003a6d3a7221 */ /* 0x040fe20000010100 */
[----:B------:R-:W-:Y:S01]  /*5810*/  FADD.FTZ R59, -R109, R59 ;  /* 0x0000003b6d3b7221 */ /* 0x000fe20000010100 */
[----:B------:R-:W-:Y:S01]  /*5820*/  F2FP.F16.F32.PACK_AB R13, R13, R5 ;  /* 0x000000050d0d723e */ /* 0x000fe200000000ff */
        /* <DEDUP_REMOVED lines=9> */
[----:B------:R-:W-:Y:S01]  /*58c0*/  FMUL.FTZ R60, R164, R60 ;  /* 0x0000003ca43c7220 */ /* 0x000fe20000410000 */
[----:B------:R-:W-:Y:S01]  /*58d0*/  FMUL.FTZ R12, R162, R61 ;  /* 0x0000003da20c7220 */ /* 0x000fe20000410000 */
[----:B------:R-:W-:Y:S01]  /*58e0*/  FMUL.FTZ R62, R170, R62 ;  /* 0x0000003eaa3e7220 */ /* 0x000fe20000410000 */
[----:B------:R-:W-:Y:S01]  /*58f0*/  STS [R114+-0x8000], R49 ;  /* 0xff80003172007388 */ /* 0x000fe20000000800 */
[----:B------:R-:W-:Y:S01]  /*5900*/  FMUL.FTZ R4, R167, R63 ;  /* 0x0000003fa7047220 */ /* 0x000fe20000410000 */
[----:B------:R-:W-:Y:S01]  /*5910*/  F2FP.F16.F32.PACK_AB R5, R5, R58 ;  /* 0x0000003a0505723e */ /* 0x000fe200000000ff */
[----:B------:R-:W-:Y:S01]  /*5920*/  IMAD R64, R246, UR10, RZ ;  /* 0x0000000af6407c24 */ /* 0x000fe2000f8e02ff */
[----:B------:R-:W-:Y:S01]  /*5930*/  STS [R114+-0x7c00], R23 ;  /* 0xff84001772007388 */ /* 0x000fe20000000800 */
[----:B------:R-:W-:Y:S02]  /*5940*/  F2FP.F16.F32.PACK_AB R12, R12, R60 ;  /* 0x0000003c0c0c723e */ /* 0x000fe400000000ff */
        /* <DEDUP_REMOVED lines=86> */
[----:B------:R-:W-:Y:S01]  /*5eb0*/  IADD3 R5, P0, PT, RZ, -UR33, RZ ;  /* 0x80000021ff057c10 */ /* 0x000fe2000ff1e0ff */
[----:B------:R-:W-:Y:S01]  /*5ec0*/  IMAD.U32 R7, RZ, RZ, UR15 ;  /* 0x0000000fff077e24 */ /* 0x000fe2000f8e00ff */
[C---:B------:R-:W-:Y:S01]  /*5ed0*/  ISETP.GE.AND P2, PT, R243.reuse, UR4, PT ;  /* 0x00000004f3007c0c */ /* 0x040fe2000bf46270 */
[----:B------:R-:W-:Y:S01]  /*5ee0*/  IMAD.U32 R6, RZ, RZ, UR14 ;  /* 0x0000000eff067e24 */ /* 0x000fe2000f8e00ff */
[----:B------:R-:W-:Y:S01]  /*5ef0*/  ISETP.GE.AND P3, PT, R243, UR4, PT ;  /* 0x00000004f3007c0c */ /* 0x000fe2000bf66270 */
[----:B------:R-:W-:Y:S05]  /*5f00*/  IMAD.X R4, RZ, RZ, ~UR8, P0 ;  /* 0x80000008ff047e24 */ /* 0x000fea00080e06ff */
[----:B------:R-:W-:Y:S04]  /*5f10*/  SHF.R.S64 R5, R5, 0x1f, R4 ;  /* 0x0000001f05057819 */ /* 0x000fe80000001004 */
[----:B------:R-:W-:Y:S01]  /*5f20*/  IADD3 R228, P0, PT, R5, R228, RZ ;  /* 0x000000e405e47210 */ /* 0x000fe20007f1e0ff */
[----:B------:R-:W-:Y:S03]  /*5f30*/  IMAD.U32 R5, RZ, RZ, UR15 ;  /* 0x0000000fff057e24 */ /* 0x000fe6000f8e00ff */
[----:B------:R-:W-:Y:S02]  /*5f40*/  LEA.HI.X.SX32 R226, R4, R226, 0x1, P0 ;  /* 0x000000e204e27211 */ /* 0x000fe400000f0eff */
[----:B------:R-:W-:Y:S04]  /*5f50*/  @!P2 LEA R4, P0, R5, R228, 0x1 ;  /* 0x000000e40504a211 */ /* 0x000fe800078008ff */
[----:B------:R-:W-:Y:S01]  /*5f60*/  @!P2 LEA.HI.X R5, R7, R226, R6, 0x1, P0 ;  /* 0x000000e20705a211 */ /* 0x000fe200000f0c06 */
[----:B------:R-:W-:Y:S02]  /*5f70*/  @!P3 IMAD.MOV.U32 R6, RZ, RZ, R228 ;  /* 0x000000ffff06b224 */ /* 0x000fe400078e00e4 */
[----:B------:R-:W-:Y:S05]  /*5f80*/  @!P3 IMAD.MOV.U32 R7, RZ, RZ, R226 ;  /* 0x000000ffff07b224 */ /* 0x000fea00078e00e2 */
[----:B------:R-:W-:Y:S01]  /*5f90*/  @!PT LDS RZ, [RZ] ;  /* 0x00000000fffff984 */ /* 0x000fe20000000800 */
[----:B------:R-:W-:Y:S01]  /*5fa0*/  @!PT LDS RZ, [RZ] ;  /* 0x00000000fffff984 */ /* 0x000fe20000000800 */
[----:B------:R-:W-:Y:S01]  /*5fb0*/  @!PT LDS RZ, [RZ] ;  /* 0x00000000fffff984 */ /* 0x000fe20000000800 */
[----:B------:R1:W-:Y:S04]  /*5fc0*/  @!P3 LDGSTS.E.BYPASS.LTC128B.128 [R221+0x4000], desc[UR28][R6.64] ;  /* 0x0400000006ddbfae */ /* 0x0003e8000b981a1c */
[----:B------:R1:W-:Y:S04]  /*5fd0*/  @P3 STS.128 [R221+0x4000], RZ ;  /* 0x004000ffdd003388 */ /* 0x0003e80000000c00 */
[----:B------:R1:W-:Y:S04]  /*5fe0*/  @P2 STS.128 [R221+0x5000], RZ ;  /* 0x005000ffdd002388 */ /* 0x0003e80000000c00 */
[----:B------:R-:W-:Y:S01]  /*5ff0*/  @!PT LDS RZ, [RZ] ;  /* 0x00000000fffff984 */ /* 0x000fe20000000800 */
[----:B------:R-:W-:Y:S01]  /*6000*/  @!PT LDS RZ, [RZ] ;  /* 0x00000000fffff984 */ /* 0x000fe20000000800 */
[----:B------:R-:W-:Y:S01]  /*6010*/  @!PT LDS RZ, [RZ] ;  /* 0x00000000fffff984 */ /* 0x000fe20000000800 */
[----:B------:R1:W-:Y:S04]  /*6020*/  @!P2 LDGSTS.E.BYPASS.LTC128B.128 [R221+0x5000], desc[UR28][R4.64] ;  /* 0x0500000004ddafae */ /* 0x0003e8000b981a1c */
[----:B------:R-:W0:Y:S02]  /*6030*/  LDGDEPBAR ;  /* 0x00000000000079af */ /* 0x000e240000000000 */
.L_x_78:
[----:B------:R-:W-:Y:S01]  /*6040*/  LDSM.16.M88.4 R16, [R151] ;  /* 0x000000009710783b */ /* 0x000fe20000000200 */
[----:B------:R-:W-:Y:S02]  /*6050*/  LEA R62, P0, R248, R212, 0x2 ;  /* 0x000000d4f83e7211 */ /* 0x000fe400078010ff */
[----:B------:R-:W-:Y:S01]  /*6060*/  ISETP.GT.AND P5, PT, R214, RZ, PT ;  /* 0x000000ffd600720c */ /* 0x000fe20003fa4270 */
[----:B------:R-:W1:Y:S01]  /*6070*/  LDSM.16.MT88.4 R20, [R2+0x6000] ;  /* 0x006000000214783b */ /* 0x000e620000004200 */
[----:B------:R-:W-:Y:S02]  /*6080*/  LEA.HI.X.SX32 R63, R248, R213, 0x2, P0 ;  /* 0x000000d5f83f7211 */ /* 0x000fe400000f16ff */
[C---:B------:R-:W-:Y:S01]  /*6090*/  LEA R60, P0, R64.reuse, R62, 0x5 ;  /* 0x0000003e403c7211 */ /* 0x040fe200078028ff */
[----:B------:R-:W2:Y:S01]  /*60a0*/  LDSM.16.M88.4 R12, [R151+0x2000] ;  /* 0x00200000970c783b */ /* 0x000ea20000000200 */
[----:B------:R-:W-:Y:S02]  /*60b0*/  @P1 IADD3 R245, P2, PT, R245, -0x200, RZ ;  /* 0xfffffe00f5f51810 */ /* 0x000fe40007f5e0ff */
[C---:B------:R-:W-:Y:S01]  /*60c0*/  LEA.HI.X.SX32 R61, R64.reuse, R63, 0x5, P0 ;  /* 0x0000003f403d7211 */ /* 0x040fe200000f2eff */
[----:B------:R-:W-:Y:S01]  /*60d0*/  LDSM.16.M88.4 R24, [R154] ;  /* 0x000000009a18783b */ /* 0x000fe20000000200 */
[----:B------:R-:W-:Y:S02]  /*60e0*/  LEA R58, P0, R64, R60, 0x5 ;  /* 0x0000003c403a7211 */ /* 0x000fe400078028ff */
        /* <DEDUP_REMOVED lines=61> */
[C---:B------:R-:W-:Y:S04]  /*64c0*/  LEA.HI.X.SX32 R41, R64.reuse, R43, 0x5, P0 ;  /* 0x0000002b40297211 */ /* 0x040fe800000f2eff */
        /* <DEDUP_REMOVED lines=106> */
[----:B------:R-:W1:Y:S01]  /*6b70*/  S2R R28, SR_TID.X ;  /* 0x00000000001c7919 */ /* 0x000e620000002100 */
[----:B------:R-:W2:Y:S01]  /*6b80*/  LDCU UR4, c[0x0][0x500] ;  /* 0x0000a000ff0477ac */ /* 0x000ea20008000800 */
[----:B------:R-:W-:Y:S01]  /*6b90*/  F2FP.F16.F32.PACK_AB R68, R69, R68 ;  /* 0x000000444544723e */ /* 0x000fe200000000ff */
[----:B------:R-:W3:Y:S01]  /*6ba0*/  S2R R14, SR_TID.X ;  /* 0x00000000000e7919 */ /* 0x000ee20000002100 */
[----:B------:R-:W-:Y:S02]  /*6bb0*/  F2FP.F16.F32.PACK_AB R70, R71, R70 ;  /* 0x000000464746723e */ /* 0x000fe400000000ff */
[----:B------:R-:W-:Y:S02]  /*6bc0*/  F2FP.F16.F32.PACK_AB R80, R81, R80 ;  /* 0x000000505150723e */ /* 0x000fe400000000ff */
[----:B------:R-:W-:Y:S02]  /*6bd0*/  F2FP.F16.F32.PACK_AB R82, R83, R82 ;  /* 0x000000525352723e */ /* 0x000fe400000000ff */
[----:B------:R-:W-:-:S02]  /*6be0*/  F2FP.F16.F32.PACK_AB R72, R73, R72 ;  /* 0x000000484948723e */ /* 0x000fc400000000ff */
[----:B------:R-:W-:Y:S02]  /*6bf0*/  F2FP.F16.F32.PACK_AB R74, R75, R74 ;  /* 0x0000004a4b4a723e */ /* 0x000fe400000000ff */
[----:B------:R-:W-:Y:S02]  /*6c00*/  F2FP.F16.F32.PACK_AB R76, R77, R76 ;  /* 0x0000004c4d4c723e */ /* 0x000fe400000000ff */
[----:B------:R-:W-:Y:S01]  /*6c10*/  F2FP.F16.F32.PACK_AB R78, R79, R78 ;  /* 0x0000004e4f4e723e */ /* 0x000fe200000000ff */
[----:B--2---:R-:W-:Y:S01]  /*6c20*/  FMUL.FTZ R84, R84, UR4 ;  /* 0x0000000454547c20 */ /* 0x004fe20008410000 */
        /* <DEDUP_REMOVED lines=12> */
[C---:B-1----:R-:W-:Y:S01]  /*6cf0*/  IMAD.SHL.U32 R4, R28.reuse, 0x10, RZ ;  /* 0x000000101c047824 */ /* 0x042fe200078e00ff */
[----:B------:R-:W-:Y:S01]  /*6d00*/  SHF.R.U32.HI R13, RZ, 0x4, R28 ;  /* 0x00000004ff0d7819 */ /* 0x000fe2000001161c */
[----:B------:R-:W-:-:S02]  /*6d10*/  IMAD.SHL.U32 R3, R28, 0x2, RZ ;  /* 0x000000021c037824 */ /* 0x000fc400078e00ff */
[----:B------:R-:W-:Y:S01]  /*6d20*/  FMUL.FTZ R6, R93, UR4 ;  /* 0x000000045d067c20 */ /* 0x000fe20008410000 */
[----:B------:R-:W-:Y:S01]  /*6d30*/  FMUL.FTZ R94, R94, UR4 ;  /* 0x000000045e5e7c20 */ /* 0x000fe20008410000 */
[----:B------:R-:W-:Y:S02]  /*6d40*/  LOP3.LUT R4, R4, 0x600, RZ, 0xc0, !PT ;  /* 0x0000060004047812 */ /* 0x000fe400078ec0ff */
[----:B------:R-:W-:Y:S02]  /*6d50*/  LOP3.LUT R13, R13, 0x8, RZ, 0xc0, !PT ;  /* 0x000000080d0d7812 */ /* 0x000fe400078ec0ff */
[----:B------:R-:W-:Y:S01]  /*6d60*/  LOP3.LUT R4, R4, 0x6, R3, 0xf8, !PT ;  /* 0x0000000604047812 */ /* 0x000fe200078ef803 */
[----:B------:R-:W-:Y:S01]  /*6d70*/  IMAD.SHL.U32 R3, R28, 0x8, RZ ;  /* 0x000000081c037824 */ /* 0x000fe200078e00ff */
[----:B------:R-:W-:Y:S02]  /*6d80*/  F2FP.F16.F32.PACK_AB R12, R12, R84 ;  /* 0x000000540c0c723e */ /* 0x000fe400000000ff */
[----:B------:R-:W-:-:S02]  /*6d90*/  F2FP.F16.F32.PACK_AB R11, R11, R86 ;  /* 0x000000560b0b723e */ /* 0x000fc400000000ff */
[----:B------:R-:W-:Y:S02]  /*6da0*/  LOP3.LUT R5, R3, 0xc0, RZ, 0xc0, !PT ;  /* 0x000000c003057812 */ /* 0x000fe400078ec0ff */
[----:B------:R-:W-:Y:S02]  /*6db0*/  LOP3.LUT R4, R4, 0x20, R3, 0xf8, !PT ;  /* 0x0000002004047812 */ /* 0x000fe400078ef803 */
[----:B------:R-:W-:Y:S01]  /*6dc0*/  LOP3.LUT R3, R5, 0x18, R28, 0xf8, !PT ;  /* 0x0000001805037812 */ /* 0x000fe200078ef81c */
[----:B------:R-:W-:Y:S01]  /*6dd0*/  FMUL.FTZ R5, R95, UR4 ;  /* 0x000000045f057c20 */ /* 0x000fe20008410000 */
[----:B------:R-:W-:Y:S02]  /*6de0*/  F2FP.F16.F32.PACK_AB R8, R8, R96 ;  /* 0x000000600808723e */ /* 0x000fe400000000ff */
[----:B------:R-:W-:Y:S01]  /*6df0*/  LOP3.LUT R3, R4, R3, R13, 0xf6, !PT ;  /* 0x0000000304037212 */ /* 0x000fe200078ef60d */
[----:B---3--:R-:W-:Y:S01]  /*6e00*/  IMAD.SHL.U32 R13, R14, 0x4, RZ ;  /* 0x000000040e0d7824 */ /* 0x008fe200078e00ff */
[----:B------:R-:W-:-:S02]  /*6e10*/  F2FP.F16.F32.PACK_AB R7, R7, R98 ;  /* 0x000000620707723e */ /* 0x000fc400000000ff */
[----:B------:R-:W-:Y:S01]  /*6e20*/  LEA R3, R3, UR27, 0x1 ;  /* 0x0000001b03037c11 */ /* 0x000fe2000f8e08ff */
[----:B------:R-:W-:Y:S01]  /*6e30*/  BAR.SYNC.DEFER_BLOCKING 0x0 ;  /* 0x0000000000007b1d */ /* 0x000fe20000010000 */
[----:B------:R-:W-:Y:S02]  /*6e40*/  LOP3.LUT R13, R13, 0x40, RZ, 0xc0, !PT ;  /* 0x000000400d0d7812 */ /* 0x000fe400078ec0ff */
[----:B------:R-:W-:Y:S01]  /*6e50*/  F2FP.F16.F32.PACK_AB R10, R10, R88 ;  /* 0x000000580a0a723e */ /* 0x000fe200000000ff */
[----:B------:R-:W-:Y:S01]  /*6e60*/  VIADD R4, R3, 0x6000 ;  /* 0x0000600003047836 */ /* 0x000fe20000000000 */
[----:B------:R-:W-:Y:S02]  /*6e70*/  F2FP.F16.F32.PACK_AB R9, R9, R90 ;  /* 0x0000005a0909723e */ /* 0x000fe400000000ff */
[----:B------:R-:W-:Y:S01]  /*6e80*/  F2FP.F16.F32.PACK_AB R6, R6, R92 ;  /* 0x0000005c0606723e */ /* 0x000fe200000000ff */
[----:B------:R-:W-:Y:S01]  /*6e90*/  IMAD.IADD R4, R4, 0x1, -R13 ;  /* 0x0000000104047824 */ /* 0x000fe200078e0a0d */
[----:B------:R-:W-:-:S02]  /*6ea0*/  F2FP.F16.F32.PACK_AB R5, R5, R94 ;  /* 0x0000005e0505723e */ /* 0x000fc400000000ff */
[----:B------:R-:W-:Y:S01]  /*6eb0*/  ISETP.NE.AND P0, PT, R250, -0x1, PT ;  /* 0xfffffffffa00780c */ /* 0x000fe20003f05270 */
        /* <DEDUP_REMOVED lines=16> */
[----:B------:R-:W-:Y:S05]  /*6fc0*/  @P0 BRA `(.L_x_80) ;  /* 0x00000000002c0947 */ /* 0x000fea0003800000 */
[----:B------:R-:W2:Y:S01]  /*6fd0*/  LDCU.64 UR10, c[0x0][0x5c0] ;  /* 0x0000b800ff0a77ac */ /* 0x000ea20008000a00 */
[----:B-1----:R-:W1:Y:S01]  /*6fe0*/  LDC.64 R6, c[0x0][0x5a8] ;  /* 0x00016a00ff067b82 */ /* 0x002e620000000a00 */
[----:B------:R-:W-:-:S05]  /*6ff0*/  SHF.R.S32.HI R3, RZ, 0x1f, R249 ;  /* 0x0000001fff037819 */ /* 0x000fca00000114f9 */
[----:B--2---:R-:W-:Y:S02]  /*7000*/  IMAD R3, R3, UR10, RZ ;  /* 0x0000000a03037c24 */ /* 0x004fe4000f8e02ff */
[----:B------:R-:W-:-:S04]  /*7010*/  IMAD.WIDE.U32 R4, R249, UR10, RZ ;  /* 0x0000000af9047c25 */ /* 0x000fc8000f8e00ff */
[----:B------:R-:W-:-:S05]  /*7020*/  IMAD R3, R249, UR11, R3 ;  /* 0x0000000bf9037c24 */ /* 0x000fca000f8e0203 */
[----:B------:R-:W-:-:S03]  /*7030*/  IADD3 R5, PT, PT, R5, R3, RZ ;  /* 0x0000000305057210 */ /* 0x000fc60007ffe0ff */
[----:B-1----:R-:W-:-:S04]  /*7040*/  IMAD.WIDE.U32 R4, R6, UR24, R4 ;  /* 0x0000001806047c25 */ /* 0x002fc8000f8e0004 */
[----:B------:R-:W-:Y:S01]  /*7050*/  IMAD R9, R7, UR24, R5 ;  /* 0x0000001807097c24 */ /* 0x000fe2000f8e0205 */
[----:B------:R-:W-:Y:S01]  /*7060*/  MOV R8, R4 ;  /* 0x0000000400087202 */ /* 0x000fe20000000f00 */
[----:B------:R-:W-:Y:S05]  /*7070*/  BRA `(.L_x_81) ;  /* 0x0000000000187947 */ /* 0x000fea0003800000 */
.L_x_80:
[----:B------:R-:W2:Y:S01]  /*7080*/  LDCU.64 UR10, c[0x0][0x5c0] ;  /* 0x0000b800ff0a77ac */ /* 0x000ea20008000a00 */
[----:B-1----:R-:W-:-:S05]  /*7090*/  IADD3 R4, PT, PT, R249, R250, RZ ;  /* 0x000000faf9047210 */ /* 0x002fca0007ffe0ff */
[C---:B--2---:R-:W-:Y:S02]  /*70a0*/  IMAD R3, R4.reuse, UR11, RZ ;  /* 0x0000000b04037c24 */ /* 0x044fe4000f8e02ff */
[----:B------:R-:W-:-:S05]  /*70b0*/  IMAD.WIDE.U32 R4, R4, UR10, RZ ;  /* 0x0000000a04047c25 */ /* 0x000fca000f8e00ff */
[----:B------:R-:W-:Y:S02]  /*70c0*/  IADD3 R9, PT, PT, R5, R3, RZ ;  /* 0x0000000305097210 */ /* 0x000fe40007ffe0ff */
[----:B------:R-:W-:Y:S02]  /*70d0*/  MOV R8, R4 ;  /* 0x0000000400087202 */ /* 0x000fe40000000f00 */
.L_x_81:
        /* <DEDUP_REMOVED lines=12> */
.L_x_82:
[----:B------:R-:W1:Y:S01]  /*71a0*/  LDCU.64 UR8, c[0x0][0x5c8] ;  /* 0x0000b900ff0877ac */ /* 0x000e620008000a00 */
[----:B------:R-:W-:-:S05]  /*71b0*/  IADD3 R4, PT, PT, R249, R250, RZ ;  /* 0x000000faf9047210 */ /* 0x000fca0007ffe0ff */
[C---:B-1----:R-:W-:Y:S02]  /*71c0*/  IMAD R3, R4.reuse, UR9, RZ ;  /* 0x0000000904037c24 */ /* 0x042fe4000f8e02ff */
[----:B------:R-:W-:-:S05]  /*71d0*/  IMAD.WIDE.U32 R4, R4, UR8, RZ ;  /* 0x0000000804047c25 */ /* 0x000fca000f8e00ff */
[----:B------:R-:W-:Y:S02]  /*71e0*/  IADD3 R25, PT, PT, R5, R3, RZ ;  /* 0x0000000305197210 */ /* 0x000fe40007ffe0ff */
[----:B------:R-:W-:-:S07]  /*71f0*/  MOV R17, R4 ;  /* 0x0000000400117202 */ /* 0x000fce0000000f00 */
.L_x_83:
[----:B------:R-:W1:Y:S01]  /*7200*/  S2R R3, SR_TID.X ;  /* 0x0000000000037919 */ /* 0x000e620000002100 */
[----:B------:R-:W-:Y:S01]  /*7210*/  USHF.L.U32 UR4, UR26, 0x7, URZ ;  /* 0x000000071a047899 */ /* 0x000fe200080006ff */
[----:B------:R-:W2:Y:S01]  /*7220*/  LDC.64 R6, c[0x0][0x5d8] ;  /* 0x00017600ff067b82 */ /* 0x000ea20000000a00 */
[----:B------:R-:W3:Y:S07]  /*7230*/  LDCU UR14, c[0x0][0x440] ;  /* 0x00008800ff0e77ac */ /* 0x000eee0008000800 */
[----:B------:R-:W-:Y:S01]  /*7240*/  BAR.SYNC.DEFER_BLOCKING 0x0 ;  /* 0x0000000000007b1d */ /* 0x000fe20000010000 */
[----:B------:R-:W-:Y:S01]  /*7250*/  SHF.R.U32.HI R28, RZ, 0x2, R28 ;  /* 0x00000002ff1c7819 */ /* 0x000fe2000001161c */
[----:B------:R-:W-:Y:S01]  /*7260*/  IMAD.MOV.U32 R11, RZ, RZ, RZ ;  /* 0x000000ffff0b7224 */ /* 0x000fe200078e00ff */
[----:B------:R-:W-:Y:S01]  /*7270*/  UIMAD.WIDE.U32 UR18, UR4, UR10, URZ ;  /* 0x0000000a041272a5 */ /* 0x000fe2000f8e00ff */
[----:B------:R-:W-:Y:S01]  /*7280*/  MOV R10, R243 ;  /* 0x000000f3000a7202 */ /* 0x000fe20000000f00 */
[----:B------:R-:W-:-:S03]  /*7290*/  USHF.R.S32.HI UR16, URZ, 0x1f, UR4 ;  /* 0x0000001fff107899 */ /* 0x000fc60008011404 */
[----:B------:R-:W4:Y:S01]  /*72a0*/  LDC.64 R26, c[0x0][0x5e0] ;  /* 0x00017800ff1a7b82 */ /* 0x000f220000000a00 */
[----:B------:R-:W-:Y:S01]  /*72b0*/  USHF.L.U32 UR17, UR26, 0x7, URZ ;  /* 0x000000071a117899 */ /* 0x000fe200080006ff */
[----:B------:R-:W-:Y:S01]  /*72c0*/  BSSY.RECONVERGENT B0, `(.L_x_84) ;  /* 0x0000020000007945 */ /* 0x000fe20003800200 */
[----:B------:R-:W-:Y:S01]  /*72d0*/  IMAD.U32 R4, RZ, RZ, UR18 ;  /* 0x00000012ff047e24 */ /* 0x000fe2000f8e00ff */
[----:B------:R-:W-:Y:S01]  /*72e0*/  UIMAD UR15, UR16, UR10, URZ ;  /* 0x0000000a100f72a4 */ /* 0x000fe2000f8e02ff */
[----:B------:R-:W-:Y:S01]  /*72f0*/  IMAD.U32 R5, RZ, RZ, UR19 ;  /* 0x00000013ff057e24 */ /* 0x000fe2000f8e00ff */
[----:B------:R-:W-:Y:S02]  /*7300*/  UIADD3 UR34, UPT, UPT, -UR17, UR34, URZ ;  /* 0x0000002211227290 */ /* 0x000fe4000fffe1ff */
[----:B------:R-:W-:Y:S01]  /*7310*/  UIMAD UR15, UR4, UR11, UR15 ;  /* 0x0000000b040f72a4 */ /* 0x000fe2000f8e020f */
[----:B---3--:R-:W-:Y:S01]  /*7320*/  ISETP.GE.AND P2, PT, R243, UR14, PT ;  /* 0x0000000ef3007c0c */ /* 0x008fe2000bf46270 */
[----:B------:R3:W3:Y:S01]  /*7330*/  LDS.128 R20, [R221+0x7000] ;  /* 0x00700000dd147984 */ /* 0x0006e20000000c00 */
[----:B-1----:R-:W-:-:S05]  /*7340*/  IMAD.SHL.U32 R3, R3, 0x8, RZ ;  /* 0x0000000803037824 */ /* 0x002fca00078e00ff */
[----:B------:R-:W-:-:S04]  /*7350*/  LOP3.LUT R3, R4, 0x18, R3, 0xf8, !PT ;  /* 0x0000001804037812 */ /* 0x000fc800078ef803 */
[----:B------:R-:W-:Y:S01]  /*7360*/  IADD3 R4, P0, PT, R8, R3, RZ ;  /* 0x0000000308047210 */ /* 0x000fe20007f1e0ff */
[----:B------:R-:W-:Y:S01]  /*7370*/  VIADD R8, R28, 0x40 ;  /* 0x000000401c087836 */ /* 0x000fe20000000000 */
[----:B------:R-:W-:-:S04]  /*7380*/  MOV R3, UR15 ;  /* 0x0000000f00037c02 */ /* 0x000fc80008000f00 */
[----:B------:R-:W-:Y:S02]  /*7390*/  ISETP.GE.OR P1, PT, R8, UR34, P2 ;  /* 0x0000002208007c0c */ /* 0x000fe40009726670 */
[C---:B------:R-:W-:Y:S02]  /*73a0*/  ISETP.GE.OR P2, PT, R28.reuse, UR34, P2 ;  /* 0x000000221c007c0c */ /* 0x040fe40009746670 */
[----:B------:R-:W-:Y:S01]  /*73b0*/  IADD3.X R5, PT, PT, R9, UR19, R3, P0, !PT ;  /* 0x0000001309057c10 */ /* 0x000fe200087fe403 */
[----:B------:R-:W-:Y:S01]  /*73c0*/  IMAD.U32 R3, RZ, RZ, UR8 ;  /* 0x00000008ff037e24 */ /* 0x000fe2000f8e00ff */
[----:B------:R-:W-:Y:S01]  /*73d0*/  IADD3 R16, P0, PT, R28, 0x40, RZ ;  /* 0x000000401c107810 */ /* 0x000fe20007f1e0ff */
[----:B--2---:R-:W-:-:S03]  /*73e0*/  IMAD.WIDE.U32 R4, R6, UR30, R4 ;  /* 0x0000001e06047c25 */ /* 0x004fc6000f8e0004 */
[----:B------:R-:W-:Y:S01]  /*73f0*/  IADD3.X R24, PT, PT, RZ, RZ, RZ, P0, !PT ;  /* 0x000000ffff187210 */ /* 0x000fe200007fe4ff */
[----:B------:R-:W-:-:S04]  /*7400*/  IMAD.WIDE.U32 R10, R3, UR4, R10 ;  /* 0x00000004030a7c25 */ /* 0x000fc8000f8e000a */
[----:B------:R-:W-:Y:S01]  /*7410*/  IMAD R3, R7, UR30, R5 ;  /* 0x0000001e07037c24 */ /* 0x000fe2000f8e0205 */
[----:B------:R-:W-:Y:S06]  /*7420*/  @P2 BRA `(.L_x_85) ;  /* 0x0000000000242947 */ /* 0x000fec0003800000 */
[----:B------:R-:W1:Y:S01]  /*7430*/  LDS.128 R12, [R221+0x6000] ;  /* 0x00600000dd0c7984 */ /* 0x000e620000000c00 */
[----:B------:R-:W2:Y:S01]  /*7440*/  LDCU.64 UR14, c[0x0][0x560] ;  /* 0x0000ac00ff0e77ac */ /* 0x000ea20008000a00 */
[----:B------:R-:W-:Y:S02]  /*7450*/  MOV R6, R4 ;  /* 0x0000000400067202 */ /* 0x000fe40000000f00 */
[----:B------:R-:W-:-:S03]  /*7460*/  MOV R7, R3 ;  /* 0x0000000300077202 */ /* 0x000fc60000000f00 */
[----:B------:R-:W-:-:S04]  /*7470*/  IMAD.WIDE.U32 R6, R28, UR10, R6 ;  /* 0x0000000a1c067c25 */ /* 0x000fc8000f8e0006 */
[----:B------:R-:W-:Y:S01]  /*7480*/  IMAD R7, R28, UR11, R7 ;  /* 0x0000000b1c077c24 */ /* 0x000fe2000f8e0207 */
[----:B--2---:R-:W-:-:S04]  /*7490*/  LEA R8, P0, R6, UR14, 0x1 ;  /* 0x0000000e06087c11 */ /* 0x004fc8000f8008ff */
[----:B------:R-:W-:-:S05]  /*74a0*/  LEA.HI.X R9, R6, UR15, R7, 0x1, P0 ;  /* 0x0000000f06097c11 */ /* 0x000fca00080f0c07 */
[----:B-1----:R1:W-:Y:S04]  /*74b0*/  STG.E.128 desc[UR28][R8.64], R12 ;  /* 0x0000000c08007986 */ /* 0x0023e8000c101d1c */
.L_x_85:
[----:B------:R-:W-:Y:S05]  /*74c0*/  BSYNC.RECONVERGENT B0 ;  /* 0x0000000000007941 */ /* 0x000fea0003800200 */
.L_x_84:
[----:B------:R-:W-:Y:S04]  /*74d0*/  BSSY.RECONVERGENT B0, `(.L_x_86) ;  /* 0x000000c000007945 */ /* 0x000fe80003800200 */
[----:B------:R-:W-:Y:S05]  /*74e0*/  @P1 BRA `(.L_x_87) ;  /* 0x0000000000281947 */ /* 0x000fea0003800000 */
[----:B------:R-:W2:Y:S01]  /*74f0*/  LDCU.64 UR14, c[0x0][0x560] ;  /* 0x0000ac00ff0e77ac */ /* 0x000ea20008000a00 */
[----:B------:R-:W-:Y:S01]  /*7500*/  MOV R6, R4 ;  /* 0x0000000400067202 */ /* 0x000fe20000000f00 */
[----:B------:R-:W-:Y:S01]  /*7510*/  IMAD R5, R24, UR10, RZ ;  /* 0x0000000a18057c24 */ /* 0x000fe2000f8e02ff */
[----:B------:R-:W-:-:S03]  /*7520*/  MOV R7, R3 ;  /* 0x0000000300077202 */ /* 0x000fc60000000f00 */
[C---:B------:R-:W-:Y:S02]  /*7530*/  IMAD R3, R16.reuse, UR11, R5 ;  /* 0x0000000b10037c24 */ /* 0x040fe4000f8e0205 */
[----:B------:R-:W-:-:S05]  /*7540*/  IMAD.WIDE.U32 R6, R16, UR10, R6 ;  /* 0x0000000a10067c25 */ /* 0x000fca000f8e0006 */
[----:B------:R-:W-:Y:S02]  /*7550*/  IADD3 R3, PT, PT, R3, R7, RZ ;  /* 0x0000000703037210 */ /* 0x000fe40007ffe0ff */
[----:B--2---:R-:W-:-:S04]  /*7560*/  LEA R4, P0, R6, UR14, 0x1 ;  /* 0x0000000e06047c11 */ /* 0x004fc8000f8008ff */
[----:B------:R-:W-:-:S05]  /*7570*/  LEA.HI.X R5, R6, UR15, R3, 0x1, P0 ;  /* 0x0000000f06057c11 */ /* 0x000fca00080f0c03 */
[----:B---3--:R2:W-:Y:S04]  /*7580*/  STG.E.128 desc[UR28][R4.64], R20 ;  /* 0x0000001404007986 */ /* 0x0085e8000c101d1c */
.L_x_87:
[----:B------:R-:W-:Y:S05]  /*7590*/  BSYNC.RECONVERGENT B0 ;  /* 0x0000000000007941 */ /* 0x000fea0003800200 */
.L_x_86:
[----:B-1----:R-:W1:Y:S01]  /*75a0*/  LDS.128 R12, [R221+0x8000] ;  /* 0x00800000dd0c7984 */ /* 0x002e620000000c00 */
[----:B------:R-:W-:Y:S01]  /*75b0*/  UIMAD UR16, UR16, UR8, URZ ;  /* 0x00000008101072a4 */ /* 0x000fe2000f8e02ff */
[----:B------:R-:W-:Y:S01]  /*75c0*/  IADD3 R6, P0, PT, R17, R10, RZ ;  /* 0x0000000a11067210 */ /* 0x000fe20007f1e0ff */
[----:B------:R-:W1:Y:S01]  /*75d0*/  @!P2 LDC.64 R18, c[0x0][0x568] ;  /* 0x00015a00ff12ab82 */ /* 0x000e620000000a00 */
[----:B--23--:R2:W3:Y:S01]  /*75e0*/  LDS.128 R20, [R221+0x9000] ;  /* 0x00900000dd147984 */ /* 0x00c4e20000000c00 */
[----:B------:R-:W-:-:S06]  /*75f0*/  UIMAD UR16, UR4, UR9, UR16 ;  /* 0x00000009041072a4 */ /* 0x000fcc000f8e0210 */
[----:B------:R-:W-:-:S03]  /*7600*/  IADD3.X R7, PT, PT, R25, UR16, R11, P0, !PT ;  /* 0x0000001019077c10 */ /* 0x000fc600087fe40b */
[----:B----4-:R-:W-:-:S04]  /*7610*/  IMAD.WIDE.U32 R6, R26, UR30, R6 ;  /* 0x0000001e1a067c25 */ /* 0x010fc8000f8e0006 */
[----:B------:R-:W-:Y:S01]  /*7620*/  IMAD R5, R27, UR30, R7 ;  /* 0x0000001e1b057c24 */ /* 0x000fe2000f8e0207 */
[----:B------:R-:W-:-:S05]  /*7630*/  @!P2 MOV R4, R6 ;  /* 0x000000060004a202 */ /* 0x000fca0000000f00 */
[----:B------:R-:W-:-:S04]  /*7640*/  @!P2 IMAD.WIDE.U32 R8, R28, UR8, R4 ;  /* 0x000000081c08ac25 */ /* 0x000fc8000f8e0004 */
[----:B------:R-:W-:Y:S01]  /*7650*/  @!P2 IMAD R3, R28, UR9, R9 ;  /* 0x000000091c03ac24 */ /* 0x000fe2000f8e0209 */
[----:B-1----:R-:W-:-:S04]  /*7660*/  @!P2 LEA R10, P0, R8, R18, 0x1 ;  /* 0x00000012080aa211 */ /* 0x002fc800078008ff */
[----:B------:R-:W-:-:S05]  /*7670*/  @!P2 LEA.HI.X R11, R8, R19, R3, 0x1, P0 ;  /* 0x00000013080ba211 */ /* 0x000fca00000f0c03 */
[----:B------:R2:W-:Y:S01]  /*7680*/  @!P2 STG.E.128 desc[UR28][R10.64], R12 ;  /* 0x0000000c0a00a986 */ /* 0x0005e2000c101d1c */
[----:B---3--:R-:W-:Y:S05]  /*7690*/  @P1 BRA `(.L_x_52) ;  /* 0x0000000000241947 */ /* 0x008fea0003800000 */
        /* <DEDUP_REMOVED lines=8> */
[----:B------:R1:W-:Y:S04]  /*7720*/  STG.E.128 desc[UR28][R6.64], R20 ;  /* 0x0000001406007986 */ /* 0x0003e8000c101d1c */
.L_x_52:
[----:B------:R-:W-:Y:S05]  /*7730*/  BSYNC.RECONVERGENT B1 ;  /* 0x0000000000017941 */ /* 0x000fea0003800200 */
.L_x_34:
[----:B------:R-:W4:Y:S01]  /*7740*/  LDCU UR8, c[0x0][0x438] ;  /* 0x00008700ff0877ac */ /* 0x000f220008000800 */
[----:B--23--:R-:W2:Y:S01]  /*7750*/  LDC R10, c[0x0][0x438] ;  /* 0x00010e00ff0a7b82 */ /* 0x00cea20000000800 */
[----:B------:R-:W3:Y:S01]  /*7760*/  LDCU UR9, c[0x0][0x370] ;  /* 0x00006e00ff0977ac */ /* 0x000ee20008000800 */
[----:B----4-:R-:W-:-:S04]  /*7770*/  UIADD3 UR8, UPT, UPT, UR8, 0x7f, URZ ;  /* 0x0000007f08087890 */ /* 0x010fc8000fffe0ff */
[----:B------:R-:W-:Y:S02]  /*7780*/  USHF.R.S32.HI UR4, URZ, 0x1f, UR8 ;  /* 0x0000001fff047899 */ /* 0x000fe40008011408 */
[----:B---3--:R-:W-:Y:S02]  /*7790*/  UIADD3 UR26, UPT, UPT, UR9, UR26, URZ ;  /* 0x0000001a091a7290 */ /* 0x008fe4000fffe0ff */
[----:B------:R-:W-:-:S04]  /*77a0*/  ULEA.HI UR4, UR4, UR8, URZ, 0x7 ;  /* 0x0000000804047291 */ /* 0x000fc8000f8f38ff */
[----:B------:R-:W-:-:S04]  /*77b0*/  USHF.R.S32.HI UR4, URZ, 0x7, UR4 ;  /* 0x00000007ff047899 */ /* 0x000fc80008011404 */
[----:B------:R-:W-:-:S09]  /*77c0*/  UISETP.GE.AND UP0, UPT, UR26, UR4, UPT ;  /* 0x000000041a00728c */ /* 0x000fd2000bf06270 */
[----:B------:R-:W-:Y:S05]  /*77d0*/  BRA.U !UP0, `(.L_x_88) ;  /* 0xffffff8d088c7547 */ /* 0x000fea000b83ffff */
[----:B------:R-:W-:Y:S05]  /*77e0*/  EXIT ;  /* 0x000000000000794d */ /* 0x000fea0003800000 */
.L_x_89:
        /* <DEDUP_REMOVED lines=9> */
.L_x_1578:


//--------------------- .text._ZN5flash44flash_bwd_dq_dk_dv_loop_seqk_parallel_kernelI23Flash_bwd_kernel_traitsILi32ELi128ELi128ELi8ELi4ELi4ELi4ELb1ELb0EN7cutlass6half_tE19Flash_kernel_traitsILi32ELi128ELi128ELi8ES3_EELb0ELb0ELb1ELb0ELb0ELb0ELb0EEEvNS_16Flash_bwd_paramsE --------------------------
	.section	.text._ZN5flash44flash_bwd_dq_dk_dv_loop_seqk_parallel_kernelI23Flash_bwd_kernel_traitsILi32ELi128ELi128ELi8ELi4ELi4ELi4ELb1ELb0EN7cutlass6half_tE19Flash_kernel_traitsILi32ELi128ELi128ELi8ES3_EELb0ELb0ELb1ELb0ELb0ELb0ELb0EEEvNS_16Flash_bwd_paramsE,"ax",@progbits
	.align	128
        .global         _ZN5flash44flash_bwd_dq_dk_dv_loop_seqk_parallel_kernelI23Flash_bwd_kernel_traitsILi32ELi128ELi128ELi8ELi4ELi4ELi4ELb1ELb0EN7cutlass6half_tE19Flash_kernel_traitsILi32ELi128ELi128ELi8ES3_EELb0ELb0ELb1ELb0ELb0ELb0ELb0EEEvNS_16Flash_bwd_paramsE
        .type           _ZN5flash44flash_bwd_dq_dk_dv_loop_seqk_parallel_kernelI23Flash_bwd_kernel_traitsILi32ELi128ELi128ELi8ELi4ELi4ELi4ELb1ELb0EN7cutlass6half_tE19Flash_kernel_traitsILi32ELi128ELi128ELi8ES3_EELb0ELb0ELb1ELb0ELb0ELb0ELb0EEEvNS_16Flash_bwd_paramsE,@function
        .size           _ZN5flash44flash_bwd_dq_dk_dv_loop_seqk_parallel_kernelI23Flash_bwd_kernel_traitsILi32ELi128ELi128ELi8ELi4ELi4ELi4ELb1ELb0EN7cutlass6half_tE19Flash_kernel_traitsILi32ELi128ELi128ELi8ES3_EELb0ELb0ELb1ELb0ELb0ELb0ELb0EEEvNS_16Flash_bwd_paramsE,(.L_x_1579 - _ZN5flash44flash_bwd_dq_dk_dv_loop_seqk_parallel_kernelI23Flash_bwd_kernel_traitsILi32ELi128ELi128ELi8ELi4ELi4ELi4ELb1ELb0EN7cutlass6half_tE19Flash_kernel_traitsILi32ELi128ELi128ELi8ES3_EELb0ELb0ELb1ELb0ELb0ELb0ELb0EEEvNS_16Flash_bwd_paramsE)
        .other          _ZN5flash44flash_bwd_dq_dk_dv_loop_seqk_parallel_kernelI23Flash_bwd_kernel_traitsILi32ELi128ELi128ELi8ELi4ELi4ELi4ELb1ELb0EN7cutlass6half_tE19Flash_kernel_traitsILi32ELi128ELi128ELi8ES3_EELb0ELb0ELb1ELb0ELb0ELb0ELb0EEEvNS_16Flash_bwd_paramsE,@"STO_CUDA_ENTRY STV_DEFAULT"
_ZN5flash44flash_bwd_dq_dk_dv_loop_seqk_parallel_kernelI23Flash_bwd_kernel_traitsILi32ELi128ELi128ELi8ELi4ELi4ELi4ELb1ELb0EN7cutlass6half_tE19Flash_kernel_traitsILi32ELi128ELi128ELi8ES3_EELb0ELb0ELb1ELb0ELb0ELb0ELb0EEEvNS_16Flash_bwd_paramsE:
.text._ZN5flash44flash_bwd_dq_dk_dv_loop_seqk_parallel_kernelI23Flash_bwd_kernel_traitsILi32ELi128ELi128ELi8ELi4ELi4ELi4ELb1ELb0EN7cutlass6half_tE19Flash_kernel_traitsILi32ELi128ELi128ELi8ES3_EELb0ELb0ELb1ELb0ELb0ELb0ELb0EEEvNS_16Flash_bwd_paramsE:
        /* <DEDUP_REMOVED lines=19> */
[----:B------:R-:W-:Y:S01]  /*0130*/  IMAD.U32 R250, RZ, RZ, UR11 ;  /* 0x0000000bfffa7e24 */ /* 0x000fe2000f8e00ff */
[----:B------:R-:W1:Y:S01]  /*0140*/  LDCU.64 UR8, c[0x0][0x460] ;  /* 0x00008c00ff0877ac */ /* 0x000e620008000a00 */
[----:B------:R-:W1:Y:S05]  /*0150*/  LDCU.64 UR6, c[0x0][0x470] ;  /* 0x00008e00ff0677ac */ /* 0x000e6a0008000a00 */
        /* <DEDUP_REMOVED lines=22> */
[----:B------:R-:W-:-:S02]  /*02c0*/  LOP3.LUT R4, R4, 0x3800, R5, 0xf8, !PT ;  /* 0x0000380004047812 */ /* 0x000fc400078ef805 */
[----:B------:R-:W-:Y:S02]  /*02d0*/  LOP3.LUT R0, R0, 0xc00, R10, 0xf8, !PT ;  /* 0x00000c0000007812 */ /* 0x000fe400078ef80a */
[----:B------:R-:W-:Y:S02]  /*02e0*/  SHF.R.U32.HI R8, RZ, 0x1, R161 ;  /* 0x00000001ff087819 */ /* 0x000fe400000116a1 */
[----:B------:R-:W-:Y:S02]  /*02f0*/  LOP3.LUT R3, R6, R3, RZ, 0xfc, !PT ;  /* 0x0000000306037212 */ /* 0x000fe400078efcff */
[--C-:B------:R-:W-:Y:S02]  /*0300*/  LOP3.LUT R6, R7, 0x600, R5.reuse, 0xf8, !PT ;  /* 0x0000060007067812 */ /* 0x100fe400078ef805 */
        /* <DEDUP_REMOVED lines=38> */
[----:B------:R-:W-:Y:S01]  /*0570*/  LOP3.LUT R7, R7, 0x1f20, R12, 0xf8, !PT ;  /* 0x00001f2007077812 */ /* 0x000fe200078ef80c */
[----:B------:R-:W-:Y:S01]  /*0580*/  IMAD R0, R0, 0x2, R3 ;  /* 0x0000000200007824 */ /* 0x000fe200078e0203 */
[----:B------:R-:W-:Y:S01]  /*0590*/  LOP3.LUT R2, R2, 0x120, R10, 0xf8, !PT ;  /* 0x0000012002027812 */ /* 0x000fe200078ef80a */
[----:B---3--:R-:W-:Y:S01]  /*05a0*/  IMAD.U32 R10, RZ, RZ, UR10 ;  /* 0x0000000aff0a7e24 */ /* 0x008fe2000f8e00ff */
[----:B------:R-:W-:Y:S01]  /*05b0*/  LOP3.LUT R161, R5, R161, RZ, 0xfc, !PT ;  /* 0x000000a105a17212 */ /* 0x000fe200078efcff */
[----:B------:R-:W-:Y:S01]  /*05c0*/  IMAD.IADD R165, R165, 0x1, R164 ;  /* 0x00000001a5a57824 */ /* 0x000fe200078e02a4 */
[----:B------:R-:W-:-:S02]  /*05d0*/  SEL R108, R108, 0xfffffff0, !P2 ;  /* 0xfffffff06c6c7807 */ /* 0x000fc40005000000 */
[----:B------:R-:W-:Y:S02]  /*05e0*/  LEA R211, R7, UR5, 0x1 ;  /* 0x0000000507d37c11 */ /* 0x000fe4000f8e08ff */
[----:B------:R-:W-:Y:S02]  /*05f0*/  LEA R167, R167, UR5, 0x1 ;  /* 0x00000005a7a77c11 */ /* 0x000fe4000f8e08ff */
[----:B------:R-:W-:Y:S02]  /*0600*/  LEA R2, R2, UR5, 0x1 ;  /* 0x0000000502027c11 */ /* 0x000fe4000f8e08ff */
[----:B------:R-:W-:Y:S01]  /*0610*/  LEA R161, R161, UR4, 0x1 ;  /* 0x00000004a1a17c11 */ /* 0x000fe2000f8e08ff */
[----:B-1--4-:R-:W-:-:S06]  /*0620*/  UMOV UR4, URZ ;  /* 0x000000ff00047c82 */ /* 0x012fcc0008000000 */
.L_x_147:
[----:B----4-:R-:W1:Y:S01]  /*0630*/  LDC.64 R4, c[0x0][0x478] ;  /* 0x00011e00ff047b82 */ /* 0x010e620000000a00 */
[----:B------:R-:W2:Y:S01]  /*0640*/  S2R R37, SR_CTAID.Y ;  /* 0x0000000000257919 */ /* 0x000ea20000002600 */
[----:B------:R-:W-:Y:S01]  /*0650*/  ISETP.NE.U32.AND P0, PT, RZ, UR6, PT ;  /* 0x00000006ff007c0c */ /* 0x000fe2000bf05070 */
[----:B------:R-:W-:Y:S01]  /*0660*/  IMAD.MOV.U32 R251, RZ, RZ, RZ ;  /* 0x000000fffffb7224 */ /* 0x000fe200078e00ff */
[----:B------:R-:W-:Y:S02]  /*0670*/  ISETP.NE.U32.AND P5, PT, RZ, UR8, PT ;  /* 0x00000008ff007c0c */ /* 0x000fe4000bfa5070 */
[----:B------:R-:W-:Y:S02]  /*0680*/  ISETP.NE.AND.EX P0, PT, RZ, UR7, PT, P0 ;  /* 0x00000007ff007c0c */ /* 0x000fe4000bf05300 */
[----:B------:R-:W3:Y:S08]  /*0690*/  LDC.U8 R16, c[0x0][0x532] ;  /* 0x00014c80ff107b82 */ /* 0x000ef00000000000 */
[----:B------:R-:W4:Y:S01]  /*06a0*/  LDC.64 R8, c[0x0][0x468] ;  /* 0x00011a00ff087b82 */ /* 0x000f220000000a00 */
[----:B------:R-:W-:Y:S01]  /*06b0*/  IMAD.MOV.U32 R44, RZ, RZ, -0x1 ;  /* 0xffffffffff2c7424 */ /* 0x000fe200078e00ff */
[----:B------:R-:W-:-:S02]  /*06c0*/  ISETP.NE.AND.EX P5, PT, RZ, UR9, PT, P5 ;  /* 0x00000009ff007c0c */ /* 0x000fc4000bfa5350 */
[----:B-1----:R-:W-:-:S04]  /*06d0*/  ISETP.NE.U32.AND P2, PT, R4, RZ, PT ;  /* 0x000000ff0400720c */ /* 0x002fc80003f45070 */
[----:B------:R-:W1:Y:S01]  /*06e0*/  LDC.64 R12, c[0x0][0x460] ;  /* 0x00011800ff0c7b82 */ /* 0x000e620000000a00 */
[----:B------:R-:W-:Y:S01]  /*06f0*/  ISETP.NE.AND.EX P2, PT, R5, RZ, PT, P2 ;  /* 0x000000ff0500720c */ /* 0x000fe20003f45320 */
[----:B--2---:R-:W-:Y:S01]  /*0700*/  IMAD.SHL.U32 R14, R37, 0x4, RZ ;  /* 0x00000004250e7824 */ /* 0x004fe200078e00ff */
[----:B------:R-:W-:-:S04]  /*0710*/  SHF.R.U32.HI R15, RZ, 0x1e, R37 ;  /* 0x0000001eff0f7819 */ /* 0x000fc80000011625 */
[----:B------:R-:W-:-:S07]  /*0720*/  @P0 IADD3 R6, P1, PT, R14, UR6, RZ ;  /* 0x000000060e060c10 */ /* 0x000fce000ff3e0ff */
[----:B------:R-:W-:Y:S02]  /*0730*/  @P2 IADD3 R4, P3, PT, R14, R4, RZ ;  /* 0x000000040e042210 */ /* 0x000fe40007f7e0ff */
[C---:B------:R-:W-:Y:S02]  /*0740*/  @P0 IADD3.X R7, PT, PT, R15.reuse, UR7, RZ, P1, !PT ;  /* 0x000000070f070c10 */ /* 0x040fe40008ffe4ff */
[----:B---3--:R-:W-:Y:S01]  /*0750*/  ISETP.NE.AND P4, PT, R16, RZ, PT ;  /* 0x000000ff1000720c */ /* 0x008fe20003f85270 */
[----:B------:R-:W-:Y:S01]  /*0760*/  @P2 IMAD.X R5, R15, 0x1, R5, P3 ;  /* 0x000000010f052824 */ /* 0x000fe200018e0605 */
[----:B----4-:R-:W-:Y:S01]  /*0770*/  ISETP.EQ.U32.AND P1, PT, R8, RZ, PT ;  /* 0x000000ff0800720c */ /* 0x010fe20003f22070 */
[----:B------:R2:W3:Y:S01]  /*0780*/  @P0 LDG.E R251, desc[UR24][R6.64] ;  /* 0x0000001806fb0981 */ /* 0x0004e2000c1e1900 */
[----:B------:R-:W-:Y:S02]  /*0790*/  ISETP.NE.U32.AND P3, PT, RZ, UR8, PT ;  /* 0x00000008ff007c0c */ /* 0x000fe4000bf65070 */
[----:B------:R-:W-:Y:S01]  /*07a0*/  ISETP.EQ.OR.EX P1, PT, R9, RZ, !P4, P1 ;  /* 0x000000ff0900720c */ /* 0x000fe20006722710 */
[----:B------:R4:W3:Y:S01]  /*07b0*/  @P2 LDG.E R11, desc[UR24][R4.64] ;  /* 0x00000018040b2981 */ /* 0x0008e2000c1e1900 */
[----:B------:R-:W-:Y:S01]  /*07c0*/  ISETP.NE.AND.EX P3, PT, RZ, UR9, PT, P3 ;  /* 0x00000009ff007c0c */ /* 0x000fe2000bf65330 */
[----:B------:R-:W-:-:S02]  /*07d0*/  IMAD.MOV.U32 R3, RZ, RZ, -0x1 ;  /* 0xffffffffff037424 */ /* 0x000fc400078e00ff */
[----:B-1----:R-:W-:-:S05]  /*07e0*/  IMAD.WIDE.U32 R12, R37, 0x4, R12 ;  /* 0x00000004250c7825 */ /* 0x002fca00078e000c */
[----:B-----5:R-:W5:Y:S01]  /*07f0*/  @P5 LDG.E R3, desc[UR24][R12.64] ;  /* 0x000000180c035981 */ /* 0x020f62000c1e1900 */
[----:B--2---:R-:W1:Y:S01]  /*0800*/  @!P2 LDC.64 R6, c[0x0][0x488] ;  /* 0x00012200ff06ab82 */ /* 0x004e620000000a00 */
[----:B----4-:R-:W-:-:S05]  /*0810*/  IADD3 R4, P0, PT, R14, R8, RZ ;  /* 0x000000080e047210 */ /* 0x010fca0007f1e0ff */
[----:B------:R-:W-:Y:S01]  /*0820*/  IMAD.X R5, R15, 0x1, R9, P0 ;  /* 0x000000010f057824 */ /* 0x000fe200000e0609 */
[----:B------:R2:W5:Y:S04]  /*0830*/  @P3 LDG.E R12, desc[UR24][R12.64+0x4] ;  /* 0x000004180c0c3981 */ /* 0x000568000c1e1900 */
[----:B------:R-:W4:Y:S01]  /*0840*/  @!P1 LDG.E R44, desc[UR24][R4.64] ;  /* 0x00000018042c9981 */ /* 0x000f22000c1e1900 */
[----:B------:R-:W3:Y:S01]  /*0850*/  @!P3 LDC R246, c[0x0][0x434] ;  /* 0x00010d00fff6bb82 */ /* 0x000ee20000000800 */
[----:B------:R-:W-:-:S04]  /*0860*/  ISETP.NE.U32.AND P1, PT, R8, RZ, PT ;  /* 0x000000ff0800720c */ /* 0x000fc80003f25070 */
[----:B------:R-:W-:-:S03]  /*0870*/  ISETP.NE.AND.EX P1, PT, R9, RZ, PT, P1 ;  /* 0x000000ff0900720c */ /* 0x000fc60003f25310 */
[----:B--2---:R-:W2:Y:S01]  /*0880*/  @!P2 LDC R13, c[0x0][0x43c] ;  /* 0x00010f00ff0dab82 */ /* 0x004ea20000000800 */
[----:B-1----:R-:W-:-:S04]  /*0890*/  @!P2 ISETP.NE.U32.AND P0, PT, R6, RZ, PT ;  /* 0x000000ff0600a20c */ /* 0x002fc80003f05070 */
[----:B------:R-:W-:-:S04]  /*08a0*/  @!P2 ISETP.NE.AND.EX P0, PT, R7, RZ, PT, P0 ;  /* 0x000000ff0700a20c */ /* 0x000fc80003f05300 */
[----:B--2---:R-:W-:Y:S01]  /*08b0*/  @!P2 SEL R7, R13, RZ, P0 ;  /* 0x000000ff0d07a207 */ /* 0x004fe20000000000 */
[----:B---3--:R-:W-:Y:S01]  /*08c0*/  @P2 IMAD.IADD R173, R11, 0x1, -R251 ;  /* 0x000000010bad2824 */ /* 0x008fe200078e0afb */
[----:B----4-:R1:W-:Y:S01]  /*08d0*/  STL [R1+0x4], R44 ;  /* 0x0000042c01007387 */ /* 0x0103e20000100800 */
[----:B------:R-:W-:Y:S06]  /*08e0*/  @!P1 BRA `(.L_x_90) ;  /* 0x00000000000c9947 */ /* 0x000fec0003800000 */
[----:B------:R-:W2:Y:S02]  /*08f0*/  @P4 LDG.E R6, desc[UR24][R4.64+0x4] ;  /* 0x0000041804064981 */ /* 0x000ea4000c1e1900 */
[----:B--2---:R-:W-:-:S06]  /*0900*/  @P4 IADD3 R10, PT, PT, R6, -R44, RZ ;  /* 0x8000002c060a4210 */ /* 0x004fcc0007ffe0ff */
[----:B------:R2:W5:Y:S02]  /*0910*/  @!P4 LDG.E R10, desc[UR24][R4.64] ;  /* 0x00000018040ac981 */ /* 0x000564000c1e1900 */
.L_x_90:
[----:B------:R-:W-:Y:S01]  /*0920*/  IMAD.SHL.U32 R18, R250, 0x80, RZ ;  /* 0x00000080fa127824 */ /* 0x000fe200078e00ff */
[----:B-----5:R-:W-:Y:S01]  /*0930*/  @!P2 IADD3 R173, PT, PT, R7, R10, -R251 ;  /* 0x0000000a07ada210 */ /* 0x020fe20007ffe8fb */
[----:B------:R-:W-:-:S03]  /*0940*/  @P3 IMAD.IADD R246, R12, 0x1, -R3 ;  /* 0x000000010cf63824 */ /* 0x000fc600078e0a03 */
[----:B------:R-:W-:-:S13]  /*0950*/  ISETP.GT.AND P0, PT, R173, R18, PT ;  /* 0x00000012ad00720c */ /* 0x000fda0003f04270 */
[----:B------:R-:W-:Y:S05]  /*0960*/  @!P0 BRA `(.L_x_91) ;  /* 0x0000007400248947 */ /* 0x000fea0003800000 */
[----:B--2---:R-:W2:Y:S01]  /*0970*/  LDC R5, c[0x0][0x504] ;  /* 0x00014100ff057b82 */ /* 0x004ea20000000800 */
[----:B------:R-:W-:Y:S01]  /*0980*/  ISETP.NE.AND P3, PT, R3, -0x1, PT ;  /* 0xffffffff0300780c */ /* 0x000fe20003f65270 */
[----:B------:R-:W-:Y:S01]  /*0990*/  IMAD.IADD R4, R18, 0x1, R246 ;  /* 0x0000000112047824 */ /* 0x000fe200078e02f6 */
[----:B------:R-:W-:-:S03]  /*09a0*/  ISETP.NE.AND P2, PT, R44, -0x1, PT ;  /* 0xffffffff2c00780c */ /* 0x000fc60003f45270 */
[----:B------:R-:W-:Y:S02]  /*09b0*/  VIADD R33, R4, 0x80 ;  /* 0x0000008004217836 */ /* 0x000fe40000000000 */
[----:B------:R-:W-:-:S06]  /*09c0*/  VIADD R4, R246, 0x7f ;  /* 0x0000007ff6047836 */ /* 0x000fcc0000000000 */
[----:B------:R-:W3:Y:S08]  /*09d0*/  @!P3 LDC.64 R8, c[0x0][0x398] ;  /* 0x0000e600ff08bb82 */ /* 0x000ef00000000a00 */
[----:B------:R-:W4:Y:S01]  /*09e0*/  @P3 LDC.64 R10, c[0x0][0x3b0] ;  /* 0x0000ec00ff0a3b82 */ /* 0x000f220000000a00 */
[----:B--2---:R-:W-:-:S05]  /*09f0*/  IADD3 R5, PT, PT, R33, R5, -R173 ;  /* 0x0000000521057210 */ /* 0x004fca0007ffe8ad */
[----:B------:R-:W-:Y:S01]  /*0a00*/  VIADD R6, R5, 0x7f ;  /* 0x0000007f05067836 */ /* 0x000fe20000000000 */
[----:B------:R-:W-:-:S04]  /*0a10*/  SHF.R.S32.HI R5, RZ, 0x1f, R4 ;  /* 0x0000001fff057819 */ /* 0x000fc80000011404 */
[----:B------:R-:W-:Y:S02]  /*0a20*/  SHF.R.S32.HI R7, RZ, 0x1f, R6 ;  /* 0x0000001fff077819 */ /* 0x000fe40000011406 */
[----:B------:R-:W-:Y:S02]  /*0a30*/  LEA.HI R4, R5, R4, RZ, 0x7 ;  /* 0x0000000405047211 */ /* 0x000fe400078f38ff */
[----:B------:R-:W-:Y:S01]  /*0a40*/  LEA.HI R5, R7, R6, RZ, 0x7 ;  /* 0x0000000607057211 */ /* 0x000fe200078f38ff */
[C---:B---3--:R-:W-:Y:S01]  /*0a50*/  @!P3 IMAD.WIDE.U32 R6, R37.reuse, R8, RZ ;  /* 0x000000082506b225 */ /* 0x048fe200078e00ff */
[----:B------:R-:W-:Y:S02]  /*0a60*/  SHF.R.S32.HI R4, RZ, 0x7, R4 ;  /* 0x00000007ff047819 */ /* 0x000fe40000011404 */
[----:B------:R-:W-:Y:S01]  /*0a70*/  SHF.R.S32.HI R5, RZ, 0x7, R5 ;  /* 0x00000007ff057819 */ /* 0x000fe20000011405 */
[----:B------:R-:W-:Y:S02]  /*0a80*/  @!P3 IMAD R32, R37, R9, R7 ;  /* 0x000000092520b224 */ /* 0x000fe400078e0207 */
[----:B------:R-:W-:Y:S01]  /*0a90*/  @!P3 IMAD.MOV.U32 R28, RZ, RZ, R6 ;  /* 0x000000ffff1cb224 */ /* 0x000fe200078e0006 */
[----:B------:R-:W-:Y:S01]  /*0aa0*/  VIMNMX R27, PT, PT, R4, R5, PT ;  /* 0x00000005041b7248 */ /* 0x000fe20003fe0100 */
[----:B----4-:R-:W-:-:S03]  /*0ab0*/  @P3 IMAD.WIDE.U32 R4, R3, R10, RZ ;  /* 0x0000000a03043225 */ /* 0x010fc600078e00ff */
[----:B------:R-:W-:Y:S01]  /*0ac0*/  LEA R16, R27, 0xffffff80, 0x7 ;  /* 0xffffff801b107811 */ /* 0x000fe200078e38ff */
[----:B------:R-:W-:Y:S02]  /*0ad0*/  @P3 IMAD R32, R3, R11, R5 ;  /* 0x0000000b03203224 */ /* 0x000fe400078e0205 */
[----:B------:R-:W-:Y:S01]  /*0ae0*/  @P3 IMAD.MOV.U32 R28, RZ, RZ, R4 ;  /* 0x000000ffff1c3224 */ /* 0x000fe200078e0004 */
        /* <DEDUP_REMOVED lines=13> */
.L_x_92:
[----:B------:R-:W2:Y:S01]  /*0bc0*/  LDCU.64 UR16, c[0x0][0x3b8] ;  /* 0x00007700ff1077ac */ /* 0x000ea20008000a00 */
[----:B------:R-:W-:-:S05]  /*0bd0*/  IADD3 R4, PT, PT, R251, R44, RZ ;  /* 0x0000002cfb047210 */ /* 0x000fca0007ffe0ff */
[C---:B--2---:R-:W-:Y:S02]  /*0be0*/  IMAD R6, R4.reuse, UR17, RZ ;  /* 0x0000001104067c24 */ /* 0x044fe4000f8e02ff */
[----:B------:R-:W-:-:S05]  /*0bf0*/  IMAD.WIDE.U32 R4, R4, UR16, RZ ;  /* 0x0000001004047c25 */ /* 0x000fca000f8e00ff */
[----:B------:R-:W-:Y:S02]  /*0c00*/  IADD3 R36, PT, PT, R5, R6, RZ ;  /* 0x0000000605247210 */ /* 0x000fe40007ffe0ff */
[----:B------:R-:W-:-:S07]  /*0c10*/  MOV R35, R4 ;  /* 0x0000000400237202 */ /* 0x000fce0000000f00 */
.L_x_93:
        /* <DEDUP_REMOVED lines=41> */
.L_x_94:
[----:B------:R-:W2:Y:S01]  /*0eb0*/  LDCU.64 UR14, c[0x0][0x3c0] ;  /* 0x00007800ff0e77ac */ /* 0x000ea20008000a00 */
[----:B------:R-:W-:-:S05]  /*0ec0*/  IADD3 R4, PT, PT, R251, R44, RZ ;  /* 0x0000002cfb047210 */ /* 0x000fca0007ffe0ff */
[C---:B--2---:R-:W-:Y:S02]  /*0ed0*/  IMAD R6, R4.reuse, UR15, RZ ;  /* 0x0000000f04067c24 */ /* 0x044fe4000f8e02ff */
[----:B------:R-:W-:-:S05]  /*0ee0*/  IMAD.WIDE.U32 R4, R4, UR14, RZ ;  /* 0x0000000e04047c25 */ /* 0x000fca000f8e00ff */
[----:B------:R-:W-:Y:S02]  /*0ef0*/  IADD3 R31, PT, PT, R5, R6, RZ ;  /* 0x00000006051f7210 */ /* 0x000fe40007ffe0ff */
[----:B------:R-:W-:-:S07]  /*0f00*/  MOV R29, R4 ;  /* 0x00000004001d7202 */ /* 0x000fce0000000f00 */
.L_x_95:
        /* <DEDUP_REMOVED lines=12> */
[----:B------:R-:W2:Y:S01]  /*0fd0*/  LDCU UR10, c[0x0][0x444] ;  /* 0x00008880ff0a77ac */ /* 0x000ea20008000800 */
[----:B------:R-:W-:Y:S01]  /*0fe0*/  SHF.R.S32.HI R7, RZ, 0x1f, R12 ;  /* 0x0000001fff077819 */ /* 0x000fe2000001140c */
[----:B--2---:R-:W-:Y:S01]  /*0ff0*/  USHF.R.S32.HI UR11, URZ, 0x1f, UR10 ;  /* 0x0000001fff0b7899 */ /* 0x004fe2000801140a */
        /* <DEDUP_REMOVED lines=14> */
.L_x_96:
[-C--:B------:R-:W-:Y:S02]  /*10e0*/  IMAD R6, R11, R3.reuse, RZ ;  /* 0x000000030b067224 */ /* 0x080fe400078e02ff */
[----:B------:R-:W-:-:S05]  /*10f0*/  IMAD.WIDE.U32 R4, R10, R3, RZ ;  /* 0x000000030a047225 */ /* 0x000fca00078e00ff */
[----:B------:R-:W-:Y:S02]  /*1100*/  IADD3 R9, PT, PT, R5, R6, RZ ;  /* 0x0000000605097210 */ /* 0x000fe40007ffe0ff */
[----:B------:R-:W-:-:S07]  /*1110*/  MOV R8, R4 ;  /* 0x0000000400087202 */ /* 0x000fce0000000f00 */
.L_x_97:
[----:B------:R-:W2:Y:S01]  /*1120*/  LDCU.U8 UR10, c[0x0][0x548] ;  /* 0x0000a900ff0a77ac */ /* 0x000ea20008000000 */
[----:B------:R-:W-:Y:S01]  /*1130*/  SHF.L.U32 R13, R37, 0x7, RZ ;  /* 0x00000007250d7819 */ /* 0x000fe200000006ff */
[----:B------:R-:W-:Y:S01]  /*1140*/  IMAD R14, R38, UR12, RZ ;  /* 0x0000000c260e7c24 */ /* 0x000fe2000f8e02ff */
        /* <DEDUP_REMOVED lines=11> */
[----:B------:R-:W-:-:S07]  /*1200*/  ISETP.NE.AND P0, PT, R3, -0x1, PT ;  /* 0xffffffff0300780c */ /* 0x000fce0003f05270 */
[----:B------:R-:W3:Y:S01]  /*1210*/  LDC R25, c[0x0][0x454] ;  /* 0x00011500ff197b82 */ /* 0x000ee20000000800 */
[----:B--2---:R-:W-:-:S05]  /*1220*/  IMAD R6, R37, R6, RZ ;  /* 0x0000000625067224 */ /* 0x004fca00078e02ff */
[----:B------:R-:W-:-:S05]  /*1230*/  SEL R6, R6, R3, !P0 ;  /* 0x0000000306067207 */ /* 0x000fca0004000000 */
[----:B---3--:R-:W-:Y:S01]  /*1240*/  IMAD R25, R38, R25, R6 ;  /* 0x0000001926197224 */ /* 0x008fe200078e0206 */
[----:B------:R-:W-:Y:S05]  /*1250*/  BRA `(.L_x_99) ;  /* 0x00000000000c7947 */ /* 0x000fea0003800000 */
.L_x_98:
[----:B------:R-:W2:Y:S01]  /*1260*/  LDC R25, c[0x0][0x434] ;  /* 0x00010d00ff197b82 */ /* 0x000ea20000000800 */
[----:B------:R-:W-:-:S04]  /*1270*/  IMAD R6, R37, R12, R38 ;  /* 0x0000000c25067224 */ /* 0x000fc800078e0226 */
[----:B--2---:R-:W-:-:S03]  /*1280*/  IMAD R25, R6, R25, RZ ;  /* 0x0000001906197224 */ /* 0x004fc600078e02ff */
.L_x_99:
        /* <DEDUP_REMOVED lines=12> */
.L_x_100:
[----:B------:R-:W2:Y:S01]  /*1350*/  LDC R3, c[0x0][0x444] ;  /* 0x00011100ff037b82 */ /* 0x000ea20000000800 */
[----:B------:R-:W-:-:S04]  /*1360*/  IMAD R21, R37, R12, R38 ;  /* 0x0000000c25157224 */ /* 0x000fc800078e0226 */
[----:B--2---:R-:W-:-:S07]  /*1370*/  IMAD R21, R21, R3, RZ ;  /* 0x0000000315157224 */ /* 0x004fce00078e02ff */
.L_x_101:
[----:B------:R-:W2:Y:S01]  /*1380*/  S2R R39, SR_TID.X ;  /* 0x0000000000277919 */ /* 0x000ea20000002100 */
[----:B------:R-:W3:Y:S01]  /*1390*/  LDC.64 R6, c[0x0][0x5f8] ;  /* 0x00017e00ff067b82 */ /* 0x000ee20000000a00 */
[----:B------:R-:W-:Y:S01]  /*13a0*/  IMAD R248, R12, UR12, RZ ;  /* 0x0000000c0cf87c24 */ /* 0x000fe2000f8e02ff */
[----:B------:R-:W-:Y:S01]  /*13b0*/  IADD3 R10, P1, P0, R4, R8, R14 ;  /* 0x00000008040a7210 */ /* 0x000fe2000783e00e */
[----:B------:R-:W4:Y:S01]  /*13c0*/  S2R R40, SR_TID.X ;  /* 0x0000000000287919 */ /* 0x000f220000002100 */
[----:B------:R-:W-:Y:S01]  /*13d0*/  ISETP.NE.AND P3, PT, RZ, UR11, PT ;  /* 0x0000000bff007c0c */ /* 0x000fe2000bf65270 */
[----:B------:R-:W5:Y:S01]  /*13e0*/  LDCU.64 UR10, c[0x0][0x570] ;  /* 0x0000ae00ff0a77ac */ /* 0x000f620008000a00 */
[----:B------:R-:W-:Y:S02]  /*13f0*/  BSSY.RECONVERGENT B1, `(.L_x_91) ;  /* 0x00006a0000017945 */ /* 0x000fe40003800200 */
[----:B------:R-:W1:Y:S01]  /*1400*/  LDC.64 R12, c[0x0][0x590] ;  /* 0x00016400ff0c7b82 */ /* 0x000e620000000a00 */
[----:B------:R-:W5:Y:S01]  /*1410*/  LDCU.64 UR18, c[0x0][0x3c8] ;  /* 0x00007900ff1277ac */ /* 0x000f620008000a00 */
[----:B------:R-:W5:Y:S06]  /*1420*/  LDCU.64 UR12, c[0x0][0x380] ;  /* 0x00007000ff0c77ac */ /* 0x000f6c0008000a00 */
[----:B------:R-:W5:Y:S08]  /*1430*/  LDC.64 R22, c[0x0][0x598] ;  /* 0x00016600ff167b82 */ /* 0x000f700000000a00 */
[----:B------:R-:W5:Y:S01]  /*1440*/  LDC.64 R42, c[0x0][0x5e8] ;  /* 0x00017a00ff2a7b82 */ /* 0x000f620000000a00 */
[----:B--2---:R-:W-:-:S07]  /*1450*/  SHF.R.U32.HI R5, RZ, 0x5, R39 ;  /* 0x00000005ff057819 */ /* 0x004fce0000011627 */
[----:B------:R-:W2:Y:S01]  /*1460*/  LDC.64 R208, c[0x0][0x420] ;  /* 0x00010800ffd07b82 */ /* 0x000ea20000000a00 */
[----:B------:R-:W-:Y:S01]  /*1470*/  LOP3.LUT R3, R39, 0x1f, RZ, 0xc0, !PT ;  /* 0x0000001f27037812 */ /* 0x000fe200078ec0ff */
[C---:B-1----:R-:W-:Y:S01]  /*1480*/  IMAD.SHL.U32 R247, R12.reuse, 0x40, RZ ;  /* 0x000000400cf77824 */ /* 0x042fe200078e00ff */
[----:B------:R-:W-:Y:S01]  /*1490*/  SHF.L.U64.HI R252, R12, 0x6, R13 ;  /* 0x000000060cfc7819 */ /* 0x000fe2000001020d */
[----:B----4-:R-:W-:Y:S02]  /*14a0*/  IMAD.SHL.U32 R41, R40, 0x8, RZ ;  /* 0x0000000828297824 */ /* 0x010fe400078e00ff */
[----:B------:R-:W-:Y:S02]  /*14b0*/  IMAD R3, R248, R5, R3 ;  /* 0x00000005f8037224 */ /* 0x000fe400078e0203 */
[----:B---3--:R-:W-:Y:S01]  /*14c0*/  IMAD.WIDE.U32 R4, R6, UR22, RZ ;  /* 0x0000001606047c25 */ /* 0x008fe2000f8e00ff */
[----:B------:R-:W-:Y:S02]  /*14d0*/  SHF.R.S32.HI R6, RZ, 0x1f, R14 ;  /* 0x0000001fff067819 */ /* 0x000fe4000001140e */
[----:B------:R-:W1:Y:S01]  /*14e0*/  LDC.64 R14, c[0x0][0x3b0] ;  /* 0x0000ec00ff0e7b82 */ /* 0x000e620000000a00 */
[----:B------:R-:W-:Y:S01]  /*14f0*/  SEL R8, R4, RZ, P3 ;  /* 0x000000ff04087207 */ /* 0x000fe20001800000 */
[----:B------:R-:W-:Y:S01]  /*1500*/  IMAD R4, R7, UR22, R5 ;  /* 0x0000001607047c24 */ /* 0x000fe2000f8e0205 */
[----:B------:R-:W-:-:S02]  /*1510*/  IADD3.X R6, PT, PT, R11, R9, R6, P1, P0 ;  /* 0x000000090b067210 */ /* 0x000fc40000fe0406 */
[----:B------:R-:W-:Y:S02]  /*1520*/  IADD3 R10, P1, P0, R3, R10, R8 ;  /* 0x0000000a030a7210 */ /* 0x000fe4000783e008 */
[----:B------:R-:W-:Y:S02]  /*1530*/  SHF.R.S32.HI R5, RZ, 0x1f, R3 ;  /* 0x0000001fff057819 */ /* 0x000fe40000011403 */
[----:B------:R-:W-:Y:S02]  /*1540*/  SEL R3, R4, RZ, P3 ;  /* 0x000000ff04037207 */ /* 0x000fe40001800000 */
[----:B------:R-:W-:Y:S02]  /*1550*/  LOP3.LUT R4, R41, 0x18, RZ, 0xc0, !PT ;  /* 0x0000001829047812 */ /* 0x000fe400078ec0ff */
[----:B------:R-:W-:Y:S01]  /*1560*/  IADD3.X R5, PT, PT, R5, R6, R3, P1, P0 ;  /* 0x0000000605057210 */ /* 0x000fe20000fe0403 */
[----:B------:R-:W3:Y:S01]  /*1570*/  LDC R41, c[0x0][0x508] ;  /* 0x00014200ff297b82 */ /* 0x000ee20000000800 */
[----:B------:R-:W-:Y:S01]  /*1580*/  IMAD.SHL.U32 R3, R248, 0x80, RZ ;  /* 0x00000080f8037824 */ /* 0x000fe200078e00ff */
[----:B------:R-:W-:-:S04]  /*1590*/  IADD3 R6, P1, PT, R4, R17, RZ ;  /* 0x0000001104067210 */ /* 0x000fc80007f3e0ff */
[----:B------:R-:W-:Y:S01]  /*15a0*/  IADD3 R10, P0, PT, R3, R10, RZ ;  /* 0x0000000a030a7210 */ /* 0x000fe20007f1e0ff */
[----:B------:R-:W-:Y:S01]  /*15b0*/  IMAD.X R7, RZ, RZ, R24, P1 ;  /* 0x000000ffff077224 */ /* 0x000fe200008e0618 */
[----:B------:R-:W-:Y:S01]  /*15c0*/  LEA.HI R24, R39, 0x40, RZ, 0x1e ;  /* 0x0000004027187811 */ /* 0x000fe200078ff0ff */
[C---:B-1----:R-:W-:Y:S01]  /*15d0*/  IMAD R11, R26.reuse, R14, RZ ;  /* 0x0000000e1a0b7224 */ /* 0x042fe200078e02ff */
[----:B------:R-:W-:Y:S01]  /*15e0*/  LEA.HI.X.SX32 R17, R3, R5, 0x1, P0 ;  /* 0x0000000503117211 */ /* 0x000fe200000f0eff */
[-C--:B------:R-:W-:Y:S01]  /*15f0*/  IMAD R3, R26, R12.reuse, RZ ;  /* 0x0000000c1a037224 */ /* 0x080fe200078e02ff */
[----:B-----5:R-:W-:Y:S01]  /*1600*/  LEA R180, P0, R10, UR10, 0x2 ;  /* 0x0000000a0ab47c11 */ /* 0x020fe2000f8010ff */
[----:B------:R-:W-:Y:S02]  /*1610*/  IMAD.MOV.U32 R5, RZ, RZ, RZ ;  /* 0x000000ffff057224 */ /* 0x000fe400078e00ff */
[----:B------:R-:W-:Y:S01]  /*1620*/  IMAD R3, R16, R13, R3 ;  /* 0x0000000d10037224 */ /* 0x000fe200078e0203 */
[----:B------:R-:W-:Y:S01]  /*1630*/  LEA.HI.X R181, R10, UR11, R17, 0x2, P0 ;  /* 0x0000000b0ab57c11 */ /* 0x000fe200080f1411 */
[C---:B------:R-:W-:Y:S01]  /*1640*/  IMAD.WIDE.U32 R6, R16.reuse, R12, R6 ;  /* 0x0000000c10067225 */ /* 0x040fe200078e0006 */
[----:B------:R-:W1:Y:S03]  /*1650*/  LDCU.64 UR10, c[0x0][0x550] ;  /* 0x0000aa00ff0a77ac */ /* 0x000e660008000a00 */
[----:B------:R-:W-:-:S04]  /*1660*/  IMAD.WIDE.U32 R8, R16, R14, R4 ;  /* 0x0000000e10087225 */ /* 0x000fc800078e0004 */
[----:B------:R-:W-:Y:S01]  /*1670*/  IMAD.IADD R7, R7, 0x1, R3 ;  /* 0x0000000107077824 */ /* 0x000fe200078e0203 */
[----:B------:R-:W-:Y:S01]  /*1680*/  IADD3 R8, P1, PT, R28, R8, RZ ;  /* 0x000000081c087210 */ /* 0x000fe20007f3e0ff */
[----:B------:R-:W-:Y:S02]  /*1690*/  IMAD R11, R16, R15, R11 ;  /* 0x0000000f100b7224 */ /* 0x000fe400078e020b */
[----:B------:R-:W-:-:S03]  /*16a0*/  IMAD.WIDE.U32 R6, R38, R22, R6 ;  /* 0x0000001626067225 */ /* 0x000fc600078e0006 */
[----:B------:R-:W-:Y:S01]  /*16b0*/  IADD3.X R9, PT, PT, R32, R9, R11, P1, !PT ;  /* 0x0000000920097210 */ /* 0x000fe20000ffe40b */
[----:B---3--:R-:W-:Y:S02]  /*16c0*/  IMAD.IADD R22, R173, 0x1, R41 ;  /* 0x00000001ad167824 */ /* 0x008fe400078e0229 */
[C---:B------:R-:W-:Y:S01]  /*16d0*/  IMAD R7, R38.reuse, R23, R7 ;  /* 0x0000001726077224 */ /* 0x040fe200078e0207 */
[----:B------:R-:W-:Y:S01]  /*16e0*/  SHF.R.U32.HI R23, RZ, 0x2, R40 ;  /* 0x00000002ff177819 */ /* 0x000fe20000011628 */
[----:B------:R-:W-:Y:S01]  /*16f0*/  IMAD.WIDE.U32 R8, R38, UR18, R8 ;  /* 0x0000001226087c25 */ /* 0x000fe2000f8e0008 */
[----:B------:R-:W-:-:S03]  /*1700*/  IADD3 R3, PT, PT, R33, -0x80, -R22 ;  /* 0xffffff8021037810 */ /* 0x000fc60007ffe816 */
[----:B------:R-:W-:Y:S01]  /*1710*/  IMAD R9, R38, UR19, R9 ;  /* 0x0000001326097c24 */ /* 0x000fe2000f8e0209 */
[----:B------:R-:W-:Y:S01]  /*1720*/  SHF.R.S32.HI R10, RZ, 0x1f, R3 ;  /* 0x0000001fff0a7819 */ /* 0x000fe20000011403 */
[----:B------:R-:W-:-:S03]  /*1730*/  IMAD.WIDE.U32 R6, R23, R12, R6 ;  /* 0x0000000c17067225 */ /* 0x000fc600078e0006 */
[----:B------:R-:W-:Y:S01]  /*1740*/  LEA.HI R10, R10, R3, RZ, 0x7 ;  /* 0x000000030a0a7211 */ /* 0x000fe200078f38ff */
[C---:B------:R-:W-:Y:S01]  /*1750*/  IMAD.WIDE.U32 R8, R23.reuse, R14, R8 ;  /* 0x0000000e17087225 */ /* 0x040fe200078e0008 */
[----:B-1----:R-:W-:Y:S02]  /*1760*/  LEA R225, P0, R6, UR10, 0x1 ;  /* 0x0000000a06e17c11 */ /* 0x002fe4000f8008ff */
[----:B------:R-:W-:Y:S01]  /*1770*/  SHF.R.S32.HI R10, RZ, 0x7, R10 ;  /* 0x00000007ff0a7819 */ /* 0x000fe2000001140a */
[C---:B------:R-:W-:Y:S01]  /*1780*/  IMAD R3, R23.reuse, R15, R9 ;  /* 0x0000000f17037224 */ /* 0x040fe200078e0209 */
[----:B------:R-:W-:Y:S01]  /*1790*/  LEA R224, P1, R8, UR12, 0x1 ;  /* 0x0000000c08e07c11 */ /* 0x000fe2000f8208ff */
[----:B------:R-:W-:Y:S01]  /*17a0*/  IMAD R11, R20, 0x80, R21 ;  /* 0x00000080140b7824 */ /* 0x000fe200078e0215 */
[----:B------:R-:W-:Y:S01]  /*17b0*/  VIMNMX R249, PT, PT, RZ, R10, !PT ;  /* 0x0000000afff97248 */ /* 0x000fe20007fe0100 */
[----:B------:R-:W-:Y:S01]  /*17c0*/  IMAD R7, R23, R13, R7 ;  /* 0x0000000d17077224 */ /* 0x000fe200078e0207 */
[----:B------:R-:W-:Y:S01]  /*17d0*/  LEA.HI.X R223, R8, UR13, R3, 0x1, P1 ;  /* 0x0000000d08df7c11 */ /* 0x000fe200088f0c03 */
[----:B------:R-:W-:Y:S01]  /*17e0*/  IMAD.WIDE R16, R11, 0x4, R42 ;  /* 0x000000040b107825 */ /* 0x000fe200078e022a */
[----:B------:R-:W-:-:S02]  /*17f0*/  ISETP.GT.AND P1, PT, R27, R249, PT ;  /* 0x000000f91b00720c */ /* 0x000fc40003f24270 */
[----:B------:R-:W-:Y:S01]  /*1800*/  LEA.HI.X R222, R6, UR11, R7, 0x1, P0 ;  /* 0x0000000b06de7c11 */ /* 0x000fe200080f0c07 */
[----:B------:R-:W-:Y:S01]  /*1810*/  IMAD.MOV.U32 R244, RZ, RZ, R17 ;  /* 0x000000fffff47224 */ /* 0x000fe200078e0011 */
[----:B------:R-:W-:Y:S01]  /*1820*/  IADD3 R17, P0, PT, R23, 0x40, RZ ;  /* 0x0000004017117810 */ /* 0x000fe20007f1e0ff */
[----:B------:R-:W-:Y:S01]  /*1830*/  IMAD R3, R20, 0x80, R25 ;  /* 0x0000008014037824 */ /* 0x000fe200078e0219 */
[----:B------:R-:W-:Y:S01]  /*1840*/  SHF.L.U64.HI R15, R14, 0x6, R15 ;  /* 0x000000060e0f7819 */ /* 0x000fe2000001020f */
[----:B------:R-:W-:Y:S02]  /*1850*/  IMAD.MOV.U32 R245, RZ, RZ, R16 ;  /* 0x000000fffff57224 */ /* 0x000fe400078e0010 */
[----:B--2---:R-:W-:-:S04]  /*1860*/  IMAD.WIDE R208, R3, 0x4, R208 ;  /* 0x0000000403d07825 */ /* 0x004fc800078e02d0 */
[----:B------:R-:W-:Y:S02]  /*1870*/  IMAD.SHL.U32 R14, R14, 0x40, RZ ;  /* 0x000000400e0e7824 */ /* 0x000fe400078e00ff */
[----:B------:R-:W-:Y:S01]  /*1880*/  IMAD.X R21, RZ, RZ, RZ, P0 ;  /* 0x000000ffff157224 */ /* 0x000fe200000e06ff */
        /* <DEDUP_REMOVED lines=13> */
.L_x_103:
[----:B------:R-:W1:Y:S01]  /*1960*/  LDCU.64 UR14, c[0x0][0x5c0] ;  /* 0x0000b800ff0e77ac */ /* 0x000e620008000a00 */
[----:B------:R-:W-:-:S05]  /*1970*/  IADD3 R6, PT, PT, R251, R44, RZ ;  /* 0x0000002cfb067210 */ /* 0x000fca0007ffe0ff */
[C---:B-1----:R-:W-:Y:S02]  /*1980*/  IMAD R3, R6.reuse, UR15, RZ ;  /* 0x0000000f06037c24 */ /* 0x042fe4000f8e02ff */
[----:B------:R-:W-:-:S05]  /*1990*/  IMAD.WIDE.U32 R6, R6, UR14, RZ ;  /* 0x0000000e06067c25 */ /* 0x000fca000f8e00ff */
[----:B------:R-:W-:Y:S02]  /*19a0*/  IADD3 R9, PT, PT, R7, R3, RZ ;  /* 0x0000000307097210 */ /* 0x000fe40007ffe0ff */
[----:B------:R-:W-:Y:S02]  /*19b0*/  MOV R8, R6 ;  /* 0x0000000600087202 */ /* 0x000fe40000000f00 */
.L_x_104:
        /* <DEDUP_REMOVED lines=12> */
.L_x_105:
[----:B------:R-:W1:Y:S01]  /*1a80*/  LDCU.64 UR12, c[0x0][0x5c8] ;  /* 0x0000b900ff0c77ac */ /* 0x000e620008000a00 */
[----:B------:R-:W-:-:S05]  /*1a90*/  IADD3 R6, PT, PT, R251, R44, RZ ;  /* 0x0000002cfb067210 */ /* 0x000fca0007ffe0ff */
[C---:B-1----:R-:W-:Y:S02]  /*1aa0*/  IMAD R3, R6.reuse, UR13, RZ ;  /* 0x0000000d06037c24 */ /* 0x042fe4000f8e02ff */
[----:B------:R-:W-:-:S05]  /*1ab0*/  IMAD.WIDE.U32 R6, R6, UR12, RZ ;  /* 0x0000000c06067c25 */ /* 0x000fca000f8e00ff */
[----:B------:R-:W-:Y:S02]  /*1ac0*/  IADD3 R19, PT, PT, R7, R3, RZ ;  /* 0x0000000307137210 */ /* 0x000fe40007ffe0ff */
[----:B------:R-:W-:-:S07]  /*1ad0*/  MOV R16, R6 ;  /* 0x0000000600107202 */ /* 0x000fce0000000f00 */
.L_x_106:
[----:B------:R-:W1:Y:S01]  /*1ae0*/  LDCU UR10, c[0x0][0x440] ;  /* 0x00008800ff0a77ac */ /* 0x000e620008000800 */
[----:B------:R-:W-:Y:S01]  /*1af0*/  IADD3 R13, PT, PT, -R18, R173, RZ ;  /* 0x000000ad120d7210 */ /* 0x000fe20007ffe1ff */
[----:B------:R-:W-:Y:S01]  /*1b00*/  IMAD R3, R30, UR14, RZ ;  /* 0x0000000e1e037c24 */ /* 0x000fe2000f8e02ff */
[----:B------:R-:W-:Y:S01]  /*1b10*/  BSSY.RECONVERGENT B0, `(.L_x_107) ;  /* 0x000001c000007945 */ /* 0x000fe20003800200 */
[----:B------:R-:W-:-:S04]  /*1b20*/  IMAD.WIDE.U32 R6, R18, UR14, R4 ;  /* 0x0000000e12067c25 */ /* 0x000fc8000f8e0004 */
[----:B------:R-:W-:Y:S01]  /*1b30*/  IMAD R3, R18, UR15, R3 ;  /* 0x0000000f12037c24 */ /* 0x000fe2000f8e0203 */
[----:B------:R-:W-:-:S04]  /*1b40*/  IADD3 R8, P2, PT, R8, R6, RZ ;  /* 0x0000000608087210 */ /* 0x000fc80007f5e0ff */
[----:B------:R-:W-:Y:S02]  /*1b50*/  IADD3.X R9, PT, PT, R9, R7, R3, P2, !PT ;  /* 0x0000000709097210 */ /* 0x000fe400017fe403 */
[----:B-1----:R-:W-:Y:S01]  /*1b60*/  ISETP.GE.AND P0, PT, R4, UR10, PT ;  /* 0x0000000a04007c0c */ /* 0x002fe2000bf06270 */
[----:B------:R-:W1:Y:S03]  /*1b70*/  LDCU.64 UR10, c[0x0][0x5d8] ;  /* 0x0000bb00ff0a77ac */ /* 0x000e660008000a00 */
[-C--:B------:R-:W-:Y:S02]  /*1b80*/  ISETP.GE.OR P1, PT, R23, R13.reuse, P0 ;  /* 0x0000000d1700720c */ /* 0x080fe40000726670 */
[----:B------:R-:W-:-:S11]  /*1b90*/  ISETP.GE.OR P0, PT, R24, R13, P0 ;  /* 0x0000000d1800720c */ /* 0x000fd60000706670 */
        /* <DEDUP_REMOVED lines=19> */
.L_x_108:
[----:B------:R-:W-:Y:S05]  /*1cd0*/  BSYNC.RECONVERGENT B0 ;  /* 0x0000000000007941 */ /* 0x000fea0003800200 */
.L_x_107:
[----:B------:R-:W3:Y:S01]  /*1ce0*/  LDCU.64 UR10, c[0x0][0x5e0] ;  /* 0x0000bc00ff0a77ac */ /* 0x000ee20008000a00 */
[----:B------:R-:W-:Y:S01]  /*1cf0*/  IMAD.WIDE.U32 R4, R18, UR12, R4 ;  /* 0x0000000c12047c25 */ /* 0x000fe2000f8e0004 */
[----:B------:R-:W4:Y:S03]  /*1d00*/  @!P1 LDC.64 R10, c[0x0][0x568] ;  /* 0x00015a00ff0a9b82 */ /* 0x000f260000000a00 */
[----:B------:R-:W-:Y:S01]  /*1d10*/  IMAD R3, R30, UR12, RZ ;  /* 0x0000000c1e037c24 */ /* 0x000fe2000f8e02ff */
[----:B------:R-:W-:-:S03]  /*1d20*/  IADD3 R6, P2, PT, R16, R4, RZ ;  /* 0x0000000410067210 */ /* 0x000fc60007f5e0ff */
[----:B------:R-:W-:-:S05]  /*1d30*/  IMAD R3, R18, UR13, R3 ;  /* 0x0000000d12037c24 */ /* 0x000fca000f8e0203 */
[----:B------:R-:W-:-:S03]  /*1d40*/  IADD3.X R7, PT, PT, R19, R5, R3, P2, !PT ;  /* 0x0000000513077210 */ /* 0x000fc600017fe403 */
        /* <DEDUP_REMOVED lines=9> */
[----:B------:R-:W3:Y:S01]  /*1de0*/  LDCU.64 UR10, c[0x0][0x568] ;  /* 0x0000ad00ff0a77ac */ /* 0x000ee20008000a00 */
[----:B------:R-:W-:Y:S01]  /*1df0*/  MOV R4, R6 ;  /* 0x0000000600047202 */ /* 0x000fe20000000f00 */
[----:B------:R-:W-:-:S04]  /*1e00*/  IMAD R3, R21, UR12, RZ ;  /* 0x0000000c15037c24 */ /* 0x000fc8000f8e02ff */
[----:B------:R-:W-:-:S04]  /*1e10*/  IMAD.WIDE.U32 R4, R17, UR12, R4 ;  /* 0x0000000c11047c25 */ /* 0x000fc8000f8e0004 */
[----:B------:R-:W-:-:S05]  /*1e20*/  IMAD R3, R17, UR13, R3 ;  /* 0x0000000d11037c24 */ /* 0x000fca000f8e0203 */
[----:B------:R-:W-:Y:S02]  /*1e30*/  IADD3 R3, PT, PT, R5, R3, RZ ;  /* 0x0000000305037210 */ /* 0x000fe40007ffe0ff */
[----:B---3--:R-:W-:-:S04]  /*1e40*/  LEA R6, P0, R4, UR10, 0x1 ;  /* 0x0000000a04067c11 */ /* 0x008fc8000f8008ff */
[----:B------:R-:W-:-:S05]  /*1e50*/  LEA.HI.X R7, R4, UR11, R3, 0x1, P0 ;  /* 0x0000000b04077c11 */ /* 0x000fca00080f0c03 */
[----:B------:R3:W-:Y:S01]  /*1e60*/  STG.E.128 desc[UR24][R6.64], RZ ;  /* 0x000000ff06007986 */ /* 0x0007e2000c101d18 */
[----:B------:R-:W-:Y:S05]  /*1e70*/  BRA `(.L_x_109) ;  /* 0x0000005c00dc7947 */ /* 0x000fea0003800000 */
.L_x_102:
[----:B------:R-:W1:Y:S01]  /*1e80*/  LDCU.64 UR10, c[0x0][0x3d8] ;  /* 0x00007b00ff0a77ac */ /* 0x000e620008000a00 */
[----:B------:R-:W-:Y:S01]  /*1e90*/  IMAD R3, R30, UR14, RZ ;  /* 0x0000000e1e037c24 */ /* 0x000fe2000f8e02ff */
[C---:B------:R-:W-:Y:S01]  /*1ea0*/  IADD3 R12, PT, PT, -R18.reuse, R173, RZ ;  /* 0x000000ad120c7210 */ /* 0x040fe20007ffe1ff */
[----:B------:R-:W-:Y:S01]  /*1eb0*/  IMAD.WIDE.U32 R6, R18, UR14, R4 ;  /* 0x0000000e12067c25 */ /* 0x000fe2000f8e0004 */
[----:B------:R-:W-:Y:S01]  /*1ec0*/  LOP3.LUT R8, R178, 0x80000001, RZ, 0xc0, !PT ;  /* 0x80000001b2087812 */ /* 0x000fe200078ec0ff */
[----:B------:R-:W-:Y:S01]  /*1ed0*/  BSSY.RECONVERGENT B0, `(.L_x_110) ;  /* 0x000001f000007945 */ /* 0x000fe20003800200 */
[----:B------:R-:W-:Y:S01]  /*1ee0*/  @P3 BAR.SYNC.DEFER_BLOCKING 0x0 ;  /* 0x0000000000003b1d */ /* 0x000fe20000010000 */
[----:B------:R-:W-:Y:S01]  /*1ef0*/  IMAD R3, R18, UR15, R3 ;  /* 0x0000000f12037c24 */ /* 0x000fe2000f8e0203 */
[----:B------:R-:W-:Y:S02]  /*1f00*/  ISETP.GE.AND P6, PT, R23, R12, PT ;  /* 0x0000000c1700720c */ /* 0x000fe40003fc6270 */
[----:B------:R-:W-:-:S04]  /*1f10*/  IADD3 R6, P0, PT, R29, R6, RZ ;  /* 0x000000061d067210 */ /* 0x000fc80007f1e0ff */
[----:B------:R-:W-:Y:S02]  /*1f20*/  IADD3.X R7, PT, PT, R31, R7, R3, P0, !PT ;  /* 0x000000071f077210 */ /* 0x000fe400007fe403 */
[----:B------:R-:W-:Y:S01]  /*1f30*/  ISETP.NE.AND P0, PT, R8, 0x1, PT ;  /* 0x000000010800780c */ /* 0x000fe20003f05270 */
[----:B-1----:R-:W-:Y:S02]  /*1f40*/  IMAD R3, R34, UR10, RZ ;  /* 0x0000000a22037c24 */ /* 0x002fe4000f8e02ff */
[----:B------:R-:W-:Y:S01]  /*1f50*/  IMAD.WIDE.U32 R6, R19, UR10, R6 ;  /* 0x0000000a13067c25 */ /* 0x000fe2000f8e0006 */
[----:B------:R-:W-:-:S03]  /*1f60*/  SEL R13, RZ, 0x2000, P0 ;  /* 0x00002000ff0d7807 */ /* 0x000fc60000000000 */
        /* <DEDUP_REMOVED lines=18> */
.L_x_112:
[----:B------:R2:W-:Y:S01]  /*2090*/  STS.128 [R211+0x8000], RZ ;  /* 0x008000ffd3007388 */ /* 0x0005e20000000c00 */
[----:B------:R-:W-:Y:S05]  /*20a0*/  BRA `(.L_x_113) ;  /* 0x0000000000047947 */ /* 0x000fea0003800000 */
.L_x_111:
[----:B------:R3:W-:Y:S02]  /*20b0*/  STS.128 [R211+0x8000], RZ ;  /* 0x008000ffd3007388 */ /* 0x0007e40000000c00 */
.L_x_113:
[----:B------:R-:W-:Y:S05]  /*20c0*/  BSYNC.RECONVERGENT B0 ;  /* 0x0000000000007941 */ /* 0x000fea0003800200 */
.L_x_110:
        /* <DEDUP_REMOVED lines=21> */
.L_x_115:
[----:B------:R-:W-:Y:S05]  /*2220*/  BSYNC.RECONVERGENT B0 ;  /* 0x0000000000007941 */ /* 0x000fea0003800200 */
.L_x_114:
        /* <DEDUP_REMOVED lines=15> */
.L_x_118:
[----:B------:R1:W-:Y:S01]  /*2320*/  STS.128 [R211+0x4000], RZ ;  /* 0x004000ffd3007388 */ /* 0x0003e20000000c00 */
[----:B------:R-:W-:Y:S05]  /*2330*/  BRA `(.L_x_119) ;  /* 0x0000000000047947 */ /* 0x000fea0003800000 */
.L_x_117:
[----:B------:R1:W-:Y:S02]  /*2340*/  STS.128 [R211+0x4000], RZ ;  /* 0x004000ffd3007388 */ /* 0x0003e40000000c00 */
.L_x_119:
[----:B------:R-:W-:Y:S05]  /*2350*/  BSYNC.RECONVERGENT B0 ;  /* 0x0000000000007941 */ /* 0x000fea0003800200 */
.L_x_116:
        /* <DEDUP_REMOVED lines=14> */
.L_x_121:
[----:B------:R-:W-:Y:S05]  /*2440*/  BSYNC.RECONVERGENT B0 ;  /* 0x0000000000007941 */ /* 0x000fea0003800200 */
.L_x_120:
        /* <DEDUP_REMOVED lines=13> */
.L_x_124:
[----:B------:R1:W-:Y:S01]  /*2520*/  STS.128 [R179], RZ ;  /* 0x000000ffb3007388 */ /* 0x0003e20000000c00 */
[----:B------:R-:W-:Y:S05]  /*2530*/  BRA `(.L_x_125) ;  /* 0x0000000000047947 */ /* 0x000fea0003800000 */
.L_x_123:
[----:B------:R1:W-:Y:S02]  /*2540*/  STS.128 [R179], RZ ;  /* 0x000000ffb3007388 */ /* 0x0003e40000000c00 */
.L_x_125:
[----:B------:R-:W-:Y:S05]  /*2550*/  BSYNC.RECONVERGENT B0 ;  /* 0x0000000000007941 */ /* 0x000fea0003800200 */
.L_x_122:
        /* <DEDUP_REMOVED lines=29> */
.L_x_127:
[----:B------:R-:W-:Y:S05]  /*2730*/  BSYNC.RECONVERGENT B0 ;  /* 0x0000000000007941 */ /* 0x000fea0003800200 */
.L_x_126:
[----:B------:R-:W3:Y:S01]  /*2740*/  LDCU.64 UR10, c[0x0][0x3d0] ;  /* 0x00007a00ff0a77ac */ /* 0x000ee20008000a00 */
[----:B-1----:R-:W-:Y:S01]  /*2750*/  IMAD.WIDE.U32 R6, R18, UR16, R4 ;  /* 0x0000001012067c25 */ /* 0x002fe2000f8e0004 */
[----:B------:R-:W-:Y:S03]  /*2760*/  BSSY.RECONVERGENT B0, `(.L_x_128) ;  /* 0x000001c000007945 */ /* 0x000fe60003800200 */
[----:B------:R-:W-:Y:S01]  /*2770*/  IMAD R3, R30, UR16, RZ ;  /* 0x000000101e037c24 */ /* 0x000fe2000f8e02ff */
[----:B------:R-:W-:-:S03]  /*2780*/  IADD3 R6, P0, PT, R35, R6, RZ ;  /* 0x0000000623067210 */ /* 0x000fc60007f1e0ff */
[----:B------:R-:W-:-:S05]  /*2790*/  IMAD R3, R18, UR17, R3 ;  /* 0x0000001112037c24 */ /* 0x000fca000f8e0203 */
[----:B------:R-:W-:Y:S01]  /*27a0*/  IADD3.X R7, PT, PT, R36, R7, R3, P0, !PT ;  /* 0x0000000724077210 */ /* 0x000fe200007fe403 */
        /* <DEDUP_REMOVED lines=20> */
.L_x_130:
[----:B------:R1:W-:Y:S01]  /*28f0*/  STS.128 [R211+0x6000], RZ ;  /* 0x006000ffd3007388 */ /* 0x0003e20000000c00 */
[----:B------:R-:W-:Y:S05]  /*2900*/  BRA `(.L_x_131) ;  /* 0x0000000000047947 */ /* 0x000fea0003800000 */
.L_x_129:
[----:B------:R1:W-:Y:S02]  /*2910*/  STS.128 [R211+0x6000], RZ ;  /* 0x006000ffd3007388 */ /* 0x0003e40000000c00 */
.L_x_131:
[----:B------:R-:W-:Y:S05]  /*2920*/  BSYNC.RECONVERGENT B0 ;  /* 0x0000000000007941 */ /* 0x000fea0003800200 */
.L_x_128:
[----:B------:R1:W-:Y:S01]  /*2930*/  @P5 STS.128 [R211+0x7000], RZ ;  /* 0x007000ffd3005388 */ /* 0x0003e20000000c00 */
[----:B------:R-:W-:Y:S04]  /*2940*/  BSSY.RECONVERGENT B0, `(.L_x_132) ;  /* 0x0000012000007945 */ /* 0x000fe80003800200 */
        /* <DEDUP_REMOVED lines=17> */
.L_x_133:
[----:B------:R-:W-:Y:S05]  /*2a60*/  BSYNC.RECONVERGENT B0 ;  /* 0x0000000000007941 */ /* 0x000fea0003800200 */
.L_x_132:
[----:B------:R-:W0:Y:S01]  /*2a70*/  LDGDEPBAR ;  /* 0x00000000000079af */ /* 0x000e220000000000 */
[----:B------:R-:W-:Y:S01]  /*2a80*/  IMAD.SHL.U32 R168, R108, 0x2, RZ ;  /* 0x000000026ca87824 */ /* 0x000fe200078e00ff */
[----:B------:R-:W4:Y:S01]  /*2a90*/  LDCU UR10, c[0x0][0x590] ;  /* 0x0000b200ff0a77ac */ /* 0x000f220008000800 */
[----:B------:R-:W-:Y:S01]  /*2aa0*/  IMAD.IADD R3, R33, 0x1, -R22 ;  /* 0x0000000121037824 */ /* 0x000fe200078e0a16 */
[----:B------:R-:W-:Y:S01]  /*2ab0*/  CS2R R94, SRZ ;  /* 0x00000000005e7805 */ /* 0x000fe2000001ff00 */
[----:B------:R-:W-:Y:S01]  /*2ac0*/  IMAD.IADD R156, R161, 0x1, R168 ;  /* 0x00000001a19c7824 */ /* 0x000fe200078e02a8 */
[----:B------:R-:W-:Y:S01]  /*2ad0*/  CS2R R92, SRZ ;  /* 0x00000000005c7805 */ /* 0x000fe2000001ff00 */
[----:B------:R-:W-:Y:S01]  /*2ae0*/  IMAD.SHL.U32 R248, R248, 0x8, RZ ;  /* 0x00000008f8f87824 */ /* 0x000fe200078e00ff */
[----:B------:R3:W-:Y:S01]  /*2af0*/  STL [R1], R3 ;  /* 0x0000000301007387 */ /* 0x0007e20000100800 */
[----:B------:R-:W-:Y:S01]  /*2b00*/  IMAD.IADD R160, R167, 0x1, R13 ;  /* 0x00000001a7a07824 */ /* 0x000fe200078e020d */
[----:B------:R-:W-:Y:S01]  /*2b10*/  CS2R R98, SRZ ;  /* 0x0000000000627805 */ /* 0x000fe2000001ff00 */
[----:B------:R-:W-:Y:S01]  /*2b20*/  IMAD.MOV.U32 R221, RZ, RZ, R179 ;  /* 0x000000ffffdd7224 */ /* 0x000fe200078e00b3 */
[----:B------:R-:W-:-:S02]  /*2b30*/  CS2R R96, SRZ ;  /* 0x0000000000607805 */ /* 0x000fc4000001ff00 */
[----:B------:R-:W-:Y:S02]  /*2b40*/  CS2R R90, SRZ ;  /* 0x00000000005a7805 */ /* 0x000fe4000001ff00 */
[----:B------:R-:W-:Y:S02]  /*2b50*/  CS2R R88, SRZ ;  /* 0x0000000000587805 */ /* 0x000fe4000001ff00 */
[----:B------:R-:W-:Y:S02]  /*2b60*/  CS2R R86, SRZ ;  /* 0x0000000000567805 */ /* 0x000fe4000001ff00 */
[----:B------:R-:W-:Y:S02]  /*2b70*/  CS2R R84, SRZ ;  /* 0x0000000000547805 */ /* 0x000fe4000001ff00 */
[----:B------:R-:W-:Y:S02]  /*2b80*/  CS2R R78, SRZ ;  /* 0x00000000004e7805 */ /* 0x000fe4000001ff00 */
[----:B------:R-:W-:-:S02]  /*2b90*/  CS2R R76, SRZ ;  /* 0x00000000004c7805 */ /* 0x000fc4000001ff00 */
[----:B------:R-:W-:Y:S02]  /*2ba0*/  CS2R R82, SRZ ;  /* 0x0000000000527805 */ /* 0x000fe4000001ff00 */
[----:B------:R-:W-:Y:S02]  /*2bb0*/  CS2R R80, SRZ ;  /* 0x0000000000507805 */ /* 0x000fe4000001ff00 */
[----:B------:R-:W-:Y:S02]  /*2bc0*/  CS2R R74, SRZ ;  /* 0x00000000004a7805 */ /* 0x000fe4000001ff00 */
[----:B------:R-:W-:Y:S02]  /*2bd0*/  CS2R R72, SRZ ;  /* 0x0000000000487805 */ /* 0x000fe4000001ff00 */
[----:B------:R-:W-:Y:S01]  /*2be0*/  CS2R R70, SRZ ;  /* 0x0000000000467805 */ /* 0x000fe2000001ff00 */
[----:B------:R-:W-:-:S04]  /*2bf0*/  DEPBAR.LE SB0, 0x1 ;  /* 0x000080400000791a */ /* 0x000fc80000000000 */
[----:B------:R-:W-:Y:S01]  /*2c00*/  BAR.SYNC.DEFER_BLOCKING 0x0 ;  /* 0x0000000000007b1d */ /* 0x000fe20000010000 */
[----:B------:R-:W-:Y:S01]  /*2c10*/  CS2R R68, SRZ ;  /* 0x0000000000447805 */ /* 0x000fe2000001ff00 */
[----:B------:R-:W-:Y:S01]  /*2c20*/  IMAD.IADD R162, R161, 0x1, R168 ;  /* 0x00000001a1a27824 */ /* 0x000fe200078e02a8 */
[----:B----4-:R-:W-:Y:S01]  /*2c30*/  USHF.L.U32 UR10, UR10, 0x7, URZ ;  /* 0x000000070a0a7899 */ /* 0x010fe200080006ff */
[----:B---3--:R-:W-:Y:S02]  /*2c40*/  IMAD.IADD R3, R2, 0x1, R13 ;  /* 0x0000000102037824 */ /* 0x008fe400078e020d */
[----:B------:R-:W3:Y:S01]  /*2c50*/  LDCU UR11, c[0x0][0x440] ;  /* 0x00008800ff0b77ac */ /* 0x000ee20008000800 */
[----:B------:R-:W4:Y:S01]  /*2c60*/  LDCU UR13, c[0x0][0x504] ;  /* 0x0000a080ff0d77ac */ /* 0x000f220008000800 */
[----:B------:R-:W1:Y:S01]  /*2c70*/  LDCU UR12, c[0x0][0x3e0] ;  /* 0x00007c00ff0c77ac */ /* 0x000e620008000800 */
[----:B------:R-:W1:Y:S01]  /*2c80*/  LDCU UR14, c[0x0][0x45c] ;  /* 0x00008b80ff0e77ac */ /* 0x000e620008000800 */
[----:B------:R1:W1:Y:S04]  /*2c90*/  LDSM.16.M88.4 R144, [R156] ;  /* 0x000000009c90783b */ /* 0x0002680000000200 */
[----:B------:R1:W1:Y:S04]  /*2ca0*/  LDSM.16.M88.4 R148, [R156+0x400] ;  /* 0x000400009c94783b */ /* 0x0002680000000200 */
[----:B------:R1:W1:Y:S04]  /*2cb0*/  LDSM.16.M88.4 R152, [R156+0x800] ;  /* 0x000800009c98783b */ /* 0x0002680000000200 */
[----:B------:R-:W1:Y:S04]  /*2cc0*/  LDSM.16.M88.4 R156, [R156+0xc00] ;  /* 0x000c00009c9c783b */ /* 0x000e680000000200 */
[----:B------:R1:W1:Y:S04]  /*2cd0*/  LDSM.16.M88.4 R128, [R161] ;  /* 0x00000000a180783b */ /* 0x0002680000000200 */
[----:B------:R1:W1:Y:S04]  /*2ce0*/  LDSM.16.M88.4 R132, [R161+0x400] ;  /* 0x00040000a184783b */ /* 0x0002680000000200 */
[----:B------:R1:W1:Y:S04]  /*2cf0*/  LDSM.16.M88.4 R136, [R161+0x800] ;  /* 0x00080000a188783b */ /* 0x0002680000000200 */
[----:B---34-:R1:W1:Y:S02]  /*2d00*/  LDSM.16.M88.4 R140, [R161+0xc00] ;  /* 0x000c0000a18c783b */ /* 0x0182640000000200 */
.L_x_138:
[----:B------:R-:W0:Y:S01]  /*2d10*/  LDGDEPBAR ;  /* 0x00000000000079af */ /* 0x000e220000000000 */
[----:B-1----:R-:W-:Y:S01]  /*2d20*/  IMAD.MOV.U32 R4, RZ, RZ, R245 ;  /* 0x000000ffff047224 */ /* 0x002fe200078e00f5 */
[----:B------:R-:W-:Y:S01]  /*2d30*/  IADD3 R112, PT, PT, R168, R160, RZ ;  /* 0x000000a0a8707210 */ /* 0x000fe20007ffe0ff */
[----:B------:R-:W-:Y:S02]  /*2d40*/  IMAD.MOV.U32 R5, RZ, RZ, R244 ;  /* 0x000000ffff057224 */ /* 0x000fe400078e00f4 */
[----:B------:R-:W3:Y:S01]  /*2d50*/  LDL R182, [R1] ;  /* 0x0000000001b67983 */ /* 0x000ee20000100800 */
[C---:B------:R-:W-:Y:S04]  /*2d60*/  LEA R4, P0, R239.reuse, R4, 0x2 ;  /* 0x00000004ef047211 */ /* 0x040fe800078010ff */
[----:B------:R-:W-:Y:S01]  /*2d70*/  LEA.HI.X R5, R239, R5, RZ, 0x2, P0 ;  /* 0x00000005ef057211 */ /* 0x000fe200000f14ff */
[----:B------:R-:W-:Y:S04]  /*2d80*/  DEPBAR.LE SB0, 0x0 ;  /* 0x000080000000791a */ /* 0x000fe80000000000 */
[----:B------:R-:W-:Y:S06]  /*2d90*/  BAR.SYNC.DEFER_BLOCKING 0x0 ;  /* 0x0000000000007b1d */ /* 0x000fec0000010000 */
[----:B------:R-:W-:Y:S05]  /*2da0*/  LDSM.16.M88.4 R64, [R160] ;  /* 0x00000000a040783b */ /* 0x000fea0000000200 */
[----:B------:R-:W1:Y:S05]  /*2db0*/  LDSM.16.M88.4 R16, [R161+-0x2000] ;  /* 0xffe00000a110783b */ /* 0x000e6a0000000200 */
[----:B------:R-:W4:Y:S05]  /*2dc0*/  LDSM.16.M88.4 R60, [R160+0x1000] ;  /* 0x00100000a03c783b */ /* 0x000f2a0000000200 */
[----:B-----5:R-:W5:Y:S05]  /*2dd0*/  LDG.E R172, desc[UR24][R4.64] ;  /* 0x0000001804ac7981 */ /* 0x020f6a000c1e1900 */
[----:B------:R-:W5:Y:S05]  /*2de0*/  LDG.E R171, desc[UR24][R4.64+0x20] ;  /* 0x0000201804ab7981 */ /* 0x000f6a000c1e1900 */
[----:B------:R-:W5:Y:S05]  /*2df0*/  LDG.E R170, desc[UR24][R4.64+0x100] ;  /* 0x0001001804aa7981 */ /* 0x000f6a000c1e1900 */
[----:B------:R1:W5:Y:S05]  /*2e00*/  LDG.E R169, desc[UR24][R4.64+0x120] ;  /* 0x0001201804a97981 */ /* 0x00036a000c1e1900 */
[----:B------:R-:W2:Y:S05]  /*2e10*/  LDSM.16.M88.4 R32, [R161+-0x1c00] ;  /* 0xffe40000a120783b */ /* 0x000eaa0000000200 */
[----:B------:R-:W2:Y:S05]  /*2e20*/  LDSM.16.M88.4 R48, [R161+-0x1800] ;  /* 0xffe80000a130783b */ /* 0x000eaa0000000200 */
[----:B------:R-:W2:Y:S05]  /*2e30*/  LDSM.16.M88.4 R100, [R161+-0x1400] ;  /* 0xffec0000a164783b */ /* 0x000eaa0000000200 */
[----:B------:R-:W-:Y:S05]  /*2e40*/  LDSM.16.M88.4 R104, [R112] ;  /* 0x000000007068783b */ /* 0x000fea0000000200 */
[----:B------:R-:W2:Y:S01]  /*2e50*/  LDSM.16.M88.4 R108, [R162+-0x2000] ;  /* 0xffe00000a26c783b */ /* 0x000ea20000000200 */
[-C--:B-1----:R-:W-:Y:S04]  /*2e60*/  HMMA.16816.F32 R4, R64, R16.reuse, RZ ;  /* 0x000000104004723c */ /* 0x082fe800000018ff */
[----:B------:R-:W1:Y:S04]  /*2e70*/  LDSM.16.M88.4 R112, [R112+0x1000] ;  /* 0x001000007070783b */ /* 0x000e680000000200 */
[C---:B----4-:R-:W-:Y:S01]  /*2e80*/  HMMA.16816.F32 R8, R60.reuse, R16, RZ ;  /* 0x000000103c08723c */ /* 0x050fe200000018ff */
[----:B------:R-:W4:Y:S05]  /*2e90*/  LDSM.16.M88.4 R116, [R162+-0x1c00] ;  /* 0xffe40000a274783b */ /* 0x000f2a0000000200 */
[----:B------:R-:W4:Y:S02]  /*2ea0*/  LDSM.16.M88.4 R120, [R162+-0x1800] ;  /* 0xffe80000a278783b */ /* 0x000f240000000200 */
[-C--:B------:R-:W-:Y:S03]  /*2eb0*/  HMMA.16816.F32 R12, R60, R18.reuse, RZ ;  /* 0x000000123c0c723c */ /* 0x080fe600000018ff */
[----:B------:R-:W3:Y:S05]  /*2ec0*/  LDSM.16.M88.4 R124, [R162+-0x1400] ;  /* 0xffec0000a27c783b */ /* 0x000eea0000000200 */
[C---:B------:R-:W-:Y:S08]  /*2ed0*/  HMMA.16816.F32 R16, R64.reuse, R18, RZ ;  /* 0x000000124010723c */ /* 0x040ff000000018ff */
[-C--:B--2---:R-:W-:Y:S08]  /*2ee0*/  HMMA.16816.F32 R20, R64, R32.reuse, RZ ;  /* 0x000000204014723c */ /* 0x084ff000000018ff */
        /* <DEDUP_REMOVED lines=8> */
[C---:B------:R-:W-:Y:S02]  /*2f70*/  HMMA.16816.F32 R56, R60.reuse, R100, RZ ;  /* 0x000000643c38723c */ /* 0x040fe400000018ff */
[----:B------:R-:W-:Y:S06]  /*2f80*/  IMAD.SHL.U32 R100, R178, 0x80, RZ ;  /* 0x00000080b2647824 */ /* 0x000fec00078e00ff */
[-C--:B------:R-:W-:Y:S08]  /*2f90*/  HMMA.16816.F32 R60, R60, R102.reuse, RZ ;  /* 0x000000663c3c723c */ /* 0x080ff000000018ff */
[----:B------:R-:W-:Y:S08]  /*2fa0*/  HMMA.16816.F32 R64, R64, R102, RZ ;  /* 0x000000664040723c */ /* 0x000ff000000018ff */
[-C--:B------:R-:W-:Y:S08]  /*2fb0*/  HMMA.16816.F32 R4, R104, R108.reuse, R4 ;  /* 0x0000006c6804723c */ /* 0x080ff00000001804 */
[C---:B-1----:R-:W-:Y:S08]  /*2fc0*/  HMMA.16816.F32 R8, R112.reuse, R108, R8 ;  /* 0x0000006c7008723c */ /* 0x042ff00000001808 */
[-C--:B------:R-:W-:Y:S08]  /*2fd0*/  HMMA.16816.F32 R12, R112, R110.reuse, R12 ;  /* 0x0000006e700c723c */ /* 0x080ff0000000180c */
[C---:B------:R-:W-:Y:S08]  /*2fe0*/  HMMA.16816.F32 R16, R104.reuse, R110, R16 ;  /* 0x0000006e6810723c */ /* 0x040ff00000001810 */
[-C--:B----4-:R-:W-:Y:S08]  /*2ff0*/  HMMA.16816.F32 R20, R104, R116.reuse, R20 ;  /* 0x000000746814723c */ /* 0x090ff00000001814 */
[C---:B------:R-:W-:Y:S08]  /*3000*/  HMMA.16816.F32 R24, R112.reuse, R116, R24 ;  /* 0x000000747018723c */ /* 0x040ff00000001818 */
[-C--:B------:R-:W-:Y:S08]  /*3010*/  HMMA.16816.F32 R28, R112, R118.reuse, R28 ;  /* 0x00000076701c723c */ /* 0x080ff0000000181c */
[C---:B------:R-:W-:Y:S08]  /*3020*/  HMMA.16816.F32 R32, R104.reuse, R118, R32 ;  /* 0x000000766820723c */ /* 0x040ff00000001820 */
[-C--:B------:R-:W-:Y:S08]  /*3030*/  HMMA.16816.F32 R36, R104, R120.reuse, R36 ;  /* 0x000000786824723c */ /* 0x080ff00000001824 */
[C---:B------:R-:W-:Y:S04]  /*3040*/  HMMA.16816.F32 R40, R112.reuse, R120, R40 ;  /* 0x000000787028723c */ /* 0x040fe80000001828 */
[----:B---3--:R-:W-:Y:S04]  /*3050*/  ISETP.GE.AND P0, PT, R100, R182, PT ;  /* 0x000000b66400720c */ /* 0x008fe80003f06270 */
[-C--:B------:R-:W-:Y:S08]  /*3060*/  HMMA.16816.F32 R44, R112, R122.reuse, R44 ;  /* 0x0000007a702c723c */ /* 0x080ff0000000182c */
[C---:B------:R-:W-:Y:S08]  /*3070*/  HMMA.16816.F32 R48, R104.reuse, R122, R48 ;  /* 0x0000007a6830723c */ /* 0x040ff00000001830 */
[-C--:B------:R-:W-:Y:S08]  /*3080*/  HMMA.16816.F32 R52, R104, R124.reuse, R52 ;  /* 0x0000007c6834723c */ /* 0x080ff00000001834 */
[C---:B------:R-:W-:Y:S08]  /*3090*/  HMMA.16816.F32 R56, R112.reuse, R124, R56 ;  /* 0x0000007c7038723c */ /* 0x040ff00000001838 */
[-C--:B------:R-:W-:Y:S08]  /*30a0*/  HMMA.16816.F32 R60, R112, R126.reuse, R60 ;  /* 0x0000007e703c723c */ /* 0x080ff0000000183c */
[----:B------:R-:W-:Y:S01]  /*30b0*/  HMMA.16816.F32 R64, R104, R126, R64 ;  /* 0x0000007e6840723c */ /* 0x000fe20000001840 */
[----:B------:R-:W-:Y:S08]  /*30c0*/  @!UPT UIADD3 URZ, UPT, UPT, URZ, URZ, URZ ;  /* 0x000000fffffff290 */ /* 0x000ff0000fffe0ff */
[----:B------:R-:W-:Y:S11]  /*30d0*/  @!P0 BRA `(.L_x_134) ;  /* 0x00000000002c8947 */ /* 0x000ff60003800000 */
[----:B------:R-:W-:Y:S02]  /*30e0*/  IMAD.SHL.U32 R101, R250, 0x80, RZ ;  /* 0x00000080fa657824 */ /* 0x000fe400078e00ff */
[----:B------:R-:W-:Y:S02]  /*30f0*/  VIADD R104, R100, 0x80 ;  /* 0x0000008064687836 */ /* 0x000fe40000000000 */
[C---:B------:R-:W-:Y:S01]  /*3100*/  IMAD.IADD R102, R101.reuse, 0x1, R246 ;  /* 0x0000000165667824 */ /* 0x040fe200078e02f6 */
[----:B------:R-:W-:Y:S04]  /*3110*/  IADD3 R103, PT, PT, R101, 0x80, RZ ;  /* 0x0000008065677810 */ /* 0x000fe80007ffe0ff */
[----:B------:R-:W-:Y:S02]  /*3120*/  IADD3 R102, PT, PT, R102, 0x80, RZ ;  /* 0x0000008066667810 */ /* 0x000fe40007ffe0ff */
[----:B------:R-:W-:Y:S02]  /*3130*/  ISETP.LT.AND P0, PT, R103, R173, PT ;  /* 0x000000ad6700720c */ /* 0x000fe40003f01270 */
[----:B------:R-:W-:Y:S05]  /*3140*/  IADD3 R102, PT, PT, R102, UR13, -R173 ;  /* 0x0000000d66667c10 */ /* 0x000fea000fffe8ad */
[----:B------:R-:W-:Y:S05]  /*3150*/  VIADD R101, R102, 0xffffff80 ;  /* 0xffffff8066657836 */ /* 0x000fea0000000000 */
[----:B------:R-:W-:Y:S11]  /*3160*/  ISETP.GE.AND P1, PT, R104, R101, PT ;  /* 0x000000656800720c */ /* 0x000ff60003f26270 */
[----:B------:R-:W-:Y:S02]  /*3170*/  @!UPT UIADD3 URZ, UPT, UPT, URZ, URZ, URZ ;  /* 0x000000fffffff290 */ /* 0x000fe4000fffe0ff */
[----:B------:R-:W-:Y:S05]  /*3180*/  @!P1 BRA P0, `(.L_x_135) ;  /* 0x0000001000909947 */ /* 0x000fea0000000000 */
.L_x_134:
[----:B------:R-:W1:Y:S01]  /*3190*/  LDC R118, c[0x0][0x504] ;  /* 0x00014100ff767b82 */ /* 0x000e620000000800 */
[----:B------:R-:W2:Y:S01]  /*31a0*/  S2R R101, SR_TID.X ;  /* 0x0000000000657919 */ /* 0x000ea20000002100 */
[----:B------:R-:W-:Y:S06]  /*31b0*/  IMAD.IADD R119, R239, 0x1, R100 ;  /* 0x00000001ef777824 */ /* 0x000fec00078e0264 */
[----:B------:R-:W3:Y:S01]  /*31c0*/  LDC R103, c[0x0][0x508] ;  /* 0x00014200ff677b82 */ /* 0x000ee20000000800 */
[C-C-:B-1----:R-:W-:Y:S02]  /*31d0*/  IADD3 R118, PT, PT, R173.reuse, -R118, -R246.reuse ;  /* 0x80000076ad767210 */ /* 0x142fe40007ffe8f6 */
[----:B---3--:R-:W-:Y:S03]  /*31e0*/  IADD3 R103, PT, PT, R173, R103, -R246 ;  /* 0x00000067ad677210 */ /* 0x008fe60007ffe8f6 */
[----:B------:R-:W-:Y:S02]  /*31f0*/  IMAD.IADD R118, R119, 0x1, R118 ;  /* 0x0000000177767824 */ /* 0x000fe400078e0276 */
[----:B--2---:R-:W-:Y:S01]  /*3200*/  IMAD.SHL.U32 R102, R101, 0x2, RZ ;  /* 0x0000000265667824 */ /* 0x004fe200078e00ff */
[----:B------:R-:W-:Y:S01]  /*3210*/  SHF.R.U32.HI R101, RZ, 0x1, R101 ;  /* 0x00000001ff657819 */ /* 0x000fe20000011665 */
[----:B------:R-:W-:Y:S01]  /*3220*/  IMAD.IADD R119, R119, 0x1, R103 ;  /* 0x0000000177777824 */ /* 0x000fe200078e0267 */
[----:B------:R-:W-:Y:S02]  /*3230*/  VIADDMNMX R100, R118, 0x8, RZ, !PT ;  /* 0x0000000876647846 */ /* 0x000fe400078001ff */
[----:B------:R-:W-:Y:S04]  /*3240*/  LOP3.LUT R102, R102, 0x6, RZ, 0xc0, !PT ;  /* 0x0000000666667812 */ /* 0x000fe800078ec0ff */
[----:B------:R-:W-:Y:S02]  /*3250*/  LOP3.LUT R102, R102, 0x1c0, R101, 0xf8, !PT ;  /* 0x000001c066667812 */ /* 0x000fe400078ef865 */
[----:B------:R-:W-:Y:S03]  /*3260*/  VIMNMX R101, PT, PT, RZ, R118, !PT ;  /* 0x00000076ff657248 */ /* 0x000fe60007fe0100 */
[----:B------:R-:W-:Y:S04]  /*3270*/  IMAD R102, R250, 0x80, R102 ;  /* 0x00000080fa667824 */ /* 0x000fe800078e0266 */
[C---:B------:R-:W-:Y:S01]  /*3280*/  VIADD R117, R102.reuse, 0x1 ;  /* 0x0000000166757836 */ /* 0x040fe20000000000 */
[CC--:B------:R-:W-:Y:S01]  /*3290*/  ISETP.GE.AND P3, PT, R102.reuse, R101.reuse, PT ;  /* 0x000000656600720c */ /* 0x0c0fe20003f66270 */
[C---:B------:R-:W-:Y:S01]  /*32a0*/  VIADD R116, R102.reuse, 0x8 ;  /* 0x0000000866747836 */ /* 0x040fe20000000000 */
[CC--:B------:R-:W-:Y:S01]  /*32b0*/  ISETP.GE.AND P1, PT, R102.reuse, R100.reuse, PT ;  /* 0x000000646600720c */ /* 0x0c0fe20003f26270 */
[C---:B------:R-:W-:Y:S01]  /*32c0*/  VIADD R115, R102.reuse, 0x9 ;  /* 0x0000000966737836 */ /* 0x040fe20000000000 */
[CC--:B------:R-:W-:Y:S01]  /*32d0*/  ISETP.GE.AND P2, PT, R117.reuse, R101.reuse, PT ;  /* 0x000000657500720c */ /* 0x0c0fe20003f46270 */
[C---:B------:R-:W-:Y:S01]  /*32e0*/  VIADD R114, R102.reuse, 0x10 ;  /* 0x0000001066727836 */ /* 0x040fe20000000000 */
[-C--:B------:R-:W-:Y:S01]  /*32f0*/  ISETP.GE.AND P0, PT, R117, R100.reuse, PT ;  /* 0x000000647500720c */ /* 0x080fe20003f06270 */
[----:B------:R-:W-:Y:S01]  /*3300*/  VIADD R113, R102, 0x11 ;  /* 0x0000001166717836 */ /* 0x000fe20000000000 */
[----:B------:R-:W-:Y:S01]  /*3310*/  FSEL R122, R4, -INF , P3 ;  /* 0xff800000047a7808 */ /* 0x000fe20001800000 */
[----:B------:R-:W-:Y:S01]  /*3320*/  VIADD R112, R102, 0x18 ;  /* 0x0000001866707836 */ /* 0x000fe20000000000 */
[----:B------:R-:W-:Y:S01]  /*3330*/  FSEL R6, R6, -INF , P1 ;  /* 0xff80000006067808 */ /* 0x000fe20000800000 */
[C---:B------:R-:W-:Y:S01]  /*3340*/  VIADD R111, R102.reuse, 0x19 ;  /* 0x00000019666f7836 */ /* 0x040fe20000000000 */
[----:B------:R-:W-:Y:S01]  /*3350*/  FSEL R121, R5, -INF , P2 ;  /* 0xff80000005797808 */ /* 0x000fe20001000000 */
[C---:B------:R-:W-:Y:S01]  /*3360*/  VIADD R110, R102.reuse, 0x20 ;  /* 0x00000020666e7836 */ /* 0x040fe20000000000 */
[----:B------:R-:W-:Y:S01]  /*3370*/  FSEL R120, R7, -INF , P0 ;  /* 0xff80000007787808 */ /* 0x000fe20000000000 */
[----:B------:R-:W-:Y:S01]  /*3380*/  VIADD R109, R102, 0x21 ;  /* 0x00000021666d7836 */ /* 0x000fe20000000000 */
[-C--:B------:R-:W-:Y:S01]  /*3390*/  ISETP.GE.AND P3, PT, R116, R101.reuse, PT ;  /* 0x000000657400720c */ /* 0x080fe20003f66270 */
[C---:B------:R-:W-:Y:S01]  /*33a0*/  VIADD R108, R102.reuse, 0x28 ;  /* 0x00000028666c7836 */ /* 0x040fe20000000000 */
[CC--:B------:R-:W-:Y:S01]  /*33b0*/  ISETP.GE.AND P2, PT, R115.reuse, R101.reuse, PT ;  /* 0x000000657300720c */ /* 0x0c0fe20003f46270 */
[----:B------:R-:W-:Y:S01]  /*33c0*/  VIADD R107, R102, 0x29 ;  /* 0x00000029666b7836 */ /* 0x000fe20000000000 */
[-C--:B------:R-:W-:Y:S01]  /*33d0*/  ISETP.GE.AND P1, PT, R116, R100.reuse, PT ;  /* 0x000000647400720c */ /* 0x080fe20003f26270 */
[C---:B------:R-:W-:Y:S01]  /*33e0*/  VIADD R106, R102.reuse, 0x30 ;  /* 0x00000030666a7836 */ /* 0x040fe20000000000 */
[-C--:B------:R-:W-:Y:S01]  /*33f0*/  ISETP.GE.AND P0, PT, R115, R100.reuse, PT ;  /* 0x000000647300720c */ /* 0x080fe20003f06270 */
[----:B------:R-:W-:Y:S01]  /*3400*/  VIADD R105, R102, 0x31 ;  /* 0x0000003166697836 */ /* 0x000fe20000000000 */
[----:B------:R-:W-:Y:S01]  /*3410*/  FSEL R16, R16, -INF , P3 ;  /* 0xff80000010107808 */ /* 0x000fe20001800000 */
[C---:B------:R-:W-:Y:S01]  /*3420*/  VIADD R104, R102.reuse, 0x38 ;  /* 0x0000003866687836 */ /* 0x040fe20000000000 */
[----:B------:R-:W-:Y:S01]  /*3430*/  FSEL R17, R17, -INF , P2 ;  /* 0xff80000011117808 */ /* 0x000fe20001000000 */
[----:B------:R-:W-:Y:S01]  /*3440*/  VIADD R103, R102, 0x39 ;  /* 0x0000003966677836 */ /* 0x000fe20000000000 */
[----:B------:R-:W-:Y:S02]  /*3450*/  FSEL R18, R18, -INF , P1 ;  /* 0xff80000012127808 */ /* 0x000fe40000800000 */
[----:B------:R-:W-:Y:S02]  /*3460*/  FSEL R19, R19, -INF , P0 ;  /* 0xff80000013137808 */ /* 0x000fe40000000000 */
[CC--:B------:R-:W-:Y:S02]  /*3470*/  ISETP.GE.AND P3, PT, R114.reuse, R101.reuse, PT ;  /* 0x000000657200720c */ /* 0x0c0fe40003f66270 */
[CC--:B------:R-:W-:Y:S02]  /*3480*/  ISETP.GE.AND P2, PT, R113.reuse, R101.reuse, PT ;  /* 0x000000657100720c */ /* 0x0c0fe40003f46270 */
[-C--:B------:R-:W-:Y:S02]  /*3490*/  ISETP.GE.AND P1, PT, R114, R100.reuse, PT ;  /* 0x000000647200720c */ /* 0x080fe40003f26270 */
[-C--:B------:R-:W-:Y:S02]  /*34a0*/  ISETP.GE.AND P0, PT, R113, R100.reuse, PT ;  /* 0x000000647100720c */ /* 0x080fe40003f06270 */
[----:B------:R-:W-:Y:S02]  /*34b0*/  FSEL R20, R20, -INF , P3 ;  /* 0xff80000014147808 */ /* 0x000fe40001800000 */
[----:B------:R-:W-:Y:S02]  /*34c0*/  FSEL R21, R21, -INF , P2 ;  /* 0xff80000015157808 */ /* 0x000fe40001000000 */
        /* <DEDUP_REMOVED lines=19> */
[-C--:B------:R-:W-:Y:S02]  /*3600*/  ISETP.GE.AND P2, PT, R108, R100.reuse, PT ;  /* 0x000000646c00720c */ /* 0x080fe40003f46270 */
[-C--:B------:R-:W-:Y:S02]  /*3610*/  ISETP.GE.AND P1, PT, R107, R100.reuse, PT ;  /* 0x000000646b00720c */ /* 0x080fe40003f26270 */
[-C--:B------:R-:W-:Y:S02]  /*3620*/  ISETP.GE.AND P0, PT, R106, R101.reuse, PT ;  /* 0x000000656a00720c */ /* 0x080fe40003f06270 */
[----:B------:R-:W-:Y:S02]  /*3630*/  FSEL R49, R49, -INF , P3 ;  /* 0xff80000031317808 */ /* 0x000fe40001800000 */
[----:B------:R-:W-:Y:S02]  /*3640*/  FSEL R50, R50, -INF , P2 ;  /* 0xff80000032327808 */ /* 0x000fe40001000000 */
[----:B------:R-:W-:Y:S02]  /*3650*/  FSEL R51, R51, -INF , P1 ;  /* 0xff80000033337808 */ /* 0x000fe40000800000 */
[----:B------:R-:W-:Y:S02]  /*3660*/  FSEL R52, R52, -INF , P0 ;  /* 0xff80000034347808 */ /* 0x000fe40000000000 */
[-C--:B------:R-:W-:Y:S02]  /*3670*/  ISETP.GE.AND P3, PT, R106, R100.reuse, PT ;  /* 0x000000646a00720c */ /* 0x080fe40003f66270 */
[-C--:B------:R-:W-:Y:S02]  /*3680*/  ISETP.GE.AND P2, PT, R105, R100.reuse, PT ;  /* 0x000000646900720c */ /* 0x080fe40003f46270 */
[-C--:B------:R-:W-:Y:S02]  /*3690*/  ISETP.GE.AND P1, PT, R104, R100.reuse, PT ;  /* 0x000000646800720c */ /* 0x080fe40003f26270 */
[----:B------:R-:W-:Y:S02]  /*36a0*/  ISETP.GE.AND P0, PT, R103, R100, PT ;  /* 0x000000646700720c */ /* 0x000fe40003f06270 */
[C---:B------:R-:W-:Y:S02]  /*36b0*/  VIADDMNMX R5, R118.reuse, 0x40, RZ, !PT ;  /* 0x0000004076057846 */ /* 0x040fe400078001ff */
[----:B------:R-:W-:Y:S02]  /*36c0*/  VIADDMNMX R4, R118, 0x48, RZ, !PT ;  /* 0x0000004876047846 */ /* 0x000fe400078001ff */
[----:B------:R-:W-:Y:S02]  /*36d0*/  ISETP.GE.AND P4, PT, R108, R101, PT ;  /* 0x000000656c00720c */ /* 0x000fe40003f86270 */
[----:B------:R-:W-:Y:S02]  /*36e0*/  FSEL R54, R54, -INF , P3 ;  /* 0xff80000036367808 */ /* 0x000fe40001800000 */
[----:B------:R-:W-:Y:S02]  /*36f0*/  FSEL R55, R55, -INF , P2 ;  /* 0xff80000037377808 */ /* 0x000fe40001000000 */
[----:B------:R-:W-:Y:S02]  /*3700*/  FSEL R66, R66, -INF , P1 ;  /* 0xff80000042427808 */ /* 0x000fe40000800000 */
[----:B------:R-:W-:Y:S02]  /*3710*/  FSEL R67, R67, -INF , P0 ;  /* 0xff80000043437808 */ /* 0x000fe40000000000 */
[CC--:B------:R-:W-:Y:S02]  /*3720*/  ISETP.GE.AND P3, PT, R102.reuse, R5.reuse, PT ;  /* 0x000000056600720c */ /* 0x0c0fe40003f66270 */
[-C--:B------:R-:W-:Y:S02]  /*3730*/  ISETP.GE.AND P1, PT, R102, R4.reuse, PT ;  /* 0x000000046600720c */ /* 0x080fe40003f26270 */
[C---:B------:R-:W-:Y:S02]  /*3740*/  ISETP.GE.AND P2, PT, R117.reuse, R5, PT ;  /* 0x000000057500720c */ /* 0x040fe40003f46270 */
[-C--:B------:R-:W-:Y:S02]  /*3750*/  ISETP.GE.AND P0, PT, R117, R4.reuse, PT ;  /* 0x000000047500720c */ /* 0x080fe40003f06270 */
[----:B------:R-:W-:Y:S02]  /*3760*/  FSEL R48, R48, -INF , P4 ;  /* 0xff80000030307808 */ /* 0x000fe40002000000 */
[-C--:B------:R-:W-:Y:S02]  /*3770*/  ISETP.GE.AND P6, PT, R105, R101.reuse, PT ;  /* 0x000000656900720c */ /* 0x080fe40003fc6270 */
[-C--:B------:R-:W-:Y:S02]  /*3780*/  ISETP.GE.AND P5, PT, R104, R101.reuse, PT ;  /* 0x000000656800720c */ /* 0x080fe40003fa6270 */
[----:B------:R-:W-:Y:S02]  /*3790*/  ISETP.GE.AND P4, PT, R103, R101, PT ;  /* 0x000000656700720c */ /* 0x000fe40003f86270 */
        /* <DEDUP_REMOVED lines=42> */
[-C--:B------:R-:W-:Y:S02]  /*3a40*/  ISETP.GE.AND P0, PT, R106, R5.reuse, PT ;  /* 0x000000056a00720c */ /* 0x080fe40003f06270 */
[-C--:B------:R-:W-:Y:S02]  /*3a50*/  ISETP.GE.AND P6, PT, R105, R5.reuse, PT ;  /* 0x000000056900720c */ /* 0x080fe40003fc6270 */
[--C-:B------:R-:W-:Y:S02]  /*3a60*/  VIADDMNMX R7, R119, 0x1, R173.reuse, PT ;  /* 0x0000000177077846 */ /* 0x100fe400038001ad */
[----:B------:R-:W-:Y:S02]  /*3a70*/  FSEL R64, R64, -INF , P5 ;  /* 0xff80000040407808 */ /* 0x000fe40002800000 */
[----:B------:R-:W-:Y:S02]  /*3a80*/  FSEL R44, R44, -INF , P4 ;  /* 0xff8000002c2c7808 */ /* 0x000fe40002000000 */
[----:B------:R-:W-:Y:S02]  /*3a90*/  FSEL R45, R45, -INF , P3 ;  /* 0xff8000002d2d7808 */ /* 0x000fe40001800000 */
[----:B------:R-:W-:Y:S02]  /*3aa0*/  FSEL R46, R46, -INF , P2 ;  /* 0xff8000002e2e7808 */ /* 0x000fe40001000000 */
[----:B------:R-:W-:Y:S02]  /*3ab0*/  FSEL R47, R47, -INF , P1 ;  /* 0xff8000002f2f7808 */ /* 0x000fe40000800000 */
[----:B------:R-:W-:Y:S02]  /*3ac0*/  FSEL R56, R56, -INF , P0 ;  /* 0xff80000038387808 */ /* 0x000fe40000000000 */
[----:B------:R-:W-:Y:S02]  /*3ad0*/  FSEL R57, R57, -INF , P6 ;  /* 0xff80000039397808 */ /* 0x000fe40003000000 */
[-C--:B------:R-:W-:Y:S02]  /*3ae0*/  ISETP.GE.AND P5, PT, R104, R5.reuse, PT ;  /* 0x000000056800720c */ /* 0x080fe40003fa6270 */
[----:B------:R-:W-:Y:S02]  /*3af0*/  ISETP.GE.AND P4, PT, R103, R5, PT ;  /* 0x000000056700720c */ /* 0x000fe40003f86270 */
[-C--:B------:R-:W-:Y:S02]  /*3b00*/  ISETP.GE.AND P3, PT, R106, R4.reuse, PT ;  /* 0x000000046a00720c */ /* 0x080fe40003f66270 */
[-C--:B------:R-:W-:Y:S02]  /*3b10*/  ISETP.GE.AND P2, PT, R105, R4.reuse, PT ;  /* 0x000000046900720c */ /* 0x080fe40003f46270 */
[-C--:B------:R-:W-:Y:S02]  /*3b20*/  ISETP.GE.AND P1, PT, R104, R4.reuse, PT ;  /* 0x000000046800720c */ /* 0x080fe40003f26270 */
[----:B------:R-:W-:Y:S02]  /*3b30*/  ISETP.GE.AND P0, PT, R103, R4, PT ;  /* 0x000000046700720c */ /* 0x000fe40003f06270 */
[----:B------:R-:W-:Y:S02]  /*3b40*/  ISETP.GE.AND P6, PT, R102, R7, PT ;  /* 0x000000076600720c */ /* 0x000fe40003fc6270 */
[C-C-:B------:R-:W-:Y:S02]  /*3b50*/  VIADDMNMX R9, R119.reuse, 0x9, R173.reuse, PT ;  /* 0x0000000977097846 */ /* 0x140fe400038001ad */
[C-C-:B------:R-:W-:Y:S02]  /*3b60*/  VIADDMNMX R11, R119.reuse, 0x41, R173.reuse, PT ;  /* 0x00000041770b7846 */ /* 0x140fe400038001ad */
[----:B------:R-:W-:Y:S02]  /*3b70*/  VIADDMNMX R43, R119, 0x49, R173, PT ;  /* 0x00000049772b7846 */ /* 0x000fe400038001ad */
[----:B------:R-:W-:Y:S02]  /*3b80*/  FSEL R58, R58, -INF , P3 ;  /* 0xff8000003a3a7808 */ /* 0x000fe40001800000 */
[----:B------:R-:W-:Y:S02]  /*3b90*/  FSEL R59, R59, -INF , P2 ;  /* 0xff8000003b3b7808 */ /* 0x000fe40001000000 */
[----:B------:R-:W-:Y:S02]  /*3ba0*/  FSEL R60, R60, -INF , P5 ;  /* 0xff8000003c3c7808 */ /* 0x000fe40002800000 */
[----:B------:R-:W-:Y:S02]  /*3bb0*/  FSEL R61, R61, -INF , P4 ;  /* 0xff8000003d3d7808 */ /* 0x000fe40002000000 */
[----:B------:R-:W-:Y:S02]  /*3bc0*/  FSEL R62, R62, -INF , P1 ;  /* 0xff8000003e3e7808 */ /* 0x000fe40000800000 */
[----:B------:R-:W-:Y:S02]  /*3bd0*/  FSEL R63, R63, -INF , P0 ;  /* 0xff8000003f3f7808 */ /* 0x000fe40000000000 */
[----:B------:R-:W-:Y:S02]  /*3be0*/  FSEL R4, R122, -INF , !P6 ;  /* 0xff8000007a047808 */ /* 0x000fe40007000000 */
[C---:B------:R-:W-:Y:S02]  /*3bf0*/  ISETP.GE.AND P3, PT, R102.reuse, R9, PT ;  /* 0x000000096600720c */ /* 0x040fe40003f66270 */
[C---:B------:R-:W-:Y:S02]  /*3c00*/  ISETP.GE.AND P2, PT, R102.reuse, R11, PT ;  /* 0x0000000b6600720c */ /* 0x040fe40003f46270 */
[----:B------:R-:W-:Y:S02]  /*3c10*/  ISETP.GE.AND P5, PT, R102, R43, PT ;  /* 0x0000002b6600720c */ /* 0x000fe40003fa6270 */
[-C--:B------:R-:W-:Y:S02]  /*3c20*/  ISETP.GE.AND P4, PT, R117, R7.reuse, PT ;  /* 0x000000077500720c */ /* 0x080fe40003f86270 */
[-C--:B------:R-:W-:Y:S02]  /*3c30*/  ISETP.GE.AND P1, PT, R116, R7.reuse, PT ;  /* 0x000000077400720c */ /* 0x080fe40003f26270 */
[-C--:B------:R-:W-:Y:S02]  /*3c40*/  ISETP.GE.AND P0, PT, R115, R7.reuse, PT ;  /* 0x000000077300720c */ /* 0x080fe40003f06270 */
[-C--:B------:R-:W-:Y:S02]  /*3c50*/  ISETP.GE.AND P6, PT, R114, R7.reuse, PT ;  /* 0x000000077200720c */ /* 0x080fe40003fc6270 */
[----:B------:R-:W-:Y:S02]  /*3c60*/  FSEL R6, R6, -INF , !P3 ;  /* 0xff80000006067808 */ /* 0x000fe40005800000 */
[----:B------:R-:W-:Y:S02]  /*3c70*/  FSEL R8, R8, -INF , !P2 ;  /* 0xff80000008087808 */ /* 0x000fe40005000000 */
[----:B------:R-:W-:Y:S02]  /*3c80*/  FSEL R10, R10, -INF , !P5 ;  /* 0xff8000000a0a7808 */ /* 0x000fe40006800000 */
[----:B------:R-:W-:Y:S02]  /*3c90*/  FSEL R5, R121, -INF , !P4 ;  /* 0xff80000079057808 */ /* 0x000fe40006000000 */
[----:B------:R-:W-:Y:S02]  /*3ca0*/  FSEL R16, R16, -INF , !P1 ;  /* 0xff80000010107808 */ /* 0x000fe40004800000 */
[----:B------:R-:W-:Y:S02]  /*3cb0*/  FSEL R17, R17, -INF , !P0 ;  /* 0xff80000011117808 */ /* 0x000fe40004000000 */
[----:B------:R-:W-:Y:S02]  /*3cc0*/  FSEL R20, R20, -INF , !P6 ;  /* 0xff80000014147808 */ /* 0x000fe40007000000 */
[-C--:B------:R-:W-:Y:S02]  /*3cd0*/  ISETP.GE.AND P3, PT, R113, R7.reuse, PT ;  /* 0x000000077100720c */ /* 0x080fe40003f66270 */
[-C--:B------:R-:W-:Y:S02]  /*3ce0*/  ISETP.GE.AND P2, PT, R112, R7.reuse, PT ;  /* 0x000000077000720c */ /* 0x080fe40003f46270 */
[-C--:B------:R-:W-:Y:S02]  /*3cf0*/  ISETP.GE.AND P5, PT, R111, R7.reuse, PT ;  /* 0x000000076f00720c */ /* 0x080fe40003fa6270 */
        /* <DEDUP_REMOVED lines=14> */
[----:B------:R-:W-:Y:S02]  /*3de0*/  ISETP.GE.AND P4, PT, R103, R7, PT ;  /* 0x000000076700720c */ /* 0x000fe40003f86270 */
        /* <DEDUP_REMOVED lines=28> */
[----:B------:R-:W-:Y:S02]  /*3fb0*/  ISETP.GE.AND P1, PT, R103, R9, PT ;  /* 0x000000096700720c */ /* 0x000fe40003f26270 */
        /* <DEDUP_REMOVED lines=28> */
[----:B------:R-:W-:Y:S02]  /*4180*/  ISETP.GE.AND P0, PT, R103, R11, PT ;  /* 0x0000000b6700720c */ /* 0x000fe40003f06270 */
        /* <DEDUP_REMOVED lines=28> */
[----:B------:R-:W-:Y:S02]  /*4350*/  ISETP.GE.AND P6, PT, R103, R43, PT ;  /* 0x0000002b6700720c */ /* 0x000fe40003fc6270 */
[----:B------:R-:W-:Y:S02]  /*4360*/  FSEL R43, R100, -INF , !P3 ;  /* 0xff800000642b7808 */ /* 0x000fe40005800000 */
[----:B------:R-:W-:Y:S02]  /*4370*/  FSEL R46, R46, -INF , !P2 ;  /* 0xff8000002e2e7808 */ /* 0x000fe40005000000 */
[----:B------:R-:W-:Y:S02]  /*4380*/  FSEL R47, R47, -INF , !P5 ;  /* 0xff8000002f2f7808 */ /* 0x000fe40006800000 */
[----:B------:R-:W-:Y:S02]  /*4390*/  FSEL R58, R58, -INF , !P4 ;  /* 0xff8000003a3a7808 */ /* 0x000fe40006000000 */
[----:B------:R-:W-:Y:S02]  /*43a0*/  FSEL R59, R59, -INF , !P1 ;  /* 0xff8000003b3b7808 */ /* 0x000fe40004800000 */
[----:B------:R-:W-:Y:S02]  /*43b0*/  FSEL R62, R62, -INF , !P0 ;  /* 0xff8000003e3e7808 */ /* 0x000fe40004000000 */
[----:B------:R-:W-:Y:S07]  /*43c0*/  FSEL R63, R63, -INF , !P6 ;  /* 0xff8000003f3f7808 */ /* 0x000fee0007000000 */
.L_x_135:
[C---:B------:R-:W-:Y:S01]  /*43d0*/  FMUL.FTZ R101, R243.reuse, 1.4426950216293334961 ;  /* 0x3fb8aa3bf3657820 */ /* 0x040fe20000410000 */
[----:B------:R-:W-:Y:S01]  /*43e0*/  FSETP.NEU.FTZ.AND P0, PT, R243, -INF , PT ;  /* 0xff800000f300780b */ /* 0x000fe20003f1d000 */
[C---:B------:R-:W-:Y:S01]  /*43f0*/  FMUL.FTZ R100, R242.reuse, 1.4426950216293334961 ;  /* 0x3fb8aa3bf2647820 */ /* 0x040fe20000410000 */
[----:B------:R-:W-:Y:S02]  /*4400*/  MOV R108, 0x10 ;  /* 0x00000010006c7802 */ /* 0x000fe40000000f00 */
[----:B------:R-:W-:Y:S02]  /*4410*/  FSEL R101, R101, RZ, P0 ;  /* 0x000000ff65657208 */ /* 0x000fe40000000000 */
[----:B------:R-:W-:Y:S02]  /*4420*/  FSETP.NEU.FTZ.AND P0, PT, R242, -INF , PT ;  /* 0xff800000f200780b */ /* 0x000fe40003f1d000 */
[----:B------:R-:W-:Y:S01]  /*4430*/  IADD3 R104, PT, PT, R167, R168, RZ ;  /* 0x000000a8a7687210 */ /* 0x000fe20007ffe0ff */
[--C-:B------:R-:W-:Y:S01]  /*4440*/  FFMA.FTZ R5, R5, UR14, -R101.reuse ;  /* 0x0000000e05057c23 */ /* 0x100fe20008010865 */
[----:B------:R-:W-:Y:S01]  /*4450*/  FSEL R100, R100, RZ, P0 ;  /* 0x000000ff64647208 */ /* 0x000fe20000000000 */
[--C-:B------:R-:W-:Y:S01]  /*4460*/  FFMA.FTZ R4, R4, UR14, -R101.reuse ;  /* 0x0000000e04047c23 */ /* 0x100fe20008010865 */
[--C-:B------:R-:W-:Y:S01]  /*4470*/  FFMA.FTZ R64, R64, UR14, -R101.reuse ;  /* 0x0000000e40407c23 */ /* 0x100fe20008010865 */
[----:B------:R1:W-:Y:S01]  /*4480*/  MUFU.EX2 R185, R5 ;  /* 0x0000000500b97308 */ /* 0x0003e20000000800 */
[--C-:B------:R-:W-:Y:S01]  /*4490*/  FFMA.FTZ R16, R16, UR14, -R101.reuse ;  /* 0x0000000e10107c23 */ /* 0x100fe20008010865 */
[--C-:B------:R-:W-:Y:S01]  /*44a0*/  FFMA.FTZ R6, R6, UR14, -R100.reuse ;  /* 0x0000000e06067c23 */ /* 0x100fe20008010864 */
[--C-:B------:R-:W-:Y:S01]  /*44b0*/  FFMA.FTZ R66, R66, UR14, -R100.reuse ;  /* 0x0000000e42427c23 */ /* 0x100fe20008010864 */
[--C-:B------:R-:W-:Y:S01]  /*44c0*/  FFMA.FTZ R7, R7, UR14, -R100.reuse ;  /* 0x0000000e07077c23 */ /* 0x100fe20008010864 */
[--C-:B------:R-:W-:Y:S01]  /*44d0*/  FFMA.FTZ R17, R17, UR14, -R101.reuse ;  /* 0x0000000e11117c23 */ /* 0x100fe20008010865 */
[--C-:B------:R-:W-:Y:S01]  /*44e0*/  FFMA.FTZ R18, R18, UR14, -R100.reuse ;  /* 0x0000000e12127c23 */ /* 0x100fe20008010864 */
[--C-:B------:R-:W-:Y:S03]  /*44f0*/  FFMA.FTZ R19, R19, UR14, -R100.reuse ;  /* 0x0000000e13137c23 */ /* 0x100fe60008010864 */
[----:B------:R2:W3:Y:S01]  /*4500*/  MUFU.EX2 R189, R4 ;  /* 0x0000000400bd7308 */ /* 0x0004e20000000800 */
[--C-:B------:R-:W-:Y:S01]  /*4510*/  FFMA.FTZ R20, R20, UR14, -R101.reuse ;  /* 0x0000000e14147c23 */ /* 0x100fe20008010865 */
[--C-:B------:R-:W-:Y:S01]  /*4520*/  FFMA.FTZ R21, R21, UR14, -R101.reuse ;  /* 0x0000000e15157c23 */ /* 0x100fe20008010865 */
[--C-:B------:R-:W-:Y:S01]  /*4530*/  FFMA.FTZ R22, R22, UR14, -R100.reuse ;  /* 0x0000000e16167c23 */ /* 0x100fe20008010864 */
[--C-:B------:R-:W-:Y:S01]  /*4540*/  FFMA.FTZ R23, R23, UR14, -R100.reuse ;  /* 0x0000000e17177c23 */ /* 0x100fe20008010864 */
[--C-:B------:R-:W-:Y:S01]  /*4550*/  FFMA.FTZ R32, R32, UR14, -R101.reuse ;  /* 0x0000000e20207c23 */ /* 0x100fe20008010865 */
[--C-:B------:R-:W-:Y:S01]  /*4560*/  FFMA.FTZ R33, R33, UR14, -R101.reuse ;  /* 0x0000000e21217c23 */ /* 0x100fe20008010865 */
[--C-:B------:R-:W-:Y:S03]  /*4570*/  FFMA.FTZ R34, R34, UR14, -R100.reuse ;  /* 0x0000000e22227c23 */ /* 0x100fe60008010864 */
[----:B------:R-:W-:Y:S01]  /*4580*/  MUFU.EX2 R238, R64 ;  /* 0x0000004000ee7308 */ /* 0x000fe20000000800 */
        /* <DEDUP_REMOVED lines=12> */
[----:B------:R-:W-:Y:S01]  /*4650*/  FFMA.FTZ R101, R65, UR14, -R101 ;  /* 0x0000000e41657c23 */ /* 0x000fe20008010865 */
[--C-:B------:R-:W-:Y:S01]  /*4660*/  FFMA.FTZ R54, R54, UR14, -R100.reuse ;  /* 0x0000000e36367c23 */ /* 0x100fe20008010864 */
[--C-:B------:R-:W-:Y:S03]  /*4670*/  FFMA.FTZ R55, R55, UR14, -R100.reuse ;  /* 0x0000000e37377c23 */ /* 0x100fe60008010864 */
[----:B------:R4:W-:Y:S01]  /*4680*/  MUFU.EX2 R183, R6 ;  /* 0x0000000600b77308 */ /* 0x0009e20000000800 */
[----:B------:R-:W-:Y:S01]  /*4690*/  FFMA.FTZ R100, R67, UR14, -R100 ;  /* 0x0000000e43647c23 */ /* 0x000fe20008010864 */
[C---:B-1----:R-:W-:Y:S01]  /*46a0*/  FMUL.FTZ R5, R241.reuse, 1.4426950216293334961 ;  /* 0x3fb8aa3bf1057820 */ /* 0x042fe20000410000 */
[----:B------:R-:W-:Y:S01]  /*46b0*/  FSETP.NEU.FTZ.AND P0, PT, R241, -INF , PT ;  /* 0xff800000f100780b */ /* 0x000fe20003f1d000 */
[----:B--2---:R-:W-:Y:S01]  /*46c0*/  FMUL.FTZ R4, R240, 1.4426950216293334961 ;  /* 0x3fb8aa3bf0047820 */ /* 0x004fe20000410000 */
[----:B------:R-:W-:Y:S02]  /*46d0*/  ISETP.GT.AND P1, PT, R178, R249, PT ;  /* 0x000000f9b200720c */ /* 0x000fe40003f24270 */
[----:B------:R-:W-:Y:S03]  /*46e0*/  FSEL R5, R5, RZ, P0 ;  /* 0x000000ff05057208 */ /* 0x000fe60000000000 */
[----:B------:R-:W-:Y:S01]  /*46f0*/  MUFU.EX2 R237, R101 ;  /* 0x0000006500ed7308 */ /* 0x000fe20000000800 */
[----:B------:R-:W-:Y:S01]  /*4700*/  FSETP.NEU.FTZ.AND P0, PT, R240, -INF , PT ;  /* 0xff800000f000780b */ /* 0x000fe20003f1d000 */
[--C-:B------:R-:W-:Y:S03]  /*4710*/  FFMA.FTZ R60, R60, UR14, -R5.reuse ;  /* 0x0000000e3c3c7c23 */ /* 0x100fe60008010805 */
[----:B------:R-:W-:Y:S01]  /*4720*/  FSEL R4, R4, RZ, P0 ;  /* 0x000000ff04047208 */ /* 0x000fe20000000000 */
[--C-:B------:R-:W-:Y:S01]  /*4730*/  FFMA.FTZ R8, R8, UR14, -R5.reuse ;  /* 0x0000000e08087c23 */ /* 0x100fe20008010805 */
[--C-:B------:R-:W-:Y:S03]  /*4740*/  FFMA.FTZ R9, R9, UR14, -R5.reuse ;  /* 0x0000000e09097c23 */ /* 0x100fe60008010805 */
[----:B------:R-:W-:Y:S01]  /*4750*/  MUFU.EX2 R235, R100 ;  /* 0x0000006400eb7308 */ /* 0x000fe20000000800 */
[----:B----4-:R-:W1:Y:S01]  /*4760*/  S2R R6, SR_TID.X ;  /* 0x0000000000067919 */ /* 0x010e620000002100 */
        /* <DEDUP_REMOVED lines=22> */
[----:B------:R3:W2:Y:S01]  /*48d0*/  MUFU.EX2 R118, R7 ;  /* 0x0000000700767308 */ /* 0x0006a20000000800 */
[--C-:B------:R-:W-:Y:S01]  /*48e0*/  FFMA.FTZ R57, R57, UR14, -R5.reuse ;  /* 0x0000000e39397c23 */ /* 0x100fe20008010805 */
[----:B------:R-:W-:Y:S01]  /*48f0*/  FFMA.FTZ R5, R61, UR14, -R5 ;  /* 0x0000000e3d057c23 */ /* 0x000fe20008010805 */
[--C-:B------:R-:W-:Y:S01]  /*4900*/  FFMA.FTZ R42, R42, UR14, -R4.reuse ;  /* 0x0000000e2a2a7c23 */ /* 0x100fe20008010804 */
[--C-:B------:R-:W-:Y:S01]  /*4910*/  FFMA.FTZ R43, R43, UR14, -R4.reuse ;  /* 0x0000000e2b2b7c23 */ /* 0x100fe20008010804 */
[--C-:B------:R-:W-:Y:S01]  /*4920*/  FFMA.FTZ R46, R46, UR14, -R4.reuse ;  /* 0x0000000e2e2e7c23 */ /* 0x100fe20008010804 */
[--C-:B------:R-:W-:Y:S01]  /*4930*/  FFMA.FTZ R47, R47, UR14, -R4.reuse ;  /* 0x0000000e2f2f7c23 */ /* 0x100fe20008010804 */
[--C-:B------:R-:W-:Y:S03]  /*4940*/  FFMA.FTZ R58, R58, UR14, -R4.reuse ;  /* 0x0000000e3a3a7c23 */ /* 0x100fe60008010804 */
[----:B------:R-:W-:Y:S01]  /*4950*/  MUFU.EX2 R219, R16 ;  /* 0x0000001000db7308 */ /* 0x000fe20000000800 */
[--C-:B------:R-:W-:Y:S01]  /*4960*/  FFMA.FTZ R59, R59, UR14, -R4.reuse ;  /* 0x0000000e3b3b7c23 */ /* 0x100fe20008010804 */
[----:B------:R-:W-:Y:S08]  /*4970*/  FFMA.FTZ R4, R63, UR14, -R4 ;  /* 0x0000000e3f047c23 */ /* 0x000ff00008010804 */
[----:B------:R-:W4:Y:S10]  /*4980*/  MUFU.EX2 R216, R17 ;  /* 0x0000001100d87308 */ /* 0x000f340000000800 */
[----:B------:R-:W-:Y:S10]  /*4990*/  MUFU.EX2 R213, R18 ;  /* 0x0000001200d57308 */ /* 0x000ff40000000800 */
[----:B------:R-:W-:Y:S10]  /*49a0*/  MUFU.EX2 R212, R19 ;  /* 0x0000001300d47308 */ /* 0x000ff40000000800 */
[----:B------:R4:W-:Y:S10]  /*49b0*/  MUFU.EX2 R117, R8 ;  /* 0x0000000800757308 */ /* 0x0009f40000000800 */
[----:B------:R-:W4:Y:S10]  /*49c0*/  MUFU.EX2 R116, R9 ;  /* 0x0000000900747308 */ /* 0x000f340000000800 */
[----:B------:R4:W-:Y:S10]  /*49d0*/  MUFU.EX2 R114, R10 ;  /* 0x0000000a00727308 */ /* 0x0009f40000000800 */
[----:B------:R-:W4:Y:S10]  /*49e0*/  MUFU.EX2 R113, R11 ;  /* 0x0000000b00717308 */ /* 0x000f340000000800 */
[----:B------:R-:W-:Y:S10]  /*49f0*/  MUFU.EX2 R121, R12 ;  /* 0x0000000c00797308 */ /* 0x000ff40000000800 */
        /* <DEDUP_REMOVED lines=20> */
[----:B------:R-:W4:Y:S10]  /*4b40*/  MUFU.EX2 R206, R37 ;  /* 0x0000002500ce7308 */ /* 0x000f340000000800 */
[----:B------:R4:W-:Y:S10]  /*4b50*/  MUFU.EX2 R196, R5 ;  /* 0x0000000500c47308 */ /* 0x0009f40000000800 */
        /* <DEDUP_REMOVED lines=8> */
[----:B------:R-:W-:Y:S10]  /*4be0*/  MUFU.EX2 R193, R42 ;  /* 0x0000002a00c17308 */ /* 0x000ff40000000800 */
[----:B------:R-:W4:Y:S10]  /*4bf0*/  MUFU.EX2 R191, R43 ;  /* 0x0000002b00bf7308 */ /* 0x000f340000000800 */
[----:B------:R-:W-:Y:S10]  /*4c00*/  MUFU.EX2 R201, R44 ;  /* 0x0000002c00c97308 */ /* 0x000ff40000000800 */
[----:B------:R-:W-:Y:S10]  /*4c10*/  MUFU.EX2 R200, R45 ;  /* 0x0000002d00c87308 */ /* 0x000ff40000000800 */
[----:B------:R-:W-:Y:S10]  /*4c20*/  MUFU.EX2 R198, R46 ;  /* 0x0000002e00c67308 */ /* 0x000ff40000000800 */
[----:B------:R-:W4:Y:S10]  /*4c30*/  MUFU.EX2 R195, R47 ;  /* 0x0000002f00c37308 */ /* 0x000f340000000800 */
[----:B------:R-:W-:Y:S10]  /*4c40*/  MUFU.EX2 R218, R52 ;  /* 0x0000003400da7308 */ /* 0x000ff40000000800 */
[----:B------:R-:W4:Y:S10]  /*4c50*/  MUFU.EX2 R215, R53 ;  /* 0x0000003500d77308 */ /* 0x000f340000000800 */
[----:B------:R-:W-:Y:S10]  /*4c60*/  MUFU.EX2 R226, R54 ;  /* 0x0000003600e27308 */ /* 0x000ff40000000800 */
[----:B------:R-:W4:Y:S10]  /*4c70*/  MUFU.EX2 R220, R55 ;  /* 0x0000003700dc7308 */ /* 0x000f340000000800 */
[----:B------:R4:W-:Y:S10]  /*4c80*/  MUFU.EX2 R123, R4 ;  /* 0x00000004007b7308 */ /* 0x0009f40000000800 */
[----:B------:R-:W-:Y:S10]  /*4c90*/  MUFU.EX2 R217, R56 ;  /* 0x0000003800d97308 */ /* 0x000ff40000000800 */
[----:B------:R-:W-:Y:S10]  /*4ca0*/  MUFU.EX2 R214, R57 ;  /* 0x0000003900d67308 */ /* 0x000ff40000000800 */
[----:B------:R-:W-:Y:S10]  /*4cb0*/  MUFU.EX2 R210, R58 ;  /* 0x0000003a00d27308 */ /* 0x000ff40000000800 */
[----:B------:R-:W4:Y:S01]  /*4cc0*/  MUFU.EX2 R202, R59 ;  /* 0x0000003b00ca7308 */ /* 0x000f220000000800 */
[----:B---3--:R-:W-:Y:S02]  /*4cd0*/  F2FP.F16.F32.PACK_AB R7, R185, R189 ;  /* 0x000000bdb907723e */ /* 0x008fe400000000ff */
[----:B-1----:R-:W-:Y:S02]  /*4ce0*/  LOP3.LUT P0, RZ, R6, 0x4, RZ, 0xc0, !PT ;  /* 0x0000000406ff7812 */ /* 0x002fe4000780c0ff */
[----:B--2---:R-:W-:Y:S01]  /*4cf0*/  F2FP.F16.F32.PACK_AB R6, R118, R183 ;  /* 0x000000b77606723e */ /* 0x004fe200000000ff */
[----:B------:R1:W-:Y:S01]  /*4d00*/  STS [R177], R7 ;  /* 0x00000007b1007388 */ /* 0x0003e20000000800 */
[----:B------:R-:W-:Y:S02]  /*4d10*/  SEL R108, R108, 0xfffffff0, !P0 ;  /* 0xfffffff06c6c7807 */ /* 0x000fe40004000000 */
[----:B----4-:R-:W-:Y:S01]  /*4d20*/  F2FP.F16.F32.PACK_AB R8, R216, R219 ;  /* 0x000000dbd808723e */ /* 0x010fe200000000ff */
[----:B------:R2:W-:Y:S01]  /*4d30*/  STS [R177+0x400], R6 ;  /* 0x00040006b1007388 */ /* 0x0005e20000000800 */
[----:B------:R-:W-:Y:S02]  /*4d40*/  IADD3 R112, PT, PT, R108, R177, RZ ;  /* 0x000000b16c707210 */ /* 0x000fe40007ffe0ff */
[----:B------:R-:W-:Y:S02]  /*4d50*/  F2FP.F16.F32.PACK_AB R10, R116, R117 ;  /* 0x00000075740a723e */ /* 0x000fe400000000ff */
[----:B------:R-:W-:Y:S01]  /*4d60*/  F2FP.F16.F32.PACK_AB R9, R113, R114 ;  /* 0x000000727109723e */ /* 0x000fe200000000ff */
[----:B------:R3:W-:Y:S01]  /*4d70*/  STS [R112], R8 ;  /* 0x0000000870007388 */ /* 0x0007e20000000800 */
[----:B------:R-:W-:Y:S02]  /*4d80*/  IADD3 R111, PT, PT, R108, R176, RZ ;  /* 0x000000b06c6f7210 */ /* 0x000fe40007ffe0ff */
[----:B------:R-:W-:Y:S02]  /*4d90*/  F2FP.F16.F32.PACK_AB R5, R206, R207 ;  /* 0x000000cfce05723e */ /* 0x000fe400000000ff */
[C---:B------:R-:W-:Y:S02]  /*4da0*/  IADD3 R110, PT, PT, R108.reuse, R175, RZ ;  /* 0x000000af6c6e7210 */ /* 0x040fe40007ffe0ff */
[----:B------:R-:W-:Y:S02]  /*4db0*/  IADD3 R109, PT, PT, R108, R174, RZ ;  /* 0x000000ae6c6d7210 */ /* 0x000fe40007ffe0ff */
[----:B------:R-:W-:Y:S02]  /*4dc0*/  F2FP.F16.F32.PACK_AB R4, R237, R238 ;  /* 0x000000eeed04723e */ /* 0x000fe400000000ff */
[----:B-1----:R-:W-:Y:S02]  /*4dd0*/  F2FP.F16.F32.PACK_AB R7, R212, R213 ;  /* 0x000000d5d407723e */ /* 0x002fe400000000ff */
[----:B--2---:R-:W-:Y:S03]  /*4de0*/  F2FP.F16.F32.PACK_AB R6, R120, R121 ;  /* 0x000000797806723e */ /* 0x004fe600000000ff */
[----:B------:R1:W-:Y:S04]  /*4df0*/  STS [R112+0x400], R7 ;  /* 0x0004000770007388 */ /* 0x0003e80000000800 */
[----:B------:R2:W-:Y:S01]  /*4e00*/  STS [R177+0x2000], R10 ;  /* 0x0020000ab1007388 */ /* 0x0005e20000000800 */
[----:B---3--:R-:W-:Y:S03]  /*4e10*/  F2FP.F16.F32.PACK_AB R8, R188, R190 ;  /* 0x000000bebc08723e */ /* 0x008fe600000000ff */
[----:B------:R3:W-:Y:S04]  /*4e20*/  STS [R177+0x2400], R9 ;  /* 0x00240009b1007388 */ /* 0x0007e80000000800 */
[----:B------:R4:W-:Y:S01]  /*4e30*/  STS [R112+0x2000], R6 ;  /* 0x0020000670007388 */ /* 0x0009e20000000800 */
[----:B-1----:R-:W-:Y:S02]  /*4e40*/  F2FP.F16.F32.PACK_AB R7, R229, R230 ;  /* 0x000000e6e507723e */ /* 0x002fe400000000ff */
[----:B--2---:R-:W-:Y:S02]  /*4e50*/  F2FP.F16.F32.PACK_AB R10, R115, R119 ;  /* 0x00000077730a723e */ /* 0x004fe400000000ff */
[----:B---3--:R-:W-:Y:S03]  /*4e60*/  F2FP.F16.F32.PACK_AB R9, R192, R194 ;  /* 0x000000c2c009723e */ /* 0x008fe600000000ff */
[----:B------:R-:W-:Y:S01]  /*4e70*/  STS [R112+0x2400], R10 ;  /* 0x0024000a70007388 */ /* 0x000fe20000000800 */
[----:B----4-:R-:W-:Y:S03]  /*4e80*/  F2FP.F16.F32.PACK_AB R6, R227, R228 ;  /* 0x000000e4e306723e */ /* 0x010fe600000000ff */
[----:B------:R1:W-:Y:S04]  /*4e90*/  STS [R176], R9 ;  /* 0x00000009b0007388 */ /* 0x0003e80000000800 */
[----:B------:R2:W-:Y:S04]  /*4ea0*/  STS [R176+0x400], R8 ;  /* 0x00040008b0007388 */ /* 0x0005e80000000800 */
[----:B------:R3:W-:Y:S04]  /*4eb0*/  STS [R111], R7 ;  /* 0x000000076f007388 */ /* 0x0007e80000000800 */
[----:B------:R4:W-:Y:S01]  /*4ec0*/  STS [R111+0x400], R6 ;  /* 0x000400066f007388 */ /* 0x0009e20000000800 */
[----:B-1----:R-:W-:Y:S02]  /*4ed0*/  F2FP.F16.F32.PACK_AB R9, R126, R182 ;  /* 0x000000b67e09723e */ /* 0x002fe400000000ff */
[----:B--2---:R-:W-:Y:S03]  /*4ee0*/  F2FP.F16.F32.PACK_AB R8, R122, R124 ;  /* 0x0000007c7a08723e */ /* 0x004fe600000000ff */
[----:B------:R-:W-:Y:S01]  /*4ef0*/  STS [R176+0x2000], R9 ;  /* 0x00200009b0007388 */ /* 0x000fe20000000800 */
[----:B---3--:R-:W-:Y:S03]  /*4f00*/  F2FP.F16.F32.PACK_AB R7, R184, R187 ;  /* 0x000000bbb807723e */ /* 0x008fe600000000ff */
[----:B------:R1:W-:Y:S01]  /*4f10*/  STS [R176+0x2400], R8 ;  /* 0x00240008b0007388 */ /* 0x0003e20000000800 */
[----:B----4-:R-:W-:Y:S03]  /*4f20*/  F2FP.F16.F32.PACK_AB R6, R125, R127 ;  /* 0x0000007f7d06723e */ /* 0x010fe600000000ff */
[----:B------:R2:W-:Y:S04]  /*4f30*/  STS [R111+0x2000], R7 ;  /* 0x002000076f007388 */ /* 0x0005e80000000800 */
[----:B------:R3:W-:Y:S04]  /*4f40*/  STS [R111+0x2400], R6 ;  /* 0x002400066f007388 */ /* 0x0007e80000000800 */
[----:B------:R4:W-:Y:S01]  /*4f50*/  STS [R175], R5 ;  /* 0x00000005af007388 */ /* 0x0009e20000000800 */
[----:B-1----:R-:W-:Y:S02]  /*4f60*/  F2FP.F16.F32.PACK_AB R8, R197, R199 ;  /* 0x000000c7c508723e */ /* 0x002fe400000000ff */
[----:B--2---:R-:W-:Y:S02]  /*4f70*/  F2FP.F16.F32.PACK_AB R7, R233, R234 ;  /* 0x000000eae907723e */ /* 0x004fe400000000ff */
[----:B---3--:R-:W-:Y:S02]  /*4f80*/  F2FP.F16.F32.PACK_AB R6, R231, R232 ;  /* 0x000000e8e706723e */ /* 0x008fe400000000ff */
[----:B----4-:R-:W-:Y:S05]  /*4f90*/  F2FP.F16.F32.PACK_AB R5, R203, R205 ;  /* 0x000000cdcb05723e */ /* 0x010fea00000000ff */
[----:B------:R1:W-:Y:S04]  /*4fa0*/  STS [R175+0x400], R5 ;  /* 0x00040005af007388 */ /* 0x0003e80000000800 */
[----:B------:R2:W-:Y:S04]  /*4fb0*/  STS [R110], R7 ;  /* 0x000000076e007388 */ /* 0x0005e80000000800 */
[----:B------:R3:W-:Y:S04]  /*4fc0*/  STS [R110+0x400], R6 ;  /* 0x000400066e007388 */ /* 0x0007e80000000800 */
[----:B------:R4:W-:Y:S01]  /*4fd0*/  STS [R175+0x2000], R8 ;  /* 0x00200008af007388 */ /* 0x0009e20000000800 */
[----:B-1----:R-:W-:Y:S02]  /*4fe0*/  F2FP.F16.F32.PACK_AB R5, R191, R193 ;  /* 0x000000c1bf05723e */ /* 0x002fe400000000ff */
[----:B--2---:R-:W-:Y:S03]  /*4ff0*/  F2FP.F16.F32.PACK_AB R7, R195, R198 ;  /* 0x000000c6c307723e */ /* 0x004fe600000000ff */
[----:B------:R1:W-:Y:S01]  /*5000*/  STS [R175+0x2400], R5 ;  /* 0x00240005af007388 */ /* 0x0003e20000000800 */
[----:B---3--:R-:W-:Y:S03]  /*5010*/  F2FP.F16.F32.PACK_AB R6, R215, R218 ;  /* 0x000000dad706723e */ /* 0x008fe600000000ff */
[----:B------:R2:W-:Y:S01]  /*5020*/  STS [R110+0x2400], R7 ;  /* 0x002400076e007388 */ /* 0x0005e20000000800 */
[----:B----4-:R-:W-:Y:S05]  /*5030*/  F2FP.F16.F32.PACK_AB R8, R200, R201 ;  /* 0x000000c9c808723e */ /* 0x010fea00000000ff */
[----:B------:R3:W-:Y:S04]  /*5040*/  STS [R110+0x2000], R8 ;  /* 0x002000086e007388 */ /* 0x0007e80000000800 */
[----:B------:R4:W-:Y:S01]  /*5050*/  STS [R174], R6 ;  /* 0x00000006ae007388 */ /* 0x0009e20000000800 */
[----:B-1----:R-:W-:Y:S02]  /*5060*/  F2FP.F16.F32.PACK_AB R5, R220, R226 ;  /* 0x000000e2dc05723e */ /* 0x002fe400000000ff */
[----:B--2---:R-:W-:Y:S03]  /*5070*/  F2FP.F16.F32.PACK_AB R7, R202, R210 ;  /* 0x000000d2ca07723e */ /* 0x004fe600000000ff */
[----:B------:R1:W-:Y:S04]  /*5080*/  STS [R174+0x400], R5 ;  /* 0x00040005ae007388 */ /* 0x0003e80000000800 */
[----:B------:R2:W-:Y:S01]  /*5090*/  STS [R109], R4 ;  /* 0x000000046d007388 */ /* 0x0005e20000000800 */
[----:B---3--:R-:W-:Y:S02]  /*50a0*/  F2FP.F16.F32.PACK_AB R8, R214, R217 ;  /* 0x000000d9d608723e */ /* 0x008fe400000000ff */
[----:B----4-:R-:W-:Y:S05]  /*50b0*/  F2FP.F16.F32.PACK_AB R6, R235, R236 ;  /* 0x000000eceb06723e */ /* 0x010fea00000000ff */
[----:B------:R-:W-:Y:S04]  /*50c0*/  STS [R109+0x400], R6 ;  /* 0x000400066d007388 */ /* 0x000fe80000000800 */
[----:B------:R-:W-:Y:S04]  /*50d0*/  STS [R174+0x2000], R8 ;  /* 0x00200008ae007388 */ /* 0x000fe80000000800 */
[----:B------:R-:W-:Y:S01]  /*50e0*/  STS [R174+0x2400], R7 ;  /* 0x00240007ae007388 */ /* 0x000fe20000000800 */
[----:B-1----:R-:W-:Y:S02]  /*50f0*/  F2FP.F16.F32.PACK_AB R5, R196, R204 ;  /* 0x000000ccc405723e */ /* 0x002fe400000000ff */
[----:B--2---:R-:W-:Y:S03]  /*5100*/  F2FP.F16.F32.PACK_AB R4, R123, R186 ;  /* 0x000000ba7b04723e */ /* 0x004fe600000000ff */
        /* <DEDUP_REMOVED lines=25> */
[C---:B-----5:R-:W-:Y:S01]  /*52a0*/  FADD.FTZ R4, -R172.reuse, R4 ;  /* 0x00000004ac047221 */ /* 0x060fe20000010100 */
[----:B------:R-:W-:Y:S01]  /*52b0*/  FADD.FTZ R5, -R172, R5 ;  /* 0x00000005ac057221 */ /* 0x000fe20000010100 */
[C---:B------:R-:W-:Y:S01]  /*52c0*/  FADD.FTZ R6, -R171.reuse, R6 ;  /* 0x00000006ab067221 */ /* 0x040fe20000010100 */
[----:B------:R-:W-:Y:S01]  /*52d0*/  FADD.FTZ R7, -R171, R7 ;  /* 0x00000007ab077221 */ /* 0x000fe20000010100 */
[----:B------:R-:W-:Y:S01]  /*52e0*/  FMUL.FTZ R4, R189, R4 ;  /* 0x00000004bd047220 */ /* 0x000fe20000410000 */
[C---:B------:R-:W-:Y:S01]  /*52f0*/  HMMA.16816.F32 R16, R100.reuse, R146, R16 ;  /* 0x000000926410723c */ /* 0x040fe20000001810 */
[----:B------:R-:W1:Y:S03]  /*5300*/  S2R R189, SR_TID.X ;  /* 0x0000000000bd7919 */ /* 0x000e660000002100 */
[----:B------:R-:W-:Y:S01]  /*5310*/  FMUL.FTZ R5, R185, R5 ;  /* 0x00000005b9057220 */ /* 0x000fe20000410000 */
[----:B------:R-:W-:Y:S01]  /*5320*/  FMUL.FTZ R6, R183, R6 ;  /* 0x00000006b7067220 */ /* 0x000fe20000410000 */
[----:B------:R-:W-:Y:S01]  /*5330*/  FMUL.FTZ R7, R118, R7 ;  /* 0x0000000776077220 */ /* 0x000fe20000410000 */
[C---:B------:R-:W-:Y:S01]  /*5340*/  FADD.FTZ R8, -R170.reuse, R8 ;  /* 0x00000008aa087221 */ /* 0x040fe20000010100 */
[-C--:B------:R-:W-:Y:S03]  /*5350*/  HMMA.16816.F32 R20, R100, R148.reuse, R20 ;  /* 0x000000946414723c */ /* 0x080fe60000001814 */
[----:B------:R-:W-:Y:S01]  /*5360*/  F2FP.F16.F32.PACK_AB R118, R5, R4 ;  /* 0x000000040576723e */ /* 0x000fe200000000ff */
[C---:B------:R-:W-:Y:S01]  /*5370*/  FADD.FTZ R9, -R170.reuse, R9 ;  /* 0x00000009aa097221 */ /* 0x040fe20000010100 */
[C---:B------:R-:W-:Y:S01]  /*5380*/  FADD.FTZ R10, -R169.reuse, R10 ;  /* 0x0000000aa90a7221 */ /* 0x040fe20000010100 */
[C---:B------:R-:W-:Y:S01]  /*5390*/  FADD.FTZ R11, -R169.reuse, R11 ;  /* 0x0000000ba90b7221 */ /* 0x040fe20000010100 */
[C---:B------:R-:W-:Y:S01]  /*53a0*/  FADD.FTZ R12, -R170.reuse, R12 ;  /* 0x0000000caa0c7221 */ /* 0x040fe20000010100 */
[C---:B------:R-:W-:Y:S04]  /*53b0*/  HMMA.16816.F32 R24, R104.reuse, R148, R24 ;  /* 0x000000946818723c */ /* 0x040fe80000001818 */
[----:B------:R-:W-:Y:S01]  /*53c0*/  FADD.FTZ R13, -R170, R13 ;  /* 0x0000000daa0d7221 */ /* 0x000fe20000010100 */
[C---:B------:R-:W-:Y:S01]  /*53d0*/  FADD.FTZ R14, -R169.reuse, R14 ;  /* 0x0000000ea90e7221 */ /* 0x040fe20000010100 */
[----:B------:R-:W-:Y:S01]  /*53e0*/  FADD.FTZ R15, -R169, R15 ;  /* 0x0000000fa90f7221 */ /* 0x000fe20000010100 */
[C---:B------:R-:W-:Y:S01]  /*53f0*/  FADD.FTZ R16, -R172.reuse, R16 ;  /* 0x00000010ac107221 */ /* 0x040fe20000010100 */
[-C--:B------:R-:W-:Y:S03]  /*5400*/  HMMA.16816.F32 R28, R104, R150.reuse, R28 ;  /* 0x00000096681c723c */ /* 0x080fe6000000181c */
[C---:B------:R-:W-:Y:S01]  /*5410*/  FADD.FTZ R17, -R172.reuse, R17 ;  /* 0x00000011ac117221 */ /* 0x040fe20000010100 */
[C---:B------:R-:W-:Y:S01]  /*5420*/  FADD.FTZ R18, -R171.reuse, R18 ;  /* 0x00000012ab127221 */ /* 0x040fe20000010100 */
[C---:B------:R-:W-:Y:S01]  /*5430*/  FADD.FTZ R19, -R171.reuse, R19 ;  /* 0x00000013ab137221 */ /* 0x040fe20000010100 */
[C---:B------:R-:W-:Y:S01]  /*5440*/  FADD.FTZ R20, -R172.reuse, R20 ;  /* 0x00000014ac147221 */ /* 0x040fe20000010100 */
[----:B------:R-:W-:Y:S01]  /*5450*/  FADD.FTZ R21, -R172, R21 ;  /* 0x00000015ac157221 */ /* 0x000fe20000010100 */
[C---:B------:R-:W-:Y:S04]  /*5460*/  HMMA.16816.F32 R32, R100.reuse, R150, R32 ;  /* 0x000000966420723c */ /* 0x040fe80000001820 */
[C---:B------:R-:W-:Y:S01]  /*5470*/  FADD.FTZ R22, -R171.reuse, R22 ;  /* 0x00000016ab167221 */ /* 0x040fe20000010100 */
[----:B------:R-:W-:Y:S01]  /*5480*/  FADD.FTZ R23, -R171, R23 ;  /* 0x00000017ab177221 */ /* 0x000fe20000010100 */
[C---:B------:R-:W-:Y:S01]  /*5490*/  FADD.FTZ R24, -R170.reuse, R24 ;  /* 0x00000018aa187221 */ /* 0x040fe20000010100 */
[C---:B------:R-:W-:Y:S01]  /*54a0*/  FADD.FTZ R25, -R170.reuse, R25 ;  /* 0x00000019aa197221 */ /* 0x040fe20000010100 */
[-C--:B------:R-:W-:Y:S03]  /*54b0*/  HMMA.16816.F32 R36, R100, R152.reuse, R36 ;  /* 0x000000986424723c */ /* 0x080fe60000001824 */
[C---:B------:R-:W-:Y:S01]  /*54c0*/  FADD.FTZ R28, -R170.reuse, R28 ;  /* 0x0000001caa1c7221 */ /* 0x040fe20000010100 */
[----:B------:R-:W-:Y:S01]  /*54d0*/  FADD.FTZ R29, -R170, R29 ;  /* 0x0000001daa1d7221 */ /* 0x000fe20000010100 */
[----:B------:R-:W-:Y:S01]  /*54e0*/  FMUL.FTZ R8, R117, R8 ;  /* 0x0000000875087220 */ /* 0x000fe20000410000 */
[----:B------:R-:W-:Y:S01]  /*54f0*/  F2FP.F16.F32.PACK_AB R117, R7, R6 ;  /* 0x000000060775723e */ /* 0x000fe200000000ff */
[----:B------:R-:W-:Y:S01]  /*5500*/  FMUL.FTZ R5, R187, R28 ;  /* 0x0000001cbb057220 */ /* 0x000fe20000410000 */
[C---:B------:R-:W-:Y:S04]  /*5510*/  HMMA.16816.F32 R40, R104.reuse, R152, R40 ;  /* 0x000000986828723c */ /* 0x040fe80000001828 */
[----:B------:R-:W-:Y:S01]  /*5520*/  FMUL.FTZ R9, R116, R9 ;  /* 0x0000000974097220 */ /* 0x000fe20000410000 */
[----:B------:R-:W-:Y:S01]  /*5530*/  FMUL.FTZ R10, R114, R10 ;  /* 0x0000000a720a7220 */ /* 0x000fe20000410000 */
[----:B------:R-:W-:Y:S01]  /*5540*/  FMUL.FTZ R11, R113, R11 ;  /* 0x0000000b710b7220 */ /* 0x000fe20000410000 */
[----:B------:R-:W-:Y:S01]  /*5550*/  FMUL.FTZ R12, R121, R12 ;  /* 0x0000000c790c7220 */ /* 0x000fe20000410000 */
[-C--:B------:R-:W-:Y:S03]  /*5560*/  HMMA.16816.F32 R44, R104, R154.reuse, R44 ;  /* 0x0000009a682c723c */ /* 0x080fe6000000182c */
[----:B------:R-:W-:Y:S01]  /*5570*/  FMUL.FTZ R13, R120, R13 ;  /* 0x0000000d780d7220 */ /* 0x000fe20000410000 */
[----:B------:R-:W-:Y:S01]  /*5580*/  FMUL.FTZ R14, R119, R14 ;  /* 0x0000000e770e7220 */ /* 0x000fe20000410000 */
[----:B------:R-:W-:Y:S01]  /*5590*/  FMUL.FTZ R15, R115, R15 ;  /* 0x0000000f730f7220 */ /* 0x000fe20000410000 */
[----:B------:R-:W-:Y:S01]  /*55a0*/  FMUL.FTZ R16, R219, R16 ;  /* 0x00000010db107220 */ /* 0x000fe20000410000 */
        /* <DEDUP_REMOVED lines=11> */
[C---:B------:R-:W-:Y:S01]  /*5660*/  FADD.FTZ R30, -R169.reuse, R30 ;  /* 0x0000001ea91e7221 */ /* 0x040fe20000010100 */
[C---:B------:R-:W-:Y:S04]  /*5670*/  HMMA.16816.F32 R56, R104.reuse, R156, R56 ;  /* 0x0000009c6838723c */ /* 0x040fe80000001838 */
[----:B------:R-:W-:Y:S01]  /*5680*/  FMUL.FTZ R28, R184, R29 ;  /* 0x0000001db81c7220 */ /* 0x000fe20000410000 */
[C---:B------:R-:W-:Y:S01]  /*5690*/  FADD.FTZ R26, -R169.reuse, R26 ;  /* 0x0000001aa91a7221 */ /* 0x040fe20000010100 */
[C---:B------:R-:W-:Y:S01]  /*56a0*/  FADD.FTZ R27, -R169.reuse, R27 ;  /* 0x0000001ba91b7221 */ /* 0x040fe20000010100 */
[----:B------:R-:W-:Y:S01]  /*56b0*/  FADD.FTZ R31, -R169, R31 ;  /* 0x0000001fa91f7221 */ /* 0x000fe20000010100 */
[-C--:B------:R-:W-:Y:S03]  /*56c0*/  HMMA.16816.F32 R60, R104, R158.reuse, R60 ;  /* 0x0000009e683c723c */ /* 0x080fe6000000183c */
[C---:B------:R-:W-:Y:S01]  /*56d0*/  FADD.FTZ R32, -R172.reuse, R32 ;  /* 0x00000020ac207221 */ /* 0x040fe20000010100 */
[C---:B------:R-:W-:Y:S01]  /*56e0*/  FADD.FTZ R33, -R172.reuse, R33 ;  /* 0x00000021ac217221 */ /* 0x040fe20000010100 */
[C---:B------:R-:W-:Y:S01]  /*56f0*/  FADD.FTZ R34, -R171.reuse, R34 ;  /* 0x00000022ab227221 */ /* 0x040fe20000010100 */
[C---:B------:R-:W-:Y:S01]  /*5700*/  FADD.FTZ R35, -R171.reuse, R35 ;  /* 0x00000023ab237221 */ /* 0x040fe20000010100 */
[C---:B------:R-:W-:Y:S01]  /*5710*/  FADD.FTZ R36, -R172.reuse, R36 ;  /* 0x00000024ac247221 */ /* 0x040fe20000010100 */
[----:B------:R-:W-:Y:S04]  /*5720*/  HMMA.16816.F32 R64, R100, R158, R64 ;  /* 0x0000009e6440723c */ /* 0x000fe80000001840 */
[----:B------:R-:W-:Y:S01]  /*5730*/  FADD.FTZ R37, -R172, R37 ;  /* 0x00000025ac257221 */ /* 0x000fe20000010100 */
[C---:B------:R-:W-:Y:S01]  /*5740*/  FADD.FTZ R38, -R171.reuse, R38 ;  /* 0x00000026ab267221 */ /* 0x040fe20000010100 */
[----:B------:R-:W-:Y:S01]  /*5750*/  FADD.FTZ R39, -R171, R39 ;  /* 0x00000027ab277221 */ /* 0x000fe20000010100 */
[C---:B------:R-:W-:Y:S01]  /*5760*/  FADD.FTZ R40, -R170.reuse, R40 ;  /* 0x00000028aa287221 */ /* 0x040fe20000010100 */
[C---:B------:R-:W-:Y:S01]  /*5770*/  FADD.FTZ R41, -R170.reuse, R41 ;  /* 0x00000029aa297221 */ /* 0x040fe20000010100 */
[C---:B------:R-:W-:Y:S01]  /*5780*/  FADD.FTZ R42, -R169.reuse, R42 ;  /* 0x0000002aa92a7221 */ /* 0x040fe20000010100 */
[----:B------:R-:W-:Y:S01]  /*5790*/  FADD.FTZ R43, -R169, R43 ;  /* 0x0000002ba92b7221 */ /* 0x000fe20000010100 */
[C---:B------:R-:W-:Y:S01]  /*57a0*/  FADD.FTZ R44, -R170.reuse, R44 ;  /* 0x0000002caa2c7221 */ /* 0x040fe20000010100 */
[----:B------:R-:W-:Y:S01]  /*57b0*/  F2FP.F16.F32.PACK_AB R116, R9, R8 ;  /* 0x000000080974723e */ /* 0x000fe200000000ff */
[----:B------:R-:W-:Y:S01]  /*57c0*/  FADD.FTZ R45, -R170, R45 ;  /* 0x0000002daa2d7221 */ /* 0x000fe20000010100 */
[----:B------:R-:W-:Y:S01]  /*57d0*/  FADD.FTZ R46, -R169, R46 ;  /* 0x0000002ea92e7221 */ /* 0x000fe20000010100 */
[----:B------:R-:W-:Y:S01]  /*57e0*/  F2FP.F16.F32.PACK_AB R115, R11, R10 ;  /* 0x0000000a0b73723e */ /* 0x000fe200000000ff */
[----:B------:R-:W-:Y:S01]  /*57f0*/  FADD.FTZ R47, -R169, R47 ;  /* 0x0000002fa92f7221 */ /* 0x000fe20000010100 */
[C---:B------:R-:W-:Y:S01]  /*5800*/  FADD.FTZ R48, -R172.reuse, R48 ;  /* 0x00000030ac307221 */ /* 0x040fe20000010100 */
[----:B------:R-:W-:Y:S01]  /*5810*/  F2FP.F16.F32.PACK_AB R114, R13, R12 ;  /* 0x0000000c0d72723e */ /* 0x000fe200000000ff */
[C---:B------:R-:W-:Y:S01]  /*5820*/  FADD.FTZ R49, -R172.reuse, R49 ;  /* 0x00000031ac317221 */ /* 0x040fe20000010100 */
[----:B------:R-:W-:Y:S01]  /*5830*/  FADD.FTZ R50, -R171, R50 ;  /* 0x00000032ab327221 */ /* 0x000fe20000010100 */
[----:B------:R-:W-:Y:S01]  /*5840*/  F2FP.F16.F32.PACK_AB R113, R15, R14 ;  /* 0x0000000e0f71723e */ /* 0x000fe200000000ff */
        /* <DEDUP_REMOVED lines=12> */
[C---:B------:R-:W-:Y:S01]  /*5910*/  FADD.FTZ R59, -R169.reuse, R59 ;  /* 0x0000003ba93b7221 */ /* 0x040fe20000010100 */
[----:B------:R-:W-:Y:S01]  /*5920*/  FADD.FTZ R60, -R170, R60 ;  /* 0x0000003caa3c7221 */ /* 0x000fe20000010100 */
[----:B------:R-:W-:Y:S01]  /*5930*/  F2FP.F16.F32.PACK_AB R28, R28, R5 ;  /* 0x000000051c1c723e */ /* 0x000fe200000000ff */
[----:B------:R-:W-:Y:S01]  /*5940*/  FADD.FTZ R61, -R170, R61 ;  /* 0x0000003daa3d7221 */ /* 0x000fe20000010100 */
[----:B------:R-:W-:Y:S01]  /*5950*/  FADD.FTZ R62, -R169, R62 ;  /* 0x0000003ea93e7221 */ /* 0x000fe20000010100 */
[----:B-1----:R-:W-:Y:S01]  /*5960*/  SHF.L.U32 R189, R189, 0x3, RZ ;  /* 0x00000003bdbd7819 */ /* 0x002fe200000006ff */
[----:B------:R-:W-:Y:S01]  /*5970*/  FADD.FTZ R63, -R169, R63 ;  /* 0x0000003fa93f7221 */ /* 0x000fe20000010100 */
[C---:B------:R-:W-:Y:S01]  /*5980*/  FADD.FTZ R64, -R172.reuse, R64 ;  /* 0x00000040ac407221 */ /* 0x040fe20000010100 */
[----:B------:R-:W-:Y:S01]  /*5990*/  FADD.FTZ R65, -R172, R65 ;  /* 0x00000041ac417221 */ /* 0x000fe20000010100 */
[C---:B------:R-:W-:Y:S01]  /*59a0*/  FADD.FTZ R66, -R171.reuse, R66 ;  /* 0x00000042ab427221 */ /* 0x040fe20000010100 */
[----:B------:R-:W-:Y:S01]  /*59b0*/  FADD.FTZ R67, -R171, R67 ;  /* 0x00000043ab437221 */ /* 0x000fe20000010100 */
[----:B------:R-:W-:Y:S01]  /*59c0*/  FMUL.FTZ R4, R127, R30 ;  /* 0x0000001e7f047220 */ /* 0x000fe20000410000 */
[----:B------:R-:W-:Y:S01]  /*59d0*/  F2FP.F16.F32.PACK_AB R30, R6, R24 ;  /* 0x00000018061e723e */ /* 0x000fe200000000ff */
        /* <DEDUP_REMOVED lines=13> */
[----:B------:R-:W-:Y:S01]  /*5ab0*/  FMUL.FTZ R38, R205, R38 ;  /* 0x00000026cd267220 */ /* 0x000fe20000410000 */
[----:B------:R-:W-:Y:S01]  /*5ac0*/  FMUL.FTZ R21, R203, R39 ;  /* 0x00000027cb157220 */ /* 0x000fe20000410000 */
[----:B------:R-:W-:Y:S01]  /*5ad0*/  FMUL.FTZ R40, R199, R40 ;  /* 0x00000028c7287220 */ /* 0x000fe20000410000 */
[----:B------:R-:W-:Y:S01]  /*5ae0*/  F2FP.F16.F32.PACK_AB R22, R22, R36 ;  /* 0x000000241616723e */ /* 0x000fe200000000ff */
        /* <DEDUP_REMOVED lines=37> */
[----:B------:R-:W-:Y:S01]  /*5d40*/  LOP3.LUT R65, R189, 0x18, RZ, 0xc0, !PT ;  /* 0x00000018bd417812 */ /* 0x000fe200078ec0ff */
[----:B------:R-:W-:Y:S01]  /*5d50*/  FMUL.FTZ R66, R236, R66 ;  /* 0x00000042ec427220 */ /* 0x000fe20000410000 */
[----:B------:R-:W-:Y:S01]  /*5d60*/  F2FP.F16.F32.PACK_AB R5, R5, R62 ;  /* 0x0000003e0505723e */ /* 0x000fe200000000ff */
[----:B------:R-:W-:Y:S01]  /*5d70*/  FMUL.FTZ R9, R235, R67 ;  /* 0x00000043eb097220 */ /* 0x000fe20000410000 */
[----:B------:R-:W-:Y:S04]  /*5d80*/  F2FP.F16.F32.PACK_AB R10, R10, R64 ;  /* 0x000000400a0a723e */ /* 0x000fe800000000ff */
        /* <DEDUP_REMOVED lines=16> */
[----:B------:R-:W-:Y:S03]  /*5e90*/  @!P0 LEA R6, P3, R27, R224, 0x7 ;  /* 0x000000e01b068211 */ /* 0x000fe600078638ff */
        /* <DEDUP_REMOVED lines=19> */
.L_x_136:
[----:B------:R-:W-:Y:S01]  /*5fd0*/  STS [R177+-0x8000], R118 ;  /* 0xff800076b1007388 */ /* 0x000fe20000000800 */
[----:B------:R-:W2:Y:S03]  /*5fe0*/  LDC R64, c[0x0][0x44c] ;  /* 0x00011300ff407b82 */ /* 0x000ea60000000800 */
[----:B------:R-:W-:Y:S04]  /*5ff0*/  STS [R177+-0x7c00], R117 ;  /* 0xff840075b1007388 */ /* 0x000fe80000000800 */
[----:B------:R-:W-:Y:S04]  /*6000*/  STS [R112+-0x8000], R107 ;  /* 0xff80006b70007388 */ /* 0x000fe80000000800 */
[----:B------:R-:W-:Y:S04]  /*6010*/  STS [R112+-0x7c00], R106 ;  /* 0xff84006a70007388 */ /* 0x000fe80000000800 */
[----:B------:R-:W-:Y:S04]  /*6020*/  STS [R177+-0x6000], R116 ;  /* 0xffa00074b1007388 */ /* 0x000fe80000000800 */
[----:B------:R-:W-:Y:S04]  /*6030*/  STS [R177+-0x5c00], R115 ;  /* 0xffa40073b1007388 */ /* 0x000fe80000000800 */
[----:B------:R-:W-:Y:S01]  /*6040*/  STS [R112+-0x6000], R114 ;  /* 0xffa0007270007388 */ /* 0x000fe20000000800 */
[----:B--2---:R-:W-:Y:S03]  /*6050*/  IMAD R64, R64, UR12, RZ ;  /* 0x0000000c40407c24 */ /* 0x004fe6000f8e02ff */
        /* <DEDUP_REMOVED lines=26> */
[----:B-1----:R-:W-:Y:S04]  /*6200*/  LDSM.16.MT88.4 R4, [R0+UR5+0x10000] ;  /* 0x010000050004783b */ /* 0x002fe80008004200 */
[----:B------:R-:W1:Y:S04]  /*6210*/  LDSM.16.MT88.4 R8, [R2+0x4000] ;  /* 0x004000000208783b */ /* 0x000e680000004200 */
[----:B------:R-:W2:Y:S04]  /*6220*/  LDSM.16.MT88.4 R12, [R0+UR5+0x14000] ;  /* 0x01400005000c783b */ /* 0x000ea80008004200 */
[----:B------:R-:W-:Y:S04]  /*6230*/  LDSM.16.MT88.4 R16, [R0+UR5+0x10800] ;  /* 0x010800050010783b */ /* 0x000fe80008004200 */
[----:B------:R-:W3:Y:S04]  /*6240*/  LDSM.16.MT88.4 R20, [R2+0x4400] ;  /* 0x004400000214783b */ /* 0x000ee80000004200 */
[----:B------:R-:W4:Y:S04]  /*6250*/  LDSM.16.MT88.4 R24, [R0+UR5+0x14800] ;  /* 0x014800050018783b */ /* 0x000f280008004200 */
[----:B------:R-:W-:Y:S04]  /*6260*/  LDSM.16.MT88.4 R28, [R2+0x4800] ;  /* 0x00480000021c783b */ /* 0x000fe80000004200 */
[----:B------:R-:W-:Y:S01]  /*6270*/  LDSM.16.MT88.4 R32, [R0+UR5+0x15000] ;  /* 0x015000050020783b */ /* 0x000fe20008004200 */
[-C--:B-1----:R-:W-:Y:S08]  /*6280*/  HMMA.16816.F32 R68, R4, R8.reuse, R68 ;  /* 0x000000080444723c */ /* 0x082ff00000001844 */
[C---:B--2---:R-:W-:Y:S08]  /*6290*/  HMMA.16816.F32 R72, R12.reuse, R8, R72 ;  /* 0x000000080c48723c */ /* 0x044ff00000001848 */
[-C--:B------:R-:W-:Y:S01]  /*62a0*/  HMMA.16816.F32 R76, R12, R10.reuse, R76 ;  /* 0x0000000a0c4c723c */ /* 0x080fe2000000184c */
[----:B------:R-:W1:Y:S07]  /*62b0*/  LDSM.16.MT88.4 R12, [R0+UR5+0x11000] ;  /* 0x01100005000c783b */ /* 0x000e6e0008004200 */
[----:B------:R-:W-:Y:S01]  /*62c0*/  HMMA.16816.F32 R80, R4, R10, R80 ;  /* 0x0000000a0450723c */ /* 0x000fe20000001850 */
[----:B------:R-:W-:Y:S04]  /*62d0*/  LDSM.16.MT88.4 R4, [R0+UR5+0x11800] ;  /* 0x011800050004783b */ /* 0x000fe80008004200 */
[----:B------:R-:W2:Y:S03]  /*62e0*/  LDSM.16.MT88.4 R8, [R2+0x4c00] ;  /* 0x004c00000208783b */ /* 0x000ea60000004200 */
[-C--:B---3--:R-:W-:Y:S08]  /*62f0*/  HMMA.16816.F32 R68, R16, R20.reuse, R68 ;  /* 0x000000141044723c */ /* 0x088ff00000001844 */
[C---:B----4-:R-:W-:Y:S08]  /*6300*/  HMMA.16816.F32 R72, R24.reuse, R20, R72 ;  /* 0x000000141848723c */ /* 0x050ff00000001848 */
[-C--:B------:R-:W-:Y:S01]  /*6310*/  HMMA.16816.F32 R76, R24, R22.reuse, R76 ;  /* 0x00000016184c723c */ /* 0x080fe2000000184c */
[----:B------:R-:W3:Y:S07]  /*6320*/  LDSM.16.MT88.4 R24, [R0+UR5+0x15800] ;  /* 0x015800050018783b */ /* 0x000eee0008004200 */
[----:B------:R-:W-:Y:S01]  /*6330*/  HMMA.16816.F32 R80, R16, R22, R80 ;  /* 0x000000161050723c */ /* 0x000fe20000001850 */
[----:B------:R-:W-:Y:S04]  /*6340*/  LDSM.16.MT88.4 R16, [R0+UR5+0x12000] ;  /* 0x012000050010783b */ /* 0x000fe80008004200 */
[----:B------:R-:W4:Y:S03]  /*6350*/  LDSM.16.MT88.4 R20, [R2+0x5000] ;  /* 0x005000000214783b */ /* 0x000f260000004200 */
[-C--:B-1----:R-:W-:Y:S08]  /*6360*/  HMMA.16816.F32 R68, R12, R28.reuse, R68 ;  /* 0x0000001c0c44723c */ /* 0x082ff00000001844 */
[C---:B------:R-:W-:Y:S08]  /*6370*/  HMMA.16816.F32 R72, R32.reuse, R28, R72 ;  /* 0x0000001c2048723c */ /* 0x040ff00000001848 */
[-C--:B------:R-:W-:Y:S01]  /*6380*/  HMMA.16816.F32 R76, R32, R30.reuse, R76 ;  /* 0x0000001e204c723c */ /* 0x080fe2000000184c */
[----:B------:R-:W1:Y:S07]  /*6390*/  LDSM.16.MT88.4 R32, [R0+UR5+0x16000] ;  /* 0x016000050020783b */ /* 0x000e6e0008004200 */
[----:B------:R-:W-:Y:S01]  /*63a0*/  HMMA.16816.F32 R80, R12, R30, R80 ;  /* 0x0000001e0c50723c */ /* 0x000fe20000001850 */
[----:B------:R-:W-:Y:S04]  /*63b0*/  LDSM.16.MT88.4 R12, [R0+UR5+0x12800] ;  /* 0x01280005000c783b */ /* 0x000fe80008004200 */
[----:B------:R-:W-:Y:S03]  /*63c0*/  LDSM.16.MT88.4 R28, [R0+UR5+0x16800] ;  /* 0x01680005001c783b */ /* 0x000fe60008004200 */
[-C--:B--2---:R-:W-:Y:S08]  /*63d0*/  HMMA.16816.F32 R68, R4, R8.reuse, R68 ;  /* 0x000000080444723c */ /* 0x084ff00000001844 */
[C---:B---3--:R-:W-:Y:S08]  /*63e0*/  HMMA.16816.F32 R72, R24.reuse, R8, R72 ;  /* 0x000000081848723c */ /* 0x048ff00000001848 */
[-C--:B------:R-:W-:Y:S01]  /*63f0*/  HMMA.16816.F32 R76, R24, R10.reuse, R76 ;  /* 0x0000000a184c723c */ /* 0x080fe2000000184c */
[----:B------:R-:W2:Y:S07]  /*6400*/  LDSM.16.MT88.4 R24, [R2+0x5400] ;  /* 0x005400000218783b */ /* 0x000eae0000004200 */
[----:B------:R-:W-:Y:S01]  /*6410*/  HMMA.16816.F32 R80, R4, R10, R80 ;  /* 0x0000000a0450723c */ /* 0x000fe20000001850 */
[----:B------:R-:W-:Y:S04]  /*6420*/  LDSM.16.MT88.4 R4, [R0+UR5+0x13000] ;  /* 0x013000050004783b */ /* 0x000fe80008004200 */
[----:B------:R-:W3:Y:S03]  /*6430*/  LDSM.16.MT88.4 R8, [R2+0x5800] ;  /* 0x005800000208783b */ /* 0x000ee60000004200 */
[-C--:B----4-:R-:W-:Y:S08]  /*6440*/  HMMA.16816.F32 R68, R16, R20.reuse, R68 ;  /* 0x000000141044723c */ /* 0x090ff00000001844 */
[C---:B-1----:R-:W-:Y:S08]  /*6450*/  HMMA.16816.F32 R72, R32.reuse, R20, R72 ;  /* 0x000000142048723c */ /* 0x042ff00000001848 */
[-C--:B------:R-:W-:Y:S01]  /*6460*/  HMMA.16816.F32 R76, R32, R22.reuse, R76 ;  /* 0x00000016204c723c */ /* 0x080fe2000000184c */
[----:B------:R-:W1:Y:S07]  /*6470*/  LDSM.16.MT88.4 R32, [R0+UR5+0x17000] ;  /* 0x017000050020783b */ /* 0x000e6e0008004200 */
[----:B------:R-:W-:Y:S01]  /*6480*/  HMMA.16816.F32 R80, R16, R22, R80 ;  /* 0x000000161050723c */ /* 0x000fe20000001850 */
[----:B------:R-:W-:Y:S04]  /*6490*/  LDSM.16.MT88.4 R16, [R0+UR5+0x13800] ;  /* 0x013800050010783b */ /* 0x000fe80008004200 */
[----:B------:R-:W4:Y:S03]  /*64a0*/  LDSM.16.MT88.4 R20, [R2+0x5c00] ;  /* 0x005c00000214783b */ /* 0x000f260000004200 */
[-C--:B--2---:R-:W-:Y:S08]  /*64b0*/  HMMA.16816.F32 R68, R12, R24.reuse, R68 ;  /* 0x000000180c44723c */ /* 0x084ff00000001844 */
[C---:B------:R-:W-:Y:S08]  /*64c0*/  HMMA.16816.F32 R72, R28.reuse, R24, R72 ;  /* 0x000000181c48723c */ /* 0x040ff00000001848 */
[-C--:B------:R-:W-:Y:S01]  /*64d0*/  HMMA.16816.F32 R76, R28, R26.reuse, R76 ;  /* 0x0000001a1c4c723c */ /* 0x080fe2000000184c */
[----:B------:R-:W2:Y:S01]  /*64e0*/  LDSM.16.MT88.4 R28, [R0+UR5+0x17800] ;  /* 0x01780005001c783b */ /* 0x000ea20008004200 */
[----:B------:R-:W-:Y:S06]  /*64f0*/  BAR.SYNC.DEFER_BLOCKING 0x0 ;  /* 0x0000000000007b1d */ /* 0x000fec0000010000 */
[----:B------:R-:W-:Y:S08]  /*6500*/  HMMA.16816.F32 R80, R12, R26, R80 ;  /* 0x0000001a0c50723c */ /* 0x000ff00000001850 */
[-C--:B---3--:R-:W-:Y:S08]  /*6510*/  HMMA.16816.F32 R68, R4, R8.reuse, R68 ;  /* 0x000000080444723c */ /* 0x088ff00000001844 */
[C---:B-1----:R-:W-:Y:S08]  /*6520*/  HMMA.16816.F32 R72, R32.reuse, R8, R72 ;  /* 0x000000082048723c */ /* 0x042ff00000001848 */
[-C--:B------:R-:W-:Y:S08]  /*6530*/  HMMA.16816.F32 R76, R32, R10.reuse, R76 ;  /* 0x0000000a204c723c */ /* 0x080ff0000000184c */
[----:B------:R-:W-:Y:S04]  /*6540*/  HMMA.16816.F32 R80, R4, R10, R80 ;  /* 0x0000000a0450723c */ /* 0x000fe80000001850 */
[----:B------:R-:W-:Y:S04]  /*6550*/  IMAD.U32 R4, R64, -0x80, RZ ;  /* 0xffffff8040047824 */ /* 0x000fe800078e00ff */
[-C--:B----4-:R-:W-:Y:S05]  /*6560*/  HMMA.16816.F32 R68, R16, R20.reuse, R68 ;  /* 0x000000141044723c */ /* 0x090fea0000001844 */
[C---:B------:R-:W-:Y:S03]  /*6570*/  LEA R5, P0, R4.reuse, R180, 0x2 ;  /* 0x000000b404057211 */ /* 0x040fe600078010ff */
[C---:B--2---:R-:W-:Y:S04]  /*6580*/  HMMA.16816.F32 R72, R28.reuse, R20, R72 ;  /* 0x000000141c48723c */ /* 0x044fe80000001848 */
[----:B------:R-:W-:Y:S02]  /*6590*/  LEA.HI.X.SX32 R4, R4, R181, 0x2, P0 ;  /* 0x000000b504047211 */ /* 0x000fe400000f16ff */
[----:B------:R-:W-:Y:S02]  /*65a0*/  MOV R180, R5 ;  /* 0x0000000500b47202 */ /* 0x000fe40000000f00 */
[-C--:B------:R-:W-:Y:S03]  /*65b0*/  HMMA.16816.F32 R76, R28, R22.reuse, R76 ;  /* 0x000000161c4c723c */ /* 0x080fe6000000184c */
[----:B------:R-:W-:Y:S05]  /*65c0*/  IMAD.MOV.U32 R181, RZ, RZ, R4 ;  /* 0x000000ffffb57224 */ /* 0x000fea00078e0004 */
[----:B------:R-:W-:Y:S01]  /*65d0*/  HMMA.16816.F32 R80, R16, R22, R80 ;  /* 0x000000161050723c */ /* 0x000fe20000001850 */
[----:B------:R-:W-:Y:S08]  /*65e0*/  @!UPT UIADD3 URZ, UPT, UPT, URZ, URZ, URZ ;  /* 0x000000fffffff290 */ /* 0x000ff0000fffe0ff */
[----:B------:R-:W-:Y:S11]  /*65f0*/  @!P1 BRA `(.L_x_137) ;  /* 0x0000000000589947 */ /* 0x000ff60003800000 */
[----:B------:R-:W-:Y:S02]  /*6600*/  IADD3 R5, P0, PT, RZ, -UR26, RZ ;  /* 0x8000001aff057c10 */ /* 0x000fe4000ff1e0ff */
[C---:B------:R-:W-:Y:S02]  /*6610*/  ISETP.GE.AND P3, PT, R65.reuse, UR11, PT ;  /* 0x0000000b41007c0c */ /* 0x040fe4000bf66270 */
[----:B------:R-:W-:Y:S01]  /*6620*/  ISETP.GE.AND P2, PT, R65, UR11, PT ;  /* 0x0000000b41007c0c */ /* 0x000fe2000bf46270 */
[----:B------:R-:W-:Y:S05]  /*6630*/  IMAD.X R4, RZ, RZ, ~UR10, P0 ;  /* 0x8000000aff047e24 */ /* 0x000fea00080e06ff */
[----:B------:R-:W-:Y:S04]  /*6640*/  SHF.R.S64 R5, R5, 0x1f, R4 ;  /* 0x0000001f05057819 */ /* 0x000fe80000001004 */
[----:B------:R-:W-:Y:S04]  /*6650*/  IADD3 R225, P0, PT, R5, R225, RZ ;  /* 0x000000e105e17210 */ /* 0x000fe80007f1e0ff */
[----:B------:R-:W-:Y:S01]  /*6660*/  LEA.HI.X.SX32 R222, R4, R222, 0x1, P0 ;  /* 0x000000de04de7211 */ /* 0x000fe200000f0eff */
[----:B------:R-:W-:Y:S01]  /*6670*/  @!P3 IMAD.MOV.U32 R6, RZ, RZ, R225 ;  /* 0x000000ffff06b224 */ /* 0x000fe200078e00e1 */
[C---:B------:R-:W-:Y:S03]  /*6680*/  @!P2 LEA R4, P0, R247.reuse, R225, 0x1 ;  /* 0x000000e1f704a211 */ /* 0x040fe600078008ff */
[----:B------:R-:W-:Y:S01]  /*6690*/  @!P3 IMAD.MOV.U32 R7, RZ, RZ, R222 ;  /* 0x000000ffff07b224 */ /* 0x000fe200078e00de */
[----:B------:R-:W-:Y:S04]  /*66a0*/  @!P2 LEA.HI.X R5, R247, R222, R252, 0x1, P0 ;  /* 0x000000def705a211 */ /* 0x000fe800000f0cfc */
        /* <DEDUP_REMOVED lines=11> */
.L_x_137:
[----:B------:R-:W-:Y:S01]  /*6760*/  LDSM.16.M88.4 R16, [R163] ;  /* 0x00000000a310783b */ /* 0x000fe20000000200 */
[----:B------:R-:W-:Y:S02]  /*6770*/  LEA R62, P0, R248, R180, 0x2 ;  /* 0x000000b4f83e7211 */ /* 0x000fe400078010ff */
[----:B------:R-:W-:Y:S01]  /*6780*/  ISETP.GT.AND P4, PT, R178, R249, PT ;  /* 0x000000f9b200720c */ /* 0x000fe20003f84270 */
        /* <DEDUP_REMOVED lines=167> */
[----:B------:R-:W-:Y:S02]  /*7200*/  @P1 IMAD.MOV.U32 R208, RZ, RZ, R6 ;  /* 0x000000ffffd01224 */ /* 0x000fe400078e0006 */
[----:B------:R-:W-:Y:S02]  /*7210*/  @P1 IMAD.MOV.U32 R209, RZ, RZ, R5 ;  /* 0x000000ffffd11224 */ /* 0x000fe400078e0005 */
[-C--:B------:R-:W-:Y:S03]  /*7220*/  HMMA.16816.F32 R92, R24, R22.reuse, R92 ;  /* 0x00000016185c723c */ /* 0x080fe6000000185c */
[----:B------:R-:W-:Y:S04]  /*7230*/  @P0 VIADD R4, R3, 0x2000 ;  /* 0x0000200003040836 */ /* 0x000fe80000000000 */
[----:B------:R-:W-:Y:S01]  /*7240*/  IMAD.MOV.U32 R3, RZ, RZ, R4 ;  /* 0x000000ffff037224 */ /* 0x000fe200078e0004 */
[----:B------:R-:W-:Y:S01]  /*7250*/  HMMA.16816.F32 R96, R16, R22, R96 ;  /* 0x000000161060723c */ /* 0x000fe20000001860 */
[----:B------:R-:W-:Y:S08]  /*7260*/  @!UPT UIADD3 URZ, UPT, UPT, URZ, URZ, URZ ;  /* 0x000000fffffff290 */ /* 0x000ff0000fffe0ff */
[----:B------:R-:W-:Y:S11]  /*7270*/  @P4 BRA `(.L_x_138) ;  /* 0xffffffb800a44947 */ /* 0x000ff6000383ffff */
[----:B------:R-:W2:Y:S01]  /*7280*/  LDL R66, [R1+0x4] ;  /* 0x0000040001427983 */ /* 0x000ea20000100800 */
[----:B------:R-:W1:Y:S01]  /*7290*/  LDCU UR10, c[0x0][0x500] ;  /* 0x0000a000ff0a77ac */ /* 0x000e620008000800 */
[----:B------:R-:W-:Y:S01]  /*72a0*/  F2FP.F16.F32.PACK_AB R68, R69, R68 ;  /* 0x000000444544723e */ /* 0x000fe200000000ff */
[----:B------:R-:W3:Y:S01]  /*72b0*/  S2R R17, SR_TID.X ;  /* 0x0000000000117919 */ /* 0x000ee20000002100 */
[----:B------:R-:W-:Y:S02]  /*72c0*/  F2FP.F16.F32.PACK_AB R70, R71, R70 ;  /* 0x000000464746723e */ /* 0x000fe400000000ff */
[----:B------:R-:W-:Y:S01]  /*72d0*/  F2FP.F16.F32.PACK_AB R80, R81, R80 ;  /* 0x000000505150723e */ /* 0x000fe200000000ff */
[----:B------:R-:W4:Y:S01]  /*72e0*/  S2R R18, SR_TID.X ;  /* 0x0000000000127919 */ /* 0x000f220000002100 */
[----:B------:R-:W-:Y:S02]  /*72f0*/  F2FP.F16.F32.PACK_AB R82, R83, R82 ;  /* 0x000000525352723e */ /* 0x000fe400000000ff */
[----:B------:R-:W-:-:S02]  /*7300*/  F2FP.F16.F32.PACK_AB R72, R73, R72 ;  /* 0x000000484948723e */ /* 0x000fc400000000ff */
[----:B------:R-:W-:Y:S02]  /*7310*/  F2FP.F16.F32.PACK_AB R74, R75, R74 ;  /* 0x0000004a4b4a723e */ /* 0x000fe400000000ff */
        /* <DEDUP_REMOVED lines=21> */
[----:B------:R-:W-:-:S02]  /*7470*/  F2FP.F16.F32.PACK_AB R11, R11, R86 ;  /* 0x000000560b0b723e */ /* 0x000fc400000000ff */
[----:B------:R-:W-:Y:S02]  /*7480*/  LOP3.LUT R4, R4, 0x600, RZ, 0xc0, !PT ;  /* 0x0000060004047812 */ /* 0x000fe400078ec0ff */
[----:B------:R-:W-:Y:S02]  /*7490*/  LOP3.LUT R13, R13, 0x8, RZ, 0xc0, !PT ;  /* 0x000000080d0d7812 */ /* 0x000fe400078ec0ff */
[----:B------:R-:W-:Y:S01]  /*74a0*/  LOP3.LUT R4, R4, 0x6, R3, 0xf8, !PT ;  /* 0x0000000604047812 */ /* 0x000fe200078ef803 */
[----:B------:R-:W-:Y:S01]  /*74b0*/  IMAD.SHL.U32 R3, R17, 0x8, RZ ;  /* 0x0000000811037824 */ /* 0x000fe200078e00ff */
[----:B------:R-:W-:Y:S02]  /*74c0*/  F2FP.F16.F32.PACK_AB R8, R8, R96 ;  /* 0x000000600808723e */ /* 0x000fe400000000ff */
[----:B------:R-:W-:Y:S02]  /*74d0*/  F2FP.F16.F32.PACK_AB R7, R7, R98 ;  /* 0x000000620707723e */ /* 0x000fe400000000ff */
[----:B------:R-:W-:-:S02]  /*74e0*/  LOP3.LUT R5, R3, 0xc0, RZ, 0xc0, !PT ;  /* 0x000000c003057812 */ /* 0x000fc400078ec0ff */
[----:B------:R-:W-:Y:S02]  /*74f0*/  LOP3.LUT R4, R4, 0x20, R3, 0xf8, !PT ;  /* 0x0000002004047812 */ /* 0x000fe400078ef803 */
[----:B------:R-:W-:Y:S01]  /*7500*/  LOP3.LUT R3, R5, 0x18, R17, 0xf8, !PT ;  /* 0x0000001805037812 */ /* 0x000fe200078ef811 */
[----:B------:R-:W-:Y:S01]  /*7510*/  FMUL.FTZ R5, R95, UR10 ;  /* 0x0000000a5f057c20 */ /* 0x000fe20008410000 */
[----:B------:R-:W-:Y:S02]  /*7520*/  F2FP.F16.F32.PACK_AB R10, R10, R88 ;  /* 0x000000580a0a723e */ /* 0x000fe400000000ff */
[----:B------:R-:W-:Y:S01]  /*7530*/  LOP3.LUT R3, R4, R3, R13, 0xf6, !PT ;  /* 0x0000000304037212 */ /* 0x000fe200078ef60d */
[----:B----4-:R-:W-:Y:S01]  /*7540*/  IMAD.SHL.U32 R13, R18, 0x4, RZ ;  /* 0x00000004120d7824 */ /* 0x010fe200078e00ff */
[----:B------:R-:W-:Y:S02]  /*7550*/  F2FP.F16.F32.PACK_AB R9, R9, R90 ;  /* 0x0000005a0909723e */ /* 0x000fe400000000ff */
[----:B------:R-:W-:Y:S01]  /*7560*/  LEA R3, R3, UR23, 0x1 ;  /* 0x0000001703037c11 */ /* 0x000fe2000f8e08ff */
[----:B------:R-:W-:Y:S01]  /*7570*/  BAR.SYNC.DEFER_BLOCKING 0x0 ;  /* 0x0000000000007b1d */ /* 0x000fe20000010000 */
[----:B------:R-:W-:-:S02]  /*7580*/  LOP3.LUT R13, R13, 0x40, RZ, 0xc0, !PT ;  /* 0x000000400d0d7812 */ /* 0x000fc400078ec0ff */
[----:B------:R-:W-:Y:S01]  /*7590*/  F2FP.F16.F32.PACK_AB R6, R6, R92 ;  /* 0x0000005c0606723e */ /* 0x000fe200000000ff */
[----:B------:R-:W-:Y:S01]  /*75a0*/  VIADD R4, R3, 0x6000 ;  /* 0x0000600003047836 */ /* 0x000fe20000000000 */
[----:B------:R-:W-:-:S03]  /*75b0*/  F2FP.F16.F32.PACK_AB R5, R5, R94 ;  /* 0x0000005e0505723e */ /* 0x000fc600000000ff */
[----:B------:R-:W-:Y:S01]  /*75c0*/  IMAD.IADD R4, R4, 0x1, -R13 ;  /* 0x0000000104047824 */ /* 0x000fe200078e0a0d */
        /* <DEDUP_REMOVED lines=29> */
.L_x_139:
[----:B------:R-:W1:Y:S01]  /*77a0*/  LDCU.64 UR14, c[0x0][0x5c0] ;  /* 0x0000b800ff0e77ac */ /* 0x000e620008000a00 */
[----:B------:R-:W-:-:S05]  /*77b0*/  IADD3 R4, PT, PT, R251, R66, RZ ;  /* 0x00000042fb047210 */ /* 0x000fca0007ffe0ff */
[C---:B-1----:R-:W-:Y:S02]  /*77c0*/  IMAD R3, R4.reuse, UR15, RZ ;  /* 0x0000000f04037c24 */ /* 0x042fe4000f8e02ff */
[----:B------:R-:W-:-:S05]  /*77d0*/  IMAD.WIDE.U32 R4, R4, UR14, RZ ;  /* 0x0000000e04047c25 */ /* 0x000fca000f8e00ff */
[----:B------:R-:W-:Y:S02]  /*77e0*/  IADD3 R15, PT, PT, R5, R3, RZ ;  /* 0x00000003050f7210 */ /* 0x000fe40007ffe0ff */
[----:B------:R-:W-:Y:S02]  /*77f0*/  MOV R14, R4 ;  /* 0x00000004000e7202 */ /* 0x000fe40000000f00 */
.L_x_140:
        /* <DEDUP_REMOVED lines=12> */
.L_x_141:
[----:B------:R-:W1:Y:S01]  /*78c0*/  LDCU.64 UR12, c[0x0][0x5c8] ;  /* 0x0000b900ff0c77ac */ /* 0x000e620008000a00 */
[----:B------:R-:W-:-:S05]  /*78d0*/  IADD3 R4, PT, PT, R251, R66, RZ ;  /* 0x00000042fb047210 */ /* 0x000fca0007ffe0ff */
[C---:B-1----:R-:W-:Y:S02]  /*78e0*/  IMAD R3, R4.reuse, UR13, RZ ;  /* 0x0000000d04037c24 */ /* 0x042fe4000f8e02ff */
[----:B------:R-:W-:-:S05]  /*78f0*/  IMAD.WIDE.U32 R4, R4, UR12, RZ ;  /* 0x0000000c04047c25 */ /* 0x000fca000f8e00ff */
[----:B------:R-:W-:Y:S02]  /*7900*/  IADD3 R7, PT, PT, R5, R3, RZ ;  /* 0x0000000305077210 */ /* 0x000fe40007ffe0ff */
[----:B------:R-:W-:-:S07]  /*7910*/  MOV R3, R4 ;  /* 0x0000000400037202 */ /* 0x000fce0000000f00 */
.L_x_142:
[----:B------:R-:W-:Y:S01]  /*7920*/  BAR.SYNC.DEFER_BLOCKING 0x0 ;  /* 0x0000000000007b1d */ /* 0x000fe20000010000 */
[C---:B------:R-:W-:Y:S01]  /*7930*/  IMAD.SHL.U32 R4, R250.reuse, 0x80, RZ ;  /* 0x00000080fa047824 */ /* 0x040fe200078e00ff */
[----:B------:R-:W-:Y:S02]  /*7940*/  SHF.L.U32 R13, R250, 0x7, RZ ;  /* 0x00000007fa0d7819 */ /* 0x000fe400000006ff */
[----:B------:R-:W-:Y:S01]  /*7950*/  SHF.R.U32.HI R17, RZ, 0x2, R17 ;  /* 0x00000002ff117819 */ /* 0x000fe20000011611 */
[----:B------:R-:W-:Y:S01]  /*7960*/  IMAD.IADD R12, R173, 0x1, -R4 ;  /* 0x00000001ad0c7824 */ /* 0x000fe200078e0a04 */
[----:B------:R-:W1:Y:S02]  /*7970*/  LDCU UR10, c[0x0][0x440] ;  /* 0x00008800ff0a77ac */ /* 0x000e640008000800 */
[----:B------:R-:W2:Y:S01]  /*7980*/  LDC.64 R10, c[0x0][0x5e0] ;  /* 0x00017800ff0a7b82 */ /* 0x000ea20000000a00 */
[----:B------:R-:W-:Y:S01]  /*7990*/  SHF.R.S32.HI R16, RZ, 0x1f, R13 ;  /* 0x0000001fff107819 */ /* 0x000fe2000001140d */
[----:B------:R-:W-:Y:S01]  /*79a0*/  IMAD.MOV.U32 R4, RZ, RZ, R65 ;  /* 0x000000ffff047224 */ /* 0x000fe200078e0041 */
[----:B------:R-:W-:Y:S01]  /*79b0*/  MOV R5, RZ ;  /* 0x000000ff00057202 */ /* 0x000fe20000000f00 */
[----:B------:R-:W-:Y:S02]  /*79c0*/  BSSY.RECONVERGENT B0, `(.L_x_143) ;  /* 0x0000028000007945 */ /* 0x000fe40003800200 */
[----:B------:R-:W-:-:S02]  /*79d0*/  IMAD R6, R16, UR12, RZ ;  /* 0x0000000c10067c24 */ /* 0x000fc4000f8e02ff */
[C---:B------:R-:W-:Y:S01]  /*79e0*/  IMAD.WIDE.U32 R4, R13.reuse, UR12, R4 ;  /* 0x0000000c0d047c25 */ /* 0x040fe2000f8e0004 */
[----:B------:R-:W3:Y:S03]  /*79f0*/  LDC.64 R20, c[0x0][0x5d8] ;  /* 0x00017600ff147b82 */ /* 0x000ee60000000a00 */
[----:B------:R-:W-:Y:S01]  /*7a00*/  IMAD R6, R13, UR13, R6 ;  /* 0x0000000d0d067c24 */ /* 0x000fe2000f8e0206 */
[----:B------:R-:W-:Y:S02]  /*7a10*/  IADD3 R4, P0, PT, R3, R4, RZ ;  /* 0x0000000403047210 */ /* 0x000fe40007f1e0ff */
[----:B-1----:R-:W-:Y:S01]  /*7a20*/  ISETP.GE.AND P1, PT, R65, UR10, PT ;  /* 0x0000000a41007c0c */ /* 0x002fe2000bf26270 */
[----:B------:R1:W4:Y:S01]  /*7a30*/  LDS.128 R28, [R211+0x7000] ;  /* 0x00700000d31c7984 */ /* 0x0003220000000c00 */
[----:B------:R-:W-:Y:S01]  /*7a40*/  IADD3.X R5, PT, PT, R7, R5, R6, P0, !PT ;  /* 0x0000000507057210 */ /* 0x000fe200007fe406 */
[----:B------:R-:W-:Y:S01]  /*7a50*/  IMAD.WIDE.U32 R6, R13, UR14, RZ ;  /* 0x0000000e0d067c25 */ /* 0x000fe2000f8e00ff */
[----:B------:R-:W-:Y:S01]  /*7a60*/  ISETP.GE.OR P2, PT, R17, R12, P1 ;  /* 0x0000000c1100720c */ /* 0x000fe20000f46670 */
[----:B------:R1:W1:Y:S02]  /*7a70*/  LDS.128 R24, [R211+0x8000] ;  /* 0x00800000d3187984 */ /* 0x0002640000000c00 */
[----:B--2---:R-:W-:Y:S01]  /*7a80*/  IMAD.WIDE.U32 R8, R10, UR20, R4 ;  /* 0x000000140a087c25 */ /* 0x004fe2000f8e0004 */
[----:B------:R-:W-:Y:S01]  /*7a90*/  LOP3.LUT R3, R6, 0x18, R189, 0xf8, !PT ;  /* 0x0000001806037812 */ /* 0x000fe200078ef8bd */
[----:B------:R2:W1:Y:S02]  /*7aa0*/  LDS.128 R36, [R211+0x9000] ;  /* 0x00900000d3247984 */ /* 0x0004640000000c00 */
[----:B------:R-:W-:Y:S01]  /*7ab0*/  IMAD R4, R16, UR14, RZ ;  /* 0x0000000e10047c24 */ /* 0x000fe2000f8e02ff */
[----:B------:R-:W-:Y:S01]  /*7ac0*/  IADD3 R6, P0, PT, R14, R3, RZ ;  /* 0x000000030e067210 */ /* 0x000fe20007f1e0ff */
[----:B------:R-:W-:-:S02]  /*7ad0*/  IMAD R5, R11, UR20, R9 ;  /* 0x000000140b057c24 */ /* 0x000fc4000f8e0209 */
[----:B------:R-:W-:Y:S01]  /*7ae0*/  IMAD R3, R13, UR15, R4 ;  /* 0x0000000f0d037c24 */ /* 0x000fe2000f8e0204 */
[----:B------:R-:W-:Y:S01]  /*7af0*/  LEA.HI R13, R18, 0x40, RZ, 0x1e ;  /* 0x00000040120d7811 */ /* 0x000fe200078ff0ff */
[----:B------:R-:W4:Y:S01]  /*7b00*/  @!P2 LDC.64 R32, c[0x0][0x568] ;  /* 0x00015a00ff20ab82 */ /* 0x000f220000000a00 */
[----:B------:R-:W-:Y:S02]  /*7b10*/  @!P2 MOV R4, R8 ;  /* 0x000000080004a202 */ /* 0x000fe40000000f00 */
[----:B------:R-:W-:Y:S02]  /*7b20*/  IADD3.X R7, PT, PT, R15, R7, R3, P0, !PT ;  /* 0x000000070f077210 */ /* 0x000fe400007fe403 */
[----:B------:R-:W-:Y:S01]  /*7b30*/  ISETP.GE.OR P1, PT, R13, R12, P1 ;  /* 0x0000000c0d00720c */ /* 0x000fe20000f26670 */
[C---:B------:R-:W-:Y:S01]  /*7b40*/  @!P2 IMAD.WIDE.U32 R10, R17.reuse, UR12, R4 ;  /* 0x0000000c110aac25 */ /* 0x040fe2000f8e0004 */
[----:B------:R-:W-:-:S03]  /*7b50*/  IADD3 R3, P0, PT, R17, 0x40, RZ ;  /* 0x0000004011037810 */ /* 0x000fc60007f1e0ff */
[----:B---3--:R-:W-:-:S04]  /*7b60*/  IMAD.WIDE.U32 R6, R20, UR20, R6 ;  /* 0x0000001414067c25 */ /* 0x008fc8000f8e0006 */
[----:B------:R-:W-:Y:S02]  /*7b70*/  @!P2 IMAD R19, R17, UR13, R11 ;  /* 0x0000000d1113ac24 */ /* 0x000fe4000f8e020b */
[----:B------:R-:W-:Y:S01]  /*7b80*/  IMAD R18, R21, UR20, R7 ;  /* 0x0000001415127c24 */ /* 0x000fe2000f8e0207 */
[----:B----4-:R-:W-:Y:S01]  /*7b90*/  @!P2 LEA R16, P3, R10, R32, 0x1 ;  /* 0x000000200a10a211 */ /* 0x010fe200078608ff */
[----:B-12---:R-:W-:-:S12]  /*7ba0*/  @P2 BRA `(.L_x_144) ;  /* 0x0000000000242947 */ /* 0x006fd80003800000 */
        /* <DEDUP_REMOVED lines=9> */
.L_x_144:
[----:B------:R-:W-:Y:S05]  /*7c40*/  BSYNC.RECONVERGENT B0 ;  /* 0x0000000000007941 */ /* 0x000fea0003800200 */
.L_x_143:
[----:B------:R-:W-:Y:S01]  /*7c50*/  BSSY.RECONVERGENT B0, `(.L_x_145) ;  /* 0x000000d000007945 */ /* 0x000fe20003800200 */
[----:B------:R-:W-:Y:S02]  /*7c60*/  @!P2 LEA.HI.X R17, R10, R33, R19, 0x1, P3 ;  /* 0x000000210a11a211 */ /* 0x000fe400018f0c13 */
[----:B------:R-:W-:Y:S01]  /*7c70*/  IADD3.X R12, PT, PT, RZ, RZ, RZ, P0, !PT ;  /* 0x000000ffff0c7210 */ /* 0x000fe200007fe4ff */
[----:B------:R-:W-:Y:S06]  /*7c80*/  @P1 BRA `(.L_x_146) ;  /* 0x0000000000241947 */ /* 0x000fec0003800000 */
[----:B------:R-:W2:Y:S01]  /*7c90*/  LDCU.64 UR10, c[0x0][0x560] ;  /* 0x0000ac00ff0a77ac */ /* 0x000ea20008000a00 */
[----:B------:R-:W-:Y:S01]  /*7ca0*/  MOV R7, R18 ;  /* 0x0000001200077202 */ /* 0x000fe20000000f00 */
[----:B------:R-:W-:Y:S02]  /*7cb0*/  IMAD R13, R12, UR14, RZ ;  /* 0x0000000e0c0d7c24 */ /* 0x000fe4000f8e02ff */
[----:B------:R-:W-:-:S04]  /*7cc0*/  IMAD.WIDE.U32 R10, R3, UR14, R6 ;  /* 0x0000000e030a7c25 */ /* 0x000fc8000f8e0006 */
[----:B------:R-:W-:-:S05]  /*7cd0*/  IMAD R6, R3, UR15, R13 ;  /* 0x0000000f03067c24 */ /* 0x000fca000f8e020d */
[----:B------:R-:W-:Y:S02]  /*7ce0*/  IADD3 R7, PT, PT, R6, R11, RZ ;  /* 0x0000000b06077210 */ /* 0x000fe40007ffe0ff */
[----:B--2---:R-:W-:-:S04]  /*7cf0*/  LEA R6, P0, R10, UR10, 0x1 ;  /* 0x0000000a0a067c11 */ /* 0x004fc8000f8008ff */
[----:B------:R-:W-:-:S05]  /*7d00*/  LEA.HI.X R7, R10, UR11, R7, 0x1, P0 ;  /* 0x0000000b0a077c11 */ /* 0x000fca00080f0c07 */
[----:B------:R2:W-:Y:S04]  /*7d10*/  STG.E.128 desc[UR24][R6.64], R28 ;  /* 0x0000001c06007986 */ /* 0x0005e8000c101d18 */
.L_x_146:
[----:B------:R-:W-:Y:S05]  /*7d20*/  BSYNC.RECONVERGENT B0 ;  /* 0x0000000000007941 */ /* 0x000fea0003800200 */
.L_x_145:
[----:B------:R3:W-:Y:S01]  /*7d30*/  @!P2 STG.E.128 desc[UR24][R16.64], R24 ;  /* 0x000000181000a986 */ /* 0x0007e2000c101d18 */
[----:B------:R-:W-:Y:S05]  /*7d40*/  @P1 BRA `(.L_x_109) ;  /* 0x0000000000281947 */ /* 0x000fea0003800000 */
[----:B------:R-:W4:Y:S01]  /*7d50*/  LDCU.64 UR10, c[0x0][0x568] ;  /* 0x0000ad00ff0a77ac */ /* 0x000f220008000a00 */
[----:B--2---:R-:W-:Y:S01]  /*7d60*/  MOV R6, R8 ;  /* 0x0000000800067202 */ /* 0x004fe20000000f00 */
[----:B------:R-:W-:Y:S01]  /*7d70*/  IMAD R4, R12, UR12, RZ ;  /* 0x0000000c0c047c24 */ /* 0x000fe2000f8e02ff */
[----:B------:R-:W-:-:S03]  /*7d80*/  MOV R7, R5 ;  /* 0x0000000500077202 */ /* 0x000fc60000000f00 */
[----:B------:R-:W-:-:S04]  /*7d90*/  IMAD.WIDE.U32 R6, R3, UR12, R6 ;  /* 0x0000000c03067c25 */ /* 0x000fc8000f8e0006 */
[----:B------:R-:W-:-:S05]  /*7da0*/  IMAD R3, R3, UR13, R4 ;  /* 0x0000000d03037c24 */ /* 0x000fca000f8e0204 */
[----:B------:R-:W-:Y:S02]  /*7db0*/  IADD3 R3, PT, PT, R3, R7, RZ ;  /* 0x0000000703037210 */ /* 0x000fe40007ffe0ff */
[----:B----4-:R-:W-:-:S04]  /*7dc0*/  LEA R4, P0, R6, UR10, 0x1 ;  /* 0x0000000a06047c11 */ /* 0x010fc8000f8008ff */
[----:B------:R-:W-:-:S05]  /*7dd0*/  LEA.HI.X R5, R6, UR11, R3, 0x1, P0 ;  /* 0x0000000b06057c11 */ /* 0x000fca00080f0c03 */
[----:B------:R4:W-:Y:S04]  /*7de0*/  STG.E.128 desc[UR24][R4.64], R36 ;  /* 0x0000002404007986 */ /* 0x0009e8000c101d18 */
.L_x_109:
[----:B------:R-:W-:Y:S05]  /*7df0*/  BSYNC.RECONVERGENT B1 ;  /* 0x0000000000017941 */ /* 0x000fea0003800200 */
.L_x_91:
[----:B------:R-:W1:Y:S01]  /*7e00*/  LDCU UR11, c[0x0][0x438] ;  /* 0x00008700ff0b77ac */ /* 0x000e620008000800 */
[----:B------:R-:W3:Y:S08]  /*7e10*/  LDC R3, c[0x0][0x370] ;  /* 0x0000dc00ff037b82 */ /* 0x000ef00000000800 */
[----:B--2---:R-:W2:Y:S01]  /*7e20*/  LDC R10, c[0x0][0x438] ;  /* 0x00010e00ff0a7b82 */ /* 0x004ea20000000800 */
[----:B-1----:R-:W-:-:S04]  /*7e30*/  UIADD3 UR11, UPT, UPT, UR11, 0x7f, URZ ;  /* 0x0000007f0b0b7890 */ /* 0x002fc8000fffe0ff */
[----:B------:R-:W-:Y:S01]  /*7e40*/  USHF.R.S32.HI UR10, URZ, 0x1f, UR11 ;  /* 0x0000001fff0a7899 */ /* 0x000fe2000801140b */
[----:B---3--:R-:W-:-:S03]  /*7e50*/  IADD3 R250, PT, PT, R3, R250, RZ ;  /* 0x000000fa03fa7210 */ /* 0x008fc60007ffe0ff */
[----:B------:R-:W-:-:S04]  /*7e60*/  ULEA.HI UR10, UR10, UR11, URZ, 0x7 ;  /* 0x0000000b0a0a7291 */ /* 0x000fc8000f8f38ff */
[----:B------:R-:W-:-:S06]  /*7e70*/  USHF.R.S32.HI UR10, URZ, 0x7, UR10 ;  /* 0x00000007ff0a7899 */ /* 0x000fcc000801140a */
[----:B------:R-:W-:-:S13]  /*7e80*/  ISETP.GE.AND P0, PT, R250, UR10, PT ;  /* 0x0000000afa007c0c */ /* 0x000fda000bf06270 */
[----:B--2---:R-:W-:Y:S05]  /*7e90*/  @!P0 BRA `(.L_x_147) ;  /* 0xffffff8400e48947 */ /* 0x004fea000383ffff */
[----:B------:R-:W-:Y:S05]  /*7ea0*/  EXIT ;  /* 0x000000000000794d */ /* 0x000fea0003800000 */
.L_x_148:
        /* <DEDUP_REMOVED lines=13> */
.L_x_1579:


//--------------------- .text._ZN5flash44flash_bwd_dq_dk_dv_loop_seqk_parallel_kernelI23Flash_bwd_kernel_traitsILi32ELi128ELi128ELi8ELi4ELi4ELi4ELb1ELb0EN7cutlass6half_tE19Flash_kernel_traitsILi32ELi128ELi128ELi8ES3_EELb0ELb0ELb0ELb0ELb1ELb1ELb0EEEvNS_16Flash_bwd_paramsE --------------------------
	.section	.text._ZN5flash44flash_bwd_dq_dk_dv_loop_seqk_parallel_kernelI23Flash_bwd_kernel_traitsILi32ELi128ELi128ELi8ELi4ELi4ELi4ELb1ELb0EN7cutlass6half_tE19Flash_kernel_traitsILi32ELi128ELi128ELi8ES3_EELb0ELb0ELb0ELb0ELb1ELb1ELb0EEEvNS_16Flash_bwd_paramsE,"ax",@progbits
	.align	128
        .global         _ZN5flash44flash_bwd_dq_dk_dv_loop_seqk_parallel_kernelI23Flash_bwd_kernel_traitsILi32ELi128ELi128ELi8ELi4ELi4ELi4ELb1ELb0EN7cutlass6half_tE19Flash_kernel_traitsILi32ELi128ELi128ELi8ES3_EELb0ELb0ELb0ELb0ELb1ELb1ELb0EEEvNS_16Flash_bwd_paramsE
        .type           _ZN5flash44flash_bwd_dq_dk_dv_loop_seqk_parallel_kernelI23Flash_bwd_kernel_traitsILi32ELi128ELi128ELi8ELi4ELi4ELi4ELb1ELb0EN7cutlass6half_tE19Flash_kernel_traitsILi32ELi128ELi128ELi8ES3_EELb0ELb0ELb0ELb0ELb1ELb1ELb0EEEvNS_16Flash_bwd_paramsE,@function
        .size           _ZN5flash44flash_bwd_dq_dk_dv_loop_seqk_parallel_kernelI23Flash_bwd_kernel_traitsILi32ELi128ELi128ELi8ELi4ELi4ELi4ELb1ELb0EN7cutlass6half_tE19Flash_kernel_traitsILi32ELi128ELi128ELi8ES3_EELb0ELb0ELb0ELb0ELb1ELb1ELb0EEEvNS_16Flash_bwd_paramsE,(.L_x_1580 - _ZN5flash44flash_bwd_dq_dk_dv_loop_seqk_parallel_kernelI23Flash_bwd_kernel_traitsILi32ELi128ELi128ELi8ELi4ELi4ELi4ELb1ELb0EN7cutlass6half_tE19Flash_kernel_traitsILi32ELi128ELi128ELi8ES3_EELb0ELb0ELb0ELb0ELb1ELb1ELb0EEEvNS_16Flash_bwd_paramsE)
        .other          _ZN5flash44flash_bwd_dq_dk_dv_loop_seqk_parallel_kernelI23Flash_bwd_kernel_traitsILi32ELi128ELi128ELi8ELi4ELi4ELi4ELb1ELb0EN7cutlass6half_tE19Flash_kernel_traitsILi32ELi128ELi128ELi8ES3_EELb0ELb0ELb0ELb0ELb1ELb1ELb0EEEvNS_16Flash_bwd_paramsE,@"STO_CUDA_ENTRY STV_DEFAULT"
_ZN5flash44flash_bwd_dq_dk_dv_loop_seqk_parallel_kernelI23Flash_bwd_kernel_traitsILi32ELi128ELi128ELi8ELi4ELi4ELi4ELb1ELb0EN7cutlass6half_tE19Flash_kernel_traitsILi32ELi128ELi128ELi8ES3_EELb0ELb0ELb0ELb0ELb1ELb1ELb0EEEvNS_16Flash_bwd_paramsE:
.text._ZN5flash44flash_bwd_dq_dk_dv_loop_seqk_parallel_kernelI23Flash_bwd_kernel_traitsILi32ELi128ELi128ELi8ELi4ELi4ELi4ELb1ELb0EN7cutlass6half_tE19Flash_kernel_traitsILi32ELi128ELi128ELi8ES3_EELb0ELb0ELb0ELb0ELb1ELb1ELb0EEEvNS_16Flash_bwd_paramsE:
        /* <DEDUP_REMOVED lines=13> */
[----:B------:R-:W-:Y:S01]  /*00d0*/  IMAD.MOV.U32 R178, RZ, RZ, 0x20 ;  /* 0x00000020ffb27424 */ /* 0x000fe200078e00ff */
[----:B------:R-:W3:Y:S01]  /*00e0*/  LDCU.64 UR18, c[0x0][0x358] ;  /* 0x00006b00ff1277ac */ /* 0x000ee20008000a00 */
[----:B------:R-:W-:-:S03]  /*00f0*/  IMAD.MOV.U32 R181, RZ, RZ, 0x10 ;  /* 0x00000010ffb57424 */ /* 0x000fc600078e00ff */
[----:B------:R-:W4:Y:S01]  /*0100*/  S2UR UR5, SR_CgaCtaId ;  /* 0x00000000000579c3 */ /* 0x000f220000008800 */
[----:B------:R-:W-:Y:S01]  /*0110*/  UMOV UR7, 0xffffe000 ;  /* 0xffffe00000077882 */ /* 0x000fe20000000000 */
[----:B------:R-:W-:-:S06]  /*0120*/  UMOV UR22, URZ ;  /* 0x000000ff00167c82 */ /* 0x000fcc0008000000 */
[----:B------:R-:W5:Y:S01]  /*0130*/  S2UR UR16, SR_CTAID.Y ;  /* 0x00000000001079c3 */ /* 0x000f620000002600 */
[----:B--2---:R-:W-:-:S07]  /*0140*/  ULEA UR6, UR6, UR4, 0x18 ;  /* 0x0000000406067291 */ /* 0x004fce000f8ec0ff */
[----:B------:R-:W2:Y:S01]  /*0150*/  S2UR UR20, SR_CTAID.Z ;  /* 0x00000000001479c3 */ /* 0x000ea20000002700 */
[C---:B-1----:R-:W-:Y:S01]  /*0160*/  IMAD.SHL.U32 R4, R2.reuse, 0x2, RZ ;  /* 0x0000000202047824 */ /* 0x042fe200078e00ff */
[--C-:B------:R-:W-:Y:S01]  /*0170*/  SHF.R.U32.HI R10, RZ, 0x1, R2.reuse ;  /* 0x00000001ff0a7819 */ /* 0x100fe20000011602 */
[C---:B------:R-:W-:Y:S01]  /*0180*/  IMAD.SHL.U32 R3, R2.reuse, 0x40, RZ ;  /* 0x0000004002037824 */ /* 0x040fe200078e00ff */
[----:B------:R-:W-:Y:S01]  /*0190*/  SHF.R.U32.HI R8, RZ, 0x4, R2 ;  /* 0x00000004ff087819 */ /* 0x000fe20000011602 */
[----:B------:R-:W-:Y:S01]  /*01a0*/  IMAD.SHL.U32 R180, R2, 0x20, RZ ;  /* 0x0000002002b47824 */ /* 0x000fe200078e00ff */
[----:B------:R-:W-:Y:S01]  /*01b0*/  LOP3.LUT R13, R10, 0x30, RZ, 0xc0, !PT ;  /* 0x000000300a0d7812 */ /* 0x000fe200078ec0ff */
[----:B------:R-:W-:Y:S01]  /*01c0*/  IMAD.SHL.U32 R0, R2, 0x10, RZ ;  /* 0x0000001002007824 */ /* 0x000fe200078e00ff */
[----:B------:R-:W-:Y:S01]  /*01d0*/  LOP3.LUT R9, R4, 0xe006, R3, 0xc8, !PT ;  /* 0x0000e00604097812 */ /* 0x000fe200078ec803 */
[----:B------:R-:W-:Y:S01]  /*01e0*/  IMAD.SHL.U32 R184, R2, 0x8, RZ ;  /* 0x0000000802b87824 */ /* 0x000fe200078e00ff */
[----:B------:R-:W-:Y:S01]  /*01f0*/  LOP3.LUT R179, R180, 0x20, RZ, 0xc0, !PT ;  /* 0x00000020b4b37812 */ /* 0x000fe200078ec0ff */
[----:B----4-:R-:W-:Y:S01]  /*0200*/  ULEA UR4, UR5, UR8, 0x18 ;  /* 0x0000000805047291 */ /* 0x010fe2000f8ec0ff */
[----:B------:R-:W-:Y:S01]  /*0210*/  LOP3.LUT R5, R0, 0x1c0, RZ, 0xc0, !PT ;  /* 0x000001c000057812 */ /* 0x000fe200078ec0ff */
[----:B------:R-:W-:Y:S01]  /*0220*/  UIADD3 UR8, UPT, UPT, UR6, 0x10000, URZ ;  /* 0x0001000006087890 */ /* 0x000fe2000fffe0ff */
[----:B------:R-:W-:Y:S01]  /*0230*/  LOP3.LUT R186, R9, 0xc00, R180, 0xf8, !PT ;  /* 0x00000c0009ba7812 */ /* 0x000fe200078ef8b4 */
[----:B------:R-:W-:Y:S01]  /*0240*/  IMAD.SHL.U32 R9, R2, 0x4, RZ ;  /* 0x0000000402097824 */ /* 0x000fe200078e00ff */
[----:B------:R-:W-:Y:S01]  /*0250*/  LOP3.LUT R187, R0, 0x600, RZ, 0xc0, !PT ;  /* 0x0000060000bb7812 */ /* 0x000fe200078ec0ff */
[----:B------:R-:W-:Y:S01]  /*0260*/  UIADD3 UR5, UPT, UPT, UR6, 0x8000, URZ ;  /* 0x0000800006057890 */ /* 0x000fe2000fffe0ff */
[----:B------:R-:W-:Y:S01]  /*0270*/  LOP3.LUT R7, R180, 0x120, RZ, 0xc0, !PT ;  /* 0x00000120b4077812 */ /* 0x000fe200078ec0ff */
[----:B-----5:R-:W-:Y:S01]  /*0280*/  USHF.L.U32 UR21, UR16, 0x7, URZ ;  /* 0x0000000710157899 */ /* 0x020fe200080006ff */
[----:B------:R-:W-:-:S02]  /*0290*/  LOP3.LUT R179, R179, 0x3800, R0, 0xf8, !PT ;  /* 0x00003800b3b37812 */ /* 0x000fc400078ef800 */
[--C-:B------:R-:W-:Y:S02]  /*02a0*/  LOP3.LUT R5, R5, 0x38, R4.reuse, 0xf8, !PT ;  /* 0x0000003805057812 */ /* 0x100fe400078ef804 */
[----:B------:R-:W-:Y:S02]  /*02b0*/  LOP3.LUT R187, R187, 0x6, R4, 0xf8, !PT ;  /* 0x00000006bbbb7812 */ /* 0x000fe400078ef804 */
[----:B------:R-:W-:Y:S02]  /*02c0*/  LOP3.LUT R9, R9, 0x18, RZ, 0xc0, !PT ;  /* 0x0000001809097812 */ /* 0x000fe400078ec0ff */
[--C-:B------:R-:W-:Y:S02]  /*02d0*/  LOP3.LUT R4, R7, 0x600, R0.reuse, 0xf8, !PT ;  /* 0x0000060007047812 */ /* 0x100fe400078ef800 */
[----:B------:R-:W-:Y:S02]  /*02e0*/  LOP3.LUT R179, R179, 0x100, R0, 0xf8, !PT ;  /* 0x00000100b3b37812 */ /* 0x000fe400078ef800 */
[----:B------:R-:W-:-:S02]  /*02f0*/  LOP3.LUT R186, R186, R5, RZ, 0xfc, !PT ;  /* 0x00000005baba7212 */ /* 0x000fc400078efcff */
[----:B------:R-:W-:Y:S02]  /*0300*/  SHF.R.U32.HI R0, RZ, 0x2, R2 ;  /* 0x00000002ff007819 */ /* 0x000fe40000011602 */
[C---:B------:R-:W-:Y:S02]  /*0310*/  LOP3.LUT R11, R184.reuse, 0xc0, RZ, 0xc0, !PT ;  /* 0x000000c0b80b7812 */ /* 0x040fe400078ec0ff */
[----:B------:R-:W-:Y:S02]  /*0320*/  LOP3.LUT R5, R184, 0xd8, RZ, 0xc0, !PT ;  /* 0x000000d8b8057812 */ /* 0x000fe400078ec0ff */
[----:B------:R-:W-:Y:S02]  /*0330*/  LOP3.LUT R177, R9, 0xc0, R180, 0xf8, !PT ;  /* 0x000000c009b17812 */ /* 0x000fe400078ef8b4 */
[----:B------:R-:W-:Y:S02]  /*0340*/  LOP3.LUT P1, R7, R2, 0x10, RZ, 0xc0, !PT ;  /* 0x0000001002077812 */ /* 0x000fe4000782c0ff */
[----:B------:R-:W-:-:S02]  /*0350*/  LOP3.LUT R8, R8, 0x8, RZ, 0xc0, !PT ;  /* 0x0000000808087812 */ /* 0x000fc400078ec0ff */
[C---:B------:R-:W-:Y:S02]  /*0360*/  LOP3.LUT R183, R13.reuse, 0x7, R0, 0xf8, !PT ;  /* 0x000000070db77812 */ /* 0x040fe400078ef800 */
[C---:B------:R-:W-:Y:S02]  /*0370*/  LOP3.LUT P3, RZ, R2.reuse, 0x2, RZ, 0xc0, !PT ;  /* 0x0000000202ff7812 */ /* 0x040fe4000786c0ff */
[C---:B------:R-:W-:Y:S02]  /*0380*/  LOP3.LUT P0, RZ, R2.reuse, 0x4, RZ, 0xc0, !PT ;  /* 0x0000000402ff7812 */ /* 0x040fe4000780c0ff */
[----:B------:R-:W-:Y:S02]  /*0390*/  LOP3.LUT P2, RZ, R2, 0x8, RZ, 0xc0, !PT ;  /* 0x0000000802ff7812 */ /* 0x000fe4000784c0ff */
[--C-:B------:R-:W-:Y:S02]  /*03a0*/  LOP3.LUT R0, R13, 0x8, R2.reuse, 0xf8, !PT ;  /* 0x000000080d007812 */ /* 0x100fe400078ef802 */
[----:B------:R-:W-:-:S02]  /*03b0*/  LOP3.LUT R6, R11, 0x18, R2, 0xf8, !PT ;  /* 0x000000180b067812 */ /* 0x000fc400078ef802 */
[--C-:B------:R-:W-:Y:S02]  /*03c0*/  LOP3.LUT R5, R5, 0x18, R2.reuse, 0x78, !PT ;  /* 0x0000001805057812 */ /* 0x100fe400078e7802 */
[----:B------:R-:W-:Y:S02]  /*03d0*/  LOP3.LUT R175, R3, 0x1c0, RZ, 0xc0, !PT ;  /* 0x000001c003af7812 */ /* 0x000fe400078ec0ff */
[C---:B------:R-:W-:Y:S02]  /*03e0*/  LOP3.LUT R2, R177.reuse, 0x8, R2, 0x78, !PT ;  /* 0x00000008b1027812 */ /* 0x040fe400078e7802 */
[----:B------:R-:W-:Y:S02]  /*03f0*/  LOP3.LUT R177, R177, 0x8, R10, 0x78, !PT ;  /* 0x00000008b1b17812 */ /* 0x000fe400078e780a */
[----:B------:R-:W-:Y:S02]  /*0400*/  LOP3.LUT R7, R8, R7, RZ, 0xfc, !PT ;  /* 0x0000000708077212 */ /* 0x000fe400078efcff */
[----:B------:R-:W-:-:S02]  /*0410*/  LOP3.LUT R175, R175, 0x38, R184, 0xf8, !PT ;  /* 0x00000038afaf7812 */ /* 0x000fc400078ef8b8 */
[----:B------:R-:W-:Y:S02]  /*0420*/  LOP3.LUT R11, R3, 0x200, RZ, 0xc0, !PT ;  /* 0x00000200030b7812 */ /* 0x000fe400078ec0ff */
[----:B------:R-:W-:Y:S02]  /*0430*/  LOP3.LUT R177, R4, R177, RZ, 0xfc, !PT ;  /* 0x000000b104b17212 */ /* 0x000fe400078efcff */
[----:B------:R-:W-:Y:S02]  /*0440*/  LOP3.LUT R4, R7, 0xc0, R180, 0xf8, !PT ;  /* 0x000000c007047812 */ /* 0x000fe400078ef8b4 */
[----:B------:R-:W-:Y:S02]  /*0450*/  LOP3.LUT R179, R179, R2, RZ, 0xfc, !PT ;  /* 0x00000002b3b37212 */ /* 0x000fe400078efcff */
[----:B------:R-:W-:Y:S02]  /*0460*/  LOP3.LUT R7, R0, 0x1c0, R3, 0xf8, !PT ;  /* 0x000001c000077812 */ /* 0x000fe400078ef803 */
[----:B------:R-:W-:-:S02]  /*0470*/  LOP3.LUT R175, R175, 0x8, R10, 0x78, !PT ;  /* 0x00000008afaf7812 */ /* 0x000fc400078e780a */
[----:B------:R-:W-:Y:S02]  /*0480*/  LOP3.LUT R2, R11, 0xc00, R180, 0xf8, !PT ;  /* 0x00000c000b027812 */ /* 0x000fe400078ef8b4 */
[----:B------:R-:W-:Y:S02]  /*0490*/  LOP3.LUT R176, R3, 0x400, RZ, 0xc0, !PT ;  /* 0x0000040003b07812 */ /* 0x000fe400078ec0ff */
[----:B------:R-:W-:Y:S02]  /*04a0*/  LOP3.LUT R3, R7, 0x38, R184, 0x78, !PT ;  /* 0x0000003807037812 */ /* 0x000fe400078e78b8 */
[----:B------:R-:W-:Y:S02]  /*04b0*/  LOP3.LUT R175, R2, R175, RZ, 0xfc, !PT ;  /* 0x000000af02af7212 */ /* 0x000fe400078efcff */
[----:B------:R-:W-:Y:S01]  /*04c0*/  LEA R186, R186, UR8, 0x1 ;  /* 0x00000008baba7c11 */ /* 0x000fe2000f8e08ff */
[----:B------:R-:W-:Y:S01]  /*04d0*/  IMAD R176, R3, 0x2, R176 ;  /* 0x0000000203b07824 */ /* 0x000fe200078e02b0 */
[----:B------:R-:W-:-:S02]  /*04e0*/  LEA R175, R175, UR5, 0x1 ;  /* 0x00000005afaf7c11 */ /* 0x000fc4000f8e08ff */
[----:B------:R-:W-:Y:S01]  /*04f0*/  SEL R3, R178, 0xffffffe0, !P2 ;  /* 0xffffffe0b2037807 */ /* 0x000fe20005000000 */
[C---:B------:R-:W-:Y:S01]  /*0500*/  VIADD R188, R186.reuse, 0x40 ;  /* 0x00000040babc7836 */ /* 0x040fe20000000000 */
[----:B------:R-:W-:Y:S01]  /*0510*/  LOP3.LUT R187, R187, 0x20, R184, 0xf8, !PT ;  /* 0x00000020bbbb7812 */ /* 0x000fe200078ef8b8 */
[----:B------:R-:W-:Y:S01]  /*0520*/  @P1 VIADD R188, R186, 0xffffffc0 ;  /* 0xffffffc0babc1836 */ /* 0x000fe20000000000 */
[----:B------:R-:W-:Y:S01]  /*0530*/  LOP3.LUT R9, R4, R9, RZ, 0x3c, !PT ;  /* 0x0000000904097212 */ /* 0x000fe200078e3cff */
[C---:B------:R-:W-:Y:S01]  /*0540*/  VIADD R173, R175.reuse, 0x40 ;  /* 0x00000040afad7836 */ /* 0x040fe20000000000 */
[----:B------:R-:W-:Y:S01]  /*0550*/  SEL R2, R178, 0xffffffe0, !P3 ;  /* 0xffffffe0b2027807 */ /* 0x000fe20005800000 */
[----:B------:R-:W-:Y:S01]  /*0560*/  IMAD.IADD R190, R186, 0x1, R3 ;  /* 0x00000001babe7824 */ /* 0x000fe200078e0203 */
[----:B------:R-:W-:Y:S01]  /*0570*/  SEL R178, R178, 0xffffffe0, !P0 ;  /* 0xffffffe0b2b27807 */ /* 0x000fe20004000000 */
[----:B------:R-:W-:Y:S01]  /*0580*/  @P0 VIADD R173, R175, 0xffffffc0 ;  /* 0xffffffc0afad0836 */ /* 0x000fe20000000000 */
[----:B------:R-:W-:Y:S01]  /*0590*/  LEA R177, R177, UR6, 0x1 ;  /* 0x00000006b1b17c11 */ /* 0x000fe2000f8e08ff */
[----:B------:R-:W-:Y:S01]  /*05a0*/  IMAD.IADD R192, R3, 0x1, R188 ;  /* 0x0000000103c07824 */ /* 0x000fe200078e02bc */
[----:B------:R-:W-:Y:S01]  /*05b0*/  SEL R181, R181, 0xfffffff0, !P0 ;  /* 0xfffffff0b5b57807 */ /* 0x000fe20004000000 */
[C---:B------:R-:W-:Y:S01]  /*05c0*/  IMAD.IADD R174, R2.reuse, 0x1, R175 ;  /* 0x0000000102ae7824 */ /* 0x040fe200078e02af */
[----:B------:R-:W-:Y:S01]  /*05d0*/  LEA R179, R179, UR5, 0x1 ;  /* 0x00000005b3b37c11 */ /* 0x000fe2000f8e08ff */
[----:B------:R-:W-:Y:S01]  /*05e0*/  IMAD.IADD R177, R177, 0x1, R178 ;  /* 0x00000001b1b17824 */ /* 0x000fe200078e02b2 */
[----:B------:R-:W-:Y:S01]  /*05f0*/  LOP3.LUT R187, R187, R6, R8, 0xf6, !PT ;  /* 0x00000006bbbb7212 */ /* 0x000fe200078ef608 */
[----:B------:R-:W-:Y:S01]  /*0600*/  IMAD.IADD R189, R181, 0x1, R186 ;  /* 0x00000001b5bd7824 */ /* 0x000fe200078e02ba */
[----:B------:R-:W-:Y:S01]  /*0610*/  LOP3.LUT R180, R9, 0x120, R180, 0xf8, !PT ;  /* 0x0000012009b47812 */ /* 0x000fe200078ef8b4 */
[----:B------:R-:W-:Y:S01]  /*0620*/  IMAD.IADD R178, R179, 0x1, R178 ;  /* 0x00000001b3b27824 */ /* 0x000fe200078e02b2 */
[----:B------:R-:W-:Y:S01]  /*0630*/  LOP3.LUT R5, R5, 0x1f20, R184, 0xf8, !PT ;  /* 0x00001f2005057812 */ /* 0x000fe200078ef8b8 */
[----:B------:R-:W-:Y:S01]  /*0640*/  IMAD.IADD R193, R181, 0x1, R190 ;  /* 0x00000001b5c17824 */ /* 0x000fe200078e02be */
[----:B------:R-:W-:Y:S01]  /*0650*/  LEA R187, R187, UR6, 0x1 ;  /* 0x00000006bbbb7c11 */ /* 0x000fe2000f8e08ff */
[----:B------:R-:W-:Y:S01]  /*0660*/  IMAD.IADD R191, R181, 0x1, R188 ;  /* 0x00000001b5bf7824 */ /* 0x000fe200078e02bc */
[----:B------:R-:W-:Y:S01]  /*0670*/  LEA R185, R5, UR6, 0x1 ;  /* 0x0000000605b97c11 */ /* 0x000fe2000f8e08ff */
[----:B------:R-:W-:Y:S01]  /*0680*/  IMAD.IADD R2, R2, 0x1, R173 ;  /* 0x0000000102027824 */ /* 0x000fe200078e02ad */
[----:B------:R-:W-:Y:S01]  /*0690*/  LEA R180, R180, UR6, 0x1 ;  /* 0x00000006b4b47c11 */ /* 0x000fe2000f8e08ff */
[----:B------:R-:W-:Y:S01]  /*06a0*/  IMAD.IADD R195, R181, 0x1, R192 ;  /* 0x00000001b5c37824 */ /* 0x000fe200078e02c0 */
[----:B--23--:R-:W-:-:S06]  /*06b0*/  UMOV UR5, URZ ;  /* 0x000000ff00057c82 */ /* 0x00cfcc0008000000 */
.L_x_156:
[----:B-1----:R-:W1:Y:S01]  /*06c0*/  LDCU.64 UR10, c[0x0][0x470] ;  /* 0x00008e00ff0a77ac */ /* 0x002e620008000a00 */
[----:B------:R-:W2:Y:S01]  /*06d0*/  LDCU.64 UR8, c[0x0][0x478] ;  /* 0x00008f00ff0877ac */ /* 0x000ea20008000a00 */
[----:B-1----:R-:W-:-:S04]  /*06e0*/  UISETP.NE.U32.AND UP2, UPT, UR10, URZ, UPT ;  /* 0x000000ff0a00728c */ /* 0x002fc8000bf45070 */
[----:B------:R-:W-:Y:S02]  /*06f0*/  UISETP.NE.AND.EX UP2, UPT, UR11, URZ, UPT, UP2 ;  /* 0x000000ff0b00728c */ /* 0x000fe4000bf45320 */
[----:B--2---:R-:W-:-:S04]  /*0700*/  UISETP.NE.U32.AND UP0, UPT, UR8, URZ, UPT ;  /* 0x000000ff0800728c */ /* 0x004fc8000bf05070 */
[----:B------:R-:W-:Y:S01]  /*0710*/  PLOP3.LUT P1, PT, PT, PT, UP2, 0x80, 0x8 ;  /* 0x000000000008781c */ /* 0x000fe20003f2f028 */
[----:B------:R-:W-:-:S04]  /*0720*/  UISETP.NE.AND.EX UP0, UPT, UR9, URZ, UPT, UP0 ;  /* 0x000000ff0900728c */ /* 0x000fc8000bf05300 */
[----:B------:R-:W-:-:S04]  /*0730*/  @UP2 ULEA UR10, UP1, UR16, UR10, 0x2 ;  /* 0x0000000a100a2291 */ /* 0x000fc8000f8210ff */
[----:B------:R-:W-:Y:S02]  /*0740*/  @UP2 ULEA.HI.X UR11, UR16, UR11, URZ, 0x2, UP1 ;  /* 0x0000000b100b2291 */ /* 0x000fe400088f14ff */
[----:B------:R-:W-:Y:S01]  /*0750*/  IMAD.U32 R6, RZ, RZ, UR10 ;  /* 0x0000000aff067e24 */ /* 0x000fe2000f8e00ff */
[----:B------:R-:W-:-:S03]  /*0760*/  @UP0 ULEA UR8, UP1, UR16, UR8, 0x2 ;  /* 0x0000000810080291 */ /* 0x000fc6000f8210ff */
[----:B------:R-:W-:-:S05]  /*0770*/  IMAD.U32 R7, RZ, RZ, UR11 ;  /* 0x0000000bff077e24 */ /* 0x000fca000f8e00ff */
[----:B------:R-:W2:Y:S01]  /*0780*/  @P1 LDG.E R0, desc[UR18][R6.64] ;  /* 0x0000001206001981 */ /* 0x000ea2000c1e1900 */
[----:B------:R-:W-:Y:S01]  /*0790*/  PLOP3.LUT P0, PT, PT, PT, UP0, 0x80, 0x8 ;  /* 0x000000000008781c */ /* 0x000fe20003f0f008 */
[----:B------:R-:W-:Y:S01]  /*07a0*/  @UP0 ULEA.HI.X UR9, UR16, UR9, URZ, 0x2, UP1 ;  /* 0x0000000910090291 */ /* 0x000fe200088f14ff */
[----:B------:R-:W-:Y:S01]  /*07b0*/  IMAD.U32 R4, RZ, RZ, UR8 ;  /* 0x00000008ff047e24 */ /* 0x000fe2000f8e00ff */
[----:B------:R-:W1:Y:S04]  /*07c0*/  @!UP0 LDCU.64 UR10, c[0x0][0x488] ;  /* 0x00009100ff0a87ac */ /* 0x000e680008000a00 */
[----:B------:R-:W-:-:S05]  /*07d0*/  MOV R5, UR9 ;  /* 0x0000000900057c02 */ /* 0x000fca0008000f00 */
[----:B------:R-:W3:Y:S01]  /*07e0*/  @!UP0 LDCU.64 UR8, c[0x0][0x438] ;  /* 0x00008700ff0887ac */ /* 0x000ee20008000a00 */
[----:B------:R-:W4:Y:S01]  /*07f0*/  @P0 LDG.E R4, desc[UR18][R4.64] ;  /* 0x0000001204040981 */ /* 0x000f22000c1e1900 */
[----:B------:R-:W-:Y:S01]  /*0800*/  UMOV UR31, URZ ;  /* 0x000000ff001f7c82 */ /* 0x000fe20008000000 */
[----:B------:R-:W-:Y:S02]  /*0810*/  USHF.L.U32 UR29, UR17, 0x7, URZ ;  /* 0x00000007111d7899 */ /* 0x000fe400080006ff */
[----:B-1----:R-:W-:-:S04]  /*0820*/  @!UP0 UISETP.NE.U32.AND UP1, UPT, UR10, URZ, UPT ;  /* 0x000000ff0a00828c */ /* 0x002fc8000bf25070 */
[----:B------:R-:W-:-:S04]  /*0830*/  @!UP0 UISETP.NE.AND.EX UP1, UPT, UR11, URZ, UPT, UP1 ;  /* 0x000000ff0b00828c */ /* 0x000fc8000bf25310 */
[----:B---3--:R-:W-:Y:S01]  /*0840*/  @!UP0 USEL UR9, UR9, URZ, UP1 ;  /* 0x000000ff09098287 */ /* 0x008fe20008800000 */
[----:B--2---:R-:W-:-:S13]  /*0850*/  @P1 R2UR UR31, R0 ;  /* 0x00000000001f12ca */ /* 0x004fda00000e0000 */
[----:B------:R-:W-:Y:S01]  /*0860*/  @!UP0 UIADD3 UR8, UPT, UPT, UR9, UR8, -UR31 ;  /* 0x0000000809088290 */ /* 0x000fe2000fffe81f */
[----:B----4-:R-:W-:-:S05]  /*0870*/  @P0 VIADD R0, R4, -UR31 ;  /* 0x8000001f04000c36 */ /* 0x010fca0008000000 */
[----:B------:R-:W-:-:S04]  /*0880*/  @!P0 MOV R0, UR8 ;  /* 0x0000000800008c02 */ /* 0x000fc80008000f00 */
[----:B------:R-:W-:-:S13]  /*0890*/  ISETP.LE.AND P0, PT, R0, UR29, PT ;  /* 0x0000001d00007c0c */ /* 0x000fda000bf03270 */
[----:B-----5:R-:W-:Y:S05]  /*08a0*/  @P0 BRA `(.L_x_149) ;  /* 0x0000004800680947 */ /* 0x020fea0003800000 */
[----:B------:R-:W1:Y:S01]  /*08b0*/  LDC R0, c[0x0][0x3e8] ;  /* 0x0000fa00ff007b82 */ /* 0x000e620000000800 */
[----:B------:R-:W2:Y:S01]  /*08c0*/  LDCU.U8 UR8, c[0x0][0x548] ;  /* 0x0000a900ff0877ac */ /* 0x000ea20008000000 */
[----:B------:R-:W3:Y:S01]  /*08d0*/  LDCU UR24, c[0x0][0x434] ;  /* 0x00008680ff1877ac */ /* 0x000ee20008000800 */
[----:B------:R-:W4:Y:S01]  /*08e0*/  LDCU.U8 UR28, c[0x0][0x5f0] ;  /* 0x0000be00ff1c77ac */ /* 0x000f220008000000 */
[----:B--2---:R-:W-:Y:S02]  /*08f0*/  UISETP.NE.AND UP0, UPT, UR8, URZ, UPT ;  /* 0x000000ff0800728c */ /* 0x004fe4000bf05270 */
[----:B---3--:R-:W-:Y:S01]  /*0900*/  UIADD3 UR9, UPT, UPT, UR24, 0x7f, URZ ;  /* 0x0000007f18097890 */ /* 0x008fe2000fffe0ff */
[----:B-1----:R-:W-:-:S03]  /*0910*/  IABS R5, R0 ;  /* 0x0000000000057213 */ /* 0x002fc60000000000 */
[----:B------:R-:W-:Y:S01]  /*0920*/  USHF.R.S32.HI UR30, URZ, 0x1f, UR9 ;  /* 0x0000001fff1e7899 */ /* 0x000fe20008011409 */
[----:B------:R-:W1:Y:S04]  /*0930*/  I2F.RP R8, R5 ;  /* 0x0000000500087306 */ /* 0x000e680000209400 */
[----:B------:R-:W2:Y:S01]  /*0940*/  @UP0 LDCU UR27, c[0x0][0x454] ;  /* 0x00008a80ff1b07ac */ /* 0x000ea20008000800 */
[----:B------:R-:W3:Y:S01]  /*0950*/  @!UP0 LDCU UR8, c[0x0][0x3e0] ;  /* 0x00007c00ff0887ac */ /* 0x000ee20008000800 */
[----:B------:R-:W-:-:S04]  /*0960*/  ULEA.HI UR30, UR30, UR9, URZ, 0x7 ;  /* 0x000000091e1e7291 */ /* 0x000fc8000f8f38ff */
[----:B------:R-:W-:Y:S01]  /*0970*/  USHF.R.S32.HI UR30, URZ, 0x7, UR30 ;  /* 0x00000007ff1e7899 */ /* 0x000fe2000801141e */
[----:B-1----:R-:W1:Y:S03]  /*0980*/  MUFU.RCP R6, R8 ;  /* 0x0000000800067308 */ /* 0x002e660000001000 */
[----:B------:R-:W-:Y:S02]  /*0990*/  UIADD3 UR26, UPT, UPT, UR30, -0x1, URZ ;  /* 0xffffffff1e1a7890 */ /* 0x000fe4000fffe0ff */
[----:B--2---:R-:W-:Y:S02]  /*09a0*/  @UP0 UIMAD UR27, UR20, UR27, URZ ;  /* 0x0000001b141b02a4 */ /* 0x004fe4000f8e02ff */
[----:B---3--:R-:W-:Y:S02]  /*09b0*/  @!UP0 UIMAD UR8, UR16, UR8, UR20 ;  /* 0x00000008100882a4 */ /* 0x008fe4000f8e0214 */
[----:B------:R-:W-:-:S02]  /*09c0*/  @UP0 UIMAD UR27, UR16, UR24, UR27 ;  /* 0x00000018101b02a4 */ /* 0x000fc4000f8e021b */
[----:B------:R-:W-:Y:S01]  /*09d0*/  @!UP0 UIMAD UR27, UR8, UR24, URZ ;  /* 0x00000018081b82a4 */ /* 0x000fe2000f8e02ff */
[----:B-1----:R-:W-:-:S04]  /*09e0*/  VIADD R6, R6, 0xffffffe ;  /* 0x0ffffffe06067836 */ /* 0x002fc80000000000 */
[----:B------:R-:W1:Y:S02]  /*09f0*/  F2I.FTZ.U32.TRUNC.NTZ R7, R6 ;  /* 0x0000000600077305 */ /* 0x000e64000021f000 */
[----:B-1----:R-:W-:Y:S01]  /*0a00*/  IMAD.MOV R3, RZ, RZ, -R7 ;  /* 0x000000ffff037224 */ /* 0x002fe200078e0a07 */
[----:B------:R-:W-:-:S03]  /*0a10*/  MOV R6, RZ ;  /* 0x000000ff00067202 */ /* 0x000fc60000000f00 */
[----:B------:R-:W-:Y:S01]  /*0a20*/  IMAD R4, R3, R5, RZ ;  /* 0x0000000503047224 */ /* 0x000fe200078e02ff */
[----:B------:R-:W-:-:S03]  /*0a30*/  IABS R3, UR20 ;  /* 0x0000001400037c13 */ /* 0x000fc60008000000 */
[----:B------:R-:W-:-:S06]  /*0a40*/  IMAD.HI.U32 R4, R7, R4, R6 ;  /* 0x0000000407047227 */ /* 0x000fcc00078e0006 */
[----:B------:R-:W-:-:S04]  /*0a50*/  IMAD.HI.U32 R18, R4, R3, RZ ;  /* 0x0000000304127227 */ /* 0x000fc800078e00ff */
[----:B------:R-:W-:-:S04]  /*0a60*/  IMAD.MOV R4, RZ, RZ, -R18 ;  /* 0x000000ffff047224 */ /* 0x000fc800078e0a12 */
[----:B------:R-:W-:Y:S01]  /*0a70*/  IMAD R4, R5, R4, R3 ;  /* 0x0000000405047224 */ /* 0x000fe200078e0203 */
[----:B------:R-:W-:-:S04]  /*0a80*/  LOP3.LUT R3, R0, UR20, RZ, 0x3c, !PT ;  /* 0x0000001400037c12 */ /* 0x000fc8000f8e3cff */
[----:B------:R-:W-:Y:S02]  /*0a90*/  ISETP.GT.U32.AND P1, PT, R5, R4, PT ;  /* 0x000000040500720c */ /* 0x000fe40003f24070 */
[----:B------:R-:W-:-:S11]  /*0aa0*/  ISETP.GE.AND P0, PT, R3, RZ, PT ;  /* 0x000000ff0300720c */ /* 0x000fd60003f06270 */
[----:B------:R-:W-:Y:S01]  /*0ab0*/  @!P1 IMAD.IADD R4, R4, 0x1, -R5 ;  /* 0x0000000104049824 */ /* 0x000fe200078e0a05 */
[----:B------:R-:W-:Y:S02]  /*0ac0*/  @!P1 IADD3 R18, PT, PT, R18, 0x1, RZ ;  /* 0x0000000112129810 */ /* 0x000fe40007ffe0ff */
[----:B------:R-:W-:Y:S02]  /*0ad0*/  ISETP.NE.AND P1, PT, R0, RZ, PT ;  /* 0x000000ff0000720c */ /* 0x000fe40003f25270 */
[----:B------:R-:W-:-:S13]  /*0ae0*/  ISETP.GE.U32.AND P2, PT, R4, R5, PT ;  /* 0x000000050400720c */ /* 0x000fda0003f46070 */
[----:B------:R-:W-:-:S05]  /*0af0*/  @P2 VIADD R18, R18, 0x1 ;  /* 0x0000000112122836 */ /* 0x000fca0000000000 */
[----:B------:R-:W-:Y:S02]  /*0b00*/  @!P0 IADD3 R18, PT, PT, -R18, RZ, RZ ;  /* 0x000000ff12128210 */ /* 0x000fe40007ffe1ff */
[----:B------:R-:W-:-:S04]  /*0b10*/  @!P1 LOP3.LUT R18, RZ, R0, RZ, 0x33, !PT ;  /* 0x00000000ff129212 */ /* 0x000fc800078e33ff */
[----:B------:R-:W-:Y:S01]  /*0b20*/  SHF.R.S32.HI R11, RZ, 0x1f, R18 ;  /* 0x0000001fff0b7819 */ /* 0x000fe20000011412 */
[----:B----4-:R-:W-:Y:S06]  /*0b30*/  BRA.U !UP0, `(.L_x_150) ;  /* 0x00000001081c7547 */ /* 0x010fec000b800000 */
[----:B------:R-:W1:Y:S01]  /*0b40*/  LDCU UR9, c[0x0][0x430] ;  /* 0x00008600ff0977ac */ /* 0x000e620008000800 */
[----:B------:R-:W1:Y:S01]  /*0b50*/  LDCU UR8, c[0x0][0x454] ;  /* 0x00008a80ff0877ac */ /* 0x000e620008000800 */
[----:B------:R-:W2:Y:S01]  /*0b60*/  LDCU UR23, c[0x0][0x444] ;  /* 0x00008880ff1777ac */ /* 0x000ea20008000800 */
[----:B-1----:R-:W-:Y:S02]  /*0b70*/  ULEA UR8, UR9, UR8, 0x7 ;  /* 0x0000000809087291 */ /* 0x002fe4000f8e38ff */
[----:B--2---:R-:W-:-:S04]  /*0b80*/  UIMAD UR25, UR16, UR23, UR21 ;  /* 0x00000017101972a4 */ /* 0x004fc8000f8e0215 */
[----:B------:R-:W-:Y:S01]  /*0b90*/  UIMAD UR25, UR8, UR20, UR25 ;  /* 0x00000014081972a4 */ /* 0x000fe2000f8e0219 */
[----:B------:R-:W-:Y:S11]  /*0ba0*/  BRA `(.L_x_151) ;  /* 0x0000000000107947 */ /* 0x000ff60003800000 */
.L_x_150:
[----:B------:R-:W1:Y:S01]  /*0bb0*/  LDCU UR25, c[0x0][0x3e0] ;  /* 0x00007c00ff1977ac */ /* 0x000e620008000800 */
[----:B------:R-:W2:Y:S01]  /*0bc0*/  LDCU UR23, c[0x0][0x444] ;  /* 0x00008880ff1777ac */ /* 0x000ea20008000800 */
[----:B-1----:R-:W-:-:S04]  /*0bd0*/  UIMAD UR25, UR16, UR25, UR20 ;  /* 0x00000019101972a4 */ /* 0x002fc8000f8e0214 */
[----:B--2---:R-:W-:-:S12]  /*0be0*/  UIMAD UR25, UR25, UR23, URZ ;  /* 0x00000017191972a4 */ /* 0x004fd8000f8e02ff */
.L_x_151:
[----:B------:R-:W1:Y:S01]  /*0bf0*/  LDCU.64 UR14, c[0x0][0x3a8] ;  /* 0x00007500ff0e77ac */ /* 0x000e620008000a00 */
[----:B------:R-:W-:Y:S01]  /*0c00*/  LOP3.LUT R8, R184, 0x18, RZ, 0xc0, !PT ;  /* 0x00000018b8087812 */ /* 0x000fe200078ec0ff */
[----:B------:R-:W2:Y:S01]  /*0c10*/  S2R R3, SR_TID.X ;  /* 0x0000000000037919 */ /* 0x000ea20000002100 */
[----:B------:R-:W-:Y:S01]  /*0c20*/  IMAD.MOV.U32 R9, RZ, RZ, RZ ;  /* 0x000000ffff097224 */ /* 0x000fe200078e00ff */
[----:B------:R-:W3:Y:S01]  /*0c30*/  LDCU.64 UR10, c[0x0][0x3d8] ;  /* 0x00007b00ff0a77ac */ /* 0x000ee20008000a00 */
[----:B------:R-:W4:Y:S01]  /*0c40*/  LDC.64 R4, c[0x0][0x3c0] ;  /* 0x0000f000ff047b82 */ /* 0x000f220000000a00 */
[----:B------:R-:W-:Y:S01]  /*0c50*/  ISETP.NE.AND P2, PT, RZ, UR28, PT ;  /* 0x0000001cff007c0c */ /* 0x000fe2000bf45270 */
[----:B------:R-:W3:Y:S01]  /*0c60*/  LDCU.64 UR12, c[0x0][0x588] ;  /* 0x0000b100ff0c77ac */ /* 0x000ee20008000a00 */
[----:B------:R-:W2:Y:S01]  /*0c70*/  LDCU.64 UR8, c[0x0][0x3a0] ;  /* 0x00007400ff0877ac */ /* 0x000ea20008000a00 */
[----:B------:R-:W-:Y:S01]  /*0c80*/  ULEA UR30, UR30, 0xffffff80, 0x7 ;  /* 0xffffff801e1e7891 */ /* 0x000fe2000f8e38ff */
[----:B-1----:R-:W-:Y:S01]  /*0c90*/  IMAD.U32 R7, RZ, RZ, UR14 ;  /* 0x0000000eff077e24 */ /* 0x002fe2000f8e00ff */
[----:B------:R-:W-:Y:S01]  /*0ca0*/  UIADD3 UR14, UP0, UPT, UR29, UR31, URZ ;  /* 0x0000001f1d0e7290 */ /* 0x000fe2000ff1e0ff */
[----:B------:R-:W-:Y:S01]  /*0cb0*/  IMAD.U32 R14, RZ, RZ, UR15 ;  /* 0x0000000fff0e7e24 */ /* 0x000fe2000f8e00ff */
[----:B------:R-:W-:Y:S01]  /*0cc0*/  USHF.R.S32.HI UR15, URZ, 0x1f, UR31 ;  /* 0x0000001fff0f7899 */ /* 0x000fe2000801141f */
[----:B------:R-:W-:Y:S01]  /*0cd0*/  IMAD.WIDE.U32 R6, R7, UR16, R8 ;  /* 0x0000001007067c25 */ /* 0x000fe2000f8e0008 */
[----:B------:R-:W1:Y:S03]  /*0ce0*/  LDCU.64 UR32, c[0x0][0x420] ;  /* 0x00008400ff2077ac */ /* 0x000e660008000a00 */
[----:B------:R-:W-:Y:S01]  /*0cf0*/  IMAD R15, R14, UR16, R7 ;  /* 0x000000100e0f7c24 */ /* 0x000fe2000f8e0207 */
[----:B------:R-:W-:Y:S01]  /*0d00*/  MOV R14, R6 ;  /* 0x00000006000e7202 */ /* 0x000fe20000000f00 */
[----:B---3--:R-:W-:Y:S01]  /*0d10*/  IMAD R7, R11, UR10, RZ ;  /* 0x0000000a0b077c24 */ /* 0x008fe2000f8e02ff */
[----:B------:R-:W-:Y:S01]  /*0d20*/  ULEA.HI.X.SX32 UR15, UR29, UR15, 0x1, UP0 ;  /* 0x0000000f1d0f7291 */ /* 0x000fe200080f0eff */
[----:B------:R-:W-:Y:S01]  /*0d30*/  IMAD.U32 R20, RZ, RZ, UR12 ;  /* 0x0000000cff147e24 */ /* 0x000fe2000f8e00ff */
[----:B------:R-:W-:Y:S01]  /*0d40*/  USHF.R.S32.HI UR29, URZ, 0x1f, UR30 ;  /* 0x0000001fff1d7899 */ /* 0x000fe2000801141e */
[C---:B------:R-:W-:Y:S01]  /*0d50*/  IMAD R7, R18.reuse, UR11, R7 ;  /* 0x0000000b12077c24 */ /* 0x040fe2000f8e0207 */
[----:B------:R-:W-:Y:S01]  /*0d60*/  ULEA UR27, UR26, UR27, 0x7 ;  /* 0x0000001b1a1b7291 */ /* 0x000fe2000f8e38ff */
[----:B------:R-:W-:Y:S01]  /*0d70*/  IMAD.WIDE.U32 R14, R18, UR10, R14 ;  /* 0x0000000a120e7c25 */ /* 0x000fe2000f8e000e */
[----:B------:R-:W3:Y:S03]  /*0d80*/  LDCU.64 UR10, c[0x0][0x3d0] ;  /* 0x00007a00ff0a77ac */ /* 0x000ee60008000a00 */
[----:B--2---:R-:W-:Y:S01]  /*0d90*/  IMAD.U32 R16, RZ, RZ, UR8 ;  /* 0x00000008ff107e24 */ /* 0x004fe2000f8e00ff */
[----:B------:R-:W-:Y:S01]  /*0da0*/  IADD3 R15, PT, PT, R15, R7, RZ ;  /* 0x000000070f0f7210 */ /* 0x000fe20007ffe0ff */
[----:B------:R-:W-:Y:S01]  /*0db0*/  IMAD.WIDE.U32 R20, R20, UR16, R8 ;  /* 0x0000001014147c25 */ /* 0x000fe2000f8e0008 */
[----:B------:R-:W2:Y:S01]  /*0dc0*/  LDC.64 R6, c[0x0][0x3b0] ;  /* 0x0000ec00ff067b82 */ /* 0x000ea20000000a00 */
[----:B-1----:R-:W-:-:S02]  /*0dd0*/  UIMAD.WIDE UR32, UR27, 0x4, UR32 ;  /* 0x000000041b2078a5 */ /* 0x002fc4000f8e0220 */
[----:B------:R-:W-:-:S04]  /*0de0*/  IMAD.WIDE.U32 R16, R16, UR16, R8 ;  /* 0x0000001010107c25 */ /* 0x000fc8000f8e0008 */
[----:B------:R-:W-:Y:S01]  /*0df0*/  IMAD.U32 R13, RZ, RZ, UR9 ;  /* 0x00000009ff0d7e24 */ /* 0x000fe2000f8e00ff */
[----:B------:R-:W1:Y:S01]  /*0e00*/  LDC.64 R8, c[0x0][0x590] ;  /* 0x00016400ff087b82 */ /* 0x000e620000000a00 */
[----:B------:R-:W3:Y:S01]  /*0e10*/  LDCU.64 UR8, c[0x0][0x390] ;  /* 0x00007200ff0877ac */ /* 0x000ee20008000a00 */
[C---:B----4-:R-:W-:Y:S02]  /*0e20*/  IMAD R0, R4.reuse, UR15, RZ ;  /* 0x0000000f04007c24 */ /* 0x050fe4000f8e02ff */
[----:B------:R-:W-:Y:S02]  /*0e30*/  IMAD R17, R13, UR16, R17 ;  /* 0x000000100d117c24 */ /* 0x000fe4000f8e0211 */
[----:B------:R-:W-:Y:S01]  /*0e40*/  IMAD R13, R5, UR14, R0 ;  /* 0x0000000e050d7c24 */ /* 0x000fe2000f8e0200 */
[----:B------:R-:W-:Y:S01]  /*0e50*/  SHF.R.U32.HI R0, RZ, 0x2, R3 ;  /* 0x00000002ff007819 */ /* 0x000fe20000011603 */
[----:B------:R-:W-:-:S04]  /*0e60*/  IMAD.WIDE.U32 R14, R4, UR14, R14 ;  /* 0x0000000e040e7c25 */ /* 0x000fc8000f8e000e */
[----:B------:R-:W-:Y:S02]  /*0e70*/  IMAD.IADD R15, R15, 0x1, R13 ;  /* 0x000000010f0f7824 */ /* 0x000fe400078e020d */
[----:B---3--:R-:W-:Y:S02]  /*0e80*/  IMAD R11, R11, UR10, RZ ;  /* 0x0000000a0b0b7c24 */ /* 0x008fe4000f8e02ff */
[----:B------:R-:W-:Y:S01]  /*0e90*/  IMAD.U32 R22, RZ, RZ, UR13 ;  /* 0x0000000dff167e24 */ /* 0x000fe2000f8e00ff */
[----:B------:R-:W3:Y:S01]  /*0ea0*/  LDCU.64 UR12, c[0x0][0x398] ;  /* 0x00007300ff0c77ac */ /* 0x000ee20008000a00 */
[----:B------:R-:W-:-:S04]  /*0eb0*/  IMAD.WIDE.U32 R14, R0, R4, R14 ;  /* 0x00000004000e7225 */ /* 0x000fc800078e000e */
[----:B------:R-:W-:Y:S01]  /*0ec0*/  IMAD R23, R22, UR16, R21 ;  /* 0x0000001016177c24 */ /* 0x000fe2000f8e0215 */
[----:B------:R-:W-:Y:S01]  /*0ed0*/  MOV R22, R20 ;  /* 0x0000001400167202 */ /* 0x000fe20000000f00 */
[C---:B------:R-:W-:Y:S02]  /*0ee0*/  IMAD R12, R18.reuse, UR11, R11 ;  /* 0x0000000b120c7c24 */ /* 0x040fe4000f8e020b */
[----:B------:R-:W4:Y:S01]  /*0ef0*/  LDC.64 R10, c[0x0][0x598] ;  /* 0x00016600ff0a7b82 */ /* 0x000f220000000a00 */
[----:B------:R-:W-:Y:S01]  /*0f00*/  IMAD.WIDE.U32 R18, R18, UR10, R16 ;  /* 0x0000000a12127c25 */ /* 0x000fe2000f8e0010 */
[----:B------:R-:W-:Y:S01]  /*0f10*/  LEA R16, P1, R14, UR8, 0x1 ;  /* 0x000000080e107c11 */ /* 0x000fe2000f8208ff */
[----:B------:R-:W4:Y:S02]  /*0f20*/  LDCU.64 UR10, c[0x0][0x3c8] ;  /* 0x00007900ff0a77ac */ /* 0x000f240008000a00 */
[----:B------:R-:W-:Y:S01]  /*0f30*/  IMAD R20, R0, R5, R15 ;  /* 0x0000000500147224 */ /* 0x000fe200078e020f */
[----:B------:R-:W-:Y:S01]  /*0f40*/  LEA R15, P0, R4, R14, 0x6 ;  /* 0x0000000e040f7211 */ /* 0x000fe200078030ff */
[----:B------:R-:W-:Y:S01]  /*0f50*/  IMAD.IADD R13, R19, 0x1, R12 ;  /* 0x00000001130d7824 */ /* 0x000fe200078e020c */
[----:B------:R-:W-:Y:S01]  /*0f60*/  MOV R12, R18 ;  /* 0x00000012000c7202 */ /* 0x000fe20000000f00 */
[----:B--2---:R-:W-:Y:S01]  /*0f70*/  IMAD R18, R6, UR29, RZ ;  /* 0x0000001d06127c24 */ /* 0x004fe2000f8e02ff */
[----:B------:R-:W-:Y:S01]  /*0f80*/  LEA.HI.X R17, R14, UR9, R20, 0x1, P1 ;  /* 0x000000090e117c11 */ /* 0x000fe200088f0c14 */
[----:B-1----:R-:W-:Y:S01]  /*0f90*/  IMAD R14, R8, UR29, RZ ;  /* 0x0000001d080e7c24 */ /* 0x002fe2000f8e02ff */
[----:B------:R-:W-:Y:S01]  /*0fa0*/  LEA.HI.X R20, R4, R20, R5, 0x6, P0 ;  /* 0x0000001404147211 */ /* 0x000fe200000f3405 */
[----:B------:R-:W-:Y:S01]  /*0fb0*/  IMAD.WIDE.U32 R22, R8, UR30, R22 ;  /* 0x0000001e08167c25 */ /* 0x000fe2000f8e0016 */
[----:B------:R-:W-:Y:S03]  /*0fc0*/  @P2 BAR.SYNC.DEFER_BLOCKING 0x0 ;  /* 0x0000000000002b1d */ /* 0x000fe60000010000 */
[----:B------:R-:W-:Y:S01]  /*0fd0*/  IMAD R4, R9, UR30, R14 ;  /* 0x0000001e09047c24 */ /* 0x000fe2000f8e020e */
[----:B------:R-:W-:Y:S01]  /*0fe0*/  LEA R14, P0, R15, UR8, 0x1 ;  /* 0x000000080f0e7c11 */ /* 0x000fe2000f8008ff */
[----:B------:R-:W-:-:S03]  /*0ff0*/  IMAD.WIDE.U32 R24, R6, UR30, RZ ;  /* 0x0000001e06187c25 */ /* 0x000fc6000f8e00ff */
[----:B------:R-:W-:Y:S01]  /*1000*/  LEA.HI.X R15, R15, UR9, R20, 0x1, P0 ;  /* 0x000000090f0f7c11 */ /* 0x000fe200080f0c14 */
[----:B------:R-:W-:Y:S01]  /*1010*/  IMAD R18, R7, UR30, R18 ;  /* 0x0000001e07127c24 */ /* 0x000fe2000f8e0212 */
[----:B------:R-:W-:Y:S01]  /*1020*/  LOP3.LUT R20, R24, 0x18, R184, 0xf8, !PT ;  /* 0x0000001818147812 */ /* 0x000fe200078ef8b8 */
[----:B------:R-:W-:Y:S01]  /*1030*/  IMAD.IADD R23, R23, 0x1, R4 ;  /* 0x0000000117177824 */ /* 0x000fe200078e0204 */
[----:B---3--:R-:W-:Y:S01]  /*1040*/  MOV R4, UR12 ;  /* 0x0000000c00047c02 */ /* 0x008fe20008000f00 */
[----:B------:R-:W-:Y:S01]  /*1050*/  IMAD.IADD R21, R25, 0x1, R18 ;  /* 0x0000000119157824 */ /* 0x000fe200078e0212 */
[----:B------:R-:W1:Y:S01]  /*1060*/  LDCU.64 UR8, c[0x0][0x550] ;  /* 0x0000aa00ff0877ac */ /* 0x000e620008000a00 */
[----:B----4-:R-:W-:Y:S01]  /*1070*/  IMAD.WIDE.U32 R22, R10, UR20, R22 ;  /* 0x000000140a167c25 */ /* 0x010fe2000f8e0016 */
[----:B------:R-:W-:-:S03]  /*1080*/  ULOP3.LUT UR12, UR26, 0x80000001, URZ, 0xc0, !UPT ;  /* 0x800000011a0c7892 */ /* 0x000fc6000f8ec0ff */
[----:B------:R-:W-:Y:S02]  /*1090*/  IMAD.WIDE.U32 R24, R4, UR16, R20 ;  /* 0x0000001004187c25 */ /* 0x000fe4000f8e0014 */
[----:B------:R-:W2:Y:S01]  /*10a0*/  LDC.64 R4, c[0x0][0x3b8] ;  /* 0x0000ee00ff047b82 */ /* 0x000ea20000000a00 */
[----:B------:R-:W-:Y:S01]  /*10b0*/  UISETP.NE.AND UP0, UPT, UR12, 0x1, UPT ;  /* 0x000000010c00788c */ /* 0x000fe2000bf05270 */
[----:B------:R-:W-:Y:S01]  /*10c0*/  IMAD R23, R11, UR20, R23 ;  /* 0x000000140b177c24 */ /* 0x000fe2000f8e0217 */
[----:B------:R-:W-:Y:S01]  /*10d0*/  @!PT LDS RZ, [RZ] ;  /* 0x00000000fffff984 */ /* 0x000fe20000000800 */
[----:B------:R-:W-:Y:S01]  /*10e0*/  @!PT LDS RZ, [RZ] ;  /* 0x00000000fffff984 */ /* 0x000fe20000000800 */
[----:B------:R-:W-:Y:S01]  /*10f0*/  @!PT LDS RZ, [RZ] ;  /* 0x00000000fffff984 */ /* 0x000fe20000000800 */
[----:B------:R3:W-:Y:S01]  /*1100*/  LDGSTS.E.BYPASS.LTC128B.128 [R185+0x8000], desc[UR18][R16.64] ;  /* 0x0800000010b97fae */ /* 0x0007e2000b981a12 */
[----:B------:R-:W-:Y:S02]  /*1110*/  IMAD.U32 R10, RZ, RZ, UR13 ;  /* 0x0000000dff0a7e24 */ /* 0x000fe4000f8e00ff */
[----:B------:R-:W-:Y:S01]  /*1120*/  IMAD.WIDE.U32 R20, R0, R8, R22 ;  /* 0x0000000800147225 */ /* 0x000fe200078e0016 */
[----:B------:R4:W-:Y:S01]  /*1130*/  LDGSTS.E.BYPASS.LTC128B.128 [R185+0x9000], desc[UR18][R14.64] ;  /* 0x090000000eb97fae */ /* 0x0009e2000b981a12 */
[----:B------:R-:W4:Y:S02]  /*1140*/  LDCU UR12, c[0x0][0x44c] ;  /* 0x00008980ff0c77ac */ /* 0x000f240008000800 */
[----:B------:R-:W-:Y:S01]  /*1150*/  IMAD.U32 R18, RZ, RZ, UR10 ;  /* 0x0000000aff127e24 */ /* 0x000fe2000f8e00ff */
[----:B-1----:R-:W-:Y:S01]  /*1160*/  LEA R198, P0, R20, UR8, 0x1 ;  /* 0x0000000814c67c11 */ /* 0x002fe2000f8008ff */
[----:B------:R-:W-:Y:S01]  /*1170*/  IMAD R25, R10, UR16, R25 ;  /* 0x000000100a197c24 */ /* 0x000fe2000f8e0219 */
[----:B------:R-:W-:Y:S01]  /*1180*/  MOV R10, UR11 ;  /* 0x0000000b000a7c02 */ /* 0x000fe20008000f00 */
[----:B------:R-:W-:Y:S01]  /*1190*/  IMAD R199, R0, R9, R21 ;  /* 0x0000000900c77224 */ /* 0x000fe200078e0215 */
[----:B------:R-:W1:Y:S01]  /*11a0*/  LDCU.64 UR10, c[0x0][0x380] ;  /* 0x00007000ff0a77ac */ /* 0x000e620008000a00 */
[----:B------:R-:W-:Y:S01]  /*11b0*/  IMAD.WIDE.U32 R18, R18, UR20, R24 ;  /* 0x0000001412127c25 */ /* 0x000fe2000f8e0018 */
[----:B------:R-:W0:Y:S02]  /*11c0*/  LDGDEPBAR ;  /* 0x00000000000079af */ /* 0x000e240000000000 */
[----:B------:R-:W-:Y:S01]  /*11d0*/  LEA.HI.X R199, R20, UR9, R199, 0x1, P0 ;  /* 0x0000000914c77c11 */ /* 0x000fe200080f0cc7 */
[C---:B------:R-:W-:Y:S01]  /*11e0*/  IMAD.SHL.U32 R11, R8.reuse, 0x40, RZ ;  /* 0x00000040080b7824 */ /* 0x040fe200078e00ff */
[----:B------:R-:W-:Y:S01]  /*11f0*/  SHF.L.U64.HI R8, R8, 0x6, R9 ;  /* 0x0000000608087819 */ /* 0x000fe20000010209 */
[----:B------:R-:W-:Y:S01]  /*1200*/  IMAD R19, R10, UR20, R19 ;  /* 0x000000140a137c24 */ /* 0x000fe2000f8e0213 */
[----:B------:R-:W4:Y:S01]  /*1210*/  LDCU.64 UR8, c[0x0][0x388] ;  /* 0x00007100ff0877ac */ /* 0x000f220008000a00 */
[C---:B--2---:R-:W-:Y:S01]  /*1220*/  IMAD.WIDE.U32 R12, R4.reuse, UR14, R12 ;  /* 0x0000000e040c7c25 */ /* 0x044fe2000f8e000c */
[C---:B------:R-:W-:Y:S01]  /*1230*/  LEA R10, P0, R11.reuse, R198, 0x1 ;  /* 0x000000c60b0a7211 */ /* 0x040fe200078008ff */
[----:B------:R-:W-:Y:S03]  /*1240*/  LDGSTS.E.BYPASS.LTC128B.128 [R185+0x4000], desc[UR18][R198.64] ;  /* 0x04000000c6b97fae */ /* 0x000fe6000b981a12 */
[----:B------:R-:W-:Y:S01]  /*1250*/  LEA.HI.X R11, R11, R199, R8, 0x1, P0 ;  /* 0x000000c70b0b7211 */ /* 0x000fe200000f0c08 */
[----:B------:R-:W-:-:S02]  /*1260*/  IMAD R8, R4, UR15, RZ ;  /* 0x0000000f04087c24 */ /* 0x000fc4000f8e02ff */
[----:B---3--:R-:W-:Y:S02]  /*1270*/  IMAD.WIDE.U32 R16, R0, R6, R18 ;  /* 0x0000000600107225 */ /* 0x008fe400078e0012 */
[----:B------:R-:W-:Y:S02]  /*1280*/  LDGSTS.E.BYPASS.LTC128B.128 [R185+0x5000], desc[UR18][R10.64] ;  /* 0x050000000ab97fae */ /* 0x000fe4000b981a12 */
[----:B------:R-:W-:Y:S01]  /*1290*/  IMAD R8, R5, UR14, R8 ;  /* 0x0000000e05087c24 */ /* 0x000fe2000f8e0208 */
[----:B-1----:R-:W-:Y:S01]  /*12a0*/  LEA R196, P0, R16, UR10, 0x1 ;  /* 0x0000000a10c47c11 */ /* 0x002fe2000f8008ff */
[----:B------:R-:W-:Y:S01]  /*12b0*/  IMAD R197, R0, R7, R17 ;  /* 0x0000000700c57224 */ /* 0x000fe200078e0211 */
[----:B------:R-:W-:Y:S01]  /*12c0*/  USEL UR10, URZ, 0x2000, UP0 ;  /* 0x00002000ff0a7887 */ /* 0x000fe20008000000 */
[----:B------:R-:W-:Y:S01]  /*12d0*/  IMAD.IADD R13, R13, 0x1, R8 ;  /* 0x000000010d0d7824 */ /* 0x000fe200078e0208 */
[C---:B------:R-:W-:Y:S02]  /*12e0*/  SHF.L.U64.HI R8, R6.reuse, 0x6, R7 ;  /* 0x0000000606087819 */ /* 0x040fe40000010207 */
[----:B------:R-:W-:Y:S01]  /*12f0*/  SHF.L.U32 R7, R6, 0x6, RZ ;  /* 0x0000000606077819 */ /* 0x000fe200000006ff */
[----:B------:R-:W-:Y:S01]  /*1300*/  IMAD.WIDE.U32 R12, R0, R4, R12 ;  /* 0x00000004000c7225 */ /* 0x000fe200078e000c */
[----:B------:R-:W-:Y:S01]  /*1310*/  LEA.HI.X R197, R16, UR11, R197, 0x1, P0 ;  /* 0x0000000b10c57c11 */ /* 0x000fe200080f0cc5 */
[----:B------:R-:W1:Y:S01]  /*1320*/  LDCU UR11, c[0x0][0x3e0] ;  /* 0x00007c00ff0b77ac */ /* 0x000e620008000800 */
[----:B------:R-:W-:Y:S01]  /*1330*/  LEA R6, P0, R7, R196, 0x1 ;  /* 0x000000c407067211 */ /* 0x000fe200078008ff */
[----:B------:R-:W-:Y:S01]  /*1340*/  IMAD R9, R0, R5, R13 ;  /* 0x0000000500097224 */ /* 0x000fe200078e020d */
[----:B----4-:R-:W-:Y:S01]  /*1350*/  LEA R14, P1, R12, UR8, 0x1 ;  /* 0x000000080c0e7c11 */ /* 0x010fe2000f8208ff */
[----:B------:R-:W-:Y:S01]  /*1360*/  VIADD R205, R185, UR10 ;  /* 0x0000000ab9cd7c36 */ /* 0x000fe20008000000 */
[----:B------:R-:W-:-:S02]  /*1370*/  LEA.HI.X R7, R7, R197, R8, 0x1, P0 ;  /* 0x000000c507077211 */ /* 0x000fc400000f0c08 */
[----:B------:R-:W-:Y:S02]  /*1380*/  LEA R0, P0, R4, R12, 0x6 ;  /* 0x0000000c04007211 */ /* 0x000fe400078030ff */
[----:B------:R-:W-:Y:S01]  /*1390*/  LEA.HI.X R15, R12, UR9, R9, 0x1, P1 ;  /* 0x000000090c0f7c11 */ /* 0x000fe200088f0c09 */
[----:B------:R-:W-:Y:S01]  /*13a0*/  LDGSTS.E.BYPASS.LTC128B.128 [R205], desc[UR18][R196.64] ;  /* 0x00000000c4cd7fae */ /* 0x000fe2000b981a12 */
[----:B------:R-:W-:Y:S01]  /*13b0*/  LEA.HI.X R5, R4, R9, R5, 0x6, P0 ;  /* 0x0000000904057211 */ /* 0x000fe200000f3405 */
[----:B------:R-:W-:Y:S01]  /*13c0*/  IMAD.MOV.U32 R4, RZ, RZ, 0x4 ;  /* 0x00000004ff047424 */ /* 0x000fe200078e00ff */
[C---:B------:R-:W-:Y:S01]  /*13d0*/  LEA R8, P0, R0.reuse, UR8, 0x1 ;  /* 0x0000000800087c11 */ /* 0x040fe2000f8008ff */
[----:B------:R2:W-:Y:S03]  /*13e0*/  LDGSTS.E.BYPASS.LTC128B.128 [R205+0x1000], desc[UR18][R6.64] ;  /* 0x0100000006cd7fae */ /* 0x0005e6000b981a12 */
[----:B------:R-:W-:Y:S01]  /*13f0*/  LEA.HI.X R9, R0, UR9, R5, 0x1, P0 ;  /* 0x0000000900097c11 */ /* 0x000fe200080f0c05 */
[----:B------:R-:W-:Y:S01]  /*1400*/  LDGSTS.E.BYPASS.LTC128B.128 [R185+0x6000], desc[UR18][R14.64] ;  /* 0x060000000eb97fae */ /* 0x000fe2000b981a12 */
[----:B------:R-:W3:Y:S01]  /*1410*/  LDCU.64 UR8, c[0x0][0x460] ;  /* 0x00008c00ff0877ac */ /* 0x000ee20008000a00 */
[----:B------:R-:W-:-:S02]  /*1420*/  IMAD.WIDE.U32 R4, R183, R4, UR32 ;  /* 0x00000020b7047e25 */ /* 0x000fc4000f8e0004 */
[----:B------:R4:W-:Y:S04]  /*1430*/  LDGSTS.E.BYPASS.LTC128B.128 [R185+0x7000], desc[UR18][R8.64] ;  /* 0x0700000008b97fae */ /* 0x0009e8000b981a12 */
[----:B------:R-:W0:Y:S01]  /*1440*/  LDGDEPBAR ;  /* 0x00000000000079af */ /* 0x000e220000000000 */
[----:B------:R-:W-:Y:S01]  /*1450*/  USHF.R.S32.HI UR13, URZ, 0x1f, UR23 ;  /* 0x0000001fff0d7899 */ /* 0x000fe20008011417 */
[----:B------:R-:W1:Y:S01]  /*1460*/  S2R R0, SR_TID.X ;  /* 0x0000000000007919 */ /* 0x000e620000002100 */
[----:B------:R-:W-:Y:S02]  /*1470*/  UIMAD.WIDE.U32 UR38, UR16, UR23, URZ ;  /* 0x00000017102672a5 */ /* 0x000fe4000f8e00ff */
[----:B------:R-:W-:Y:S01]  /*1480*/  UIMAD UR13, UR13, UR16, URZ ;  /* 0x000000100d0d72a4 */ /* 0x000fe2000f8e02ff */
[----:B------:R-:W5:Y:S04]  /*1490*/  LDG.E R203, desc[UR18][R4.64] ;  /* 0x0000001204cb7981 */ /* 0x000f68000c1e1900 */
[----:B------:R-:W5:Y:S01]  /*14a0*/  LDG.E R202, desc[UR18][R4.64+0x20] ;  /* 0x0000201204ca7981 */ /* 0x000f62000c1e1900 */
[----:B--2---:R-:W2:Y:S03]  /*14b0*/  S2R R6, SR_CTAID.X ;  /* 0x0000000000067919 */ /* 0x004ea60000002500 */
[----:B------:R-:W5:Y:S04]  /*14c0*/  LDG.E R201, desc[UR18][R4.64+0x100] ;  /* 0x0001001204c97981 */ /* 0x000f68000c1e1900 */
[----:B------:R2:W5:Y:S01]  /*14d0*/  LDG.E R200, desc[UR18][R4.64+0x120] ;  /* 0x0001201204c87981 */ /* 0x000562000c1e1900 */
[----:B------:R-:W-:-:S04]  /*14e0*/  DEPBAR.LE SB0, 0x1 ;  /* 0x000080400000791a */ /* 0x000fc80000000000 */
[----:B------:R-:W-:Y:S01]  /*14f0*/  BAR.SYNC.DEFER_BLOCKING 0x0 ;  /* 0x0000000000007b1d */ /* 0x000fe20000010000 */
[----:B------:R-:W-:Y:S01]  /*1500*/  UIADD3 UR13, UPT, UPT, UR39, UR13, URZ ;  /* 0x0000000d270d7290 */ /* 0x000fe2000fffe0ff */
[----:B----4-:R-:W-:Y:S01]  /*1510*/  LOP3.LUT R8, R3, 0x1f, RZ, 0xc0, !PT ;  /* 0x0000001f03087812 */ /* 0x010fe200078ec0ff */
[----:B---3--:R-:W-:Y:S01]  /*1520*/  UISETP.NE.U32.AND UP0, UPT, UR8, URZ, UPT ;  /* 0x000000ff0800728c */ /* 0x008fe2000bf05070 */
[----:B------:R-:W-:Y:S01]  /*1530*/  CS2R R102, SRZ ;  /* 0x0000000000667805 */ /* 0x000fe2000001ff00 */
[----:B-1----:R-:W-:Y:S01]  /*1540*/  USHF.R.S32.HI UR8, URZ, 0x1f, UR11 ;  /* 0x0000001fff087899 */ /* 0x002fe2000801140b */
[----:B------:R-:W-:Y:S01]  /*1550*/  CS2R R100, SRZ ;  /* 0x0000000000647805 */ /* 0x000fe2000001ff00 */
[----:B------:R-:W-:Y:S01]  /*1560*/  UIMAD UR13, UR13, UR11, URZ ;  /* 0x0000000b0d0d72a4 */ /* 0x000fe2000f8e02ff */
[----:B------:R-:W-:Y:S01]  /*1570*/  SHF.R.U32.HI R3, RZ, 0x5, R0 ;  /* 0x00000005ff037819 */ /* 0x000fe20000011600 */
[----:B------:R-:W-:Y:S01]  /*1580*/  UIMAD.WIDE.U32 UR36, UR38, UR11, URZ ;  /* 0x0000000b262472a5 */ /* 0x000fe2000f8e00ff */
[----:B------:R-:W-:Y:S01]  /*1590*/  CS2R R106, SRZ ;  /* 0x00000000006a7805 */ /* 0x000fe2000001ff00 */
[----:B------:R-:W-:Y:S01]  /*15a0*/  UIMAD UR13, UR8, UR38, UR13 ;  /* 0x00000026080d72a4 */ /* 0x000fe2000f8e020d */
[----:B------:R-:W-:Y:S01]  /*15b0*/  CS2R R104, SRZ ;  /* 0x0000000000687805 */ /* 0x000fe2000001ff00 */
[----:B------:R-:W-:Y:S01]  /*15c0*/  UIMAD UR34, UR20, UR12, URZ ;  /* 0x0000000c142272a4 */ /* 0x000fe2000f8e02ff */
[----:B------:R-:W-:Y:S01]  /*15d0*/  CS2R R98, SRZ ;  /* 0x0000000000627805 */ /* 0x000fe2000001ff00 */
[----:B------:R-:W-:Y:S01]  /*15e0*/  UIADD3 UR13, UPT, UPT, UR37, UR13, URZ ;  /* 0x0000000d250d7290 */ /* 0x000fe2000fffe0ff */
[----:B------:R-:W-:Y:S01]  /*15f0*/  CS2R R96, SRZ ;  /* 0x0000000000607805 */ /* 0x000fe2000001ff00 */
[----:B------:R-:W-:Y:S01]  /*1600*/  UISETP.NE.AND.EX UP0, UPT, UR9, URZ, UPT, UP0 ;  /* 0x000000ff0900728c */ /* 0x000fe2000bf05300 */
[----:B------:R-:W-:Y:S01]  /*1610*/  CS2R R94, SRZ ;  /* 0x00000000005e7805 */ /* 0x000fe2000001ff00 */
[----:B------:R-:W-:Y:S01]  /*1620*/  USHF.R.S32.HI UR35, URZ, 0x1f, UR34 ;  /* 0x0000001fff237899 */ /* 0x000fe20008011422 */
[----:B--2---:R-:W1:Y:S01]  /*1630*/  LDC.64 R4, c[0x0][0x5f8] ;  /* 0x00017e00ff047b82 */ /* 0x004e620000000a00 */
[----:B------:R-:W-:Y:S01]  /*1640*/  USHF.R.S32.HI UR27, URZ, 0x1f, UR12 ;  /* 0x0000001fff1b7899 */ /* 0x000fe2000801140c */
[----:B------:R-:W-:Y:S01]  /*1650*/  CS2R R92, SRZ ;  /* 0x00000000005c7805 */ /* 0x000fe2000001ff00 */
[----:B------:R-:W-:Y:S01]  /*1660*/  UIMAD UR13, UR13, UR12, URZ ;  /* 0x0000000c0d0d72a4 */ /* 0x000fe2000f8e02ff */
[----:B------:R2:W3:Y:S01]  /*1670*/  LDSM.16.M88.4 R140, [R179] ;  /* 0x00000000b38c783b */ /* 0x0004e20000000200 */
[----:B------:R-:W-:Y:S01]  /*1680*/  USEL UR23, UR21, URZ, UP0 ;  /* 0x000000ff15177287 */ /* 0x000fe20008000000 */
[----:B------:R-:W-:Y:S01]  /*1690*/  CS2R R86, SRZ ;  /* 0x0000000000567805 */ /* 0x000fe2000001ff00 */
[----:B------:R-:W-:Y:S01]  /*16a0*/  UIMAD.WIDE.U32 UR34, UR36, UR12, UR34 ;  /* 0x0000000c242272a5 */ /* 0x000fe2000f8e0022 */
[----:B------:R2:W4:Y:S01]  /*16b0*/  LDSM.16.M88.4 R144, [R179+0x400] ;  /* 0x00040000b390783b */ /* 0x0005220000000200 */
[----:B------:R-:W-:Y:S01]  /*16c0*/  UIMAD UR13, UR27, UR36, UR13 ;  /* 0x000000241b0d72a4 */ /* 0x000fe2000f8e020d */
[----:B------:R-:W-:Y:S01]  /*16d0*/  CS2R R84, SRZ ;  /* 0x0000000000547805 */ /* 0x000fe2000001ff00 */
[----:B------:R-:W-:Y:S01]  /*16e0*/  UIMAD.WIDE UR36, UR11, UR12, URZ ;  /* 0x0000000c0b2472a5 */ /* 0x000fe2000f8e02ff */
[----:B------:R2:W2:Y:S01]  /*16f0*/  LDSM.16.M88.4 R148, [R179+0x800] ;  /* 0x00080000b394783b */ /* 0x0004a20000000200 */
[----:B------:R-:W-:Y:S01]  /*1700*/  UIADD3 UR23, UP0, UPT, UR30, UR23, URZ ;  /* 0x000000171e177290 */ /* 0x000fe2000ff1e0ff */
[----:B------:R-:W-:Y:S01]  /*1710*/  CS2R R90, SRZ ;  /* 0x00000000005a7805 */ /* 0x000fe2000001ff00 */
[----:B------:R-:W-:Y:S01]  /*1720*/  UIMAD UR28, UR11, UR12, URZ ;  /* 0x0000000c0b1c72a4 */ /* 0x000fe2000f8e02ff */
[----:B------:R1:W2:Y:S01]  /*1730*/  LDSM.16.M88.4 R152, [R179+0xc00] ;  /* 0x000c0000b398783b */ /* 0x0002a20000000200 */
[----:B------:R-:W-:Y:S01]  /*1740*/  UIADD3 UR35, UPT, UPT, UR35, UR13, URZ ;  /* 0x0000000d23237290 */ /* 0x000fe2000fffe0ff */
[----:B------:R-:W-:Y:S01]  /*1750*/  CS2R R88, SRZ ;  /* 0x0000000000587805 */ /* 0x000fe2000001ff00 */
[----:B------:R-:W-:Y:S01]  /*1760*/  UIADD3.X UR29, UPT, UPT, URZ, UR29, URZ, UP0, !UPT ;  /* 0x0000001dff1d7290 */ /* 0x000fe200087fe4ff */
[----:B------:R1:W2:Y:S01]  /*1770*/  LDSM.16.M88.4 R156, [R178] ;  /* 0x00000000b29c783b */ /* 0x0002a20000000200 */
[----:B------:R-:W-:Y:S01]  /*1780*/  UIMAD UR11, UR37, UR23, URZ ;  /* 0x00000017250b72a4 */ /* 0x000fe2000f8e02ff */
[----:B------:R-:W-:Y:S01]  /*1790*/  IMAD R8, R3, UR28, R8 ;  /* 0x0000001c03087c24 */ /* 0x000fe2000f8e0208 */
[----:B------:R-:W-:Y:S01]  /*17a0*/  UIMAD.WIDE.U32 UR34, UR36, UR23, UR34 ;  /* 0x00000017242272a5 */ /* 0x000fe2000f8e0022 */
[----:B------:R1:W2:Y:S02]  /*17b0*/  LDSM.16.M88.4 R160, [R178+0x400] ;  /* 0x00040000b2a0783b */ /* 0x0002a40000000200 */
[C---:B-1----:R-:W-:Y:S01]  /*17c0*/  IMAD.WIDE.U32 R10, R6.reuse, R4, RZ ;  /* 0x00000004060a7225 */ /* 0x042fe200078e00ff */
[----:B------:R-:W-:Y:S01]  /*17d0*/  UIMAD UR11, UR36, UR29, UR11 ;  /* 0x0000001d240b72a4 */ /* 0x000fe2000f8e020b */
[----:B------:R-:W-:Y:S01]  /*17e0*/  CS2R R82, SRZ ;  /* 0x0000000000527805 */ /* 0x000fe2000001ff00 */
[----:B------:R1:W1:Y:S01]  /*17f0*/  LDSM.16.M88.4 R164, [R178+0x800] ;  /* 0x00080000b2a4783b */ /* 0x0002620000000200 */
[----:B------:R-:W-:Y:S01]  /*1800*/  IMAD R5, R6, R5, R11 ;  /* 0x0000000506057224 */ /* 0x000fe200078e020b */
[----:B------:R-:W-:Y:S01]  /*1810*/  SEL R3, R10, RZ, P2 ;  /* 0x000000ff0a037207 */ /* 0x000fe20001000000 */
[----:B------:R-:W-:Y:S01]  /*1820*/  USHF.L.U32 UR12, UR28, 0x7, URZ ;  /* 0x000000071c0c7899 */ /* 0x000fe200080006ff */
[----:B------:R1:W1:Y:S01]  /*1830*/  LDSM.16.M88.4 R168, [R178+0xc00] ;  /* 0x000c0000b2a8783b */ /* 0x0002620000000200 */
[----:B------:R-:W-:Y:S01]  /*1840*/  UIADD3 UR11, UPT, UPT, UR35, UR11, URZ ;  /* 0x0000000b230b7290 */ /* 0x000fe2000fffe0ff */
[----:B------:R-:W-:Y:S01]  /*1850*/  IADD3 R3, P1, P0, R8, UR34, R3 ;  /* 0x0000002208037c10 */ /* 0x000fe2000f83e003 */
[----:B------:R-:W3:Y:S01]  /*1860*/  LDCU.64 UR8, c[0x0][0x570] ;  /* 0x0000ae00ff0877ac */ /* 0x000ee20008000a00 */
[----:B------:R-:W-:-:S02]  /*1870*/  SHF.R.S32.HI R8, RZ, 0x1f, R8 ;  /* 0x0000001fff087819 */ /* 0x000fc40000011408 */
[----:B------:R-:W-:Y:S02]  /*1880*/  CS2R R80, SRZ ;  /* 0x0000000000507805 */ /* 0x000fe4000001ff00 */
[----:B------:R-:W-:Y:S01]  /*1890*/  SEL R5, R5, RZ, P2 ;  /* 0x000000ff05057207 */ /* 0x000fe20001000000 */
[----:B------:R-:W-:Y:S01]  /*18a0*/  UISETP.GE.AND UP0, UPT, UR24, 0x1, UPT ;  /* 0x000000011800788c */ /* 0x000fe2000bf06270 */
[----:B------:R-:W-:Y:S01]  /*18b0*/  MOV R4, UR12 ;  /* 0x0000000c00047c02 */ /* 0x000fe20008000f00 */
[----:B------:R-:W-:Y:S01]  /*18c0*/  ULEA UR25, UR26, UR25, 0x7 ;  /* 0x000000191a197291 */ /* 0x000fe2000f8e38ff */
[----:B------:R-:W-:Y:S02]  /*18d0*/  IADD3.X R5, PT, PT, R8, UR11, R5, P1, P0 ;  /* 0x0000000b08057c10 */ /* 0x000fe40008fe0405 */
[----:B------:R-:W-:Y:S02]  /*18e0*/  CS2R R78, SRZ ;  /* 0x00000000004e7805 */ /* 0x000fe4000001ff00 */
[----:B------:R-:W-:Y:S01]  /*18f0*/  IADD3 R3, P0, PT, R3, UR12, RZ ;  /* 0x0000000c03037c10 */ /* 0x000fe2000ff1e0ff */
[----:B------:R-:W4:Y:S01]  /*1900*/  LDCU.64 UR12, c[0x0][0x5e8] ;  /* 0x0000bd00ff0c77ac */ /* 0x000f220008000a00 */
[----:B------:R-:W-:-:S02]  /*1910*/  CS2R R76, SRZ ;  /* 0x00000000004c7805 */ /* 0x000fc4000001ff00 */
[----:B------:R-:W-:Y:S02]  /*1920*/  LEA.HI.X.SX32 R4, R4, R5, 0x1, P0 ;  /* 0x0000000504047211 */ /* 0x000fe400000f0eff */
[----:B---3--:R-:W-:-:S04]  /*1930*/  LEA R206, P0, R3, UR8, 0x2 ;  /* 0x0000000803ce7c11 */ /* 0x008fc8000f8010ff */
[----:B------:R-:W-:Y:S01]  /*1940*/  LEA.HI.X R207, R3, UR9, R4, 0x2, P0 ;  /* 0x0000000903cf7c11 */ /* 0x000fe200080f1404 */
[----:B----4-:R-:W-:Y:S01]  /*1950*/  UIMAD.WIDE UR12, UR25, 0x4, UR12 ;  /* 0x00000004190c78a5 */ /* 0x010fe2000f8e020c */
[----:B--2---:R-:W-:Y:S11]  /*1960*/  BRA.U !UP0, `(.L_x_152) ;  /* 0x0000003108707547 */ /* 0x004ff6000b800000 */
[C---:B------:R-:W-:Y:S01]  /*1970*/  IMAD.SHL.U32 R3, R0.reuse, 0x4, RZ ;  /* 0x0000000400037824 */ /* 0x040fe200078e00ff */
[----:B------:R-:W2:Y:S01]  /*1980*/  LDC R194, c[0x0][0x44c] ;  /* 0x00011300ffc27b82 */ /* 0x000ea20000000800 */
[C---:B------:R-:W-:Y:S01]  /*1990*/  IMAD.SHL.U32 R6, R0.reuse, 0x20, RZ ;  /* 0x0000002000067824 */ /* 0x040fe200078e00ff */
[----:B------:R-:W3:Y:S01]  /*19a0*/  LDCU UR8, c[0x0][0x3e0] ;  /* 0x00007c00ff0877ac */ /* 0x000ee20008000800 */
[----:B------:R-:W-:Y:S01]  /*19b0*/  IMAD.SHL.U32 R4, R0, 0x10, RZ ;  /* 0x0000001000047824 */ /* 0x000fe200078e00ff */
[----:B------:R-:W-:Y:S01]  /*19c0*/  LOP3.LUT R3, R3, 0x18, RZ, 0xc0, !PT ;  /* 0x0000001803037812 */ /* 0x000fe200078ec0ff */
[----:B------:R-:W-:Y:S01]  /*19d0*/  IMAD.MOV.U32 R204, RZ, RZ, 0x4 ;  /* 0x00000004ffcc7424 */ /* 0x000fe200078e00ff */
[----:B------:R-:W-:Y:S01]  /*19e0*/  LOP3.LUT R5, R6, 0x120, RZ, 0xc0, !PT ;  /* 0x0000012006057812 */ /* 0x000fe200078ec0ff */
[----:B------:R-:W4:Y:S01]  /*19f0*/  LDCU UR9, c[0x0][0x45c] ;  /* 0x00008b80ff0977ac */ /* 0x000f220008000800 */
[----:B------:R-:W-:Y:S02]  /*1a00*/  LOP3.LUT R3, R3, 0xc0, R6, 0xf8, !PT ;  /* 0x000000c003037812 */ /* 0x000fe400078ef806 */
[----:B------:R-:W-:Y:S01]  /*1a10*/  SHF.R.U32.HI R0, RZ, 0x1, R0 ;  /* 0x00000001ff007819 */ /* 0x000fe20000011600 */
[----:B------:R-:W-:Y:S01]  /*1a20*/  USHF.L.U32 UR28, UR28, 0x3, URZ ;  /* 0x000000031c1c7899 */ /* 0x000fe200080006ff */
[----:B------:R-:W-:-:S02]  /*1a30*/  LOP3.LUT R4, R5, 0x600, R4, 0xf8, !PT ;  /* 0x0000060005047812 */ /* 0x000fc400078ef804 */
[----:B------:R-:W-:-:S04]  /*1a40*/  LOP3.LUT R3, R3, 0x8, R0, 0x78, !PT ;  /* 0x0000000803037812 */ /* 0x000fc800078e7800 */
[----:B------:R-:W-:Y:S01]  /*1a50*/  LOP3.LUT R0, R4, R3, RZ, 0xfc, !PT ;  /* 0x0000000304007212 */ /* 0x000fe200078efcff */
[----:B------:R-:W-:-:S03]  /*1a60*/  VIADD R3, R180, UR10 ;  /* 0x0000000ab4037c36 */ /* 0x000fc60008000000 */
[----:B------:R-:W-:Y:S02]  /*1a70*/  LEA R0, R0, UR4, 0x1 ;  /* 0x0000000400007c11 */ /* 0x000fe4000f8e08ff */
[----:B------:R-:W-:Y:S01]  /*1a80*/  MOV R103, RZ ;  /* 0x000000ff00677202 */ /* 0x000fe20000000f00 */
[----:B------:R-:W-:Y:S01]  /*1a90*/  UMOV UR11, UR13 ;  /* 0x0000000d000b7c82 */ /* 0x000fe20008000000 */
[----:B------:R-:W-:Y:S01]  /*1aa0*/  IADD3 R172, PT, PT, R0, UR10, RZ ;  /* 0x0000000a00ac7c10 */ /* 0x000fe2000fffe0ff */
[----:B---34-:R-:W-:-:S06]  /*1ab0*/  UMOV UR10, UR12 ;  /* 0x0000000c000a7c82 */ /* 0x018fcc0008000000 */
.L_x_155:
[----:B------:R-:W0:Y:S01]  /*1ac0*/  LDGDEPBAR ;  /* 0x00000000000079af */ /* 0x000e220000000000 */
[----:B------:R-:W-:Y:S01]  /*1ad0*/  LEA R182, R181, R172, 0x1 ;  /* 0x000000acb5b67211 */ /* 0x000fe200078e08ff */
[C---:B-----5:R-:W-:Y:S01]  /*1ae0*/  FMUL.FTZ R68, R203.reuse, 1.4426950216293334961 ;  /* 0x3fb8aa3bcb447820 */ /* 0x060fe20000410000 */
[----:B------:R-:W-:Y:S01]  /*1af0*/  FSETP.NEU.FTZ.AND P0, PT, R203, -INF , PT ;  /* 0xff800000cb00780b */ /* 0x000fe20003f1d000 */
[----:B------:R-:W-:Y:S01]  /*1b00*/  UIADD3 UR12, UPT, UPT, UR26, 0x1, URZ ;  /* 0x000000011a0c7890 */ /* 0x000fe2000fffe0ff */
[----:B------:R-:W-:Y:S02]  /*1b10*/  MOV R72, UR10 ;  /* 0x0000000a00487c02 */ /* 0x000fe40008000f00 */
[----:B------:R-:W-:Y:S01]  /*1b20*/  MOV R73, UR11 ;  /* 0x0000000b00497c02 */ /* 0x000fe20008000f00 */
[----:B------:R-:W-:Y:S01]  /*1b30*/  UISETP.NE.AND UP0, UPT, UR12, 0x1, UPT ;  /* 0x000000010c00788c */ /* 0x000fe2000bf05270 */
[----:B------:R-:W-:Y:S04]  /*1b40*/  DEPBAR.LE SB0, 0x0 ;  /* 0x000080000000791a */ /* 0x000fe80000000000 */
[----:B------:R-:W-:Y:S06]  /*1b50*/  BAR.SYNC.DEFER_BLOCKING 0x0 ;  /* 0x0000000000007b1d */ /* 0x000fec0000010000 */
[----:B------:R-:W-:Y:S08]  /*1b60*/  LDSM.16.M88.4 R108, [R172] ;  /* 0x00000000ac6c783b */ /* 0x000ff00000000200 */
[----:B------:R-:W3:Y:S08]  /*1b70*/  LDSM.16.M88.4 R112, [R179+-0x2000] ;  /* 0xffe00000b370783b */ /* 0x000ef00000000200 */
[----:B------:R-:W4:Y:S08]  /*1b80*/  LDSM.16.M88.4 R116, [R172+0x1000] ;  /* 0x00100000ac74783b */ /* 0x000f300000000200 */
[----:B------:R-:W1:Y:S08]  /*1b90*/  LDSM.16.M88.4 R120, [R179+-0x1c00] ;  /* 0xffe40000b378783b */ /* 0x000e700000000200 */
[----:B------:R-:W2:Y:S08]  /*1ba0*/  LDSM.16.M88.4 R124, [R179+-0x1800] ;  /* 0xffe80000b37c783b */ /* 0x000eb00000000200 */
[----:B------:R-:W2:Y:S01]  /*1bb0*/  LDSM.16.M88.4 R128, [R179+-0x1400] ;  /* 0xffec0000b380783b */ /* 0x000ea20000000200 */
[-C--:B---3--:R-:W-:Y:S07]  /*1bc0*/  HMMA.16816.F32 R4, R108, R112.reuse, RZ ;  /* 0x000000706c04723c */ /* 0x088fee00000018ff */
[----:B------:R-:W-:Y:S01]  /*1bd0*/  LDSM.16.M88.4 R132, [R182] ;  /* 0x00000000b684783b */ /* 0x000fe20000000200 */
[C---:B----4-:R-:W-:Y:S07]  /*1be0*/  HMMA.16816.F32 R8, R116.reuse, R112, RZ ;  /* 0x000000707408723c */ /* 0x050fee00000018ff */
[----:B------:R-:W3:Y:S01]  /*1bf0*/  LDSM.16.M88.4 R136, [R178+-0x2000] ;  /* 0xffe00000b288783b */ /* 0x000ee20000000200 */
[-C--:B------:R-:W-:Y:S08]  /*1c00*/  HMMA.16816.F32 R12, R116, R114.reuse, RZ ;  /* 0x00000072740c723c */ /* 0x080ff000000018ff */
[C---:B------:R-:W-:Y:S01]  /*1c10*/  HMMA.16816.F32 R16, R108.reuse, R114, RZ ;  /* 0x000000726c10723c */ /* 0x040fe200000018ff */
[----:B------:R-:W4:Y:S07]  /*1c20*/  LDSM.16.M88.4 R112, [R182+0x1000] ;  /* 0x00100000b670783b */ /* 0x000f2e0000000200 */
[-C--:B-1----:R-:W-:Y:S08]  /*1c30*/  HMMA.16816.F32 R20, R108, R120.reuse, RZ ;  /* 0x000000786c14723c */ /* 0x082ff000000018ff */
        /* <DEDUP_REMOVED lines=9> */
[----:B------:R-:W-:Y:S01]  /*1cd0*/  FSEL R129, R68, RZ, P0 ;  /* 0x000000ff44817208 */ /* 0x000fe20000000000 */
[C---:B------:R-:W-:Y:S01]  /*1ce0*/  FMUL.FTZ R68, R202.reuse, 1.4426950216293334961 ;  /* 0x3fb8aa3bca447820 */ /* 0x040fe20000410000 */
[----:B------:R-:W-:Y:S04]  /*1cf0*/  FSETP.NEU.FTZ.AND P0, PT, R202, -INF , PT ;  /* 0xff800000ca00780b */ /* 0x000fe80003f1d000 */
[-C--:B------:R-:W-:Y:S08]  /*1d00*/  HMMA.16816.F32 R60, R116, R130.reuse, RZ ;  /* 0x00000082743c723c */ /* 0x080ff000000018ff */
[----:B------:R-:W-:Y:S01]  /*1d10*/  HMMA.16816.F32 R64, R108, R130, RZ ;  /* 0x000000826c40723c */ /* 0x000fe200000018ff */
[----:B------:R-:W1:Y:S01]  /*1d20*/  LDSM.16.M88.4 R108, [R178+-0x1c00] ;  /* 0xffe40000b26c783b */ /* 0x000e620000000200 */
[----:B------:R-:W-:Y:S01]  /*1d30*/  FSEL R131, R68, RZ, P0 ;  /* 0x000000ff44837208 */ /* 0x000fe20000000000 */
[C---:B------:R-:W-:Y:S01]  /*1d40*/  FMUL.FTZ R68, R201.reuse, 1.4426950216293334961 ;  /* 0x3fb8aa3bc9447820 */ /* 0x040fe20000410000 */
[----:B------:R-:W-:Y:S04]  /*1d50*/  FSETP.NEU.FTZ.AND P0, PT, R201, -INF , PT ;  /* 0xff800000c900780b */ /* 0x000fe80003f1d000 */
[-C--:B---3--:R-:W-:Y:S08]  /*1d60*/  HMMA.16816.F32 R4, R132, R136.reuse, R4 ;  /* 0x000000888404723c */ /* 0x088ff00000001804 */
[C---:B----4-:R-:W-:Y:S04]  /*1d70*/  HMMA.16816.F32 R8, R112.reuse, R136, R8 ;  /* 0x000000887008723c */ /* 0x050fe80000001808 */
[----:B------:R-:W-:Y:S01]  /*1d80*/  FSEL R137, R68, RZ, P0 ;  /* 0x000000ff44897208 */ /* 0x000fe20000000000 */
[C---:B------:R-:W-:Y:S01]  /*1d90*/  FMUL.FTZ R68, R200.reuse, 1.4426950216293334961 ;  /* 0x3fb8aa3bc8447820 */ /* 0x040fe20000410000 */
[----:B------:R-:W-:Y:S02]  /*1da0*/  FSETP.NEU.FTZ.AND P0, PT, R200, -INF , PT ;  /* 0xff800000c800780b */ /* 0x000fe40003f1d000 */
[-C--:B------:R-:W-:Y:S03]  /*1db0*/  HMMA.16816.F32 R12, R112, R138.reuse, R12 ;  /* 0x0000008a700c723c */ /* 0x080fe6000000180c */
[----:B------:R-:W-:Y:S01]  /*1dc0*/  FSEL R136, R68, RZ, P0 ;  /* 0x000000ff44887208 */ /* 0x000fe20000000000 */
[--C-:B------:R-:W-:Y:S01]  /*1dd0*/  FFMA.FTZ R209, R6, UR9, -R131.reuse ;  /* 0x0000000906d17c23 */ /* 0x100fe20008010883 */
[----:B------:R-:W2:Y:S01]  /*1de0*/  LDSM.16.M88.4 R68, [R178+-0x1800] ;  /* 0xffe80000b244783b */ /* 0x000ea20000000200 */
[----:B------:R-:W-:Y:S01]  /*1df0*/  FFMA.FTZ R210, R7, UR9, -R131 ;  /* 0x0000000907d27c23 */ /* 0x000fe20008010883 */
[----:B------:R-:W-:Y:S01]  /*1e00*/  FFMA.FTZ R208, R4, UR9, -R129 ;  /* 0x0000000904d07c23 */ /* 0x000fe20008010881 */
[C---:B------:R-:W-:Y:S02]  /*1e10*/  HMMA.16816.F32 R16, R132.reuse, R138, R16 ;  /* 0x0000008a8410723c */ /* 0x040fe40000001810 */
[----:B------:R-:W-:Y:S02]  /*1e20*/  MUFU.EX2 R209, R209 ;  /* 0x000000d100d17308 */ /* 0x000fe40000000800 */
[----:B------:R-:W-:Y:S01]  /*1e30*/  FFMA.FTZ R213, R9, UR9, -R137 ;  /* 0x0000000909d57c23 */ /* 0x000fe20008010889 */
[----:B------:R-:W-:Y:S01]  /*1e40*/  FFMA.FTZ R211, R5, UR9, -R129 ;  /* 0x0000000905d37c23 */ /* 0x000fe20008010881 */
[--C-:B------:R-:W-:Y:S01]  /*1e50*/  FFMA.FTZ R214, R10, UR9, -R136.reuse ;  /* 0x000000090ad67c23 */ /* 0x100fe20008010888 */
[--C-:B------:R-:W-:Y:S01]  /*1e60*/  FFMA.FTZ R215, R11, UR9, -R136.reuse ;  /* 0x000000090bd77c23 */ /* 0x100fe20008010888 */
[--C-:B------:R-:W-:Y:S01]  /*1e70*/  FFMA.FTZ R212, R8, UR9, -R137.reuse ;  /* 0x0000000908d47c23 */ /* 0x100fe20008010889 */
[-C--:B-1----:R-:W-:Y:S03]  /*1e80*/  HMMA.16816.F32 R20, R132, R108.reuse, R20 ;  /* 0x0000006c8414723c */ /* 0x082fe60000001814 */
[----:B------:R-:W-:Y:S01]  /*1e90*/  MUFU.EX2 R210, R210 ;  /* 0x000000d200d27308 */ /* 0x000fe20000000800 */
[--C-:B------:R-:W-:Y:S01]  /*1ea0*/  FFMA.FTZ R218, R14, UR9, -R136.reuse ;  /* 0x000000090eda7c23 */ /* 0x100fe20008010888 */
[----:B------:R-:W-:Y:S01]  /*1eb0*/  LEA R14, P0, R183, R72, 0x2 ;  /* 0x00000048b70e7211 */ /* 0x000fe200078010ff */
[--C-:B------:R-:W-:Y:S01]  /*1ec0*/  FFMA.FTZ R219, R15, UR9, -R136.reuse ;  /* 0x000000090fdb7c23 */ /* 0x100fe20008010888 */
[--C-:B------:R-:W-:Y:S01]  /*1ed0*/  FFMA.FTZ R217, R13, UR9, -R137.reuse ;  /* 0x000000090dd97c23 */ /* 0x100fe20008010889 */
[----:B------:R-:W-:Y:S01]  /*1ee0*/  FFMA.FTZ R216, R12, UR9, -R137 ;  /* 0x000000090cd87c23 */ /* 0x000fe20008010889 */
[C---:B------:R-:W-:Y:S04]  /*1ef0*/  HMMA.16816.F32 R24, R112.reuse, R108, R24 ;  /* 0x0000006c7018723c */ /* 0x040fe80000001818 */
[----:B------:R-:W-:Y:S01]  /*1f00*/  MUFU.EX2 R208, R208 ;  /* 0x000000d000d07308 */ /* 0x000fe20000000800 */
[----:B------:R-:W-:Y:S01]  /*1f10*/  LEA.HI.X R15, R183, R73, RZ, 0x2, P0 ;  /* 0x00000049b70f7211 */ /* 0x000fe200000f14ff */
[--C-:B------:R-:W-:Y:S01]  /*1f20*/  FFMA.FTZ R222, R16, UR9, -R129.reuse ;  /* 0x0000000910de7c23 */ /* 0x100fe20008010881 */
[----:B------:R-:W1:Y:S01]  /*1f30*/  LDSM.16.M88.4 R72, [R178+-0x1400] ;  /* 0xffec0000b248783b */ /* 0x000e620000000200 */
[----:B------:R-:W-:Y:S01]  /*1f40*/  FFMA.FTZ R223, R17, UR9, -R129 ;  /* 0x0000000911df7c23 */ /* 0x000fe20008010881 */
[-C--:B------:R-:W-:Y:S05]  /*1f50*/  HMMA.16816.F32 R28, R112, R110.reuse, R28 ;  /* 0x0000006e701c723c */ /* 0x080fea000000181c */
[----:B------:R-:W-:Y:S01]  /*1f60*/  MUFU.EX2 R211, R211 ;  /* 0x000000d300d37308 */ /* 0x000fe20000000800 */
[--C-:B------:R-:W-:Y:S01]  /*1f70*/  FFMA.FTZ R226, R22, UR9, -R131.reuse ;  /* 0x0000000916e27c23 */ /* 0x100fe20008010883 */
[--C-:B------:R-:W-:Y:S01]  /*1f80*/  FFMA.FTZ R220, R18, UR9, -R131.reuse ;  /* 0x0000000912dc7c23 */ /* 0x100fe20008010883 */
[----:B------:R-:W-:Y:S01]  /*1f90*/  FFMA.FTZ R221, R19, UR9, -R131 ;  /* 0x0000000913dd7c23 */ /* 0x000fe20008010883 */
[----:B------:R-:W3:Y:S01]  /*1fa0*/  LDG.E R238, desc[UR18][R14.64] ;  /* 0x000000120eee7981 */ /* 0x000ee2000c1e1900 */
[----:B------:R-:W-:Y:S01]  /*1fb0*/  FFMA.FTZ R224, R20, UR9, -R129 ;  /* 0x0000000914e07c23 */ /* 0x000fe20008010881 */
[C---:B------:R-:W-:Y:S04]  /*1fc0*/  HMMA.16816.F32 R32, R132.reuse, R110, R32 ;  /* 0x0000006e8420723c */ /* 0x040fe80000001820 */
[----:B------:R-:W-:Y:S01]  /*1fd0*/  MUFU.EX2 R222, R222 ;  /* 0x000000de00de7308 */ /* 0x000fe20000000800 */
[----:B------:R-:W4:Y:S01]  /*1fe0*/  LDG.E R247, desc[UR18][R14.64+0x20] ;  /* 0x000020120ef77981 */ /* 0x000f22000c1e1900 */
[----:B------:R-:W-:Y:S01]  /*1ff0*/  FFMA.FTZ R229, R25, UR9, -R137 ;  /* 0x0000000919e57c23 */ /* 0x000fe20008010889 */
[----:B------:R-:W-:Y:S02]  /*2000*/  FFMA.FTZ R225, R21, UR9, -R129 ;  /* 0x0000000915e17c23 */ /* 0x000fe40008010881 */
[----:B------:R-:W5:Y:S01]  /*2010*/  LDG.E R250, desc[UR18][R14.64+0x100] ;  /* 0x000100120efa7981 */ /* 0x000f62000c1e1900 */
[----:B------:R-:W-:Y:S01]  /*2020*/  FFMA.FTZ R227, R23, UR9, -R131 ;  /* 0x0000000917e37c23 */ /* 0x000fe20008010883 */
[-C--:B--2---:R-:W-:Y:S03]  /*2030*/  HMMA.16816.F32 R36, R132, R68.reuse, R36 ;  /* 0x000000448424723c */ /* 0x084fe60000001824 */
[----:B------:R-:W2:Y:S01]  /*2040*/  MUFU.EX2 R223, R223 ;  /* 0x000000df00df7308 */ /* 0x000ea20000000800 */
[----:B------:R3:W5:Y:S01]  /*2050*/  LDG.E R249, desc[UR18][R14.64+0x120] ;  /* 0x000120120ef97981 */ /* 0x000762000c1e1900 */
[--C-:B------:R-:W-:Y:S01]  /*2060*/  FFMA.FTZ R233, R29, UR9, -R137.reuse ;  /* 0x000000091de97c23 */ /* 0x100fe20008010889 */
[--C-:B------:R-:W-:Y:S01]  /*2070*/  FFMA.FTZ R230, R26, UR9, -R136.reuse ;  /* 0x000000091ae67c23 */ /* 0x100fe20008010888 */
[--C-:B------:R-:W-:Y:S01]  /*2080*/  FFMA.FTZ R231, R27, UR9, -R136.reuse ;  /* 0x000000091be77c23 */ /* 0x100fe20008010888 */
[--C-:B------:R-:W-:Y:S01]  /*2090*/  FFMA.FTZ R228, R24, UR9, -R137.reuse ;  /* 0x0000000918e47c23 */ /* 0x100fe20008010889 */
[----:B------:R-:W-:Y:S01]  /*20a0*/  FFMA.FTZ R232, R28, UR9, -R137 ;  /* 0x000000091ce87c23 */ /* 0x000fe20008010889 */
[C---:B------:R-:W-:Y:S03]  /*20b0*/  HMMA.16816.F32 R40, R112.reuse, R68, R40 ;  /* 0x000000447028723c */ /* 0x040fe60000001828 */
[----:B------:R-:W-:Y:S01]  /*20c0*/  MUFU.EX2 R220, R220 ;  /* 0x000000dc00dc7308 */ /* 0x000fe20000000800 */
[----:B------:R-:W-:Y:S01]  /*20d0*/  FFMA.FTZ R239, R34, UR9, -R131 ;  /* 0x0000000922ef7c23 */ /* 0x000fe20008010883 */
[--C-:B------:R-:W-:Y:S01]  /*20e0*/  FFMA.FTZ R236, R32, UR9, -R129.reuse ;  /* 0x0000000920ec7c23 */ /* 0x100fe20008010881 */
[----:B------:R-:W-:Y:S01]  /*20f0*/  FFMA.FTZ R237, R33, UR9, -R129 ;  /* 0x0000000921ed7c23 */ /* 0x000fe20008010881 */
[--C-:B------:R-:W-:Y:S01]  /*2100*/  FFMA.FTZ R240, R35, UR9, -R131.reuse ;  /* 0x0000000923f07c23 */ /* 0x100fe20008010883 */
[-C--:B------:R-:W-:Y:S05]  /*2110*/  HMMA.16816.F32 R44, R112, R70.reuse, R44 ;  /* 0x00000046702c723c */ /* 0x080fea000000182c */
[----:B------:R-:W-:Y:S01]  /*2120*/  MUFU.EX2 R221, R221 ;  /* 0x000000dd00dd7308 */ /* 0x000fe20000000800 */
[----:B------:R-:W-:Y:S01]  /*2130*/  FFMA.FTZ R243, R38, UR9, -R131 ;  /* 0x0000000926f37c23 */ /* 0x000fe20008010883 */
[--C-:B------:R-:W-:Y:S01]  /*2140*/  FFMA.FTZ R234, R30, UR9, -R136.reuse ;  /* 0x000000091eea7c23 */ /* 0x100fe20008010888 */
[--C-:B------:R-:W-:Y:S01]  /*2150*/  FFMA.FTZ R235, R31, UR9, -R136.reuse ;  /* 0x000000091feb7c23 */ /* 0x100fe20008010888 */
[--C-:B------:R-:W-:Y:S01]  /*2160*/  FFMA.FTZ R241, R36, UR9, -R129.reuse ;  /* 0x0000000924f17c23 */ /* 0x100fe20008010881 */
[----:B------:R-:W-:Y:S01]  /*2170*/  FFMA.FTZ R242, R37, UR9, -R129 ;  /* 0x0000000925f27c23 */ /* 0x000fe20008010881 */
[C---:B------:R-:W-:Y:S04]  /*2180*/  HMMA.16816.F32 R48, R132.reuse, R70, R48 ;  /* 0x000000468430723c */ /* 0x040fe80000001830 */
[----:B------:R-:W-:Y:S01]  /*2190*/  MUFU.EX2 R214, R214 ;  /* 0x000000d600d67308 */ /* 0x000fe20000000800 */
[----:B------:R-:W-:Y:S01]  /*21a0*/  FFMA.FTZ R244, R39, UR9, -R131 ;  /* 0x0000000927f47c23 */ /* 0x000fe20008010883 */
[--C-:B------:R-:W-:Y:S01]  /*21b0*/  FFMA.FTZ R245, R40, UR9, -R137.reuse ;  /* 0x0000000928f57c23 */ /* 0x100fe20008010889 */
[--C-:B------:R-:W-:Y:S01]  /*21c0*/  FFMA.FTZ R246, R41, UR9, -R137.reuse ;  /* 0x0000000929f67c23 */ /* 0x100fe20008010889 */
[--C-:B------:R-:W-:Y:S01]  /*21d0*/  FFMA.FTZ R248, R42, UR9, -R136.reuse ;  /* 0x000000092af87c23 */ /* 0x100fe20008010888 */
[-C--:B-1----:R-:W-:Y:S05]  /*21e0*/  HMMA.16816.F32 R52, R132, R72.reuse, R52 ;  /* 0x000000488434723c */ /* 0x082fea0000001834 */
[----:B------:R-:W1:Y:S01]  /*21f0*/  MUFU.EX2 R215, R215 ;  /* 0x000000d700d77308 */ /* 0x000e620000000800 */
[--C-:B------:R-:W-:Y:S01]  /*2200*/  FFMA.FTZ R71, R45, UR9, -R137.reuse ;  /* 0x000000092d477c23 */ /* 0x100fe20008010889 */
[--C-:B------:R-:W-:Y:S01]  /*2210*/  FFMA.FTZ R68, R46, UR9, -R136.reuse ;  /* 0x000000092e447c23 */ /* 0x100fe20008010888 */
[--C-:B------:R-:W-:Y:S01]  /*2220*/  FFMA.FTZ R70, R47, UR9, -R136.reuse ;  /* 0x000000092f467c23 */ /* 0x100fe20008010888 */
[----:B------:R-:W-:Y:S01]  /*2230*/  FFMA.FTZ R252, R44, UR9, -R137 ;  /* 0x000000092cfc7c23 */ /* 0x000fe20008010889 */
[--C-:B------:R-:W-:Y:S01]  /*2240*/  FFMA.FTZ R251, R43, UR9, -R136.reuse ;  /* 0x000000092bfb7c23 */ /* 0x100fe20008010888 */
[C---:B------:R-:W-:Y:S04]  /*2250*/  HMMA.16816.F32 R56, R112.reuse, R72, R56 ;  /* 0x000000487038723c */ /* 0x040fe80000001838 */
[----:B------:R2:W-:Y:S01]  /*2260*/  MUFU.EX2 R139, R71 ;  /* 0x00000047008b7308 */ /* 0x0005e20000000800 */
[--C-:B------:R-:W-:Y:S01]  /*2270*/  FFMA.FTZ R69, R48, UR9, -R129.reuse ;  /* 0x0000000930457c23 */ /* 0x100fe20008010881 */
[----:B------:R-:W-:Y:S01]  /*2280*/  FFMA.FTZ R49, R49, UR9, -R129 ;  /* 0x0000000931317c23 */ /* 0x000fe20008010881 */
[----:B------:R-:W-:Y:S01]  /*2290*/  FFMA.FTZ R50, R50, UR9, -R131 ;  /* 0x0000000932327c23 */ /* 0x000fe20008010883 */
[-C--:B------:R-:W-:Y:S06]  /*22a0*/  HMMA.16816.F32 R60, R112, R74.reuse, R60 ;  /* 0x0000004a703c723c */ /* 0x080fec000000183c */
[----:B------:R1:W-:Y:S01]  /*22b0*/  MUFU.EX2 R138, R68 ;  /* 0x00000044008a7308 */ /* 0x0003e20000000800 */
[----:B------:R-:W-:Y:S01]  /*22c0*/  FFMA.FTZ R73, R53, UR9, -R129 ;  /* 0x0000000935497c23 */ /* 0x000fe20008010881 */
[--C-:B------:R-:W-:Y:S01]  /*22d0*/  FFMA.FTZ R72, R54, UR9, -R131.reuse ;  /* 0x0000000936487c23 */ /* 0x100fe20008010883 */
[----:B------:R-:W-:Y:S07]  /*22e0*/  HMMA.16816.F32 R64, R132, R74, R64 ;  /* 0x0000004a8440723c */ /* 0x000fee0000001840 */
[----:B------:R1:W-:Y:S01]  /*22f0*/  MUFU.EX2 R9, R70 ;  /* 0x0000004600097308 */ /* 0x0003e20000000800 */
[----:B--2---:R-:W-:Y:S01]  /*2300*/  FFMA.FTZ R71, R51, UR9, -R131 ;  /* 0x0000000933477c23 */ /* 0x004fe20008010883 */
[----:B------:R-:W-:Y:S01]  /*2310*/  F2FP.F16.F32.PACK_AB R74, R223, R222 ;  /* 0x000000dedf4a723e */ /* 0x000fe200000000ff */
[----:B------:R-:W-:Y:S01]  /*2320*/  FFMA.FTZ R57, R57, UR9, -R137 ;  /* 0x0000000939397c23 */ /* 0x000fe20008010889 */
[----:B-1----:R-:W-:Y:S01]  /*2330*/  F2FP.F16.F32.PACK_AB R75, R215, R214 ;  /* 0x000000d6d74b723e */ /* 0x002fe200000000ff */
[--C-:B------:R-:W-:Y:S05]  /*2340*/  FFMA.FTZ R58, R58, UR9, -R136.reuse ;  /* 0x000000093a3a7c23 */ /* 0x100fea0008010888 */
[----:B------:R1:W-:Y:S01]  /*2350*/  MUFU.EX2 R6, R71 ;  /* 0x0000004700067308 */ /* 0x0003e20000000800 */
[----:B------:R-:W-:Y:S01]  /*2360*/  FFMA.FTZ R68, R52, UR9, -R129 ;  /* 0x0000000934447c23 */ /* 0x000fe20008010881 */
[--C-:B------:R-:W-:Y:S01]  /*2370*/  FFMA.FTZ R59, R59, UR9, -R136.reuse ;  /* 0x000000093b3b7c23 */ /* 0x100fe20008010888 */
[--C-:B------:R-:W-:Y:S01]  /*2380*/  FFMA.FTZ R62, R62, UR9, -R136.reuse ;  /* 0x000000093e3e7c23 */ /* 0x100fe20008010888 */
[----:B------:R-:W-:Y:S06]  /*2390*/  FFMA.FTZ R136, R63, UR9, -R136 ;  /* 0x000000093f887c23 */ /* 0x000fec0008010888 */
[----:B------:R2:W-:Y:S01]  /*23a0*/  MUFU.EX2 R7, R68 ;  /* 0x0000004400077308 */ /* 0x0005e20000000800 */
[----:B------:R-:W-:Y:S09]  /*23b0*/  FFMA.FTZ R70, R55, UR9, -R131 ;  /* 0x0000000937467c23 */ /* 0x000ff20008010883 */
[----:B------:R2:W-:Y:S01]  /*23c0*/  MUFU.EX2 R10, R69 ;  /* 0x00000045000a7308 */ /* 0x0005e20000000800 */
[----:B-1----:R-:W-:Y:S05]  /*23d0*/  F2FP.F16.F32.PACK_AB R71, R210, R209 ;  /* 0x000000d1d247723e */ /* 0x002fea00000000ff */
[----:B------:R-:W-:Y:S04]  /*23e0*/  STS [R186+0x400], R71 ;  /* 0x00040047ba007388 */ /* 0x000fe80000000800 */
[----:B------:R1:W-:Y:S01]  /*23f0*/  MUFU.EX2 R122, R73 ;  /* 0x00000049007a7308 */ /* 0x0003e20000000800 */
[--C-:B--2---:R-:W-:Y:S09]  /*2400*/  FFMA.FTZ R68, R60, UR9, -R137.reuse ;  /* 0x000000093c447c23 */ /* 0x104ff20008010889 */
[----:B------:R2:W-:Y:S01]  /*2410*/  MUFU.EX2 R121, R72 ;  /* 0x0000004800797308 */ /* 0x0005e20000000800 */
[--C-:B------:R-:W-:Y:S01]  /*2420*/  FFMA.FTZ R69, R56, UR9, -R137.reuse ;  /* 0x0000000938457c23 */ /* 0x100fe20008010889 */
[----:B------:R-:W-:Y:S08]  /*2430*/  FFMA.FTZ R137, R61, UR9, -R137 ;  /* 0x000000093d897c23 */ /* 0x000ff00008010889 */
[----:B------:R-:W-:Y:S01]  /*2440*/  MUFU.EX2 R216, R216 ;  /* 0x000000d800d87308 */ /* 0x000fe20000000800 */
[----:B-1----:R-:W-:Y:S05]  /*2450*/  F2FP.F16.F32.PACK_AB R73, R211, R208 ;  /* 0x000000d0d349723e */ /* 0x002fea00000000ff */
[----:B------:R1:W-:Y:S04]  /*2460*/  STS [R186], R73 ;  /* 0x00000049ba007388 */ /* 0x0003e80000000800 */
[----:B------:R-:W1:Y:S01]  /*2470*/  MUFU.EX2 R217, R217 ;  /* 0x000000d900d97308 */ /* 0x000e620000000800 */
[----:B--2---:R-:W-:Y:S01]  /*2480*/  F2FP.F16.F32.PACK_AB R72, R221, R220 ;  /* 0x000000dcdd48723e */ /* 0x004fe200000000ff */
[----:B------:R2:W-:Y:S04]  /*2490*/  STS [R189], R74 ;  /* 0x0000004abd007388 */ /* 0x0005e80000000800 */
[----:B------:R2:W-:Y:S04]  /*24a0*/  STS [R189+0x400], R72 ;  /* 0x00040048bd007388 */ /* 0x0005e80000000800 */
[----:B------:R-:W-:Y:S01]  /*24b0*/  MUFU.EX2 R218, R218 ;  /* 0x000000da00da7308 */ /* 0x000fe20000000800 */
[----:B------:R2:W-:Y:S09]  /*24c0*/  STS [R186+0x2400], R75 ;  /* 0x0024004bba007388 */ /* 0x0005f20000000800 */
[----:B------:R-:W2:Y:S01]  /*24d0*/  MUFU.EX2 R219, R219 ;  /* 0x000000db00db7308 */ /* 0x000ea20000000800 */
[--C-:B-1----:R-:W-:Y:S09]  /*24e0*/  FFMA.FTZ R73, R64, UR9, -R129.reuse ;  /* 0x0000000940497c23 */ /* 0x102ff20008010881 */
[----:B------:R1:W-:Y:S01]  /*24f0*/  MUFU.EX2 R126, R70 ;  /* 0x00000046007e7308 */ /* 0x0003e20000000800 */
[----:B------:R-:W-:Y:S09]  /*2500*/  FFMA.FTZ R129, R65, UR9, -R129 ;  /* 0x0000000941817c23 */ /* 0x000ff20008010881 */
[----:B------:R2:W-:Y:S10]  /*2510*/  MUFU.EX2 R127, R68 ;  /* 0x00000044007f7308 */ /* 0x0005f40000000800 */
[----:B------:R-:W-:Y:S01]  /*2520*/  MUFU.EX2 R224, R224 ;  /* 0x000000e000e07308 */ /* 0x000fe20000000800 */
[----:B-1----:R-:W-:Y:S09]  /*2530*/  F2FP.F16.F32.PACK_AB R70, R217, R216 ;  /* 0x000000d8d946723e */ /* 0x002ff200000000ff */
[----:B------:R-:W-:Y:S01]  /*2540*/  MUFU.EX2 R225, R225 ;  /* 0x000000e100e17308 */ /* 0x000fe20000000800 */
[----:B--2---:R-:W-:Y:S09]  /*2550*/  F2FP.F16.F32.PACK_AB R68, R219, R218 ;  /* 0x000000dadb44723e */ /* 0x004ff200000000ff */
[----:B------:R-:W-:Y:S10]  /*2560*/  MUFU.EX2 R226, R226 ;  /* 0x000000e200e27308 */ /* 0x000ff40000000800 */
[----:B------:R-:W1:Y:S10]  /*2570*/  MUFU.EX2 R227, R227 ;  /* 0x000000e300e37308 */ /* 0x000e740000000800 */
[----:B------:R2:W-:Y:S10]  /*2580*/  MUFU.EX2 R123, R69 ;  /* 0x00000045007b7308 */ /* 0x0005f40000000800 */
[----:B------:R-:W-:Y:S01]  /*2590*/  MUFU.EX2 R236, R236 ;  /* 0x000000ec00ec7308 */ /* 0x000fe20000000800 */
[----:B-1----:R-:W-:Y:S09]  /*25a0*/  F2FP.F16.F32.PACK_AB R71, R227, R226 ;  /* 0x000000e2e347723e */ /* 0x002ff200000000ff */
[----:B------:R-:W1:Y:S01]  /*25b0*/  MUFU.EX2 R237, R237 ;  /* 0x000000ed00ed7308 */ /* 0x000e620000000800 */
[----:B--2---:R-:W-:Y:S09]  /*25c0*/  F2FP.F16.F32.PACK_AB R69, R225, R224 ;  /* 0x000000e0e145723e */ /* 0x004ff200000000ff */
[----:B------:R-:W-:Y:S10]  /*25d0*/  MUFU.EX2 R239, R239 ;  /* 0x000000ef00ef7308 */ /* 0x000ff40000000800 */
[----:B------:R-:W2:Y:S01]  /*25e0*/  MUFU.EX2 R240, R240 ;  /* 0x000000f000f07308 */ /* 0x000ea20000000800 */
[----:B-1----:R-:W-:Y:S09]  /*25f0*/  F2FP.F16.F32.PACK_AB R74, R237, R236 ;  /* 0x000000eced4a723e */ /* 0x002ff200000000ff */
[----:B------:R-:W-:Y:S10]  /*2600*/  MUFU.EX2 R212, R212 ;  /* 0x000000d400d47308 */ /* 0x000ff40000000800 */
[----:B------:R-:W1:Y:S01]  /*2610*/  MUFU.EX2 R213, R213 ;  /* 0x000000d500d57308 */ /* 0x000e620000000800 */
[----:B--2---:R-:W-:Y:S09]  /*2620*/  F2FP.F16.F32.PACK_AB R72, R240, R239 ;  /* 0x000000eff048723e */ /* 0x004ff200000000ff */
[----:B------:R-:W-:Y:S10]  /*2630*/  MUFU.EX2 R230, R230 ;  /* 0x000000e600e67308 */ /* 0x000ff40000000800 */
[----:B------:R-:W2:Y:S01]  /*2640*/  MUFU.EX2 R231, R231 ;  /* 0x000000e700e77308 */ /* 0x000ea20000000800 */
[----:B-1----:R-:W-:Y:S05]  /*2650*/  F2FP.F16.F32.PACK_AB R13, R213, R212 ;  /* 0x000000d4d50d723e */ /* 0x002fea00000000ff */
[----:B------:R1:W-:Y:S04]  /*2660*/  STS [R186+0x2000], R13 ;  /* 0x0020000dba007388 */ /* 0x0003e80000000800 */
[----:B------:R-:W-:Y:S01]  /*2670*/  MUFU.EX2 R228, R228 ;  /* 0x000000e400e47308 */ /* 0x000fe20000000800 */
[----:B------:R3:W-:Y:S04]  /*2680*/  STS [R189+0x2000], R70 ;  /* 0x00200046bd007388 */ /* 0x0007e80000000800 */
[----:B------:R4:W-:Y:S05]  /*2690*/  STS [R189+0x2400], R68 ;  /* 0x00240044bd007388 */ /* 0x0009ea0000000800 */
[----:B------:R-:W1:Y:S01]  /*26a0*/  MUFU.EX2 R229, R229 ;  /* 0x000000e500e57308 */ /* 0x000e620000000800 */
[----:B--2---:R-:W-:Y:S01]  /*26b0*/  F2FP.F16.F32.PACK_AB R75, R231, R230 ;  /* 0x000000e6e74b723e */ /* 0x004fe200000000ff */
[----:B------:R-:W-:Y:S04]  /*26c0*/  STS [R190], R69 ;  /* 0x00000045be007388 */ /* 0x000fe80000000800 */
[----:B------:R-:W-:Y:S04]  /*26d0*/  STS [R190+0x400], R71 ;  /* 0x00040047be007388 */ /* 0x000fe80000000800 */
[----:B------:R-:W-:Y:S01]  /*26e0*/  MUFU.EX2 R232, R232 ;  /* 0x000000e800e87308 */ /* 0x000fe20000000800 */
[----:B------:R-:W-:Y:S04]  /*26f0*/  STS [R193], R74 ;  /* 0x0000004ac1007388 */ /* 0x000fe80000000800 */
[----:B------:R-:W-:Y:S05]  /*2700*/  STS [R193+0x400], R72 ;  /* 0x00040048c1007388 */ /* 0x000fea0000000800 */
[----:B------:R-:W3:Y:S01]  /*2710*/  MUFU.EX2 R233, R233 ;  /* 0x000000e900e97308 */ /* 0x000ee20000000800 */
[----:B-1----:R-:W-:Y:S01]  /*2720*/  F2FP.F16.F32.PACK_AB R13, R229, R228 ;  /* 0x000000e4e50d723e */ /* 0x002fe200000000ff */
[----:B------:R-:W-:Y:S04]  /*2730*/  STS [R190+0x2400], R75 ;  /* 0x0024004bbe007388 */ /* 0x000fe80000000800 */
[----:B------:R-:W-:Y:S04]  /*2740*/  STS [R190+0x2000], R13 ;  /* 0x0020000dbe007388 */ /* 0x000fe80000000800 */
[----:B------:R-:W-:Y:S10]  /*2750*/  MUFU.EX2 R234, R234 ;  /* 0x000000ea00ea7308 */ /* 0x000ff40000000800 */
[----:B------:R-:W4:Y:S01]  /*2760*/  MUFU.EX2 R235, R235 ;  /* 0x000000eb00eb7308 */ /* 0x000f220000000800 */
[----:B---3--:R-:W-:Y:S05]  /*2770*/  F2FP.F16.F32.PACK_AB R70, R233, R232 ;  /* 0x000000e8e946723e */ /* 0x008fea00000000ff */
[----:B------:R1:W-:Y:S04]  /*2780*/  STS [R193+0x2000], R70 ;  /* 0x00200046c1007388 */ /* 0x0003e80000000800 */
[----:B------:R-:W-:Y:S10]  /*2790*/  MUFU.EX2 R241, R241 ;  /* 0x000000f100f17308 */ /* 0x000ff40000000800 */
[----:B------:R-:W2:Y:S01]  /*27a0*/  MUFU.EX2 R242, R242 ;  /* 0x000000f200f27308 */ /* 0x000ea20000000800 */
[----:B----4-:R-:W-:Y:S05]  /*27b0*/  F2FP.F16.F32.PACK_AB R68, R235, R234 ;  /* 0x000000eaeb44723e */ /* 0x010fea00000000ff */
[----:B------:R-:W-:Y:S04]  /*27c0*/  STS [R193+0x2400], R68 ;  /* 0x00240044c1007388 */ /* 0x000fe80000000800 */
[----:B------:R-:W-:Y:S01]  /*27d0*/  MUFU.EX2 R243, R243 ;  /* 0x000000f300f37308 */ /* 0x000fe20000000800 */
[----:B-1----:R-:W-:Y:S09]  /*27e0*/  F2FP.F16.F32.PACK_AB R70, R9, R138 ;  /* 0x0000008a0946723e */ /* 0x002ff200000000ff */
[----:B------:R-:W1:Y:S01]  /*27f0*/  MUFU.EX2 R244, R244 ;  /* 0x000000f400f47308 */ /* 0x000e620000000800 */
[----:B--2---:R-:W-:Y:S05]  /*2800*/  F2FP.F16.F32.PACK_AB R71, R242, R241 ;  /* 0x000000f1f247723e */ /* 0x004fea00000000ff */
[----:B------:R2:W-:Y:S04]  /*2810*/  STS [R188], R71 ;  /* 0x00000047bc007388 */ /* 0x0005e80000000800 */
[----:B------:R3:W-:Y:S10]  /*2820*/  MUFU.EX2 R135, R73 ;  /* 0x0000004900877308 */ /* 0x0007f40000000800 */
[----:B------:R-:W4:Y:S01]  /*2830*/  MUFU.EX2 R11, R49 ;  /* 0x00000031000b7308 */ /* 0x000f220000000800 */
[----:B-1----:R-:W-:Y:S05]  /*2840*/  F2FP.F16.F32.PACK_AB R69, R244, R243 ;  /* 0x000000f3f445723e */ /* 0x002fea00000000ff */
[----:B------:R1:W-:Y:S04]  /*2850*/  STS [R188+0x400], R69 ;  /* 0x00040045bc007388 */ /* 0x0003e80000000800 */
[----:B------:R-:W1:Y:S01]  /*2860*/  MUFU.EX2 R5, R50 ;  /* 0x0000003200057308 */ /* 0x000e620000000800 */
[--C-:B---3--:R-:W-:Y:S01]  /*2870*/  FFMA.FTZ R73, R66, UR9, -R131.reuse ;  /* 0x0000000942497c23 */ /* 0x108fe20008010883 */
[----:B------:R-:W-:Y:S01]  /*2880*/  FFMA.FTZ R131, R67, UR9, -R131 ;  /* 0x0000000943837c23 */ /* 0x000fe20008010883 */
[----:B--2---:R-:W-:Y:S07]  /*2890*/  F2FP.F16.F32.PACK_AB R71, R122, R7 ;  /* 0x000000077a47723e */ /* 0x004fee00000000ff */
[----:B------:R-:W2:Y:S01]  /*28a0*/  MUFU.EX2 R134, R137 ;  /* 0x0000008900867308 */ /* 0x000ea20000000800 */
[----:B----4-:R-:W-:Y:S05]  /*28b0*/  F2FP.F16.F32.PACK_AB R75, R11, R10 ;  /* 0x0000000a0b4b723e */ /* 0x010fea00000000ff */
[----:B------:R-:W-:Y:S04]  /*28c0*/  STS [R191], R75 ;  /* 0x0000004bbf007388 */ /* 0x000fe80000000800 */
[----:B------:R-:W-:Y:S01]  /*28d0*/  MUFU.EX2 R248, R248 ;  /* 0x000000f800f87308 */ /* 0x000fe20000000800 */
[----:B-1----:R-:W-:Y:S05]  /*28e0*/  F2FP.F16.F32.PACK_AB R74, R6, R5 ;  /* 0x00000005064a723e */ /* 0x002fea00000000ff */
[----:B------:R-:W-:Y:S01]  /*28f0*/  STS [R191+0x400], R74 ;  /* 0x0004004abf007388 */ /* 0x000fe20000000800 */
[----:B------:R-:W-:Y:S03]  /*2900*/  F2FP.F16.F32.PACK_AB R69, R126, R121 ;  /* 0x000000797e45723e */ /* 0x000fe600000000ff */
[----:B------:R-:W1:Y:S01]  /*2910*/  MUFU.EX2 R251, R251 ;  /* 0x000000fb00fb7308 */ /* 0x000e620000000800 */
[----:B--2---:R-:W-:Y:S09]  /*2920*/  F2FP.F16.F32.PACK_AB R34, R134, R127 ;  /* 0x0000007f8622723e */ /* 0x004ff200000000ff */
[----:B------:R1:W-:Y:S10]  /*2930*/  MUFU.EX2 R137, R73 ;  /* 0x0000004900897308 */ /* 0x0003f40000000800 */
[----:B------:R-:W-:Y:S10]  /*2940*/  MUFU.EX2 R245, R245 ;  /* 0x000000f500f57308 */ /* 0x000ff40000000800 */
[----:B------:R-:W2:Y:S01]  /*2950*/  MUFU.EX2 R246, R246 ;  /* 0x000000f600f67308 */ /* 0x000ea20000000800 */
[----:B-1----:R-:W-:Y:S05]  /*2960*/  F2FP.F16.F32.PACK_AB R73, R251, R248 ;  /* 0x000000f8fb49723e */ /* 0x002fea00000000ff */
[----:B------:R-:W-:Y:S04]  /*2970*/  STS [R188+0x2400], R73 ;  /* 0x00240049bc007388 */ /* 0x000fe80000000800 */
[----:B------:R-:W1:Y:S10]  /*2980*/  MUFU.EX2 R252, R252 ;  /* 0x000000fc00fc7308 */ /* 0x000e740000000800 */
[----:B------:R-:W3:Y:S01]  /*2990*/  MUFU.EX2 R129, R129 ;  /* 0x0000008100817308 */ /* 0x000ee20000000800 */
[----:B--2---:R-:W-:Y:S05]  /*29a0*/  F2FP.F16.F32.PACK_AB R13, R246, R245 ;  /* 0x000000f5f60d723e */ /* 0x004fea00000000ff */
[----:B------:R-:W-:Y:S04]  /*29b0*/  STS [R188+0x2000], R13 ;  /* 0x0020000dbc007388 */ /* 0x000fe80000000800 */
[----:B------:R-:W2:Y:S01]  /*29c0*/  MUFU.EX2 R131, R131 ;  /* 0x0000008300837308 */ /* 0x000ea20000000800 */
[----:B-1----:R-:W-:Y:S01]  /*29d0*/  F2FP.F16.F32.PACK_AB R72, R139, R252 ;  /* 0x000000fc8b48723e */ /* 0x002fe200000000ff */
[----:B------:R-:W-:Y:S04]  /*29e0*/  STS [R191+0x2400], R70 ;  /* 0x00240046bf007388 */ /* 0x000fe80000000800 */
[----:B------:R-:W-:Y:S04]  /*29f0*/  STS [R191+0x2000], R72 ;  /* 0x00200048bf007388 */ /* 0x000fe80000000800 */
[----:B------:R-:W1:Y:S01]  /*2a00*/  MUFU.EX2 R130, R57 ;  /* 0x0000003900827308 */ /* 0x000e620000000800 */
[----:B---3--:R-:W-:Y:S01]  /*2a10*/  F2FP.F16.F32.PACK_AB R68, R129, R135 ;  /* 0x000000878144723e */ /* 0x008fe200000000ff */
[----:B------:R-:W-:Y:S04]  /*2a20*/  STS [R192], R71 ;  /* 0x00000047c0007388 */ /* 0x000fe80000000800 */
[----:B------:R-:W-:Y:S04]  /*2a30*/  STS [R192+0x400], R69 ;  /* 0x00040045c0007388 */ /* 0x000fe80000000800 */
[----:B------:R-:W-:Y:S01]  /*2a40*/  MUFU.EX2 R125, R58 ;  /* 0x0000003a007d7308 */ /* 0x000fe20000000800 */
[----:B--2---:R-:W-:Y:S01]  /*2a50*/  F2FP.F16.F32.PACK_AB R22, R131, R137 ;  /* 0x000000898316723e */ /* 0x004fe200000000ff */
[----:B------:R-:W-:Y:S04]  /*2a60*/  STS [R195], R68 ;  /* 0x00000044c3007388 */ /* 0x000fe80000000800 */
[----:B------:R-:W-:Y:S04]  /*2a70*/  STS [R195+0x400], R22 ;  /* 0x00040016c3007388 */ /* 0x000fe80000000800 */
[----:B------:R-:W2:Y:S01]  /*2a80*/  MUFU.EX2 R182, R59 ;  /* 0x0000003b00b67308 */ /* 0x000ea20000000800 */
[----:B-1----:R-:W-:Y:S05]  /*2a90*/  F2FP.F16.F32.PACK_AB R25, R130, R123 ;  /* 0x0000007b8219723e */ /* 0x002fea00000000ff */
[----:B------:R-:W-:Y:S04]  /*2aa0*/  STS [R192+0x2000], R25 ;  /* 0x00200019c0007388 */ /* 0x000fe80000000800 */
[----:B------:R-:W-:Y:S10]  /*2ab0*/  MUFU.EX2 R133, R62 ;  /* 0x0000003e00857308 */ /* 0x000ff40000000800 */
[----:B------:R-:W1:Y:S01]  /*2ac0*/  MUFU.EX2 R132, R136 ;  /* 0x0000008800847308 */ /* 0x000e620000000800 */
[----:B--2---:R-:W-:Y:S05]  /*2ad0*/  F2FP.F16.F32.PACK_AB R29, R182, R125 ;  /* 0x0000007db61d723e */ /* 0x004fea00000000ff */
[----:B------:R-:W-:Y:S04]  /*2ae0*/  STS [R192+0x2400], R29 ;  /* 0x0024001dc0007388 */ /* 0x000fe80000000800 */
[----:B------:R-:W-:Y:S01]  /*2af0*/  STS [R195+0x2000], R34 ;  /* 0x00200022c3007388 */ /* 0x000fe20000000800 */
[----:B-1----:R-:W-:Y:S05]  /*2b00*/  F2FP.F16.F32.PACK_AB R38, R132, R133 ;  /* 0x000000858426723e */ /* 0x002fea00000000ff */
        /* <DEDUP_REMOVED lines=25> */
[----:B------:R-:W-:Y:S03]  /*2ca0*/  FADD.FTZ R13, -R238, R13 ;  /* 0x0000000dee0d7221 */ /* 0x000fe60000010100 */
[----:B------:R-:W-:Y:S01]  /*2cb0*/  FMUL.FTZ R208, R208, R12 ;  /* 0x0000000cd0d07220 */ /* 0x000fe20000410000 */
[C---:B------:R-:W-:Y:S04]  /*2cc0*/  HMMA.16816.F32 R24, R108.reuse, R158, R24 ;  /* 0x0000009e6c18723c */ /* 0x040fe80000001818 */
[----:B------:R-:W-:Y:S04]  /*2cd0*/  FMUL.FTZ R211, R211, R13 ;  /* 0x0000000dd3d37220 */ /* 0x000fe80000410000 */
[-C--:B------:R-:W-:Y:S03]  /*2ce0*/  HMMA.16816.F32 R28, R108, R160.reuse, R28 ;  /* 0x000000a06c1c723c */ /* 0x080fe6000000181c */
[----:B------:R-:W-:Y:S05]  /*2cf0*/  F2FP.F16.F32.PACK_AB R211, R211, R208 ;  /* 0x000000d0d3d3723e */ /* 0x000fea00000000ff */
[C---:B------:R-:W-:Y:S04]  /*2d00*/  HMMA.16816.F32 R32, R112.reuse, R160, R32 ;  /* 0x000000a07020723c */ /* 0x040fe80000001820 */
[C---:B------:R-:W-:Y:S01]  /*2d10*/  FADD.FTZ R24, -R238.reuse, R24 ;  /* 0x00000018ee187221 */ /* 0x040fe20000010100 */
[----:B------:R-:W-:Y:S03]  /*2d20*/  FADD.FTZ R25, -R238, R25 ;  /* 0x00000019ee197221 */ /* 0x000fe60000010100 */
[-C--:B------:R-:W-:Y:S03]  /*2d30*/  HMMA.16816.F32 R36, R112, R162.reuse, R36 ;  /* 0x000000a27024723c */ /* 0x080fe60000001824 */
[----:B------:R-:W-:Y:S01]  /*2d40*/  FMUL.FTZ R222, R222, R24 ;  /* 0x00000018dede7220 */ /* 0x000fe20000410000 */
[----:B------:R-:W-:Y:S01]  /*2d50*/  FMUL.FTZ R223, R223, R25 ;  /* 0x00000019dfdf7220 */ /* 0x000fe20000410000 */
[C---:B------:R-:W-:Y:S01]  /*2d60*/  FADD.FTZ R13, -R238.reuse, R28 ;  /* 0x0000001cee0d7221 */ /* 0x040fe20000010100 */
[----:B------:R-:W-:Y:S02]  /*2d70*/  FADD.FTZ R29, -R238, R29 ;  /* 0x0000001dee1d7221 */ /* 0x000fe40000010100 */
[C---:B------:R-:W-:Y:S04]  /*2d80*/  HMMA.16816.F32 R40, R108.reuse, R162, R40 ;  /* 0x000000a26c28723c */ /* 0x040fe80000001828 */
[----:B------:R-:W-:Y:S01]  /*2d90*/  FMUL.FTZ R224, R224, R13 ;  /* 0x0000000de0e07220 */ /* 0x000fe20000410000 */
[----:B------:R-:W-:Y:S01]  /*2da0*/  FMUL.FTZ R225, R225, R29 ;  /* 0x0000001de1e17220 */ /* 0x000fe20000410000 */
[----:B------:R-:W-:Y:S02]  /*2db0*/  F2FP.F16.F32.PACK_AB R222, R223, R222 ;  /* 0x000000dedfde723e */ /* 0x000fe400000000ff */
        /* <DEDUP_REMOVED lines=15> */
[----:B------:R-:W-:Y:S01]  /*2eb0*/  F2FP.F16.F32.PACK_AB R237, R237, R224 ;  /* 0x000000e0eded723e */ /* 0x000fe200000000ff */
[----:B------:R-:W-:Y:S04]  /*2ec0*/  FADD.FTZ R224, -R247, R14 ;  /* 0x0000000ef7e07221 */ /* 0x000fe80000010100 */
[C---:B------:R-:W-:Y:S04]  /*2ed0*/  HMMA.16816.F32 R64, R112.reuse, R168, R64 ;  /* 0x000000a87040723c */ /* 0x040fe80000001840 */
[C---:B------:R-:W-:Y:S01]  /*2ee0*/  FADD.FTZ R241, -R238.reuse, R56 ;  /* 0x00000038eef17221 */ /* 0x040fe20000010100 */
[C---:B------:R-:W-:Y:S03]  /*2ef0*/  FADD.FTZ R236, -R238.reuse, R57 ;  /* 0x00000039eeec7221 */ /* 0x040fe60000010100 */
[-C--:B------:R-:W-:Y:S03]  /*2f00*/  HMMA.16816.F32 R68, R112, R170.reuse, R68 ;  /* 0x000000aa7044723c */ /* 0x080fe60000001844 */
[C---:B------:R-:W-:Y:S01]  /*2f10*/  FADD.FTZ R242, -R238.reuse, R60 ;  /* 0x0000003ceef27221 */ /* 0x040fe20000010100 */
[----:B------:R-:W-:Y:S01]  /*2f20*/  FADD.FTZ R223, -R238, R61 ;  /* 0x0000003deedf7221 */ /* 0x000fe20000010100 */
[----:B------:R-:W-:Y:S01]  /*2f30*/  FMUL.FTZ R241, R10, R241 ;  /* 0x000000f10af17220 */ /* 0x000fe20000410000 */
[----:B------:R-:W-:Y:S01]  /*2f40*/  FMUL.FTZ R236, R11, R236 ;  /* 0x000000ec0bec7220 */ /* 0x000fe20000410000 */
[----:B------:R-:W-:Y:S01]  /*2f50*/  FMUL.FTZ R242, R7, R242 ;  /* 0x000000f207f27220 */ /* 0x000fe20000410000 */
[----:B------:R-:W-:Y:S04]  /*2f60*/  HMMA.16816.F32 R72, R108, R170, R72 ;  /* 0x000000aa6c48723c */ /* 0x000fe80000001848 */
[----:B------:R-:W-:Y:S01]  /*2f70*/  FMUL.FTZ R223, R122, R223 ;  /* 0x000000df7adf7220 */ /* 0x000fe20000410000 */
[----:B------:R-:W-:Y:S04]  /*2f80*/  F2FP.F16.F32.PACK_AB R236, R236, R241 ;  /* 0x000000f1ecec723e */ /* 0x000fe800000000ff */
[----:B------:R-:W-:Y:S10]  /*2f90*/  F2FP.F16.F32.PACK_AB R223, R223, R242 ;  /* 0x000000f2dfdf723e */ /* 0x000ff400000000ff */
[C---:B------:R-:W-:Y:S01]  /*2fa0*/  FADD.FTZ R72, -R238.reuse, R72 ;  /* 0x00000048ee487221 */ /* 0x040fe20000010100 */
[----:B------:R-:W-:Y:S03]  /*2fb0*/  FADD.FTZ R238, -R238, R73 ;  /* 0x00000049eeee7221 */ /* 0x000fe60000010100 */
[----:B------:R-:W-:Y:S01]  /*2fc0*/  FMUL.FTZ R72, R135, R72 ;  /* 0x0000004887487220 */ /* 0x000fe20000410000 */
[----:B------:R-:W-:Y:S05]  /*2fd0*/  FMUL.FTZ R73, R129, R238 ;  /* 0x000000ee81497220 */ /* 0x000fea0000410000 */
[----:B------:R-:W-:Y:S01]  /*2fe0*/  F2FP.F16.F32.PACK_AB R72, R73, R72 ;  /* 0x000000484948723e */ /* 0x000fe200000000ff */
[----:B------:R-:W-:Y:S01]  /*2ff0*/  FADD.FTZ R73, -R247, R15 ;  /* 0x0000000ff7497221 */ /* 0x000fe20000010100 */
[----:B------:R-:W-:Y:S06]  /*3000*/  BRA.U !UP0, `(.L_x_153) ;  /* 0x0000000108547547 */ /* 0x000fec000b800000 */
[----:B------:R-:W1:Y:S01]  /*3010*/  LDC R7, c[0x0][0x3b0] ;  /* 0x0000ec00ff077b82 */ /* 0x000e620000000800 */
[----:B------:R-:W-:Y:S01]  /*3020*/  IADD3 R11, P0, PT, RZ, -UR5, RZ ;  /* 0x80000005ff0b7c10 */ /* 0x000fe2000ff1e0ff */
[----:B------:R-:W-:Y:S04]  /*3030*/  ULOP3.LUT UR12, UR26, 0x1, URZ, 0xc0, !UPT ;  /* 0x000000011a0c7892 */ /* 0x000fe8000f8ec0ff */
[----:B------:R-:W-:Y:S02]  /*3040*/  UISETP.NE.U32.AND UP1, UPT, UR12, 0x1, UPT ;  /* 0x000000010c00788c */ /* 0x000fe4000bf25070 */
[----:B------:R-:W2:Y:S02]  /*3050*/  LDC R4, c[0x0][0x3b4] ;  /* 0x0000ed00ff047b82 */ /* 0x000ea40000000800 */
[----:B------:R-:W-:Y:S06]  /*3060*/  USEL UR12, UR7, 0x2000, !UP1 ;  /* 0x00002000070c7887 */ /* 0x000fec000c800000 */
[----:B------:R-:W-:Y:S02]  /*3070*/  VIADD R205, R205, UR12 ;  /* 0x0000000ccdcd7c36 */ /* 0x000fe40008000000 */
[----:B------:R-:W-:Y:S02]  /*3080*/  VIADD R172, R172, UR12 ;  /* 0x0000000cacac7c36 */ /* 0x000fe40008000000 */
[----:B-1----:R-:W-:Y:S04]  /*3090*/  IMAD.SHL.U32 R8, R7, 0x80, RZ ;  /* 0x0000008007087824 */ /* 0x002fe800078e00ff */
[----:B------:R-:W-:Y:S05]  /*30a0*/  IMAD.X R8, RZ, RZ, ~R8, P0 ;  /* 0x000000ffff087224 */ /* 0x000fea00000e0e08 */
[----:B------:R-:W-:Y:S04]  /*30b0*/  SHF.R.S64 R11, R11, 0x1f, R8 ;  /* 0x0000001f0b0b7819 */ /* 0x000fe80000001008 */
[----:B------:R-:W-:Y:S04]  /*30c0*/  IADD3 R196, P0, PT, R11, R196, RZ ;  /* 0x000000c40bc47210 */ /* 0x000fe80007f1e0ff */
[----:B------:R-:W-:Y:S02]  /*30d0*/  LEA.HI.X.SX32 R197, R8, R197, 0x1, P0 ;  /* 0x000000c508c57211 */ /* 0x000fe400000f0eff */
[C---:B------:R-:W-:Y:S03]  /*30e0*/  LEA R12, P0, R7.reuse, R196, 0x7 ;  /* 0x000000c4070c7211 */ /* 0x040fe600078038ff */
[----:B------:R-:W-:Y:S01]  /*30f0*/  @!PT LDS RZ, [RZ] ;  /* 0x00000000fffff984 */ /* 0x000fe20000000800 */
[----:B------:R-:W-:Y:S01]  /*3100*/  @!PT LDS RZ, [RZ] ;  /* 0x00000000fffff984 */ /* 0x000fe20000000800 */
[----:B------:R-:W-:Y:S01]  /*3110*/  @!PT LDS RZ, [RZ] ;  /* 0x00000000fffff984 */ /* 0x000fe20000000800 */
[----:B------:R1:W-:Y:S01]  /*3120*/  LDGSTS.E.BYPASS.LTC128B.128 [R205], desc[UR18][R196.64] ;  /* 0x00000000c4cd7fae */ /* 0x0003e2000b981a12 */
[----:B--2---:R-:W-:Y:S05]  /*3130*/  LEA.HI.X R13, R7, R197, R4, 0x7, P0 ;  /* 0x000000c5070d7211 */ /* 0x004fea00000f3c04 */
[----:B------:R1:W-:Y:S04]  /*3140*/  LDGSTS.E.BYPASS.LTC128B.128 [R205+0x1000], desc[UR18][R12.64] ;  /* 0x010000000ccd7fae */ /* 0x0003e8000b981a12 */
[----:B------:R-:W0:Y:S02]  /*3150*/  LDGDEPBAR ;  /* 0x00000000000079af */ /* 0x000e240000000000 */
.L_x_153:
[C---:B------:R-:W-:Y:S01]  /*3160*/  FADD.FTZ R7, -R247.reuse, R26 ;  /* 0x0000001af7077221 */ /* 0x040fe20000010100 */
[----:B------:R-:W-:Y:S01]  /*3170*/  FADD.FTZ R4, -R247, R27 ;  /* 0x0000001bf7047221 */ /* 0x000fe20000010100 */
[----:B------:R-:W-:Y:S01]  /*3180*/  FMUL.FTZ R224, R209, R224 ;  /* 0x000000e0d1e07220 */ /* 0x000fe20000410000 */
[----:B------:R-:W-:Y:S01]  /*3190*/  FMUL.FTZ R73, R210, R73 ;  /* 0x00000049d2497220 */ /* 0x000fe20000410000 */
[----:B------:R-:W-:Y:S01]  /*31a0*/  FMUL.FTZ R7, R220, R7 ;  /* 0x00000007dc077220 */ /* 0x000fe20000410000 */
[----:B------:R-:W-:Y:S01]  /*31b0*/  FMUL.FTZ R4, R221, R4 ;  /* 0x00000004dd047220 */ /* 0x000fe20000410000 */
[C---:B------:R-:W-:Y:S01]  /*31c0*/  FADD.FTZ R11, -R247.reuse, R30 ;  /* 0x0000001ef70b7221 */ /* 0x040fe20000010100 */
[----:B------:R-:W-:Y:S01]  /*31d0*/  FADD.FTZ R8, -R247, R31 ;  /* 0x0000001ff7087221 */ /* 0x000fe20000010100 */
[----:B------:R-:W-:Y:S01]  /*31e0*/  F2FP.F16.F32.PACK_AB R73, R73, R224 ;  /* 0x000000e04949723e */ /* 0x000fe200000000ff */
[----:B------:R-:W-:Y:S01]  /*31f0*/  FADD.FTZ R59, -R247, R59 ;  /* 0x0000003bf73b7221 */ /* 0x000fe20000010100 */
[----:B------:R-:W-:Y:S01]  /*3200*/  F2FP.F16.F32.PACK_AB R4, R4, R7 ;  /* 0x000000070404723e */ /* 0x000fe200000000ff */
[----:B------:R-:W-:Y:S01]  /*3210*/  STS [R186+-0x8000], R211 ;  /* 0xff8000d3ba007388 */ /* 0x000fe20000000800 */
[----:B------:R-:W-:Y:S01]  /*3220*/  FMUL.FTZ R11, R226, R11 ;  /* 0x0000000be20b7220 */ /* 0x000fe20000410000 */
[----:B------:R-:W-:Y:S01]  /*3230*/  FMUL.FTZ R8, R227, R8 ;  /* 0x00000008e3087220 */ /* 0x000fe20000410000 */
[----:B------:R-:W-:Y:S01]  /*3240*/  FMUL.FTZ R59, R6, R59 ;  /* 0x0000003b063b7220 */ /* 0x000fe20000410000 */
[----:B------:R-:W-:Y:S01]  /*3250*/  STS [R186+-0x7c00], R73 ;  /* 0xff840049ba007388 */ /* 0x000fe20000000800 */
[C---:B------:R-:W-:Y:S01]  /*3260*/  FADD.FTZ R58, -R247.reuse, R58 ;  /* 0x0000003af73a7221 */ /* 0x040fe20000010100 */
[----:B------:R-:W-:Y:S01]  /*3270*/  FADD.FTZ R6, -R247, R75 ;  /* 0x0000004bf7067221 */ /* 0x000fe20000010100 */
[----:B------:R-:W-:Y:S01]  /*3280*/  F2FP.F16.F32.PACK_AB R11, R8, R11 ;  /* 0x0000000b080b723e */ /* 0x000fe200000000ff */
[----:B------:R2:W-:Y:S01]  /*3290*/  STS [R189+-0x7c00], R4 ;  /* 0xff840004bd007388 */ /* 0x0005e20000000800 */
[----:B------:R-:W-:Y:S01]  /*32a0*/  FMUL.FTZ R58, R5, R58 ;  /* 0x0000003a053a7220 */ /* 0x000fe20000410000 */
[----:B------:R-:W-:Y:S01]  /*32b0*/  FMUL.FTZ R131, R131, R6 ;  /* 0x0000000683837220 */ /* 0x000fe20000410000 */
[C---:B-----5:R-:W-:Y:S01]  /*32c0*/  FADD.FTZ R7, -R250.reuse, R20 ;  /* 0x00000014fa077221 */ /* 0x060fe20000010100 */
[C---:B------:R-:W-:Y:S01]  /*32d0*/  FADD.FTZ R8, -R250.reuse, R21 ;  /* 0x00000015fa087221 */ /* 0x040fe20000010100 */
[C---:B------:R-:W-:Y:S01]  /*32e0*/  FADD.FTZ R5, -R250.reuse, R16 ;  /* 0x00000010fa057221 */ /* 0x040fe20000010100 */
[----:B------:R-:W-:Y:S01]  /*32f0*/  FADD.FTZ R6, -R250, R17 ;  /* 0x00000011fa067221 */ /* 0x000fe20000010100 */
[----:B------:R-:W-:Y:S01]  /*3300*/  FMUL.FTZ R7, R216, R7 ;  /* 0x00000007d8077220 */ /* 0x000fe20000410000 */
[----:B------:R-:W-:Y:S01]  /*3310*/  FMUL.FTZ R8, R217, R8 ;  /* 0x00000008d9087220 */ /* 0x000fe20000410000 */
[----:B------:R-:W-:Y:S01]  /*3320*/  FMUL.FTZ R5, R212, R5 ;  /* 0x00000005d4057220 */ /* 0x000fe20000410000 */
[----:B------:R-:W-:Y:S01]  /*3330*/  FMUL.FTZ R6, R213, R6 ;  /* 0x00000006d5067220 */ /* 0x000fe20000410000 */
[----:B------:R-:W-:Y:S01]  /*3340*/  STS [R189+-0x8000], R222 ;  /* 0xff8000debd007388 */ /* 0x000fe20000000800 */
[----:B-1----:R-:W-:Y:S01]  /*3350*/  FADD.FTZ R13, -R250, R32 ;  /* 0x00000020fa0d7221 */ /* 0x002fe20000010100 */
[----:B------:R-:W-:Y:S01]  /*3360*/  F2FP.F16.F32.PACK_AB R8, R8, R7 ;  /* 0x000000070808723e */ /* 0x000fe200000000ff */
[----:B------:R-:W-:Y:S01]  /*3370*/  FADD.FTZ R7, -R250, R52 ;  /* 0x00000034fa077221 */ /* 0x000fe20000010100 */
[----:B------:R-:W-:Y:S01]  /*3380*/  F2FP.F16.F32.PACK_AB R5, R6, R5 ;  /* 0x000000050605723e */ /* 0x000fe200000000ff */
[C---:B------:R-:W-:Y:S01]  /*3390*/  FADD.FTZ R6, -R250.reuse, R53 ;  /* 0x00000035fa067221 */ /* 0x040fe20000010100 */
[C---:B------:R-:W-:Y:S01]  /*33a0*/  FADD.FTZ R10, -R250.reuse, R33 ;  /* 0x00000021fa0a7221 */ /* 0x040fe20000010100 */
[C---:B------:R-:W-:Y:S01]  /*33b0*/  FADD.FTZ R15, -R250.reuse, R36 ;  /* 0x00000024fa0f7221 */ /* 0x040fe20000010100 */
[----:B------:R-:W-:Y:S01]  /*33c0*/  FADD.FTZ R12, -R250, R37 ;  /* 0x00000025fa0c7221 */ /* 0x000fe20000010100 */
[----:B------:R-:W-:Y:S01]  /*33d0*/  FMUL.FTZ R7, R252, R7 ;  /* 0x00000007fc077220 */ /* 0x000fe20000410000 */
[----:B------:R-:W-:Y:S01]  /*33e0*/  FMUL.FTZ R6, R139, R6 ;  /* 0x000000068b067220 */ /* 0x000fe20000410000 */
[----:B------:R1:W-:Y:S01]  /*33f0*/  STS [R186+-0x6000], R5 ;  /* 0xffa00005ba007388 */ /* 0x0003e20000000800 */
[----:B------:R-:W-:Y:S01]  /*3400*/  FMUL.FTZ R13, R228, R13 ;  /* 0x0000000de40d7220 */ /* 0x000fe20000410000 */
[----:B------:R-:W-:Y:S01]  /*3410*/  FMUL.FTZ R10, R229, R10 ;  /* 0x0000000ae50a7220 */ /* 0x000fe20000410000 */
[----:B------:R-:W-:Y:S01]  /*3420*/  FMUL.FTZ R15, R232, R15 ;  /* 0x0000000fe80f7220 */ /* 0x000fe20000410000 */
[----:B------:R-:W-:Y:S01]  /*3430*/  FMUL.FTZ R12, R233, R12 ;  /* 0x0000000ce90c7220 */ /* 0x000fe20000410000 */
[----:B------:R-:W-:Y:S01]  /*3440*/  F2FP.F16.F32.PACK_AB R6, R6, R7 ;  /* 0x000000070606723e */ /* 0x000fe200000000ff */
[C---:B------:R-:W-:Y:S01]  /*3450*/  FADD.FTZ R7, -R249.reuse, R18 ;  /* 0x00000012f9077221 */ /* 0x040fe20000010100 */
[C---:B--2---:R-:W-:Y:S01]  /*3460*/  FADD.FTZ R4, -R249.reuse, R19 ;  /* 0x00000013f9047221 */ /* 0x044fe20000010100 */
[----:B------:R-:W-:Y:S01]  /*3470*/  F2FP.F16.F32.PACK_AB R13, R10, R13 ;  /* 0x0000000d0a0d723e */ /* 0x000fe200000000ff */
[C---:B------:R-:W-:Y:S01]  /*3480*/  FADD.FTZ R10, -R249.reuse, R23 ;  /* 0x00000017f90a7221 */ /* 0x040fe20000010100 */
[----:B------:R-:W-:Y:S01]  /*3490*/  F2FP.F16.F32.PACK_AB R12, R12, R15 ;  /* 0x0000000f0c0c723e */ /* 0x000fe200000000ff */
        /* <DEDUP_REMOVED lines=8> */
[C---:B------:R-:W-:Y:S01]  /*3520*/  FADD.FTZ R17, -R249.reuse, R34 ;  /* 0x00000022f9117221 */ /* 0x040fe20000010100 */
[----:B------:R-:W-:Y:S01]  /*3530*/  F2FP.F16.F32.PACK_AB R10, R10, R15 ;  /* 0x0000000f0a0a723e */ /* 0x000fe200000000ff */
[----:B------:R-:W-:Y:S01]  /*3540*/  FADD.FTZ R14, -R249, R35 ;  /* 0x00000023f90e7221 */ /* 0x000fe20000010100 */
[----:B------:R-:W-:Y:S01]  /*3550*/  FMUL.FTZ R42, R239, R42 ;  /* 0x0000002aef2a7220 */ /* 0x000fe20000410000 */
[----:B------:R-:W-:Y:S01]  /*3560*/  STS [R186+-0x5c00], R7 ;  /* 0xffa40007ba007388 */ /* 0x000fe20000000800 */
[----:B------:R-:W-:Y:S01]  /*3570*/  FMUL.FTZ R43, R240, R43 ;  /* 0x0000002bf02b7220 */ /* 0x000fe20000410000 */
[C---:B-1----:R-:W-:Y:S01]  /*3580*/  FADD.FTZ R5, -R249.reuse, R38 ;  /* 0x00000026f9057221 */ /* 0x042fe20000010100 */
[----:B------:R-:W-:Y:S01]  /*3590*/  FADD.FTZ R16, -R249, R39 ;  /* 0x00000027f9107221 */ /* 0x000fe20000010100 */
[----:B------:R-:W-:Y:S01]  /*35a0*/  STS [R189+-0x6000], R8 ;  /* 0xffa00008bd007388 */ /* 0x000fe20000000800 */
[----:B------:R-:W-:Y:S01]  /*35b0*/  FMUL.FTZ R17, R230, R17 ;  /* 0x00000011e6117220 */ /* 0x000fe20000410000 */
[----:B------:R-:W-:Y:S01]  /*35c0*/  FMUL.FTZ R14, R231, R14 ;  /* 0x0000000ee70e7220 */ /* 0x000fe20000410000 */
[----:B------:R-:W-:Y:S01]  /*35d0*/  F2FP.F16.F32.PACK_AB R42, R43, R42 ;  /* 0x0000002a2b2a723e */ /* 0x000fe200000000ff */
[----:B------:R-:W-:Y:S01]  /*35e0*/  STS [R189+-0x5c00], R10 ;  /* 0xffa4000abd007388 */ /* 0x000fe20000000800 */
[----:B------:R-:W-:Y:S01]  /*35f0*/  FMUL.FTZ R5, R234, R5 ;  /* 0x00000005ea057220 */ /* 0x000fe20000410000 */
[----:B------:R-:W-:Y:S01]  /*3600*/  FMUL.FTZ R16, R235, R16 ;  /* 0x00000010eb107220 */ /* 0x000fe20000410000 */
[C---:B------:R-:W-:Y:S01]  /*3610*/  FADD.FTZ R46, -R247.reuse, R46 ;  /* 0x0000002ef72e7221 */ /* 0x040fe20000010100 */
[----:B------:R-:W-:Y:S01]  /*3620*/  STS [R190+-0x8000], R225 ;  /* 0xff8000e1be007388 */ /* 0x000fe20000000800 */
[----:B------:R-:W-:Y:S01]  /*3630*/  FADD.FTZ R47, -R247, R47 ;  /* 0x0000002ff72f7221 */ /* 0x000fe20000010100 */
[----:B------:R-:W-:Y:S01]  /*3640*/  F2FP.F16.F32.PACK_AB R17, R14, R17 ;  /* 0x000000110e11723e */ /* 0x000fe200000000ff */
[----:B------:R-:W-:Y:S01]  /*3650*/  FMUL.FTZ R46, R243, R46 ;  /* 0x0000002ef32e7220 */ /* 0x000fe20000410000 */
[----:B------:R-:W-:Y:S01]  /*3660*/  STS [R190+-0x7c00], R11 ;  /* 0xff84000bbe007388 */ /* 0x000fe20000000800 */
[----:B------:R-:W-:Y:S01]  /*3670*/  FMUL.FTZ R47, R244, R47 ;  /* 0x0000002ff42f7220 */ /* 0x000fe20000410000 */
[----:B------:R-:W-:Y:S01]  /*3680*/  F2FP.F16.F32.PACK_AB R16, R16, R5 ;  /* 0x000000051010723e */ /* 0x000fe200000000ff */
        /* <DEDUP_REMOVED lines=8> */
[C---:B------:R-:W-:Y:S01]  /*3710*/  FADD.FTZ R19, -R249.reuse, R54 ;  /* 0x00000036f9137221 */ /* 0x040fe20000010100 */
[----:B------:R-:W-:Y:S01]  /*3720*/  STS [R190+-0x6000], R13 ;  /* 0xffa0000dbe007388 */ /* 0x000fe20000000800 */
[----:B------:R-:W-:Y:S01]  /*3730*/  FADD.FTZ R14, -R249, R55 ;  /* 0x00000037f90e7221 */ /* 0x000fe20000010100 */
[----:B------:R-:W-:Y:S01]  /*3740*/  FMUL.FTZ R15, R248, R15 ;  /* 0x0000000ff80f7220 */ /* 0x000fe20000410000 */
[----:B------:R-:W-:Y:S01]  /*3750*/  FMUL.FTZ R48, R245, R48 ;  /* 0x00000030f5307220 */ /* 0x000fe20000410000 */
[----:B------:R-:W-:Y:S01]  /*3760*/  STS [R190+-0x5c00], R17 ;  /* 0xffa40011be007388 */ /* 0x000fe20000000800 */
[----:B------:R-:W-:Y:S01]  /*3770*/  FMUL.FTZ R49, R246, R49 ;  /* 0x00000031f6317220 */ /* 0x000fe20000410000 */
[----:B------:R-:W-:Y:S01]  /*3780*/  F2FP.F16.F32.PACK_AB R58, R59, R58 ;  /* 0x0000003a3b3a723e */ /* 0x000fe200000000ff */
[----:B------:R-:W-:Y:S01]  /*3790*/  FMUL.FTZ R19, R138, R19 ;  /* 0x000000138a137220 */ /* 0x000fe20000410000 */
[----:B------:R-:W-:Y:S01]  /*37a0*/  STS [R193+-0x6000], R12 ;  /* 0xffa0000cc1007388 */ /* 0x000fe20000000800 */
[----:B------:R-:W-:Y:S01]  /*37b0*/  FMUL.FTZ R14, R9, R14 ;  /* 0x0000000e090e7220 */ /* 0x000fe20000410000 */
        /* <DEDUP_REMOVED lines=8> */
[----:B------:R-:W-:Y:S01]  /*3840*/  FADD.FTZ R74, -R247, R74 ;  /* 0x0000004af74a7221 */ /* 0x000fe20000010100 */
[----:B------:R-:W-:Y:S01]  /*3850*/  F2FP.F16.F32.PACK_AB R14, R14, R19 ;  /* 0x000000130e0e723e */ /* 0x000fe200000000ff */
[----:B------:R-:W-:Y:S01]  /*3860*/  STS [R188+-0x7c00], R47 ;  /* 0xff84002fbc007388 */ /* 0x000fe20000000800 */
[C---:B------:R-:W-:Y:S01]  /*3870*/  FADD.FTZ R64, -R250.reuse, R64 ;  /* 0x00000040fa407221 */ /* 0x040fe20000010100 */
[----:B------:R-:W-:Y:S01]  /*3880*/  FMUL.FTZ R74, R137, R74 ;  /* 0x0000004a894a7220 */ /* 0x000fe20000410000 */
[----:B------:R-:W-:Y:S01]  /*3890*/  FADD.FTZ R65, -R250, R65 ;  /* 0x00000041fa417221 */ /* 0x000fe20000010100 */
[----:B------:R-:W-:Y:S01]  /*38a0*/  STS [R191+-0x8000], R236 ;  /* 0xff8000ecbf007388 */ /* 0x000fe20000000800 */
[C---:B------:R-:W-:Y:S01]  /*38b0*/  FADD.FTZ R66, -R249.reuse, R66 ;  /* 0x00000042f9427221 */ /* 0x040fe20000010100 */
[----:B------:R-:W-:Y:S01]  /*38c0*/  FADD.FTZ R67, -R249, R67 ;  /* 0x00000043f9437221 */ /* 0x000fe20000010100 */
[----:B------:R-:W-:Y:S01]  /*38d0*/  F2FP.F16.F32.PACK_AB R63, R63, R62 ;  /* 0x0000003e3f3f723e */ /* 0x000fe200000000ff */
[----:B------:R-:W-:Y:S01]  /*38e0*/  STS [R191+-0x7c00], R58 ;  /* 0xff84003abf007388 */ /* 0x000fe20000000800 */
[----:B------:R-:W-:Y:S01]  /*38f0*/  FMUL.FTZ R64, R123, R64 ;  /* 0x000000407b407220 */ /* 0x000fe20000410000 */
[----:B------:R-:W-:Y:S01]  /*3900*/  FMUL.FTZ R65, R130, R65 ;  /* 0x0000004182417220 */ /* 0x000fe20000410000 */
[----:B------:R-:W-:Y:S01]  /*3910*/  FMUL.FTZ R66, R125, R66 ;  /* 0x000000427d427220 */ /* 0x000fe20000410000 */
[----:B------:R-:W-:Y:S01]  /*3920*/  STS [R188+-0x6000], R49 ;  /* 0xffa00031bc007388 */ /* 0x000fe20000000800 */
[----:B------:R-:W-:Y:S01]  /*3930*/  FMUL.FTZ R67, R182, R67 ;  /* 0x00000043b6437220 */ /* 0x000fe20000410000 */
[C---:B------:R-:W-:Y:S01]  /*3940*/  FADD.FTZ R68, -R250.reuse, R68 ;  /* 0x00000044fa447221 */ /* 0x040fe20000010100 */
        /* <DEDUP_REMOVED lines=16> */
[----:B------:R-:W-:Y:S01]  /*3a50*/  STS [R192+-0x7c00], R63 ;  /* 0xff84003fc0007388 */ /* 0x000fe20000000800 */
[----:B------:R-:W-:Y:S03]  /*3a60*/  F2FP.F16.F32.PACK_AB R70, R71, R70 ;  /* 0x000000464746723e */ /* 0x000fe600000000ff */
        /* <DEDUP_REMOVED lines=64> */
[----:B------:R-:W-:Y:S04]  /*3e70*/  LEA.HI.X.SX32 R207, R5, R207, 0x2, P0 ;  /* 0x000000cf05cf7211 */ /* 0x000fe800000f16ff */
[-C--:B------:R-:W-:Y:S08]  /*3e80*/  HMMA.16816.F32 R84, R24, R22.reuse, R84 ;  /* 0x000000161854723c */ /* 0x080ff00000001854 */
[----:B------:R-:W-:Y:S01]  /*3e90*/  HMMA.16816.F32 R88, R16, R22, R88 ;  /* 0x000000161058723c */ /* 0x000fe20000001858 */
[----:B------:R-:W-:Y:S08]  /*3ea0*/  @!UPT UIADD3 URZ, UPT, UPT, URZ, URZ, URZ ;  /* 0x000000fffffff290 */ /* 0x000ff0000fffe0ff */
[----:B------:R-:W-:Y:S11]  /*3eb0*/  BRA.U !UP0, `(.L_x_154) ;  /* 0x0000000108407547 */ /* 0x000ff6000b800000 */
[----:B------:R-:W1:Y:S01]  /*3ec0*/  LDC R5, c[0x0][0x590] ;  /* 0x00016400ff057b82 */ /* 0x000e620000000800 */
[----:B------:R-:W-:Y:S07]  /*3ed0*/  IADD3 R7, P0, PT, RZ, -UR22, RZ ;  /* 0x80000016ff077c10 */ /* 0x000fee000ff1e0ff */
[----:B------:R-:W2:Y:S01]  /*3ee0*/  LDC R4, c[0x0][0x594] ;  /* 0x00016500ff047b82 */ /* 0x000ea20000000800 */
        /* <DEDUP_REMOVED lines=9> */
[----:B------:R1:W-:Y:S01]  /*3f80*/  LDGSTS.E.BYPASS.LTC128B.128 [R185+0x4000], desc[UR18][R198.64] ;  /* 0x04000000c6b97fae */ /* 0x0003e2000b981a12 */
[----:B--2---:R-:W-:Y:S05]  /*3f90*/  LEA.HI.X R9, R5, R199, R4, 0x7, P0 ;  /* 0x000000c705097211 */ /* 0x004fea00000f3c04 */
[----:B------:R1:W-:Y:S04]  /*3fa0*/  LDGSTS.E.BYPASS.LTC128B.128 [R185+0x5000], desc[UR18][R8.64] ;  /* 0x0500000008b97fae */ /* 0x0003e8000b981a12 */
[----:B------:R-:W0:Y:S02]  /*3fb0*/  LDGDEPBAR ;  /* 0x00000000000079af */ /* 0x000e240000000000 */
.L_x_154:
[----:B------:R-:W-:Y:S01]  /*3fc0*/  LDSM.16.M88.4 R20, [R175] ;  /* 0x00000000af14783b */ /* 0x000fe20000000200 */
[----:B------:R-:W-:Y:S01]  /*3fd0*/  PLOP3.LUT P1, PT, PT, PT, UP0, 0x80, 0x8 ;  /* 0x000000000008781c */ /* 0x000fe20003f2f008 */
[----:B------:R-:W-:Y:S02]  /*3fe0*/  ULOP3.LUT UR12, UR26, 0x1, URZ, 0xc0, !UPT ;  /* 0x000000011a0c7892 */ /* 0x000fe4000f8ec0ff */
[----:B------:R-:W2:Y:S01]  /*3ff0*/  LDSM.16.MT88.4 R16, [R180+0x6000] ;  /* 0x00600000b410783b */ /* 0x000ea20000004200 */
[----:B------:R-:W-:Y:S02]  /*4000*/  @UP0 UIADD3 UR13, UP2, UPT, UR32, -0x200, URZ ;  /* 0xfffffe00200d0890 */ /* 0x000fe4000ff5e0ff */
[----:B------:R-:W-:Y:S01]  /*4010*/  UISETP.NE.U32.AND UP1, UPT, UR12, 0x1, UPT ;  /* 0x000000010c00788c */ /* 0x000fe2000bf25070 */
[----:B------:R-:W1:Y:S01]  /*4020*/  LDSM.16.M88.4 R12, [R175+0x2000] ;  /* 0x00200000af0c783b */ /* 0x000e620000000200 */
[----:B------:R-:W-:Y:S02]  /*4030*/  UIADD3 UR23, UPT, UPT, UR26, -0x1, URZ ;  /* 0xffffffff1a177890 */ /* 0x000fe4000fffe0ff */
[----:B------:R-:W-:Y:S01]  /*4040*/  @UP0 UIADD3.X UR12, UPT, UPT, UR33, -0x1, URZ, UP2, !UPT ;  /* 0xffffffff210c0890 */ /* 0x000fe200097fe4ff */
[----:B------:R-:W-:Y:S04]  /*4050*/  LDSM.16.M88.4 R24, [R174] ;  /* 0x00000000ae18783b */ /* 0x000fe80000000200 */
[----:B------:R-:W3:Y:S04]  /*4060*/  LDSM.16.MT88.4 R28, [R180+0x6400] ;  /* 0x00640000b41c783b */ /* 0x000ee80000004200 */
[----:B------:R-:W4:Y:S04]  /*4070*/  LDSM.16.M88.4 R32, [R174+0x2000] ;  /* 0x00200000ae20783b */ /* 0x000f280000000200 */
[----:B------:R-:W-:Y:S04]  /*4080*/  LDSM.16.M88.4 R36, [R173] ;  /* 0x00000000ad24783b */ /* 0x000fe80000000200 */
[----:B------:R-:W4:Y:S04]  /*4090*/  LDSM.16.MT88.4 R40, [R180+0x6800] ;  /* 0x00680000b428783b */ /* 0x000f280000004200 */
[----:B------:R-:W4:Y:S04]  /*40a0*/  LDSM.16.M88.4 R44, [R173+0x2000] ;  /* 0x00200000ad2c783b */ /* 0x000f280000000200 */
[----:B------:R-:W-:Y:S01]  /*40b0*/  LDSM.16.MT88.4 R48, [R180+0x6c00] ;  /* 0x006c0000b430783b */ /* 0x000fe20000004200 */
[-C--:B--2---:R-:W-:Y:S08]  /*40c0*/  HMMA.16816.F32 R4, R20, R16.reuse, RZ ;  /* 0x000000101404723c */ /* 0x084ff000000018ff */
[C---:B-1----:R-:W-:Y:S08]  /*40d0*/  HMMA.16816.F32 R8, R12.reuse, R16, RZ ;  /* 0x000000100c08723c */ /* 0x042ff000000018ff */
[-C--:B------:R-:W-:Y:S08]  /*40e0*/  HMMA.16816.F32 R12, R12, R18.reuse, RZ ;  /* 0x000000120c0c723c */ /* 0x080ff000000018ff */
[----:B------:R-:W-:Y:S01]  /*40f0*/  HMMA.16816.F32 R16, R20, R18, RZ ;  /* 0x000000121410723c */ /* 0x000fe200000018ff */
[----:B------:R-:W1:Y:S07]  /*4100*/  LDSM.16.M88.4 R20, [R2] ;  /* 0x000000000214783b */ /* 0x000e6e0000000200 */
[-C--:B---3--:R-:W-:Y:S08]  /*4110*/  HMMA.16816.F32 R4, R24, R28.reuse, R4 ;  /* 0x0000001c1804723c */ /* 0x088ff00000001804 */
[C---:B----4-:R-:W-:Y:S08]  /*4120*/  HMMA.16816.F32 R8, R32.reuse, R28, R8 ;  /* 0x0000001c2008723c */ /* 0x050ff00000001808 */
[-C--:B------:R-:W-:Y:S01]  /*4130*/  HMMA.16816.F32 R12, R32, R30.reuse, R12 ;  /* 0x0000001e200c723c */ /* 0x080fe2000000180c */
[----:B------:R-:W2:Y:S07]  /*4140*/  LDSM.16.M88.4 R32, [R2+0x2000] ;  /* 0x002000000220783b */ /* 0x000eae0000000200 */
[----:B------:R-:W-:Y:S01]  /*4150*/  HMMA.16816.F32 R16, R24, R30, R16 ;  /* 0x0000001e1810723c */ /* 0x000fe20000001810 */
[----:B------:R-:W-:Y:S04]  /*4160*/  LDSM.16.M88.4 R24, [R175+0x4000] ;  /* 0x00400000af18783b */ /* 0x000fe80000000200 */
[----:B------:R-:W3:Y:S03]  /*4170*/  LDSM.16.MT88.4 R28, [R180+0x7000] ;  /* 0x00700000b41c783b */ /* 0x000ee60000004200 */
[-C--:B------:R-:W-:Y:S08]  /*4180*/  HMMA.16816.F32 R4, R36, R40.reuse, R4 ;  /* 0x000000282404723c */ /* 0x080ff00000001804 */
[C---:B------:R-:W-:Y:S01]  /*4190*/  HMMA.16816.F32 R8, R44.reuse, R40, R8 ;  /* 0x000000282c08723c */ /* 0x040fe20000001808 */
[----:B------:R-:W-:Y:S07]  /*41a0*/  IMAD.U32 R41, RZ, RZ, UR28 ;  /* 0x0000001cff297e24 */ /* 0x000fee000f8e00ff */
[-C--:B------:R-:W-:Y:S01]  /*41b0*/  HMMA.16816.F32 R12, R44, R42.reuse, R12 ;  /* 0x0000002a2c0c723c */ /* 0x080fe2000000180c */
[----:B------:R-:W4:Y:S07]  /*41c0*/  LDSM.16.M88.4 R44, [R175+0x6000] ;  /* 0x00600000af2c783b */ /* 0x000f2e0000000200 */
[----:B------:R-:W-:Y:S01]  /*41d0*/  HMMA.16816.F32 R16, R36, R42, R16 ;  /* 0x0000002a2410723c */ /* 0x000fe20000001810 */
[----:B------:R-:W-:Y:S07]  /*41e0*/  LDSM.16.MT88.4 R36, [R180+0x7400] ;  /* 0x00740000b424783b */ /* 0x000fee0000004200 */
[-C--:B-1----:R-:W-:Y:S08]  /*41f0*/  HMMA.16816.F32 R4, R20, R48.reuse, R4 ;  /* 0x000000301404723c */ /* 0x082ff00000001804 */
[C---:B--2---:R-:W-:Y:S01]  /*4200*/  HMMA.16816.F32 R8, R32.reuse, R48, R8 ;  /* 0x000000302008723c */ /* 0x044fe20000001808 */
[----:B------:R-:W-:Y:S05]  /*4210*/  IMAD.U32 R49, RZ, RZ, UR28 ;  /* 0x0000001cff317e24 */ /* 0x000fea000f8e00ff */
[----:B------:R-:W-:Y:S02]  /*4220*/  LEA R48, P0, R49, R206, 0x2 ;  /* 0x000000ce31307211 */ /* 0x000fe400078010ff */
[-C--:B------:R-:W-:Y:S01]  /*4230*/  HMMA.16816.F32 R12, R32, R50.reuse, R12 ;  /* 0x00000032200c723c */ /* 0x080fe2000000180c */
[----:B------:R-:W1:Y:S02]  /*4240*/  LDSM.16.M88.4 R32, [R174+0x4000] ;  /* 0x00400000ae20783b */ /* 0x000e640000000200 */
[----:B------:R-:W-:Y:S02]  /*4250*/  LEA.HI.X.SX32 R49, R41, R207, 0x2, P0 ;  /* 0x000000cf29317211 */ /* 0x000fe400000f16ff */
[----:B------:R-:W-:Y:S03]  /*4260*/  LDSM.16.M88.4 R40, [R173+0x4000] ;  /* 0x00400000ad28783b */ /* 0x000fe60000000200 */
[----:B------:R-:W-:Y:S01]  /*4270*/  HMMA.16816.F32 R16, R20, R50, R16 ;  /* 0x000000321410723c */ /* 0x000fe20000001810 */
[----:B------:R-:W2:Y:S03]  /*4280*/  LDSM.16.M88.4 R20, [R174+0x6000] ;  /* 0x00600000ae14783b */ /* 0x000ea60000000200 */
[C---:B------:R-:W-:Y:S04]  /*4290*/  LEA R50, P0, R52.reuse, R48, 0x5 ;  /* 0x0000003034327211 */ /* 0x040fe800078028ff */
[-C--:B---3--:R-:W-:Y:S05]  /*42a0*/  HMMA.16816.F32 R4, R24, R28.reuse, R4 ;  /* 0x0000001c1804723c */ /* 0x088fea0000001804 */
[C---:B------:R-:W-:Y:S02]  /*42b0*/  LEA.HI.X.SX32 R51, R52.reuse, R49, 0x5, P0 ;  /* 0x0000003134337211 */ /* 0x040fe400000f2eff */
[C---:B------:R-:W-:Y:S01]  /*42c0*/  LEA R54, P0, R52.reuse, R50, 0x5 ;  /* 0x0000003234367211 */ /* 0x040fe200078028ff */
[C---:B----4-:R-:W-:Y:S04]  /*42d0*/  HMMA.16816.F32 R8, R44.reuse, R28, R8 ;  /* 0x0000001c2c08723c */ /* 0x050fe80000001808 */
[C---:B------:R-:W-:Y:S02]  /*42e0*/  LEA.HI.X.SX32 R55, R52.reuse, R51, 0x5, P0 ;  /* 0x0000003334377211 */ /* 0x040fe400000f2eff */
[C---:B------:R-:W-:Y:S02]  /*42f0*/  LEA R56, P0, R52.reuse, R54, 0x5 ;  /* 0x0000003634387211 */ /* 0x040fe400078028ff */
[-C--:B------:R-:W-:Y:S01]  /*4300*/  HMMA.16816.F32 R12, R44, R30.reuse, R12 ;  /* 0x0000001e2c0c723c */ /* 0x080fe2000000180c */
[----:B------:R-:W3:Y:S02]  /*4310*/  LDSM.16.MT88.4 R44, [R180+0x7800] ;  /* 0x00780000b42c783b */ /* 0x000ee40000004200 */
[C---:B------:R-:W-:Y:S05]  /*4320*/  LEA.HI.X.SX32 R57, R52.reuse, R55, 0x5, P0 ;  /* 0x0000003734397211 */ /* 0x040fea00000f2eff */
[----:B------:R-:W-:Y:S01]  /*4330*/  HMMA.16816.F32 R16, R24, R30, R16 ;  /* 0x0000001e1810723c */ /* 0x000fe20000001810 */
[----:B------:R-:W4:Y:S04]  /*4340*/  LDSM.16.M88.4 R24, [R173+0x6000] ;  /* 0x00600000ad18783b */ /* 0x000f280000000200 */
[----:B------:R-:W-:Y:S03]  /*4350*/  LDSM.16.MT88.4 R28, [R180+0x7c00] ;  /* 0x007c0000b41c783b */ /* 0x000fe60000004200 */
[-C--:B-1----:R-:W-:Y:S08]  /*4360*/  HMMA.16816.F32 R4, R32, R36.reuse, R4 ;  /* 0x000000242004723c */ /* 0x082ff00000001804 */
[C---:B--2---:R-:W-:Y:S04]  /*4370*/  HMMA.16816.F32 R8, R20.reuse, R36, R8 ;  /* 0x000000241408723c */ /* 0x044fe80000001808 */
[C---:B------:R-:W-:Y:S04]  /*4380*/  LEA R36, P0, R52.reuse, R56, 0x5 ;  /* 0x0000003834247211 */ /* 0x040fe800078028ff */
[-C--:B------:R-:W-:Y:S01]  /*4390*/  HMMA.16816.F32 R12, R20, R38.reuse, R12 ;  /* 0x00000026140c723c */ /* 0x080fe2000000180c */
[----:B------:R-:W1:Y:S02]  /*43a0*/  LDSM.16.M88.4 R20, [R2+0x4000] ;  /* 0x004000000214783b */ /* 0x000e640000000200 */
[C---:B------:R-:W-:Y:S02]  /*43b0*/  LEA.HI.X.SX32 R37, R52.reuse, R57, 0x5, P0 ;  /* 0x0000003934257211 */ /* 0x040fe400000f2eff */
[C---:B------:R-:W-:Y:S03]  /*43c0*/  LEA R58, P0, R52.reuse, R36, 0x5 ;  /* 0x00000024343a7211 */ /* 0x040fe600078028ff */
[----:B------:R-:W-:Y:S01]  /*43d0*/  HMMA.16816.F32 R16, R32, R38, R16 ;  /* 0x000000262010723c */ /* 0x000fe20000001810 */
[----:B------:R-:W2:Y:S03]  /*43e0*/  LDSM.16.M88.4 R32, [R2+0x6000] ;  /* 0x006000000220783b */ /* 0x000ea60000000200 */
[C---:B------:R-:W-:Y:S02]  /*43f0*/  LEA.HI.X.SX32 R59, R52.reuse, R37, 0x5, P0 ;  /* 0x00000025343b7211 */ /* 0x040fe400000f2eff */
[C---:B------:R-:W-:Y:S02]  /*4400*/  LEA R38, P0, R52.reuse, R58, 0x5 ;  /* 0x0000003a34267211 */ /* 0x040fe400078028ff */
[-C--:B---3--:R-:W-:Y:S05]  /*4410*/  HMMA.16816.F32 R4, R40, R44.reuse, R4 ;  /* 0x0000002c2804723c */ /* 0x088fea0000001804 */
[C---:B------:R-:W-:Y:S03]  /*4420*/  LEA.HI.X.SX32 R39, R52.reuse, R59, 0x5, P0 ;  /* 0x0000003b34277211 */ /* 0x040fe600000f2eff */
[C---:B----4-:R-:W-:Y:S04]  /*4430*/  HMMA.16816.F32 R8, R24.reuse, R44, R8 ;  /* 0x0000002c1808723c */ /* 0x050fe80000001808 */
[C---:B------:R-:W-:Y:S04]  /*4440*/  LEA R44, P0, R52.reuse, R38, 0x5 ;  /* 0x00000026342c7211 */ /* 0x040fe800078028ff */
[-C--:B------:R-:W-:Y:S03]  /*4450*/  HMMA.16816.F32 R12, R24, R46.reuse, R12 ;  /* 0x0000002e180c723c */ /* 0x080fe6000000180c */
[----:B------:R-:W-:Y:S01]  /*4460*/  @P1 IMAD.WIDE.U32 R26, R183, R204, UR32 ;  /* 0x00000020b71a1e25 */ /* 0x000fe2000f8e00cc */
[C---:B------:R-:W-:Y:S01]  /*4470*/  LEA.HI.X.SX32 R45, R52.reuse, R39, 0x5, P0 ;  /* 0x00000027342d7211 */ /* 0x040fe200000f2eff */
[----:B------:R-:W-:Y:S01]  /*4480*/  @UP0 UMOV UR32, UR13 ;  /* 0x0000000d00200c82 */ /* 0x000fe20008000000 */
[C---:B------:R-:W-:Y:S01]  /*4490*/  LEA R24, P0, R52.reuse, R44, 0x5 ;  /* 0x0000002c34187211 */ /* 0x040fe200078028ff */
[----:B------:R-:W-:Y:S01]  /*44a0*/  @UP0 UMOV UR33, UR12 ;  /* 0x0000000c00210c82 */ /* 0x000fe20008000000 */
[----:B------:R-:W-:Y:S01]  /*44b0*/  HMMA.16816.F32 R16, R40, R46, R16 ;  /* 0x0000002e2810723c */ /* 0x000fe20000001810 */
[----:B------:R-:W5:Y:S03]  /*44c0*/  @P1 LDG.E R203, desc[UR18][R26.64+-0x200] ;  /* 0xfffe00121acb1981 */ /* 0x000f66000c1e1900 */
[C---:B------:R-:W-:Y:S01]  /*44d0*/  LEA.HI.X.SX32 R25, R52.reuse, R45, 0x5, P0 ;  /* 0x0000002d34197211 */ /* 0x040fe200000f2eff */
[----:B------:R-:W5:Y:S01]  /*44e0*/  @P1 LDG.E R202, desc[UR18][R26.64+-0x1e0] ;  /* 0xfffe20121aca1981 */ /* 0x000f62000c1e1900 */
[C---:B------:R-:W-:Y:S02]  /*44f0*/  LEA R40, P0, R52.reuse, R24, 0x5 ;  /* 0x0000001834287211 */ /* 0x040fe400078028ff */
[-C--:B-1----:R-:W-:Y:S01]  /*4500*/  HMMA.16816.F32 R4, R20, R28.reuse, R4 ;  /* 0x0000001c1404723c */ /* 0x082fe20000001804 */
[----:B------:R-:W5:Y:S04]  /*4510*/  @P1 LDG.E R201, desc[UR18][R26.64+-0x100] ;  /* 0xffff00121ac91981 */ /* 0x000f68000c1e1900 */
[----:B------:R1:W5:Y:S01]  /*4520*/  @P1 LDG.E R200, desc[UR18][R26.64+-0xe0] ;  /* 0xffff20121ac81981 */ /* 0x000362000c1e1900 */
[C---:B------:R-:W-:Y:S02]  /*4530*/  LEA.HI.X.SX32 R41, R52.reuse, R25, 0x5, P0 ;  /* 0x0000001934297211 */ /* 0x040fe400000f2eff */
[C---:B--2---:R-:W-:Y:S04]  /*4540*/  HMMA.16816.F32 R8, R32.reuse, R28, R8 ;  /* 0x0000001c2008723c */ /* 0x044fe80000001808 */
[C---:B------:R-:W-:Y:S04]  /*4550*/  LEA R42, P0, R52.reuse, R40, 0x5 ;  /* 0x00000028342a7211 */ /* 0x040fe800078028ff */
[-C--:B------:R-:W-:Y:S01]  /*4560*/  HMMA.16816.F32 R12, R32, R30.reuse, R12 ;  /* 0x0000001e200c723c */ /* 0x080fe2000000180c */
[----:B------:R-:W-:Y:S02]  /*4570*/  LDSM.16.MT88.4 R32, [R176+UR6+0xc800] ;  /* 0x00c80006b020783b */ /* 0x000fe40008004200 */
[C---:B------:R-:W-:Y:S02]  /*4580*/  LEA.HI.X.SX32 R43, R52.reuse, R41, 0x5, P0 ;  /* 0x00000029342b7211 */ /* 0x040fe400000f2eff */
[----:B------:R-:W-:Y:S01]  /*4590*/  REDG.E.ADD.F32.FTZ.RN.STRONG.GPU desc[UR18][R206.64], R4 ;  /* 0x00000004ce0079a6 */ /* 0x000fe2000c12f312 */
[C---:B------:R-:W-:Y:S02]  /*45a0*/  LEA R46, P0, R52.reuse, R42, 0x5 ;  /* 0x0000002a342e7211 */ /* 0x040fe400078028ff */
[----:B------:R-:W-:Y:S01]  /*45b0*/  HMMA.16816.F32 R16, R20, R30, R16 ;  /* 0x0000001e1410723c */ /* 0x000fe20000001810 */
[----:B------:R-:W-:Y:S03]  /*45c0*/  REDG.E.ADD.F32.FTZ.RN.STRONG.GPU desc[UR18][R48.64], R5 ;  /* 0x00000005300079a6 */ /* 0x000fe6000c12f312 */
[C---:B------:R-:W-:Y:S01]  /*45d0*/  LEA.HI.X.SX32 R47, R52.reuse, R43, 0x5, P0 ;  /* 0x0000002b342f7211 */ /* 0x040fe200000f2eff */
[----:B------:R-:W-:Y:S01]  /*45e0*/  REDG.E.ADD.F32.FTZ.RN.STRONG.GPU desc[UR18][R50.64], R6 ;  /* 0x00000006320079a6 */ /* 0x000fe2000c12f312 */
[C---:B------:R-:W-:Y:S03]  /*45f0*/  LEA R60, P0, R52.reuse, R46, 0x5 ;  /* 0x0000002e343c7211 */ /* 0x040fe600078028ff */
[----:B------:R-:W-:Y:S01]  /*4600*/  REDG.E.ADD.F32.FTZ.RN.STRONG.GPU desc[UR18][R54.64], R7 ;  /* 0x00000007360079a6 */ /* 0x000fe2000c12f312 */
[C---:B------:R-:W-:Y:S02]  /*4610*/  LEA.HI.X.SX32 R61, R52.reuse, R47, 0x5, P0 ;  /* 0x0000002f343d7211 */ /* 0x040fe400000f2eff */
[C---:B------:R-:W-:Y:S01]  /*4620*/  LEA R62, P0, R52.reuse, R60, 0x5 ;  /* 0x0000003c343e7211 */ /* 0x040fe200078028ff */
[----:B------:R-:W-:Y:S03]  /*4630*/  REDG.E.ADD.F32.FTZ.RN.STRONG.GPU desc[UR18][R56.64], R8 ;  /* 0x00000008380079a6 */ /* 0x000fe6000c12f312 */
[C---:B------:R-:W-:Y:S01]  /*4640*/  LEA.HI.X.SX32 R63, R52.reuse, R61, 0x5, P0 ;  /* 0x0000003d343f7211 */ /* 0x040fe200000f2eff */
[----:B------:R-:W-:Y:S01]  /*4650*/  REDG.E.ADD.F32.FTZ.RN.STRONG.GPU desc[UR18][R36.64], R9 ;  /* 0x00000009240079a6 */ /* 0x000fe2000c12f312 */
[C---:B------:R-:W-:Y:S03]  /*4660*/  LEA R64, P0, R52.reuse, R62, 0x5 ;  /* 0x0000003e34407211 */ /* 0x040fe600078028ff */
[----:B------:R-:W-:Y:S01]  /*4670*/  REDG.E.ADD.F32.FTZ.RN.STRONG.GPU desc[UR18][R58.64], R10 ;  /* 0x0000000a3a0079a6 */ /* 0x000fe2000c12f312 */
[----:B------:R-:W-:Y:S02]  /*4680*/  LEA.HI.X.SX32 R65, R52, R63, 0x5, P0 ;  /* 0x0000003f34417211 */ /* 0x000fe400000f2eff */
[----:B------:R-:W-:Y:S01]  /*4690*/  PLOP3.LUT P0, PT, PT, PT, UP1, 0x80, 0x8 ;  /* 0x000000000008781c */ /* 0x000fe20003f0f018 */
[----:B------:R-:W-:Y:S01]  /*46a0*/  REDG.E.ADD.F32.FTZ.RN.STRONG.GPU desc[UR18][R38.64], R11 ;  /* 0x0000000b260079a6 */ /* 0x000fe2000c12f312 */
[----:B------:R-:W-:Y:S03]  /*46b0*/  @UP0 UIADD3 UR10, UP1, UPT, UR10, -0x200, URZ ;  /* 0xfffffe000a0a0890 */ /* 0x000fe6000ff3e0ff */
[----:B------:R-:W-:Y:S01]  /*46c0*/  REDG.E.ADD.F32.FTZ.RN.STRONG.GPU desc[UR18][R44.64], R16 ;  /* 0x000000102c0079a6 */ /* 0x000fe2000c12f312 */
[----:B------:R-:W-:Y:S02]  /*46d0*/  @UP0 UIADD3.X UR11, UPT, UPT, UR11, -0x1, URZ, UP1, !UPT ;  /* 0xffffffff0b0b0890 */ /* 0x000fe40008ffe4ff */
[----:B------:R-:W-:Y:S01]  /*46e0*/  UISETP.GT.AND UP1, UPT, UR26, URZ, UPT ;  /* 0x000000ff1a00728c */ /* 0x000fe2000bf24270 */
[----:B------:R-:W-:Y:S02]  /*46f0*/  REDG.E.ADD.F32.FTZ.RN.STRONG.GPU desc[UR18][R24.64], R17 ;  /* 0x00000011180079a6 */ /* 0x000fe4000c12f312 */
[----:B------:R-:W-:Y:S02]  /*4700*/  UMOV UR26, UR23 ;  /* 0x00000017001a7c82 */ /* 0x000fe40008000000 */
[----:B------:R-:W-:Y:S04]  /*4710*/  REDG.E.ADD.F32.FTZ.RN.STRONG.GPU desc[UR18][R40.64], R18 ;  /* 0x00000012280079a6 */ /* 0x000fe8000c12f312 */
[----:B------:R-:W-:Y:S04]  /*4720*/  REDG.E.ADD.F32.FTZ.RN.STRONG.GPU desc[UR18][R42.64], R19 ;  /* 0x000000132a0079a6 */ /* 0x000fe8000c12f312 */
[----:B------:R-:W-:Y:S04]  /*4730*/  REDG.E.ADD.F32.FTZ.RN.STRONG.GPU desc[UR18][R46.64], R12 ;  /* 0x0000000c2e0079a6 */ /* 0x000fe8000c12f312 */
[----:B------:R-:W-:Y:S04]  /*4740*/  LDSM.16.MT88.4 R4, [R176+UR6+0x8000] ;  /* 0x00800006b004783b */ /* 0x000fe80008004200 */
[----:B------:R-:W2:Y:S04]  /*4750*/  LDSM.16.MT88.4 R8, [R3] ;  /* 0x000000000308783b */ /* 0x000ea80000004200 */
[----:B------:R-:W-:Y:S04]  /*4760*/  REDG.E.ADD.F32.FTZ.RN.STRONG.GPU desc[UR18][R60.64], R13 ;  /* 0x0000000d3c0079a6 */ /* 0x000fe8000c12f312 */
[----:B------:R-:W-:Y:S04]  /*4770*/  REDG.E.ADD.F32.FTZ.RN.STRONG.GPU desc[UR18][R62.64], R14 ;  /* 0x0000000e3e0079a6 */ /* 0x000fe8000c12f312 */
[----:B------:R-:W3:Y:S04]  /*4780*/  LDSM.16.MT88.4 R20, [R176+UR6+0xc000] ;  /* 0x00c00006b014783b */ /* 0x000ee80008004200 */
[----:B------:R-:W-:Y:S04]  /*4790*/  REDG.E.ADD.F32.FTZ.RN.STRONG.GPU desc[UR18][R64.64], R15 ;  /* 0x0000000f400079a6 */ /* 0x000fe8000c12f312 */
[----:B-1----:R-:W-:Y:S04]  /*47a0*/  LDSM.16.MT88.4 R24, [R176+UR6+0x8800] ;  /* 0x00880006b018783b */ /* 0x002fe80008004200 */
[----:B------:R-:W1:Y:S04]  /*47b0*/  LDSM.16.MT88.4 R28, [R3+0x400] ;  /* 0x00040000031c783b */ /* 0x000e680000004200 */
[----:B------:R-:W-:Y:S04]  /*47c0*/  LDSM.16.MT88.4 R16, [R176+UR6+0x9000] ;  /* 0x00900006b010783b */ /* 0x000fe80008004200 */
[----:B------:R-:W4:Y:S04]  /*47d0*/  LDSM.16.MT88.4 R36, [R3+0x800] ;  /* 0x000800000324783b */ /* 0x000f280000004200 */
[----:B------:R-:W4:Y:S01]  /*47e0*/  LDSM.16.MT88.4 R12, [R176+UR6+0xd000] ;  /* 0x00d00006b00c783b */ /* 0x000f220008004200 */
[-C--:B--2---:R-:W-:Y:S08]  /*47f0*/  HMMA.16816.F32 R92, R4, R8.reuse, R92 ;  /* 0x00000008045c723c */ /* 0x084ff0000000185c */
[C---:B---3--:R-:W-:Y:S08]  /*4800*/  HMMA.16816.F32 R96, R20.reuse, R8, R96 ;  /* 0x000000081460723c */ /* 0x048ff00000001860 */
[-C--:B------:R-:W-:Y:S01]  /*4810*/  HMMA.16816.F32 R100, R20, R10.reuse, R100 ;  /* 0x0000000a1464723c */ /* 0x080fe20000001864 */
[----:B------:R-:W-:Y:S07]  /*4820*/  LDSM.16.MT88.4 R20, [R176+UR6+0xd800] ;  /* 0x00d80006b014783b */ /* 0x000fee0008004200 */
[----:B------:R-:W-:Y:S01]  /*4830*/  HMMA.16816.F32 R104, R4, R10, R104 ;  /* 0x0000000a0468723c */ /* 0x000fe20000001868 */
[----:B------:R-:W-:Y:S04]  /*4840*/  LDSM.16.MT88.4 R4, [R176+UR6+0x9800] ;  /* 0x00980006b004783b */ /* 0x000fe80008004200 */
[----:B------:R-:W2:Y:S03]  /*4850*/  LDSM.16.MT88.4 R8, [R3+0xc00] ;  /* 0x000c00000308783b */ /* 0x000ea60000004200 */
[-C--:B-1----:R-:W-:Y:S08]  /*4860*/  HMMA.16816.F32 R92, R24, R28.reuse, R92 ;  /* 0x0000001c185c723c */ /* 0x082ff0000000185c */
[C---:B------:R-:W-:Y:S08]  /*4870*/  HMMA.16816.F32 R96, R32.reuse, R28, R96 ;  /* 0x0000001c2060723c */ /* 0x040ff00000001860 */
[-C--:B------:R-:W-:Y:S01]  /*4880*/  HMMA.16816.F32 R100, R32, R30.reuse, R100 ;  /* 0x0000001e2064723c */ /* 0x080fe20000001864 */
[----:B------:R-:W-:Y:S07]  /*4890*/  LDSM.16.MT88.4 R32, [R176+UR6+0xe000] ;  /* 0x00e00006b020783b */ /* 0x000fee0008004200 */
[----:B------:R-:W-:Y:S01]  /*48a0*/  HMMA.16816.F32 R104, R24, R30, R104 ;  /* 0x0000001e1868723c */ /* 0x000fe20000001868 */
[----:B------:R-:W-:Y:S04]  /*48b0*/  LDSM.16.MT88.4 R24, [R176+UR6+0xa000] ;  /* 0x00a00006b018783b */ /* 0x000fe80008004200 */
[----:B------:R-:W1:Y:S03]  /*48c0*/  LDSM.16.MT88.4 R28, [R3+0x1000] ;  /* 0x00100000031c783b */ /* 0x000e660000004200 */
[-C--:B----4-:R-:W-:Y:S08]  /*48d0*/  HMMA.16816.F32 R92, R16, R36.reuse, R92 ;  /* 0x00000024105c723c */ /* 0x090ff0000000185c */
[C---:B------:R-:W-:Y:S08]  /*48e0*/  HMMA.16816.F32 R96, R12.reuse, R36, R96 ;  /* 0x000000240c60723c */ /* 0x040ff00000001860 */
[-C--:B------:R-:W-:Y:S01]  /*48f0*/  HMMA.16816.F32 R100, R12, R38.reuse, R100 ;  /* 0x000000260c64723c */ /* 0x080fe20000001864 */
[----:B------:R-:W-:Y:S07]  /*4900*/  LDSM.16.MT88.4 R12, [R176+UR6+0xa800] ;  /* 0x00a80006b00c783b */ /* 0x000fee0008004200 */
[----:B------:R-:W-:Y:S01]  /*4910*/  HMMA.16816.F32 R104, R16, R38, R104 ;  /* 0x000000261068723c */ /* 0x000fe20000001868 */
[----:B------:R-:W3:Y:S04]  /*4920*/  LDSM.16.MT88.4 R16, [R3+0x1400] ;  /* 0x001400000310783b */ /* 0x000ee80000004200 */
[----:B------:R-:W4:Y:S03]  /*4930*/  LDSM.16.MT88.4 R36, [R176+UR6+0xe800] ;  /* 0x00e80006b024783b */ /* 0x000f260008004200 */
[-C--:B--2---:R-:W-:Y:S08]  /*4940*/  HMMA.16816.F32 R92, R4, R8.reuse, R92 ;  /* 0x00000008045c723c */ /* 0x084ff0000000185c */
[C---:B------:R-:W-:Y:S08]  /*4950*/  HMMA.16816.F32 R96, R20.reuse, R8, R96 ;  /* 0x000000081460723c */ /* 0x040ff00000001860 */
        /* <DEDUP_REMOVED lines=12> */
[-C--:B---3--:R-:W-:Y:S08]  /*4a20*/  HMMA.16816.F32 R92, R12, R16.reuse, R92 ;  /* 0x000000100c5c723c */ /* 0x088ff0000000185c */
[C---:B----4-:R-:W-:Y:S08]  /*4a30*/  HMMA.16816.F32 R96, R36.reuse, R16, R96 ;  /* 0x000000102460723c */ /* 0x050ff00000001860 */
[-C--:B------:R-:W-:Y:S08]  /*4a40*/  HMMA.16816.F32 R100, R36, R18.reuse, R100 ;  /* 0x000000122464723c */ /* 0x080ff00000001864 */
[----:B------:R-:W-:Y:S08]  /*4a50*/  HMMA.16816.F32 R104, R12, R18, R104 ;  /* 0x000000120c68723c */ /* 0x000ff00000001868 */
[-C--:B--2---:R-:W-:Y:S08]  /*4a60*/  HMMA.16816.F32 R92, R4, R8.reuse, R92 ;  /* 0x00000008045c723c */ /* 0x084ff0000000185c */
[C---:B------:R-:W-:Y:S08]  /*4a70*/  HMMA.16816.F32 R96, R20.reuse, R8, R96 ;  /* 0x000000081460723c */ /* 0x040ff00000001860 */
[-C--:B------:R-:W-:Y:S08]  /*4a80*/  HMMA.16816.F32 R100, R20, R10.reuse, R100 ;  /* 0x0000000a1464723c */ /* 0x080ff00000001864 */
[----:B------:R-:W-:Y:S04]  /*4a90*/  HMMA.16816.F32 R104, R4, R10, R104 ;  /* 0x0000000a0468723c */ /* 0x000fe80000001868 */
[C---:B------:R-:W-:Y:S02]  /*4aa0*/  VIADD R4, R3.reuse, 0xffffe000 ;  /* 0xffffe00003047836 */ /* 0x040fe40000000000 */
[----:B------:R-:W-:Y:S02]  /*4ab0*/  @P0 VIADD R4, R3, 0x2000 ;  /* 0x0000200003040836 */ /* 0x000fe40000000000 */
[-C--:B-1----:R-:W-:Y:S05]  /*4ac0*/  HMMA.16816.F32 R92, R24, R28.reuse, R92 ;  /* 0x0000001c185c723c */ /* 0x082fea000000185c */
[----:B------:R-:W-:Y:S03]  /*4ad0*/  IMAD.MOV.U32 R3, RZ, RZ, R4 ;  /* 0x000000ffff037224 */ /* 0x000fe600078e0004 */
[C---:B------:R-:W-:Y:S08]  /*4ae0*/  HMMA.16816.F32 R96, R32.reuse, R28, R96 ;  /* 0x0000001c2060723c */ /* 0x040ff00000001860 */
[-C--:B------:R-:W-:Y:S08]  /*4af0*/  HMMA.16816.F32 R100, R32, R30.reuse, R100 ;  /* 0x0000001e2064723c */ /* 0x080ff00000001864 */
[----:B------:R-:W-:Y:S01]  /*4b00*/  HMMA.16816.F32 R104, R24, R30, R104 ;  /* 0x0000001e1868723c */ /* 0x000fe20000001868 */
[----:B------:R-:W-:Y:S08]  /*4b10*/  @!UPT UIADD3 URZ, UPT, UPT, URZ, URZ, URZ ;  /* 0x000000fffffff290 */ /* 0x000ff0000fffe0ff */
[----:B------:R-:W-:Y:S11]  /*4b20*/  BRA.U UP1, `(.L_x_155) ;  /* 0xffffffcd01e47547 */ /* 0x000ff6000b83ffff */
.L_x_152:
[----:B------:R-:W2:Y:S01]  /*4b30*/  S2R R0, SR_TID.X ;  /* 0x0000000000007919 */ /* 0x000ea20000002100 */
[----:B------:R-:W3:Y:S01]  /*4b40*/  LDCU UR10, c[0x0][0x500] ;  /* 0x0000a000ff0a77ac */ /* 0x000ee20008000800 */
[----:B------:R-:W-:Y:S02]  /*4b50*/  IADD3 R3, PT, PT, R187, 0x6000, RZ ;  /* 0x00006000bb037810 */ /* 0x000fe40007ffe0ff */
[----:B------:R-:W-:Y:S01]  /*4b60*/  F2FP.F16.F32.PACK_AB R76, R77, R76 ;  /* 0x0000004c4d4c723e */ /* 0x000fe200000000ff */
[----:B------:R-:W4:Y:S01]  /*4b70*/  LDCU.64 UR8, c[0x0][0x5b0] ;  /* 0x0000b600ff0877ac */ /* 0x000f220008000a00 */
[----:B------:R-:W-:Y:S02]  /*4b80*/  F2FP.F16.F32.PACK_AB R78, R79, R78 ;  /* 0x0000004e4f4e723e */ /* 0x000fe400000000ff */
[----:B------:R-:W-:Y:S01]  /*4b90*/  F2FP.F16.F32.PACK_AB R88, R89, R88 ;  /* 0x000000585958723e */ /* 0x000fe200000000ff */
[----:B------:R-:W1:Y:S01]  /*4ba0*/  LDCU.64 UR12, c[0x0][0x5a8] ;  /* 0x0000b500ff0c77ac */ /* 0x000e620008000a00 */
[----:B------:R-:W-:-:S02]  /*4bb0*/  F2FP.F16.F32.PACK_AB R90, R91, R90 ;  /* 0x0000005a5b5a723e */ /* 0x000fc400000000ff */
[----:B------:R-:W-:Y:S01]  /*4bc0*/  F2FP.F16.F32.PACK_AB R80, R81, R80 ;  /* 0x000000505150723e */ /* 0x000fe200000000ff */
[----:B------:R-:W4:Y:S01]  /*4bd0*/  LDCU.64 UR24, c[0x0][0x5e0] ;  /* 0x0000bc00ff1877ac */ /* 0x000f220008000a00 */
[----:B------:R-:W-:Y:S02]  /*4be0*/  F2FP.F16.F32.PACK_AB R82, R83, R82 ;  /* 0x000000525352723e */ /* 0x000fe400000000ff */
[----:B------:R-:W-:Y:S02]  /*4bf0*/  F2FP.F16.F32.PACK_AB R84, R85, R84 ;  /* 0x000000545554723e */ /* 0x000fe400000000ff */
[----:B------:R-:W-:Y:S01]  /*4c00*/  F2FP.F16.F32.PACK_AB R86, R87, R86 ;  /* 0x000000565756723e */ /* 0x000fe200000000ff */
[----:B---3--:R-:W-:Y:S01]  /*4c10*/  FMUL.FTZ R92, R92, UR10 ;  /* 0x0000000a5c5c7c20 */ /* 0x008fe20008410000 */
        /* <DEDUP_REMOVED lines=12> */
[----:B--2---:R-:W-:Y:S01]  /*4ce0*/  SHF.L.U32 R6, R0, 0x2, RZ ;  /* 0x0000000200067819 */ /* 0x004fe200000006ff */
[----:B------:R-:W-:Y:S01]  /*4cf0*/  FMUL.FTZ R101, R101, UR10 ;  /* 0x0000000a65657c20 */ /* 0x000fe20008410000 */
[----:B------:R-:W-:Y:S01]  /*4d00*/  FMUL.FTZ R102, R102, UR10 ;  /* 0x0000000a66667c20 */ /* 0x000fe20008410000 */
[----:B------:R-:W-:Y:S01]  /*4d10*/  FMUL.FTZ R103, R103, UR10 ;  /* 0x0000000a67677c20 */ /* 0x000fe20008410000 */
[----:B------:R-:W-:Y:S01]  /*4d20*/  LOP3.LUT R6, R6, 0x40, RZ, 0xc0, !PT ;  /* 0x0000004006067812 */ /* 0x000fe200078ec0ff */
[----:B------:R-:W2:Y:S01]  /*4d30*/  LDCU.64 UR10, c[0x0][0x5d8] ;  /* 0x0000bb00ff0a77ac */ /* 0x000ea20008000a00 */
[----:B------:R-:W-:Y:S01]  /*4d40*/  F2FP.F16.F32.PACK_AB R92, R93, R92 ;  /* 0x0000005c5d5c723e */ /* 0x000fe200000000ff */
[----:B------:R-:W-:Y:S01]  /*4d50*/  BAR.SYNC.DEFER_BLOCKING 0x0 ;  /* 0x0000000000007b1d */ /* 0x000fe20000010000 */
[----:B------:R-:W-:Y:S01]  /*4d60*/  F2FP.F16.F32.PACK_AB R94, R95, R94 ;  /* 0x0000005e5f5e723e */ /* 0x000fe200000000ff */
[----:B-1----:R-:W-:Y:S01]  /*4d70*/  IMAD.U32 R10, RZ, RZ, UR12 ;  /* 0x0000000cff0a7e24 */ /* 0x002fe2000f8e00ff */
[----:B------:R-:W-:-:S02]  /*4d80*/  F2FP.F16.F32.PACK_AB R104, R105, R104 ;  /* 0x000000686968723e */ /* 0x000fc400000000ff */
[----:B------:R-:W-:Y:S02]  /*4d90*/  F2FP.F16.F32.PACK_AB R106, R107, R106 ;  /* 0x0000006a6b6a723e */ /* 0x000fe400000000ff */
[----:B------:R-:W-:Y:S02]  /*4da0*/  IADD3 R3, PT, PT, R3, -R6, RZ ;  /* 0x8000000603037210 */ /* 0x000fe40007ffe0ff */
[----:B------:R-:W-:Y:S01]  /*4db0*/  F2FP.F16.F32.PACK_AB R96, R97, R96 ;  /* 0x000000606160723e */ /* 0x000fe200000000ff */
[----:B------:R-:W1:Y:S01]  /*4dc0*/  LDC.64 R6, c[0x0][0x5c0] ;  /* 0x00017000ff067b82 */ /* 0x000e620000000a00 */
[----:B------:R-:W-:Y:S02]  /*4dd0*/  F2FP.F16.F32.PACK_AB R98, R99, R98 ;  /* 0x000000626362723e */ /* 0x000fe400000000ff */
[----:B------:R-:W-:Y:S02]  /*4de0*/  F2FP.F16.F32.PACK_AB R100, R101, R100 ;  /* 0x000000646564723e */ /* 0x000fe400000000ff */
[----:B------:R-:W-:-:S02]  /*4df0*/  F2FP.F16.F32.PACK_AB R102, R103, R102 ;  /* 0x000000666766723e */ /* 0x000fc400000000ff */
[----:B------:R-:W-:Y:S02]  /*4e00*/  LOP3.LUT R8, R184, 0x18, RZ, 0xc0, !PT ;  /* 0x00000018b8087812 */ /* 0x000fe400078ec0ff */
[----:B----4-:R-:W-:Y:S02]  /*4e10*/  MOV R4, UR8 ;  /* 0x0000000800047c02 */ /* 0x010fe40008000f00 */
[----:B------:R-:W-:Y:S02]  /*4e20*/  MOV R9, RZ ;  /* 0x000000ff00097202 */ /* 0x000fe40000000f00 */
[----:B------:R-:W-:Y:S01]  /*4e30*/  MOV R26, UR9 ;  /* 0x00000009001a7c02 */ /* 0x000fe20008000f00 */
[----:B------:R-:W-:Y:S01]  /*4e40*/  STS [R187+0x6000], R92 ;  /* 0x0060005cbb007388 */ /* 0x000fe20000000800 */
[----:B--2---:R-:W-:Y:S01]  /*4e50*/  MOV R31, UR11 ;  /* 0x0000000b001f7c02 */ /* 0x004fe20008000f00 */
[----:B------:R-:W-:Y:S01]  /*4e60*/  IMAD.WIDE.U32 R10, R10, UR16, R8 ;  /* 0x000000100a0a7c25 */ /* 0x000fe2000f8e0008 */
[----:B------:R-:W-:Y:S01]  /*4e70*/  MOV R29, UR25 ;  /* 0x00000019001d7c02 */ /* 0x000fe20008000f00 */
[----:B------:R-:W-:Y:S01]  /*4e80*/  STS [R187+0x6200], R94 ;  /* 0x0062005ebb007388 */ /* 0x000fe20000000800 */
[----:B------:R-:W-:Y:S01]  /*4e90*/  SHF.R.U32.HI R0, RZ, 0x2, R0 ;  /* 0x00000002ff007819 */ /* 0x000fe20000011600 */
[----:B------:R-:W-:-:S02]  /*4ea0*/  IMAD.WIDE.U32 R4, R4, UR16, R8 ;  /* 0x0000001004047c25 */ /* 0x000fc4000f8e0008 */
[----:B------:R-:W-:Y:S02]  /*4eb0*/  STS [R3+0x20], R104 ;  /* 0x0000206803007388 */ /* 0x000fe40000000800 */
[----:B------:R-:W-:Y:S02]  /*4ec0*/  IMAD.U32 R8, RZ, RZ, UR13 ;  /* 0x0000000dff087e24 */ /* 0x000fe4000f8e00ff */
[----:B------:R-:W-:Y:S01]  /*4ed0*/  STS [R3+0x220], R106 ;  /* 0x0002206a03007388 */ /* 0x000fe20000000800 */
[----:B------:R-:W-:Y:S01]  /*4ee0*/  IMAD R27, R26, UR16, R5 ;  /* 0x000000101a1b7c24 */ /* 0x000fe2000f8e0205 */
[----:B------:R-:W-:Y:S01]  /*4ef0*/  MOV R5, UR10 ;  /* 0x0000000a00057c02 */ /* 0x000fe20008000f00 */
[----:B------:R-:W-:Y:S01]  /*4f00*/  IMAD R9, R8, UR16, R11 ;  /* 0x0000001008097c24 */ /* 0x000fe2000f8e020b */
[----:B------:R-:W-:Y:S01]  /*4f10*/  STS [R187+0x7000], R96 ;  /* 0x00700060bb007388 */ /* 0x000fe20000000800 */
[----:B------:R-:W-:Y:S01]  /*4f20*/  IMAD.MOV.U32 R8, RZ, RZ, R10 ;  /* 0x000000ffff087224 */ /* 0x000fe200078e000a */
[----:B------:R-:W-:Y:S01]  /*4f30*/  MOV R26, R4 ;  /* 0x00000004001a7202 */ /* 0x000fe20000000f00 */
[----:B------:R-:W-:Y:S01]  /*4f40*/  IMAD.U32 R11, RZ, RZ, UR24 ;  /* 0x00000018ff0b7e24 */ /* 0x000fe2000f8e00ff */
[----:B------:R-:W-:Y:S01]  /*4f50*/  STS [R187+0x7200], R98 ;  /* 0x00720062bb007388 */ /* 0x000fe20000000800 */
[----:B------:R-:W-:Y:S01]  /*4f60*/  IMAD.WIDE.U32 R8, R5, UR20, R8 ;  /* 0x0000001405087c25 */ /* 0x000fe2000f8e0008 */
[----:B------:R-:W2:Y:S01]  /*4f70*/  LDCU.128 UR8, c[0x0][0x560] ;  /* 0x0000ac00ff0877ac */ /* 0x000ea20008000c00 */
[----:B------:R-:W3:Y:S01]  /*4f80*/  LDC.64 R4, c[0x0][0x5c8] ;  /* 0x00017200ff047b82 */ /* 0x000ee20000000a00 */
[----:B------:R-:W-:Y:S01]  /*4f90*/  STS [R3+0x1020], R100 ;  /* 0x0010206403007388 */ /* 0x000fe20000000800 */
[----:B------:R-:W-:-:S03]  /*4fa0*/  IMAD.WIDE.U32 R26, R11, UR20, R26 ;  /* 0x000000140b1a7c25 */ /* 0x000fc6000f8e001a */
[----:B------:R-:W-:Y:S01]  /*4fb0*/  STS [R3+0x1220], R102 ;  /* 0x0012206603007388 */ /* 0x000fe20000000800 */
[----:B------:R-:W-:Y:S01]  /*4fc0*/  IMAD R31, R31, UR20, R9 ;  /* 0x000000141f1f7c24 */ /* 0x000fe2000f8e0209 */
[----:B------:R-:W-:Y:S01]  /*4fd0*/  MOV R28, R26 ;  /* 0x0000001a001c7202 */ /* 0x000fe20000000f00 */
[----:B------:R-:W-:Y:S01]  /*4fe0*/  IMAD.MOV.U32 R30, RZ, RZ, R8 ;  /* 0x000000ffff1e7224 */ /* 0x000fe200078e0008 */
[----:B------:R-:W-:Y:S01]  /*4ff0*/  STS [R187+0x8000], R76 ;  /* 0x0080004cbb007388 */ /* 0x000fe20000000800 */
[C---:B-1----:R-:W-:Y:S02]  /*5000*/  IMAD R24, R6.reuse, UR15, RZ ;  /* 0x0000000f06187c24 */ /* 0x042fe4000f8e02ff */
[----:B------:R-:W-:Y:S01]  /*5010*/  IMAD R29, R29, UR20, R27 ;  /* 0x000000141d1d7c24 */ /* 0x000fe2000f8e021b */
[----:B------:R-:W-:Y:S01]  /*5020*/  STS [R187+0x8200], R78 ;  /* 0x0082004ebb007388 */ /* 0x000fe20000000800 */
[----:B------:R-:W-:Y:S02]  /*5030*/  IMAD R24, R7, UR14, R24 ;  /* 0x0000000e07187c24 */ /* 0x000fe4000f8e0218 */
[----:B------:R-:W-:Y:S01]  /*5040*/  IMAD.WIDE.U32 R30, R6, UR14, R30 ;  /* 0x0000000e061e7c25 */ /* 0x000fe2000f8e001e */
[----:B------:R-:W-:Y:S04]  /*5050*/  STS [R3+0x2020], R88 ;  /* 0x0020205803007388 */ /* 0x000fe80000000800 */
[----:B------:R-:W-:Y:S01]  /*5060*/  STS [R3+0x2220], R90 ;  /* 0x0022205a03007388 */ /* 0x000fe20000000800 */
[----:B------:R-:W-:Y:S01]  /*5070*/  IADD3 R31, PT, PT, R31, R24, RZ ;  /* 0x000000181f1f7210 */ /* 0x000fe20007ffe0ff */
[----:B---3--:R-:W-:-:S02]  /*5080*/  IMAD R26, R4, UR15, RZ ;  /* 0x0000000f041a7c24 */ /* 0x008fc4000f8e02ff */
[----:B------:R-:W-:Y:S01]  /*5090*/  STS [R187+0x9000], R80 ;  /* 0x00900050bb007388 */ /* 0x000fe20000000800 */
[----:B------:R-:W-:-:S03]  /*50a0*/  IMAD.WIDE.U32 R28, R4, UR14, R28 ;  /* 0x0000000e041c7c25 */ /* 0x000fc6000f8e001c */
[----:B------:R-:W-:Y:S01]  /*50b0*/  STS [R187+0x9200], R82 ;  /* 0x00920052bb007388 */ /* 0x000fe20000000800 */
[----:B------:R-:W-:Y:S02]  /*50c0*/  IMAD R26, R5, UR14, R26 ;  /* 0x0000000e051a7c24 */ /* 0x000fe4000f8e021a */
[C---:B------:R-:W-:Y:S01]  /*50d0*/  IMAD.WIDE.U32 R24, R0.reuse, R6, R30 ;  /* 0x0000000600187225 */ /* 0x040fe200078e001e */
[----:B------:R-:W-:Y:S02]  /*50e0*/  STS [R3+0x3020], R84 ;  /* 0x0030205403007388 */ /* 0x000fe40000000800 */
[----:B------:R-:W-:Y:S02]  /*50f0*/  IADD3 R29, PT, PT, R29, R26, RZ ;  /* 0x0000001a1d1d7210 */ /* 0x000fe40007ffe0ff */
[----:B------:R1:W-:Y:S01]  /*5100*/  STS [R3+0x3220], R86 ;  /* 0x0032205603007388 */ /* 0x0003e20000000800 */
[----:B------:R-:W-:Y:S01]  /*5110*/  IMAD.WIDE.U32 R26, R0, R4, R28 ;  /* 0x00000004001a7225 */ /* 0x000fe200078e001c */
[----:B------:R-:W-:Y:S01]  /*5120*/  BAR.SYNC.DEFER_BLOCKING 0x0 ;  /* 0x0000000000007b1d */ /* 0x000fe20000010000 */
[----:B--2---:R-:W-:-:S02]  /*5130*/  LEA R28, P1, R24, UR8, 0x1 ;  /* 0x00000008181c7c11 */ /* 0x004fc4000f8208ff */
[----:B------:R-:W-:Y:S01]  /*5140*/  LEA R30, P0, R26, UR10, 0x1 ;  /* 0x0000000a1a1e7c11 */ /* 0x000fe2000f8008ff */
[C---:B-1----:R-:W-:Y:S02]  /*5150*/  IMAD R3, R0.reuse, R7, R25 ;  /* 0x0000000700037224 */ /* 0x042fe400078e0219 */
[----:B------:R-:W-:Y:S01]  /*5160*/  IMAD R0, R0, R5, R27 ;  /* 0x0000000500007224 */ /* 0x000fe200078e021b */
[----:B------:R-:W1:Y:S02]  /*5170*/  LDS.128 R20, [R185+0x6000] ;  /* 0x00600000b9147984 */ /* 0x000e640000000c00 */
[----:B------:R-:W-:Y:S02]  /*5180*/  LEA.HI.X R29, R24, UR9, R3, 0x1, P1 ;  /* 0x00000009181d7c11 */ /* 0x000fe400088f0c03 */
[----:B------:R-:W2:Y:S01]  /*5190*/  LDS.128 R16, [R185+0x7000] ;  /* 0x00700000b9107984 */ /* 0x000ea20000000c00 */
[----:B------:R-:W-:Y:S02]  /*51a0*/  LEA R24, P1, R6, R28, 0x7 ;  /* 0x0000001c06187211 */ /* 0x000fe400078238ff */
[----:B------:R-:W-:Y:S01]  /*51b0*/  LEA.HI.X R31, R26, UR11, R0, 0x1, P0 ;  /* 0x0000000b1a1f7c11 */ /* 0x000fe200080f0c00 */
[----:B------:R-:W3:Y:S01]  /*51c0*/  LDS.128 R12, [R185+0x8000] ;  /* 0x00800000b90c7984 */ /* 0x000ee20000000c00 */
[----:B------:R-:W-:-:S02]  /*51d0*/  LEA R26, P0, R4, R30, 0x7 ;  /* 0x0000001e041a7211 */ /* 0x000fc400078038ff */
[----:B------:R-:W-:Y:S01]  /*51e0*/  LEA.HI.X R25, R6, R29, R7, 0x7, P1 ;  /* 0x0000001d06197211 */ /* 0x000fe200008f3c07 */
[----:B------:R-:W4:Y:S01]  /*51f0*/  LDS.128 R8, [R185+0x9000] ;  /* 0x00900000b9087984 */ /* 0x000f220000000c00 */
[----:B------:R-:W-:-:S03]  /*5200*/  LEA.HI.X R27, R4, R31, R5, 0x7, P0 ;  /* 0x0000001f041b7211 */ /* 0x000fc600000f3c05 */
[----:B-1----:R1:W-:Y:S04]  /*5210*/  STG.E.128 desc[UR18][R28.64], R20 ;  /* 0x000000141c007986 */ /* 0x0023e8000c101d12 */
[----:B--2---:R1:W-:Y:S04]  /*5220*/  STG.E.128 desc[UR18][R24.64], R16 ;  /* 0x0000001018007986 */ /* 0x0043e8000c101d12 */
[----:B---3--:R1:W-:Y:S04]  /*5230*/  STG.E.128 desc[UR18][R30.64], R12 ;  /* 0x0000000c1e007986 */ /* 0x0083e8000c101d12 */
[----:B----4-:R1:W-:Y:S02]  /*5240*/  STG.E.128 desc[UR18][R26.64], R8 ;  /* 0x000000081a007986 */ /* 0x0103e4000c101d12 */
.L_x_149:
[----:B------:R-:W2:Y:S01]  /*5250*/  LDCU UR9, c[0x0][0x438] ;  /* 0x00008700ff0977ac */ /* 0x000ea20008000800 */
[----:B------:R-:W3:Y:S01]  /*5260*/  LDCU UR10, c[0x0][0x370] ;  /* 0x00006e00ff0a77ac */ /* 0x000ee20008000800 */
[----:B--2---:R-:W-:-:S04]  /*5270*/  UIADD3 UR9, UPT, UPT, UR9, 0x7f, URZ ;  /* 0x0000007f09097890 */ /* 0x004fc8000fffe0ff */
[----:B------:R-:W-:Y:S02]  /*5280*/  USHF.R.S32.HI UR8, URZ, 0x1f, UR9 ;  /* 0x0000001fff087899 */ /* 0x000fe40008011409 */
[----:B---3--:R-:W-:Y:S02]  /*5290*/  UIADD3 UR17, UPT, UPT, UR10, UR17, URZ ;  /* 0x000000110a117290 */ /* 0x008fe4000fffe0ff */
[----:B------:R-:W-:-:S04]  /*52a0*/  ULEA.HI UR8, UR8, UR9, URZ, 0x7 ;  /* 0x0000000908087291 */ /* 0x000fc8000f8f38ff */
[----:B------:R-:W-:-:S04]  /*52b0*/  USHF.R.S32.HI UR8, URZ, 0x7, UR8 ;  /* 0x00000007ff087899 */ /* 0x000fc80008011408 */
[----:B------:R-:W-:-:S09]  /*52c0*/  UISETP.GE.AND UP0, UPT, UR17, UR8, UPT ;  /* 0x000000081100728c */ /* 0x000fd2000bf06270 */
[----:B------:R-:W-:Y:S05]  /*52d0*/  BRA.U !UP0, `(.L_x_156) ;  /* 0xffffffb108f87547 */ /* 0x000fea000b83ffff */
[----:B------:R-:W-:Y:S05]  /*52e0*/  EXIT ;  /* 0x000000000000794d */ /* 0x000fea0003800000 */
.L_x_157:
        /* <DEDUP_REMOVED lines=9> */
.L_x_1580:


//--------------------- .text._ZN5flash44flash_bwd_dq_dk_dv_loop_seqk_parallel_kernelI23Flash_bwd_kernel_traitsILi32ELi128ELi128ELi8ELi4ELi4ELi4ELb1ELb0EN7cutlass6half_tE19Flash_kernel_traitsILi32ELi128ELi128ELi8ES3_EELb0ELb0ELb0ELb1ELb0ELb0ELb0EEEvNS_16Flash_bwd_paramsE --------------------------
	.section	.text._ZN5flash44flash_bwd_dq_dk_dv_loop_seqk_parallel_kernelI23Flash_bwd_kernel_traitsILi32ELi128ELi128ELi8ELi4ELi4ELi4ELb1ELb0EN7cutlass6half_tE19Flash_kernel_traitsILi32ELi128ELi128ELi8ES3_EELb0ELb0ELb0ELb1ELb0ELb0ELb0EEEvNS_16Flash_bwd_paramsE,"ax",@progbits
	.align	128
        .global         _ZN5flash44flash_bwd_dq_dk_dv_loop_seqk_parallel_kernelI23Flash_bwd_kernel_traitsILi32ELi128ELi128ELi8ELi4ELi4ELi4ELb1ELb0EN7cutlass6half_tE19Flash_kernel_traitsILi32ELi128ELi128ELi8ES3_EELb0ELb0ELb0ELb1ELb0ELb0ELb0EEEvNS_16Flash_bwd_paramsE
        .type           _ZN5flash44flash_bwd_dq_dk_dv_loop_seqk_parallel_kernelI23Flash_bwd_kernel_traitsILi32ELi128ELi128ELi8ELi4ELi4ELi4ELb1ELb0EN7cutlass6half_tE19Flash_kernel_traitsILi32ELi128ELi128ELi8ES3_EELb0ELb0ELb0ELb1ELb0ELb0ELb0EEEvNS_16Flash_bwd_paramsE,@function
        .size           _ZN5flash44flash_bwd_dq_dk_dv_loop_seqk_parallel_kernelI23Flash_bwd_kernel_traitsILi32ELi128ELi128ELi8ELi4ELi4ELi4ELb1ELb0EN7cutlass6half_tE19Flash_kernel_traitsILi32ELi128ELi128ELi8ES3_EELb0ELb0ELb0ELb1ELb0ELb0ELb0EEEvNS_16Flash_bwd_paramsE,(.L_x_1581 - _ZN5flash44flash_bwd_dq_dk_dv_loop_seqk_parallel_kernelI23Flash_bwd_kernel_traitsILi32ELi128ELi128ELi8ELi4ELi4ELi4ELb1ELb0EN7cutlass6half_tE19Flash_kernel_traitsILi32ELi128ELi128ELi8ES3_EELb0ELb0ELb0ELb1ELb0ELb0ELb0EEEvNS_16Flash_bwd_paramsE)
        .other          _ZN5flash44flash_bwd_dq_dk_dv_loop_seqk_parallel_kernelI23Flash_bwd_kernel_traitsILi32ELi128ELi128ELi8ELi4ELi4ELi4ELb1ELb0EN7cutlass6half_tE19Flash_kernel_traitsILi32ELi128ELi128ELi8ES3_EELb0ELb0ELb0ELb1ELb0ELb0ELb0EEEvNS_16Flash_bwd_paramsE,@"STO_CUDA_ENTRY STV_DEFAULT"
_ZN5flash44flash_bwd_dq_dk_dv_loop_seqk_parallel_kernelI23Flash_bwd_kernel_traitsILi32ELi128ELi128ELi8ELi4ELi4ELi4ELb1ELb0EN7cutlass6half_tE19Flash_kernel_traitsILi32ELi128ELi128ELi8ES3_EELb0ELb0ELb0ELb1ELb0ELb0ELb0EEEvNS_16Flash_bwd_paramsE:
.text._ZN5flash44flash_bwd_dq_dk_dv_loop_seqk_parallel_kernelI23Flash_bwd_kernel_traitsILi32ELi128ELi128ELi8ELi4ELi4ELi4ELb1ELb0EN7cutlass6half_tE19Flash_kernel_traitsILi32ELi128ELi128ELi8ES3_EELb0ELb0ELb0ELb1ELb0ELb0ELb0EEEvNS_16Flash_bwd_paramsE:
        /* <DEDUP_REMOVED lines=97> */
.L_x_213:
        /* <DEDUP_REMOVED lines=46> */
.L_x_158:
        /* <DEDUP_REMOVED lines=38> */
.L_x_160:
[----:B------:R-:W1:Y:S01]  /*0b50*/  LDCU.64 UR18, c[0x0][0x3b8] ;  /* 0x00007700ff1277ac */ /* 0x000e620008000a00 */
[----:B------:R-:W-:-:S05]  /*0b60*/  IADD3 R4, PT, PT, R250, R251, RZ ;  /* 0x000000fbfa047210 */ /* 0x000fca0007ffe0ff */
[C---:B-1----:R-:W-:Y:S02]  /*0b70*/  IMAD R6, R4.reuse, UR19, RZ ;  /* 0x0000001304067c24 */ /* 0x042fe4000f8e02ff */
[----:B------:R-:W-:-:S05]  /*0b80*/  IMAD.WIDE.U32 R4, R4, UR18, RZ ;  /* 0x0000001204047c25 */ /* 0x000fca000f8e00ff */
[----:B------:R-:W-:Y:S02]  /*0b90*/  IADD3 R33, PT, PT, R5, R6, RZ ;  /* 0x0000000605217210 */ /* 0x000fe40007ffe0ff */
[----:B------:R-:W-:-:S07]  /*0ba0*/  MOV R32, R4 ;  /* 0x0000000400207202 */ /* 0x000fce0000000f00 */
.L_x_161:
        /* <DEDUP_REMOVED lines=41> */
.L_x_162:
[----:B------:R-:W1:Y:S01]  /*0e40*/  LDCU.64 UR16, c[0x0][0x3c0] ;  /* 0x00007800ff1077ac */ /* 0x000e620008000a00 */
[----:B------:R-:W-:-:S05]  /*0e50*/  IADD3 R4, PT, PT, R250, R251, RZ ;  /* 0x000000fbfa047210 */ /* 0x000fca0007ffe0ff */
[C---:B-1----:R-:W-:Y:S02]  /*0e60*/  IMAD R6, R4.reuse, UR17, RZ ;  /* 0x0000001104067c24 */ /* 0x042fe4000f8e02ff */
[----:B------:R-:W-:-:S05]  /*0e70*/  IMAD.WIDE.U32 R4, R4, UR16, RZ ;  /* 0x0000001004047c25 */ /* 0x000fca000f8e00ff */
[----:B------:R-:W-:Y:S02]  /*0e80*/  IADD3 R28, PT, PT, R5, R6, RZ ;  /* 0x00000006051c7210 */ /* 0x000fe40007ffe0ff */
[----:B------:R-:W-:-:S07]  /*0e90*/  MOV R26, R4 ;  /* 0x00000004001a7202 */ /* 0x000fce0000000f00 */
.L_x_163:
        /* <DEDUP_REMOVED lines=29> */
.L_x_164:
[-C--:B------:R-:W-:Y:S02]  /*1070*/  IMAD R6, R19, R3.reuse, RZ ;  /* 0x0000000313067224 */ /* 0x080fe400078e02ff */
[----:B------:R-:W-:-:S05]  /*1080*/  IMAD.WIDE.U32 R4, R18, R3, RZ ;  /* 0x0000000312047225 */ /* 0x000fca00078e00ff */
[----:B------:R-:W-:Y:S02]  /*1090*/  IADD3 R11, PT, PT, R5, R6, RZ ;  /* 0x00000006050b7210 */ /* 0x000fe40007ffe0ff */
[----:B------:R-:W-:-:S07]  /*10a0*/  MOV R10, R4 ;  /* 0x00000004000a7202 */ /* 0x000fce0000000f00 */
.L_x_165:
        /* <DEDUP_REMOVED lines=20> */
.L_x_166:
[----:B------:R-:W1:Y:S01]  /*11f0*/  LDC R23, c[0x0][0x434] ;  /* 0x00010d00ff177b82 */ /* 0x000e620000000800 */
[----:B------:R-:W-:-:S04]  /*1200*/  IMAD R4, R35, R34, R36 ;  /* 0x0000002223047224 */ /* 0x000fc800078e0224 */
[----:B-1----:R-:W-:-:S03]  /*1210*/  IMAD R23, R4, R23, RZ ;  /* 0x0000001704177224 */ /* 0x002fc600078e02ff */
.L_x_167:
        /* <DEDUP_REMOVED lines=12> */
.L_x_168:
[----:B------:R-:W1:Y:S01]  /*12e0*/  LDC R3, c[0x0][0x444] ;  /* 0x00011100ff037b82 */ /* 0x000e620000000800 */
[----:B------:R-:W-:-:S04]  /*12f0*/  IMAD R21, R35, R34, R36 ;  /* 0x0000002223157224 */ /* 0x000fc800078e0224 */
[----:B-1----:R-:W-:-:S07]  /*1300*/  IMAD R21, R21, R3, RZ ;  /* 0x0000000315157224 */ /* 0x002fce00078e02ff */
.L_x_169:
        /* <DEDUP_REMOVED lines=15> */
[----:B----4-:R-:W-:-:S04]  /*1400*/  SHF.R.U32.HI R37, RZ, 0x5, R38 ;  /* 0x00000005ff257819 */ /* 0x010fc80000011626 */
        /* <DEDUP_REMOVED lines=11> */
[----:B------:R-:W-:-:S03]  /*14c0*/  LOP3.LUT R3, R38, 0x1f, RZ, 0xc0, !PT ;  /* 0x0000001f26037812 */ /* 0x000fc600078ec0ff */
        /* <DEDUP_REMOVED lines=17> */
[----:B------:R-:W-:Y:S01]  /*15e0*/  IMAD.SHL.U32 R10, R34, 0x80, RZ ;  /* 0x00000080220a7824 */ /* 0x000fe200078e00ff */
[----:B------:R-:W-:Y:S01]  /*15f0*/  LEA.HI R20, R38, 0x40, RZ, 0x1e ;  /* 0x0000004026147811 */ /* 0x000fe200078ff0ff */
        /* <DEDUP_REMOVED lines=9> */
[----:B------:R-:W-:-:S02]  /*1690*/  ISETP.GT.AND P1, PT, R25, RZ, PT ;  /* 0x000000ff1900720c */ /* 0x000fc40003f24270 */
[----:B------:R-:W-:Y:S01]  /*16a0*/  LEA.HI.X.SX32 R11, R10, R11, 0x1, P0 ;  /* 0x0000000b0a0b7211 */ /* 0x000fe200000f0eff */
[----:B------:R-:W-:Y:S01]  /*16b0*/  IMAD R10, R17, 0x80, R21 ;  /* 0x00000080110a7824 */ /* 0x000fe200078e0215 */
[----:B---3--:R-:W-:Y:S01]  /*16c0*/  LEA R214, P0, R3, UR10, 0x2 ;  /* 0x0000000a03d67c11 */ /* 0x008fe2000f8010ff */
[----:B------:R-:W-:Y:S01]  /*16d0*/  IMAD R7, R19, R13, R9 ;  /* 0x0000000d13077224 */ /* 0x000fe200078e0209 */
[----:B------:R-:W-:Y:S02]  /*16e0*/  LEA R229, P3, R8, UR22, 0x1 ;  /* 0x0000001608e57c11 */ /* 0x000fe4000f8608ff */
[----:B------:R-:W-:Y:S01]  /*16f0*/  LEA.HI.X R215, R3, UR11, R11, 0x2, P0 ;  /* 0x0000000b03d77c11 */ /* 0x000fe200080f140b */
[----:B------:R-:W-:Y:S01]  /*1700*/  IMAD.WIDE R10, R10, 0x4, R40 ;  /* 0x000000040a0a7825 */ /* 0x000fe200078e0228 */
[----:B------:R-:W-:Y:S02]  /*1710*/  LEA R3, R17, R23, 0x7 ;  /* 0x0000001711037211 */ /* 0x000fe400078e38ff */
[----:B------:R-:W-:Y:S01]  /*1720*/  IADD3 R15, P0, PT, R19, 0x40, RZ ;  /* 0x00000040130f7810 */ /* 0x000fe20007f1e0ff */
[----:B------:R-:W-:Y:S01]  /*1730*/  IMAD.MOV.U32 R244, RZ, RZ, R10 ;  /* 0x000000fffff47224 */ /* 0x000fe200078e000a */
[----:B------:R-:W-:Y:S01]  /*1740*/  LEA.HI.X R227, R8, UR23, R7, 0x1, P3 ;  /* 0x0000001708e37c11 */ /* 0x000fe200098f0c07 */
[----:B------:R-:W-:Y:S01]  /*1750*/  IMAD.MOV.U32 R243, RZ, RZ, R11 ;  /* 0x000000fffff37224 */ /* 0x000fe200078e000b */
[C---:B------:R-:W-:Y:S01]  /*1760*/  SHF.L.U64.HI R14, R12.reuse, 0x6, R13 ;  /* 0x000000060c0e7819 */ /* 0x040fe2000001020d */
[----:B--2---:R-:W-:Y:S01]  /*1770*/  IMAD.WIDE R224, R3, 0x4, R224 ;  /* 0x0000000403e07825 */ /* 0x004fe200078e02e0 */
[----:B------:R-:W-:-:S03]  /*1780*/  SHF.L.U32 R12, R12, 0x6, RZ ;  /* 0x000000060c0c7819 */ /* 0x000fc600000006ff */
        /* <DEDUP_REMOVED lines=14> */
.L_x_171:
[----:B------:R-:W1:Y:S01]  /*1870*/  LDCU.64 UR14, c[0x0][0x5c0] ;  /* 0x0000b800ff0e77ac */ /* 0x000e620008000a00 */
[----:B------:R-:W-:-:S05]  /*1880*/  IADD3 R6, PT, PT, R250, R251, RZ ;  /* 0x000000fbfa067210 */ /* 0x000fca0007ffe0ff */
[C---:B-1----:R-:W-:Y:S02]  /*1890*/  IMAD R3, R6.reuse, UR15, RZ ;  /* 0x0000000f06037c24 */ /* 0x042fe4000f8e02ff */
[----:B------:R-:W-:-:S05]  /*18a0*/  IMAD.WIDE.U32 R6, R6, UR14, RZ ;  /* 0x0000000e06067c25 */ /* 0x000fca000f8e00ff */
[----:B------:R-:W-:Y:S02]  /*18b0*/  IADD3 R9, PT, PT, R7, R3, RZ ;  /* 0x0000000307097210 */ /* 0x000fe40007ffe0ff */
[----:B------:R-:W-:Y:S02]  /*18c0*/  MOV R8, R6 ;  /* 0x0000000600087202 */ /* 0x000fe40000000f00 */
.L_x_172:
        /* <DEDUP_REMOVED lines=12> */
.L_x_173:
[----:B------:R-:W1:Y:S01]  /*1990*/  LDCU.64 UR10, c[0x0][0x5c8] ;  /* 0x0000b900ff0a77ac */ /* 0x000e620008000a00 */
[----:B------:R-:W-:-:S05]  /*19a0*/  IADD3 R6, PT, PT, R250, R251, RZ ;  /* 0x000000fbfa067210 */ /* 0x000fca0007ffe0ff */
[C---:B-1----:R-:W-:Y:S02]  /*19b0*/  IMAD R3, R6.reuse, UR11, RZ ;  /* 0x0000000b06037c24 */ /* 0x042fe4000f8e02ff */
[----:B------:R-:W-:-:S05]  /*19c0*/  IMAD.WIDE.U32 R6, R6, UR10, RZ ;  /* 0x0000000a06067c25 */ /* 0x000fca000f8e00ff */
[----:B------:R-:W-:Y:S02]  /*19d0*/  IADD3 R16, PT, PT, R7, R3, RZ ;  /* 0x0000000307107210 */ /* 0x000fe40007ffe0ff */
[----:B------:R-:W-:-:S07]  /*19e0*/  MOV R14, R6 ;  /* 0x00000006000e7202 */ /* 0x000fce0000000f00 */
.L_x_174:
        /* <DEDUP_REMOVED lines=33> */
.L_x_176:
[----:B------:R-:W-:Y:S05]  /*1c00*/  BSYNC.RECONVERGENT B0 ;  /* 0x0000000000007941 */ /* 0x000fea0003800200 */
.L_x_175:
        /* <DEDUP_REMOVED lines=26> */
.L_x_170:
        /* <DEDUP_REMOVED lines=34> */
.L_x_180:
[----:B------:R2:W-:Y:S01]  /*1fd0*/  STS.128 [R222+0x8000], RZ ;  /* 0x008000ffde007388 */ /* 0x0005e20000000c00 */
[----:B------:R-:W-:Y:S05]  /*1fe0*/  BRA `(.L_x_181) ;  /* 0x0000000000047947 */ /* 0x000fea0003800000 */
.L_x_179:
[----:B------:R3:W-:Y:S02]  /*1ff0*/  STS.128 [R222+0x8000], RZ ;  /* 0x008000ffde007388 */ /* 0x0007e40000000c00 */
.L_x_181:
[----:B------:R-:W-:Y:S05]  /*2000*/  BSYNC.RECONVERGENT B0 ;  /* 0x0000000000007941 */ /* 0x000fea0003800200 */
.L_x_178:
        /* <DEDUP_REMOVED lines=21> */
.L_x_183:
[----:B------:R-:W-:Y:S05]  /*2160*/  BSYNC.RECONVERGENT B0 ;  /* 0x0000000000007941 */ /* 0x000fea0003800200 */
.L_x_182:
        /* <DEDUP_REMOVED lines=15> */
.L_x_186:
[----:B------:R1:W-:Y:S01]  /*2260*/  STS.128 [R222+0x4000], RZ ;  /* 0x004000ffde007388 */ /* 0x0003e20000000c00 */
[----:B------:R-:W-:Y:S05]  /*2270*/  BRA `(.L_x_187) ;  /* 0x0000000000047947 */ /* 0x000fea0003800000 */
.L_x_185:
[----:B------:R1:W-:Y:S02]  /*2280*/  STS.128 [R222+0x4000], RZ ;  /* 0x004000ffde007388 */ /* 0x0003e40000000c00 */
.L_x_187:
[----:B------:R-:W-:Y:S05]  /*2290*/  BSYNC.RECONVERGENT B0 ;  /* 0x0000000000007941 */ /* 0x000fea0003800200 */
.L_x_184:
        /* <DEDUP_REMOVED lines=17> */
.L_x_189:
[----:B------:R-:W-:Y:S05]  /*23b0*/  BSYNC.RECONVERGENT B0 ;  /* 0x0000000000007941 */ /* 0x000fea0003800200 */
.L_x_188:
        /* <DEDUP_REMOVED lines=13> */
.L_x_192:
[----:B------:R1:W-:Y:S01]  /*2490*/  STS.128 [R210], RZ ;  /* 0x000000ffd2007388 */ /* 0x0003e20000000c00 */
[----:B------:R-:W-:Y:S05]  /*24a0*/  BRA `(.L_x_193) ;  /* 0x0000000000047947 */ /* 0x000fea0003800000 */
.L_x_191:
[----:B------:R1:W-:Y:S02]  /*24b0*/  STS.128 [R210], RZ ;  /* 0x000000ffd2007388 */ /* 0x0003e40000000c00 */
.L_x_193:
[----:B------:R-:W-:Y:S05]  /*24c0*/  BSYNC.RECONVERGENT B0 ;  /* 0x0000000000007941 */ /* 0x000fea0003800200 */
.L_x_190:
        /* <DEDUP_REMOVED lines=29> */
.L_x_195:
[----:B------:R-:W-:Y:S05]  /*26a0*/  BSYNC.RECONVERGENT B0 ;  /* 0x0000000000007941 */ /* 0x000fea0003800200 */
.L_x_194:
        /* <DEDUP_REMOVED lines=28> */
.L_x_198:
[----:B------:R1:W-:Y:S01]  /*2870*/  STS.128 [R222+0x6000], RZ ;  /* 0x006000ffde007388 */ /* 0x0003e20000000c00 */
[----:B------:R-:W-:Y:S05]  /*2880*/  BRA `(.L_x_199) ;  /* 0x0000000000047947 */ /* 0x000fea0003800000 */
.L_x_197:
[----:B------:R1:W-:Y:S02]  /*2890*/  STS.128 [R222+0x6000], RZ ;  /* 0x006000ffde007388 */ /* 0x0003e40000000c00 */
.L_x_199:
[----:B------:R-:W-:Y:S05]  /*28a0*/  BSYNC.RECONVERGENT B0 ;  /* 0x0000000000007941 */ /* 0x000fea0003800200 */
.L_x_196:
        /* <DEDUP_REMOVED lines=19> */
.L_x_201:
[----:B------:R-:W-:Y:S05]  /*29e0*/  BSYNC.RECONVERGENT B0 ;  /* 0x0000000000007941 */ /* 0x000fea0003800200 */
.L_x_200:
[----:B------:R-:W4:Y:S01]  /*29f0*/  LDCU.64 UR8, c[0x0][0x538] ;  /* 0x0000a700ff0877ac */ /* 0x000f220008000a00 */
[----:B------:R-:W0:Y:S01]  /*2a00*/  LDGDEPBAR ;  /* 0x00000000000079af */ /* 0x000e220000000000 */
[----:B------:R-:W-:Y:S01]  /*2a10*/  IMAD.SHL.U32 R157, R108, 0x2, RZ ;  /* 0x000000026c9d7824 */ /* 0x000fe200078e00ff */
[----:B------:R-:W2:Y:S01]  /*2a20*/  LDC R246, c[0x0][0x44c] ;  /* 0x00011300fff67b82 */ /* 0x000ea20000000800 */
[----:B------:R-:W-:Y:S01]  /*2a30*/  IMAD.SHL.U32 R163, R38, 0x2, RZ ;  /* 0x0000000226a37824 */ /* 0x000fe200078e00ff */
[----:B------:R-:W3:Y:S01]  /*2a40*/  LDCU UR10, c[0x0][0x590] ;  /* 0x0000b200ff0a77ac */ /* 0x000ee20008000800 */
[----:B------:R-:W-:Y:S01]  /*2a50*/  VIADD R3, R248, UR34 ;  /* 0x00000022f8037c36 */ /* 0x000fe20008000000 */
[----:B------:R-:W1:Y:S01]  /*2a60*/  LDCU UR4, c[0x0][0x440] ;  /* 0x00008800ff0477ac */ /* 0x000e620008000800 */
[----:B----4-:R-:W-:-:S04]  /*2a70*/  ISETP.NE.U32.AND P0, PT, RZ, UR8, PT ;  /* 0x00000008ff007c0c */ /* 0x010fc8000bf05070 */
[----:B------:R-:W-:Y:S01]  /*2a80*/  ISETP.NE.AND.EX P0, PT, RZ, UR9, PT, P0 ;  /* 0x00000009ff007c0c */ /* 0x000fe2000bf05300 */
[----:B------:R-:W-:-:S04]  /*2a90*/  DEPBAR.LE SB0, 0x1 ;  /* 0x000080400000791a */ /* 0x000fc80000000000 */
[----:B------:R-:W-:Y:S08]  /*2aa0*/  BAR.SYNC.DEFER_BLOCKING 0x0 ;  /* 0x0000000000007b1d */ /* 0x000ff00000010000 */
[----:B------:R-:W-:Y:S01]  /*2ab0*/  VOTEU.ANY UP1, P0 ;  /* 0x0000000000ff7886 */ /* 0x000fe20000020100 */
[----:B------:R-:W-:-:S13]  /*2ac0*/  PLOP3.LUT P0, PT, PT, PT, UP1, 0x80, 0x8 ;  /* 0x000000000008781c */ /* 0x000fda0003f0f018 */
[----:B------:R-:W4:Y:S01]  /*2ad0*/  @P0 LDC.64 R6, c[0x0][0x540] ;  /* 0x00015000ff060b82 */ /* 0x000f220000000a00 */
[----:B-1----:R-:W-:Y:S02]  /*2ae0*/  @P0 IMAD.MOV.U32 R4, RZ, RZ, R36 ;  /* 0x000000ffff040224 */ /* 0x002fe400078e0024 */
[----:B------:R-:W-:Y:S01]  /*2af0*/  @P0 IMAD.MOV.U32 R5, RZ, RZ, RZ ;  /* 0x000000ffff050224 */ /* 0x000fe200078e00ff */
[----:B------:R1:W1:Y:S01]  /*2b00*/  LDSM.16.M88.4 R116, [R149] ;  /* 0x000000009574783b */ /* 0x0002620000000200 */
[----:B------:R-:W-:-:S03]  /*2b10*/  IMAD.IADD R144, R149, 0x1, R157 ;  /* 0x0000000195907824 */ /* 0x000fc600078e029d */
[----:B------:R1:W1:Y:S04]  /*2b20*/  LDSM.16.M88.4 R120, [R149+0x400] ;  /* 0x000400009578783b */ /* 0x0002680000000200 */
[----:B------:R1:W1:Y:S04]  /*2b30*/  LDSM.16.M88.4 R132, [R144] ;  /* 0x000000009084783b */ /* 0x0002680000000200 */
[----:B------:R1:W1:Y:S04]  /*2b40*/  LDSM.16.M88.4 R136, [R144+0x400] ;  /* 0x000400009088783b */ /* 0x0002680000000200 */
[----:B------:R1:W1:Y:S01]  /*2b50*/  LDSM.16.M88.4 R140, [R144+0x800] ;  /* 0x00080000908c783b */ /* 0x0002620000000200 */
[----:B----4-:R-:W-:-:S03]  /*2b60*/  @P0 IMAD.WIDE.U32 R4, R35, R6, R4 ;  /* 0x0000000623040225 */ /* 0x010fc600078e0004 */
[----:B------:R-:W4:Y:S01]  /*2b70*/  LDSM.16.M88.4 R144, [R144+0xc00] ;  /* 0x000c00009090783b */ /* 0x000f220000000200 */
[----:B------:R-:W-:Y:S01]  /*2b80*/  @P0 IMAD R7, R35, R7, R5 ;  /* 0x0000000723070224 */ /* 0x000fe200078e0205 */
[C---:B------:R-:W-:Y:S02]  /*2b90*/  @P0 LEA R6, P1, R4.reuse, UR8, 0x2 ;  /* 0x0000000804060c11 */ /* 0x040fe4000f8210ff */
[----:B------:R1:W1:Y:S04]  /*2ba0*/  LDSM.16.M88.4 R124, [R149+0x800] ;  /* 0x00080000957c783b */ /* 0x0002680000000200 */
[----:B------:R1:W1:Y:S01]  /*2bb0*/  LDSM.16.M88.4 R128, [R149+0xc00] ;  /* 0x000c00009580783b */ /* 0x0002620000000200 */
[----:B------:R-:W-:Y:S01]  /*2bc0*/  @P0 LEA.HI.X R7, R4, UR9, R7, 0x2, P1 ;  /* 0x0000000904070c11 */ /* 0x000fe200088f1407 */
[----:B------:R-:W3:Y:S01]  /*2bd0*/  S2R R252, SR_TID.X ;  /* 0x0000000000fc7919 */ /* 0x000ee20000002100 */
[----:B------:R-:W2:Y:S01]  /*2be0*/  @P0 LDC R4, c[0x0][0x458] ;  /* 0x00011600ff040b82 */ /* 0x000ea20000000800 */
[----:B------:R-:W-:Y:S01]  /*2bf0*/  SHF.R.U32.HI R5, RZ, 0x1, R38 ;  /* 0x00000001ff057819 */ /* 0x000fe20000011626 */
[----:B------:R-:W-:Y:S01]  /*2c00*/  IMAD.SHL.U32 R249, R34, 0x8, RZ ;  /* 0x0000000822f97824 */ /* 0x000fe200078e00ff */
[----:B------:R-:W4:Y:S01]  /*2c10*/  @P0 LDG.E R6, desc[UR28][R6.64] ;  /* 0x0000001c06060981 */ /* 0x000f22000c1e1900 */
[----:B------:R-:W-:Y:S01]  /*2c20*/  LOP3.LUT R163, R163, 0x6, RZ, 0xc0, !PT ;  /* 0x00000006a3a37812 */ /* 0x000fe200078ec0ff */
[----:B------:R-:W-:Y:S01]  /*2c30*/  IMAD.IADD R148, R155, 0x1, R13 ;  /* 0x000000019b947824 */ /* 0x000fe200078e020d */
[----:B------:R-:W-:Y:S01]  /*2c40*/  LOP3.LUT R242, R42, 0x18, RZ, 0xc0, !PT ;  /* 0x000000182af27812 */ /* 0x000fe200078ec0ff */
[----:B------:R-:W-:Y:S01]  /*2c50*/  IMAD.MOV.U32 R226, RZ, RZ, R210 ;  /* 0x000000ffffe27224 */ /* 0x000fe200078e00d2 */
[----:B------:R-:W-:Y:S01]  /*2c60*/  LOP3.LUT R163, R163, 0x1c0, R5, 0xf8, !PT ;  /* 0x000001c0a3a37812 */ /* 0x000fe200078ef805 */
[----:B------:R-:W-:Y:S01]  /*2c70*/  IMAD R5, R31, 0x80, R3 ;  /* 0x000000801f057824 */ /* 0x000fe200078e0203 */
[----:B------:R-:W-:-:S02]  /*2c80*/  CS2R R94, SRZ ;  /* 0x00000000005e7805 */ /* 0x000fc4000001ff00 */
[----:B------:R-:W-:Y:S02]  /*2c90*/  CS2R R92, SRZ ;  /* 0x00000000005c7805 */ /* 0x000fe4000001ff00 */
[----:B------:R-:W-:Y:S01]  /*2ca0*/  IADD3 R163, PT, PT, R25, UR31, R163 ;  /* 0x0000001f19a37c10 */ /* 0x000fe2000fffe0a3 */
[----:B------:R-:W-:Y:S01]  /*2cb0*/  UIADD3 UR31, UPT, UPT, UR31, 0x80, URZ ;  /* 0x000000801f1f7890 */ /* 0x000fe2000fffe0ff */
[----:B------:R-:W-:Y:S02]  /*2cc0*/  CS2R R98, SRZ ;  /* 0x0000000000627805 */ /* 0x000fe4000001ff00 */
[----:B------:R-:W-:Y:S02]  /*2cd0*/  CS2R R96, SRZ ;  /* 0x0000000000607805 */ /* 0x000fe4000001ff00 */
[----:B------:R-:W-:Y:S02]  /*2ce0*/  IADD3 R163, PT, PT, R5, -0x59, -R163 ;  /* 0xffffffa705a37810 */ /* 0x000fe40007ffe8a3 */
[----:B------:R-:W-:-:S02]  /*2cf0*/  CS2R R90, SRZ ;  /* 0x00000000005a7805 */ /* 0x000fc4000001ff00 */
[----:B------:R-:W-:Y:S02]  /*2d00*/  CS2R R88, SRZ ;  /* 0x0000000000587805 */ /* 0x000fe4000001ff00 */
[----:B------:R-:W-:Y:S02]  /*2d10*/  CS2R R86, SRZ ;  /* 0x0000000000567805 */ /* 0x000fe4000001ff00 */
[----:B------:R-:W-:Y:S02]  /*2d20*/  CS2R R84, SRZ ;  /* 0x0000000000547805 */ /* 0x000fe4000001ff00 */
[----:B------:R-:W-:Y:S02]  /*2d30*/  CS2R R78, SRZ ;  /* 0x00000000004e7805 */ /* 0x000fe4000001ff00 */
[----:B------:R-:W-:Y:S02]  /*2d40*/  CS2R R76, SRZ ;  /* 0x00000000004c7805 */ /* 0x000fe4000001ff00 */
[----:B------:R-:W-:Y:S01]  /*2d50*/  CS2R R82, SRZ ;  /* 0x0000000000527805 */ /* 0x000fe2000001ff00 */
[----:B--2---:R-:W4:Y:S01]  /*2d60*/  @P0 MUFU.RCP R4, R4 ;  /* 0x0000000400040308 */ /* 0x004f220000001000 */
[----:B------:R-:W-:-:S02]  /*2d70*/  CS2R R80, SRZ ;  /* 0x0000000000507805 */ /* 0x000fc4000001ff00 */
[----:B------:R-:W-:Y:S02]  /*2d80*/  CS2R R74, SRZ ;  /* 0x00000000004a7805 */ /* 0x000fe4000001ff00 */
[----:B------:R-:W-:Y:S02]  /*2d90*/  CS2R R72, SRZ ;  /* 0x0000000000487805 */ /* 0x000fe4000001ff00 */
[----:B------:R-:W-:Y:S02]  /*2da0*/  CS2R R70, SRZ ;  /* 0x0000000000467805 */ /* 0x000fe4000001ff00 */
[----:B------:R-:W-:Y:S01]  /*2db0*/  CS2R R68, SRZ ;  /* 0x0000000000447805 */ /* 0x000fe2000001ff00 */
[--C-:B------:R-:W-:Y:S01]  /*2dc0*/  IMAD.IADD R150, R149, 0x1, R157.reuse ;  /* 0x0000000195967824 */ /* 0x100fe200078e029d */
[----:B---3--:R-:W-:Y:S01]  /*2dd0*/  LOP3.LUT P2, RZ, R252, 0x4, RZ, 0xc0, !PT ;  /* 0x00000004fcff7812 */ /* 0x008fe2000784c0ff */
[----:B------:R-:W-:Y:S01]  /*2de0*/  IMAD.IADD R156, R155, 0x1, R157 ;  /* 0x000000019b9c7824 */ /* 0x000fe200078e029d */
[----:B------:R-:W-:Y:S01]  /*2df0*/  UMOV UR16, URZ ;  /* 0x000000ff00107c82 */ /* 0x000fe20008000000 */
[----:B------:R-:W2:Y:S01]  /*2e00*/  LDCU UR8, c[0x0][0x3e0] ;  /* 0x00007c00ff0877ac */ /* 0x000ea20008000800 */
[----:B------:R-:W3:Y:S01]  /*2e10*/  LDCU UR9, c[0x0][0x45c] ;  /* 0x00008b80ff0977ac */ /* 0x000ee20008000800 */
[----:B------:R-:W-:-:S02]  /*2e20*/  USHF.L.U32 UR10, UR10, 0x7, URZ ;  /* 0x000000070a0a7899 */ /* 0x000fc400080006ff */
[----:B------:R-:W-:Y:S01]  /*2e30*/  UISETP.GE.AND UP0, UPT, UR31, UR34, UPT ;  /* 0x000000221f00728c */ /* 0x000fe2000bf06270 */
[----:B----4-:R-:W-:-:S05]  /*2e40*/  @P0 FMUL.FTZ R3, R6, R4 ;  /* 0x0000000406030220 */ /* 0x010fca0000410000 */
[----:B------:R-:W-:Y:S01]  /*2e50*/  @P0 R2UR UR11, R3 ;  /* 0x00000000030b02ca */ /* 0x000fe200000e0000 */
[----:B------:R-:W-:-:S12]  /*2e60*/  IMAD.IADD R3, R2, 0x1, R13 ;  /* 0x0000000102037824 */ /* 0x000fd800078e020d */
[----:B-123--:R-:W-:-:S05]  /*2e70*/  @UP1 UMOV UR16, UR11 ;  /* 0x0000000b00101c82 */ /* 0x00efca0008000000 */
.L_x_204:
[----:B------:R-:W-:Y:S01]  /*2e80*/  PLOP3.LUT P1, PT, PT, PT, UP0, 0x80, 0x8 ;  /* 0x000000000008781c */ /* 0x000fe20003f2f008 */
[----:B------:R-:W0:Y:S01]  /*2e90*/  LDGDEPBAR ;  /* 0x00000000000079af */ /* 0x000e220000000000 */
[----:B------:R-:W-:Y:S01]  /*2ea0*/  PLOP3.LUT P4, PT, PT, PT, UP0, 0x80, 0x8 ;  /* 0x000000000008781c */ /* 0x000fe20003f8f008 */
[----:B------:R-:W-:Y:S01]  /*2eb0*/  IMAD.IADD R112, R157, 0x1, R148 ;  /* 0x000000019d707824 */ /* 0x000fe200078e0294 */
[----:B------:R-:W-:Y:S01]  /*2ec0*/  PLOP3.LUT P3, PT, PT, PT, UP0, 0x80, 0x8 ;  /* 0x000000000008781c */ /* 0x000fe20003f6f008 */
[----:B------:R-:W-:Y:S01]  /*2ed0*/  IMAD.U32 R158, RZ, RZ, UR26 ;  /* 0x0000001aff9e7e24 */ /* 0x000fe2000f8e00ff */
[----:B------:R-:W-:Y:S01]  /*2ee0*/  PLOP3.LUT P5, PT, PT, PT, UP0, 0x80, 0x8 ;  /* 0x000000000008781c */ /* 0x000fe20003faf008 */
[C---:B------:R-:W-:Y:S01]  /*2ef0*/  VIADD R159, R163.reuse, 0xffffffd8 ;  /* 0xffffffd8a39f7836 */ /* 0x040fe20000000000 */
[----:B------:R-:W-:Y:S01]  /*2f00*/  PLOP3.LUT P0, PT, PT, PT, UP0, 0x80, 0x8 ;  /* 0x000000000008781c */ /* 0x000fe20003f0f008 */
[----:B------:R-:W-:Y:S01]  /*2f10*/  VIADD R161, R163, 0x10 ;  /* 0x00000010a3a17836 */ /* 0x000fe20000000000 */
[----:B------:R-:W-:Y:S01]  /*2f20*/  PLOP3.LUT P6, PT, PT, PT, UP0, 0x80, 0x8 ;  /* 0x000000000008781c */ /* 0x000fe20003fcf008 */
[----:B------:R-:W-:Y:S01]  /*2f30*/  IMAD.MOV.U32 R166, RZ, RZ, 0x10 ;  /* 0x00000010ffa67424 */ /* 0x000fe200078e00ff */
[----:B------:R-:W-:Y:S02]  /*2f40*/  IABS R159, R159 ;  /* 0x0000009f009f7213 */ /* 0x000fe40000000000 */
[----:B------:R-:W-:Y:S02]  /*2f50*/  IABS R161, R161 ;  /* 0x000000a100a17213 */ /* 0x000fe40000000000 */
[----:B------:R-:W-:Y:S02]  /*2f60*/  I2FP.F32.S32 R159, R159 ;  /* 0x0000009f009f7245 */ /* 0x000fe40000201400 */
[----:B------:R-:W-:Y:S01]  /*2f70*/  I2FP.F32.S32 R161, R161 ;  /* 0x000000a100a17245 */ /* 0x000fe20000201400 */
[----:B------:R-:W-:Y:S04]  /*2f80*/  DEPBAR.LE SB0, 0x0 ;  /* 0x000080000000791a */ /* 0x000fe80000000000 */
[----:B------:R-:W-:Y:S06]  /*2f90*/  BAR.SYNC.DEFER_BLOCKING 0x0 ;  /* 0x0000000000007b1d */ /* 0x000fec0000010000 */
[----:B------:R-:W-:Y:S08]  /*2fa0*/  LDSM.16.M88.4 R64, [R148] ;  /* 0x000000009440783b */ /* 0x000ff00000000200 */
[----:B------:R-:W1:Y:S08]  /*2fb0*/  LDSM.16.M88.4 R16, [R149+-0x2000] ;  /* 0xffe000009510783b */ /* 0x000e700000000200 */
[----:B------:R-:W2:Y:S08]  /*2fc0*/  LDSM.16.M88.4 R60, [R148+0x1000] ;  /* 0x00100000943c783b */ /* 0x000eb00000000200 */
[----:B------:R-:W3:Y:S08]  /*2fd0*/  LDSM.16.M88.4 R32, [R149+-0x1c00] ;  /* 0xffe400009520783b */ /* 0x000ef00000000200 */
[----:B------:R-:W4:Y:S08]  /*2fe0*/  LDSM.16.M88.4 R48, [R149+-0x1800] ;  /* 0xffe800009530783b */ /* 0x000f300000000200 */
[----:B------:R-:W4:Y:S01]  /*2ff0*/  LDSM.16.M88.4 R100, [R149+-0x1400] ;  /* 0xffec00009564783b */ /* 0x000f220000000200 */
[-C--:B-1----:R-:W-:Y:S07]  /*3000*/  HMMA.16816.F32 R4, R64, R16.reuse, RZ ;  /* 0x000000104004723c */ /* 0x082fee00000018ff */
[----:B------:R-:W-:Y:S01]  /*3010*/  LDSM.16.M88.4 R104, [R112] ;  /* 0x000000007068783b */ /* 0x000fe20000000200 */
[C---:B--2---:R-:W-:Y:S07]  /*3020*/  HMMA.16816.F32 R8, R60.reuse, R16, RZ ;  /* 0x000000103c08723c */ /* 0x044fee00000018ff */
[----:B------:R-:W1:Y:S01]  /*3030*/  LDSM.16.M88.4 R108, [R150+-0x2000] ;  /* 0xffe00000966c783b */ /* 0x000e620000000200 */
[-C--:B------:R-:W-:Y:S07]  /*3040*/  HMMA.16816.F32 R12, R60, R18.reuse, RZ ;  /* 0x000000123c0c723c */ /* 0x080fee00000018ff */
[----:B------:R-:W2:Y:S01]  /*3050*/  LDSM.16.M88.4 R112, [R112+0x1000] ;  /* 0x001000007070783b */ /* 0x000ea20000000200 */
[C---:B------:R-:W-:Y:S08]  /*3060*/  HMMA.16816.F32 R16, R64.reuse, R18, RZ ;  /* 0x000000124010723c */ /* 0x040ff000000018ff */
[-C--:B---3--:R-:W-:Y:S08]  /*3070*/  HMMA.16816.F32 R20, R64, R32.reuse, RZ ;  /* 0x000000204014723c */ /* 0x088ff000000018ff */
[C---:B------:R-:W-:Y:S08]  /*3080*/  HMMA.16816.F32 R24, R60.reuse, R32, RZ ;  /* 0x000000203c18723c */ /* 0x040ff000000018ff */
[-C--:B------:R-:W-:Y:S08]  /*3090*/  HMMA.16816.F32 R28, R60, R34.reuse, RZ ;  /* 0x000000223c1c723c */ /* 0x080ff000000018ff */
[C---:B------:R-:W-:Y:S08]  /*30a0*/  HMMA.16816.F32 R32, R64.reuse, R34, RZ ;  /* 0x000000224020723c */ /* 0x040ff000000018ff */
[-C--:B----4-:R-:W-:Y:S08]  /*30b0*/  HMMA.16816.F32 R36, R64, R48.reuse, RZ ;  /* 0x000000304024723c */ /* 0x090ff000000018ff */
[C---:B------:R-:W-:Y:S08]  /*30c0*/  HMMA.16816.F32 R40, R60.reuse, R48, RZ ;  /* 0x000000303c28723c */ /* 0x040ff000000018ff */
[-C--:B------:R-:W-:Y:S08]  /*30d0*/  HMMA.16816.F32 R44, R60, R50.reuse, RZ ;  /* 0x000000323c2c723c */ /* 0x080ff000000018ff */
[C---:B------:R-:W-:Y:S08]  /*30e0*/  HMMA.16816.F32 R48, R64.reuse, R50, RZ ;  /* 0x000000324030723c */ /* 0x040ff000000018ff */
[-C--:B------:R-:W-:Y:S08]  /*30f0*/  HMMA.16816.F32 R52, R64, R100.reuse, RZ ;  /* 0x000000644034723c */ /* 0x080ff000000018ff */
[C---:B------:R-:W-:Y:S02]  /*3100*/  HMMA.16816.F32 R56, R60.reuse, R100, RZ ;  /* 0x000000643c38723c */ /* 0x040fe400000018ff */
[----:B------:R-:W-:Y:S01]  /*3110*/  @P3 SHF.R.U32.HI R100, RZ, 0x1, R252 ;  /* 0x00000001ff643819 */ /* 0x000fe200000116fc */
[----:B------:R-:W-:Y:S01]  /*3120*/  @P1 IMAD.SHL.U32 R101, R252, 0x2, RZ ;  /* 0x00000002fc651824 */ /* 0x000fe200078e00ff */
[----:B------:R-:W-:Y:S02]  /*3130*/  PLOP3.LUT P3, PT, PT, PT, UP0, 0x80, 0x8 ;  /* 0x000000000008781c */ /* 0x000fe40003f6f008 */
[----:B------:R-:W-:Y:S02]  /*3140*/  PLOP3.LUT P1, PT, PT, PT, UP0, 0x80, 0x8 ;  /* 0x000000000008781c */ /* 0x000fe40003f2f008 */
[----:B------:R-:W-:Y:S01]  /*3150*/  @P4 LOP3.LUT R101, R101, 0x6, RZ, 0xc0, !PT ;  /* 0x0000000665654812 */ /* 0x000fe200078ec0ff */
[-C--:B------:R-:W-:Y:S01]  /*3160*/  HMMA.16816.F32 R60, R60, R102.reuse, RZ ;  /* 0x000000663c3c723c */ /* 0x080fe200000018ff */
[----:B------:R-:W-:Y:S02]  /*3170*/  PLOP3.LUT P4, PT, PT, PT, UP0, 0x80, 0x8 ;  /* 0x000000000008781c */ /* 0x000fe40003f8f008 */
[----:B------:R-:W-:Y:S01]  /*3180*/  @P0 LOP3.LUT R101, R101, 0x1c0, R100, 0xf8, !PT ;  /* 0x000001c065650812 */ /* 0x000fe200078ef864 */
[C---:B------:R-:W-:Y:S01]  /*3190*/  VIADD R100, R163.reuse, 0xffffffd9 ;  /* 0xffffffd9a3647836 */ /* 0x040fe20000000000 */
[----:B------:R-:W-:Y:S03]  /*31a0*/  PLOP3.LUT P0, PT, PT, PT, UP0, 0x80, 0x8 ;  /* 0x000000000008781c */ /* 0x000fe60003f0f008 */
[----:B------:R-:W-:Y:S02]  /*31b0*/  HMMA.16816.F32 R64, R64, R102, RZ ;  /* 0x000000664040723c */ /* 0x000fe400000018ff */
[----:B------:R-:W-:Y:S01]  /*31c0*/  IABS R102, R100 ;  /* 0x0000006400667213 */ /* 0x000fe20000000000 */
[----:B------:R-:W-:Y:S02]  /*31d0*/  IMAD.MOV.U32 R100, RZ, RZ, R244 ;  /* 0x000000ffff647224 */ /* 0x000fe400078e00f4 */
[----:B------:R-:W-:Y:S01]  /*31e0*/  @P1 IMAD R158, R158, 0x80, R101 ;  /* 0x000000809e9e1824 */ /* 0x000fe200078e0265 */
[----:B------:R-:W-:Y:S01]  /*31f0*/  I2FP.F32.S32 R162, R102 ;  /* 0x0000006600a27245 */ /* 0x000fe20000201400 */
[----:B------:R-:W-:Y:S01]  /*3200*/  IMAD.MOV.U32 R101, RZ, RZ, R243 ;  /* 0x000000ffff657224 */ /* 0x000fe200078e00f3 */
[----:B------:R-:W-:Y:S01]  /*3210*/  LEA R164, P1, R248, R100, 0x2 ;  /* 0x00000064f8a47211 */ /* 0x000fe200078210ff */
[-C--:B-1----:R-:W-:Y:S05]  /*3220*/  HMMA.16816.F32 R4, R104, R108.reuse, R4 ;  /* 0x0000006c6804723c */ /* 0x082fea0000001804 */
[C---:B------:R-:W-:Y:S01]  /*3230*/  @P5 ISETP.GE.AND P5, PT, R158.reuse, UR34, PT ;  /* 0x000000229e005c0c */ /* 0x040fe2000bfa6270 */
[----:B------:R-:W-:Y:S01]  /*3240*/  @P0 VIADD R100, R158, 0x1 ;  /* 0x000000019e640836 */ /* 0x000fe20000000000 */
[----:B------:R-:W-:Y:S01]  /*3250*/  LEA.HI.X R165, R248, R101, RZ, 0x2, P1 ;  /* 0x00000065f8a57211 */ /* 0x000fe200008f14ff */
[C---:B--2---:R-:W-:Y:S01]  /*3260*/  HMMA.16816.F32 R8, R112.reuse, R108, R8 ;  /* 0x0000006c7008723c */ /* 0x044fe20000001808 */
[----:B------:R-:W-:Y:S02]  /*3270*/  PLOP3.LUT P1, PT, PT, PT, UP0, 0x80, 0x8 ;  /* 0x000000000008781c */ /* 0x000fe40003f2f008 */
[----:B------:R-:W-:Y:S01]  /*3280*/  PLOP3.LUT P0, PT, PT, PT, UP0, 0x80, 0x8 ;  /* 0x000000000008781c */ /* 0x000fe20003f0f008 */
[C---:B------:R-:W-:Y:S01]  /*3290*/  VIADD R103, R163.reuse, 0x21 ;  /* 0x00000021a3677836 */ /* 0x040fe20000000000 */
[----:B------:R-:W-:Y:S01]  /*32a0*/  @P3 ISETP.GE.AND P3, PT, R100, UR34, PT ;  /* 0x0000002264003c0c */ /* 0x000fe2000bf66270 */
[C---:B------:R-:W-:Y:S02]  /*32b0*/  VIADD R100, R163.reuse, 0xffffffe1 ;  /* 0xffffffe1a3647836 */ /* 0x040fe40000000000 */
[-C--:B------:R-:W-:Y:S03]  /*32c0*/  HMMA.16816.F32 R12, R112, R110.reuse, R12 ;  /* 0x0000006e700c723c */ /* 0x080fe6000000180c */
[----:B------:R-:W-:Y:S01]  /*32d0*/  IABS R100, R100 ;  /* 0x0000006400647213 */ /* 0x000fe20000000000 */
[C---:B------:R-:W-:Y:S02]  /*32e0*/  VIADD R108, R163.reuse, 0xffffffe0 ;  /* 0xffffffe0a36c7836 */ /* 0x040fe40000000000 */
[----:B------:R-:W-:Y:S01]  /*32f0*/  FFMA.FTZ R4, R162, -UR16, R4 ;  /* 0x80000010a2047c23 */ /* 0x000fe20008010004 */
[----:B------:R-:W-:Y:S02]  /*3300*/  VIADD R101, R163, 0x19 ;  /* 0x00000019a3657836 */ /* 0x000fe40000000000 */
[----:B------:R-:W-:Y:S01]  /*3310*/  FFMA.FTZ R5, R159, -UR16, R5 ;  /* 0x800000109f057c23 */ /* 0x000fe20008010005 */
[----:B------:R-:W-:Y:S01]  /*3320*/  IMAD.MOV.U32 R102, RZ, RZ, R100 ;  /* 0x000000ffff667224 */ /* 0x000fe200078e0064 */
[----:B------:R-:W-:Y:S01]  /*3330*/  IABS R100, R103 ;  /* 0x0000006700647213 */ /* 0x000fe20000000000 */
[C---:B------:R-:W-:Y:S04]  /*3340*/  HMMA.16816.F32 R16, R104.reuse, R110, R16 ;  /* 0x0000006e6810723c */ /* 0x040fe80000001810 */
[----:B------:R-:W-:Y:S01]  /*3350*/  I2FP.F32.S32 R172, R102 ;  /* 0x0000006600ac7245 */ /* 0x000fe20000201400 */
[----:B------:R-:W-:Y:S01]  /*3360*/  IMAD.MOV.U32 R103, RZ, RZ, R100 ;  /* 0x000000ffff677224 */ /* 0x000fe200078e0064 */
[----:B------:R-:W-:Y:S01]  /*3370*/  IABS R101, R101 ;  /* 0x0000006500657213 */ /* 0x000fe20000000000 */
[----:B-----5:R-:W-:Y:S01]  /*3380*/  FMUL.FTZ R111, R241, 1.4426950216293334961 ;  /* 0x3fb8aa3bf16f7820 */ /* 0x020fe20000410000 */
[----:B------:R-:W-:Y:S01]  /*3390*/  IABS R102, R108 ;  /* 0x0000006c00667213 */ /* 0x000fe20000000000 */
[----:B------:R-:W-:Y:S01]  /*33a0*/  FFMA.FTZ R13, R161, -UR16, R13 ;  /* 0x80000010a10d7c23 */ /* 0x000fe2000801000d */
[----:B------:R-:W-:Y:S01]  /*33b0*/  I2FP.F32.S32 R100, R101 ;  /* 0x0000006500647245 */ /* 0x000fe20000201400 */
[----:B------:R-:W-:Y:S01]  /*33c0*/  FFMA.FTZ R6, R172, -UR16, R6 ;  /* 0x80000010ac067c23 */ /* 0x000fe20008010006 */
[----:B------:R-:W-:Y:S01]  /*33d0*/  @P6 FSEL R4, R4, -INF , !P5 ;  /* 0xff80000004046808 */ /* 0x000fe20006800000 */
[----:B------:R-:W-:Y:S01]  /*33e0*/  IMAD.MOV.U32 R101, RZ, RZ, R102 ;  /* 0x000000ffff657224 */ /* 0x000fe200078e0066 */
[----:B------:R-:W-:Y:S01]  /*33f0*/  I2FP.F32.S32 R102, R103 ;  /* 0x0000006700667245 */ /* 0x000fe20000201400 */
[----:B------:R-:W-:Y:S01]  /*3400*/  FFMA.FTZ R8, R100, -UR16, R8 ;  /* 0x8000001064087c23 */ /* 0x000fe20008010008 */
[----:B------:R-:W-:Y:S01]  /*3410*/  @P1 FSEL R6, R6, -INF , !P5 ;  /* 0xff80000006061808 */ /* 0x000fe20006800000 */
[----:B------:R-:W-:Y:S01]  /*3420*/  FFMA.FTZ R14, R100, -UR16, R14 ;  /* 0x80000010640e7c23 */ /* 0x000fe2000801000e */
[----:B------:R-:W-:Y:S01]  /*3430*/  PLOP3.LUT P1, PT, PT, PT, UP0, 0x80, 0x8 ;  /* 0x000000000008781c */ /* 0x000fe20003f2f008 */
[----:B------:R-:W-:Y:S01]  /*3440*/  FFMA.FTZ R10, R102, -UR16, R10 ;  /* 0x80000010660a7c23 */ /* 0x000fe2000801000a */
[----:B------:R-:W-:Y:S01]  /*3450*/  @P4 FSEL R8, R8, -INF , !P5 ;  /* 0xff80000008084808 */ /* 0x000fe20006800000 */
[----:B------:R-:W-:Y:S01]  /*3460*/  FFMA.FTZ R18, R162, -UR16, R18 ;  /* 0x80000010a2127c23 */ /* 0x000fe20008010012 */
[----:B------:R-:W-:Y:S01]  /*3470*/  I2FP.F32.S32 R169, R101 ;  /* 0x0000006500a97245 */ /* 0x000fe20000201400 */
[----:B------:R-:W2:Y:S01]  /*3480*/  LDG.E R162, desc[UR28][R164.64] ;  /* 0x0000001ca4a27981 */ /* 0x000ea2000c1e1900 */
[----:B------:R-:W-:Y:S01]  /*3490*/  @P0 FSEL R10, R10, -INF , !P5 ;  /* 0xff8000000a0a0808 */ /* 0x000fe20006800000 */
[----:B------:R-:W-:Y:S01]  /*34a0*/  FFMA.FTZ R19, R159, -UR16, R19 ;  /* 0x800000109f137c23 */ /* 0x000fe20008010013 */
[----:B------:R-:W-:Y:S01]  /*34b0*/  PLOP3.LUT P5, PT, PT, PT, UP0, 0x80, 0x8 ;  /* 0x000000000008781c */ /* 0x000fe20003faf008 */
[----:B------:R-:W-:Y:S01]  /*34c0*/  VIADD R102, R163, 0x18 ;  /* 0x00000018a3667836 */ /* 0x000fe20000000000 */
[----:B------:R-:W-:Y:S01]  /*34d0*/  PLOP3.LUT P0, PT, PT, PT, UP0, 0x80, 0x8 ;  /* 0x000000000008781c */ /* 0x000fe20003f0f008 */
[----:B------:R-:W5:Y:S01]  /*34e0*/  LDG.E R159, desc[UR28][R164.64+0x120] ;  /* 0x0001201ca49f7981 */ /* 0x000f62000c1e1900 */
[----:B------:R-:W-:Y:S01]  /*34f0*/  PLOP3.LUT P4, PT, PT, PT, UP0, 0x80, 0x8 ;  /* 0x000000000008781c */ /* 0x000fe20003f8f008 */
[----:B------:R-:W-:Y:S01]  /*3500*/  FFMA.FTZ R7, R169, -UR16, R7 ;  /* 0x80000010a9077c23 */ /* 0x000fe20008010007 */
[----:B------:R-:W-:Y:S01]  /*3510*/  IABS R102, R102 ;  /* 0x0000006600667213 */ /* 0x000fe20000000000 */
[----:B------:R-:W-:Y:S01]  /*3520*/  @P1 VIADD R160, R158, 0x9 ;  /* 0x000000099ea01836 */ /* 0x000fe20000000000 */
[----:B------:R-:W-:Y:S01]  /*3530*/  PLOP3.LUT P1, PT, PT, PT, UP0, 0x80, 0x8 ;  /* 0x000000000008781c */ /* 0x000fe20003f2f008 */
[C---:B------:R-:W-:Y:S01]  /*3540*/  VIADD R100, R163.reuse, 0x11 ;  /* 0x00000011a3647836 */ /* 0x040fe20000000000 */
[----:B------:R-:W-:Y:S01]  /*3550*/  I2FP.F32.S32 R108, R102 ;  /* 0x00000066006c7245 */ /* 0x000fe20000201400 */
[----:B------:R-:W-:Y:S01]  /*3560*/  VIADD R102, R163, 0xffffffd1 ;  /* 0xffffffd1a3667836 */ /* 0x000fe20000000000 */
[----:B------:R-:W-:Y:S01]  /*3570*/  PLOP3.LUT P6, PT, PT, PT, UP0, 0x80, 0x8 ;  /* 0x000000000008781c */ /* 0x000fe20003fcf008 */
[----:B------:R-:W-:Y:S01]  /*3580*/  FMUL.FTZ R110, R240, 1.4426950216293334961 ;  /* 0x3fb8aa3bf06e7820 */ /* 0x000fe20000410000 */
[----:B------:R-:W-:Y:S01]  /*3590*/  @P5 FSEL R5, R5, -INF , !P3 ;  /* 0xff80000005055808 */ /* 0x000fe20005800000 */
[----:B------:R-:W-:Y:S01]  /*35a0*/  VIADD R101, R163, 0x20 ;  /* 0x00000020a3657836 */ /* 0x000fe20000000000 */
[----:B------:R-:W-:Y:S01]  /*35b0*/  PLOP3.LUT P5, PT, PT, PT, UP0, 0x80, 0x8 ;  /* 0x000000000008781c */ /* 0x000fe20003faf008 */
[----:B------:R-:W-:Y:S01]  /*35c0*/  FFMA.FTZ R9, R108, -UR16, R9 ;  /* 0x800000106c097c23 */ /* 0x000fe20008010009 */
[----:B------:R-:W-:Y:S01]  /*35d0*/  @P0 FSEL R7, R7, -INF , !P3 ;  /* 0xff80000007070808 */ /* 0x000fe20005800000 */
[----:B------:R-:W-:Y:S01]  /*35e0*/  @P4 VIADD R103, R158, 0x10 ;  /* 0x000000109e674836 */ /* 0x000fe20000000000 */
[----:B------:R-:W-:Y:S01]  /*35f0*/  IABS R101, R101 ;  /* 0x0000006500657213 */ /* 0x000fe20000000000 */
[----:B------:R-:W-:Y:S01]  /*3600*/  FFMA.FTZ R15, R108, -UR16, R15 ;  /* 0x800000106c0f7c23 */ /* 0x000fe2000801000f */
[----:B------:R-:W-:Y:S02]  /*3610*/  PLOP3.LUT P0, PT, PT, PT, UP0, 0x80, 0x8 ;  /* 0x000000000008781c */ /* 0x000fe40003f0f008 */
[----:B------:R-:W-:Y:S01]  /*3620*/  I2FP.F32.S32 R101, R101 ;  /* 0x0000006500657245 */ /* 0x000fe20000201400 */
[----:B------:R-:W-:Y:S01]  /*3630*/  @P6 VIADD R109, R158, 0x8 ;  /* 0x000000089e6d6836 */ /* 0x000fe20000000000 */
[----:B------:R-:W-:Y:S02]  /*3640*/  PLOP3.LUT P4, PT, PT, PT, UP0, 0x80, 0x8 ;  /* 0x000000000008781c */ /* 0x000fe40003f8f008 */
[----:B------:R-:W-:Y:S01]  /*3650*/  PLOP3.LUT P6, PT, PT, PT, UP0, 0x80, 0x8 ;  /* 0x000000000008781c */ /* 0x000fe20003fcf008 */
[----:B------:R-:W-:Y:S01]  /*3660*/  FFMA.FTZ R11, R101, -UR16, R11 ;  /* 0x80000010650b7c23 */ /* 0x000fe2000801000b */
[----:B------:R-:W-:Y:S02]  /*3670*/  @P5 FSEL R9, R9, -INF , !P3 ;  /* 0xff80000009095808 */ /* 0x000fe40005800000 */
[----:B------:R-:W-:Y:S02]  /*3680*/  FSETP.NEU.FTZ.AND P5, PT, R241, -INF , PT ;  /* 0xff800000f100780b */ /* 0x000fe40003fbd000 */
[----:B------:R-:W-:Y:S02]  /*3690*/  @P1 ISETP.GE.AND P1, PT, R160, UR34, PT ;  /* 0x00000022a0001c0c */ /* 0x000fe4000bf26270 */
[----:B------:R-:W-:Y:S02]  /*36a0*/  FSEL R111, R111, RZ, P5 ;  /* 0x000000ff6f6f7208 */ /* 0x000fe40002800000 */
[----:B------:R-:W-:Y:S02]  /*36b0*/  @P0 FSEL R11, R11, -INF , !P3 ;  /* 0xff8000000b0b0808 */ /* 0x000fe40005800000 */
[----:B------:R-:W-:Y:S01]  /*36c0*/  FSETP.NEU.FTZ.AND P0, PT, R240, -INF , PT ;  /* 0xff800000f000780b */ /* 0x000fe20003f1d000 */
[--C-:B------:R-:W-:Y:S01]  /*36d0*/  FFMA.FTZ R101, R4, UR9, -R111.reuse ;  /* 0x0000000904657c23 */ /* 0x100fe2000801086f */
[----:B------:R-:W-:Y:S01]  /*36e0*/  @P4 ISETP.GE.AND P4, PT, R103, UR34, PT ;  /* 0x0000002267004c0c */ /* 0x000fe2000bf86270 */
[----:B------:R-:W-:Y:S01]  /*36f0*/  FFMA.FTZ R5, R5, UR9, -R111 ;  /* 0x0000000905057c23 */ /* 0x000fe2000801086f */
[----:B------:R-:W-:Y:S01]  /*3700*/  IABS R4, R100 ;  /* 0x0000006400047213 */ /* 0x000fe20000000000 */
[----:B------:R1:W-:Y:S01]  /*3710*/  MUFU.EX2 R247, R101 ;  /* 0x0000006500f77308 */ /* 0x0003e20000000800 */
[----:B------:R-:W-:Y:S02]  /*3720*/  IABS R100, R102 ;  /* 0x0000006600647213 */ /* 0x000fe40000000000 */
[----:B------:R-:W-:Y:S02]  /*3730*/  FSEL R110, R110, RZ, P0 ;  /* 0x000000ff6e6e7208 */ /* 0x000fe40000000000 */
[----:B------:R-:W-:Y:S02]  /*3740*/  PLOP3.LUT P0, PT, PT, PT, UP0, 0x80, 0x8 ;  /* 0x000000000008781c */ /* 0x000fe40003f0f008 */
[----:B------:R-:W-:Y:S03]  /*3750*/  I2FP.F32.S32 R160, R4 ;  /* 0x0000000400a07245 */ /* 0x000fe60000201400 */
[----:B------:R3:W-:Y:S01]  /*3760*/  MUFU.EX2 R245, R5 ;  /* 0x0000000500f57308 */ /* 0x0007e20000000800 */
[----:B------:R-:W-:Y:S01]  /*3770*/  IMAD.MOV.U32 R4, RZ, RZ, R100 ;  /* 0x000000ffff047224 */ /* 0x000fe200078e0064 */
[----:B------:R-:W-:Y:S01]  /*3780*/  @P6 ISETP.GE.AND P6, PT, R109, UR34, PT ;  /* 0x000000226d006c0c */ /* 0x000fe2000bfc6270 */
[C---:B------:R-:W-:Y:S01]  /*3790*/  FMUL.FTZ R109, R239.reuse, 1.4426950216293334961 ;  /* 0x3fb8aa3bef6d7820 */ /* 0x040fe20000410000 */
[----:B------:R-:W-:Y:S01]  /*37a0*/  FSETP.NEU.FTZ.AND P3, PT, R239, -INF , PT ;  /* 0xff800000ef00780b */ /* 0x000fe20003f7d000 */
[----:B------:R-:W-:Y:S01]  /*37b0*/  FFMA.FTZ R12, R160, -UR16, R12 ;  /* 0x80000010a00c7c23 */ /* 0x000fe2000801000c */
[----:B------:R-:W-:Y:S01]  /*37c0*/  PLOP3.LUT P5, PT, PT, PT, UP0, 0x80, 0x8 ;  /* 0x000000000008781c */ /* 0x000fe20003faf008 */
[--C-:B------:R-:W-:Y:S01]  /*37d0*/  FFMA.FTZ R7, R7, UR9, -R110.reuse ;  /* 0x0000000907077c23 */ /* 0x100fe2000801086e */
[----:B------:R-:W-:Y:S01]  /*37e0*/  FSEL R109, R109, RZ, P3 ;  /* 0x000000ff6d6d7208 */ /* 0x000fe20001800000 */
[----:B-1----:R-:W1:Y:S01]  /*37f0*/  LDSM.16.M88.4 R100, [R150+-0x1c00] ;  /* 0xffe400009664783b */ /* 0x002e620000000200 */
[----:B------:R-:W-:Y:S01]  /*3800*/  @P0 FSEL R14, R14, -INF , !P6 ;  /* 0xff8000000e0e0808 */ /* 0x000fe20007000000 */
[----:B------:R-:W-:Y:S01]  /*3810*/  MUFU.EX2 R202, R7 ;  /* 0x0000000700ca7308 */ /* 0x000fe20000000800 */
[----:B------:R-:W-:Y:S01]  /*3820*/  PLOP3.LUT P0, PT, PT, PT, UP0, 0x80, 0x8 ;  /* 0x000000000008781c */ /* 0x000fe20003f0f008 */
[--C-:B------:R-:W-:Y:S01]  /*3830*/  FFMA.FTZ R9, R9, UR9, -R109.reuse ;  /* 0x0000000909097c23 */ /* 0x100fe2000801086d */
[----:B------:R-:W-:Y:S01]  /*3840*/  PLOP3.LUT P3, PT, PT, PT, UP0, 0x80, 0x8 ;  /* 0x000000000008781c */ /* 0x000fe20003f6f008 */
[----:B---3--:R-:W-:Y:S01]  /*3850*/  FFMA.FTZ R5, R6, UR9, -R110 ;  /* 0x0000000906057c23 */ /* 0x008fe2000801086e */
[----:B------:R-:W-:Y:S05]  /*3860*/  I2FP.F32.S32 R6, R4 ;  /* 0x0000000400067245 */ /* 0x000fea0000201400 */
[----:B------:R-:W-:Y:S01]  /*3870*/  MUFU.EX2 R208, R9 ;  /* 0x0000000900d07308 */ /* 0x000fe20000000800 */
[--C-:B------:R-:W-:Y:S01]  /*3880*/  FFMA.FTZ R4, R8, UR9, -R109.reuse ;  /* 0x0000000908047c23 */ /* 0x100fe2000801086d */
[----:B------:R-:W-:Y:S01]  /*3890*/  @P5 FSEL R12, R12, -INF , !P6 ;  /* 0xff8000000c0c5808 */ /* 0x000fe20007000000 */
[----:B------:R-:W-:Y:S01]  /*38a0*/  FMUL.FTZ R8, R238, 1.4426950216293334961 ;  /* 0x3fb8aa3bee087820 */ /* 0x000fe20000410000 */
[----:B------:R-:W-:Y:S01]  /*38b0*/  FFMA.FTZ R16, R6, -UR16, R16 ;  /* 0x8000001006107c23 */ /* 0x000fe20008010010 */
[----:B------:R-:W-:Y:S01]  /*38c0*/  PLOP3.LUT P5, PT, PT, PT, UP0, 0x80, 0x8 ;  /* 0x000000000008781c */ /* 0x000fe20003faf008 */
[----:B------:R-:W-:Y:S02]  /*38d0*/  @P0 VIADD R108, R158, 0x11 ;  /* 0x000000119e6c0836 */ /* 0x000fe40000000000 */
[----:B------:R-:W-:Y:S02]  /*38e0*/  FFMA.FTZ R12, R12, UR9, -R109 ;  /* 0x000000090c0c7c23 */ /* 0x000fe4000801086d */
[----:B------:R3:W-:Y:S01]  /*38f0*/  MUFU.EX2 R209, R4 ;  /* 0x0000000400d17308 */ /* 0x0007e20000000800 */
[----:B------:R-:W-:Y:S02]  /*3900*/  PLOP3.LUT P0, PT, PT, PT, UP0, 0x80, 0x8 ;  /* 0x000000000008781c */ /* 0x000fe40003f0f008 */
[----:B------:R-:W-:Y:S02]  /*3910*/  @P3 FSEL R16, R16, -INF , !P6 ;  /* 0xff80000010103808 */ /* 0x000fe40007000000 */
[----:B------:R-:W-:Y:S05]  /*3920*/  PLOP3.LUT P3, PT, PT, PT, UP0, 0x80, 0x8 ;  /* 0x000000000008781c */ /* 0x000fea0003f6f008 */
[----:B------:R4:W2:Y:S01]  /*3930*/  MUFU.EX2 R204, R5 ;  /* 0x0000000500cc7308 */ /* 0x0008a20000000800 */
[----:B------:R-:W-:Y:S01]  /*3940*/  FFMA.FTZ R16, R16, UR9, -R111 ;  /* 0x0000000910107c23 */ /* 0x000fe2000801086f */
[----:B------:R-:W-:Y:S02]  /*3950*/  @P5 FSEL R18, R18, -INF , !P6 ;  /* 0xff80000012125808 */ /* 0x000fe40007000000 */
[----:B------:R-:W-:Y:S02]  /*3960*/  FSETP.NEU.FTZ.AND P6, PT, R238, -INF , PT ;  /* 0xff800000ee00780b */ /* 0x000fe40003fdd000 */
[----:B------:R-:W-:Y:S01]  /*3970*/  @P0 FSEL R15, R15, -INF , !P1 ;  /* 0xff8000000f0f0808 */ /* 0x000fe20004800000 */
[----:B------:R-:W-:Y:S03]  /*3980*/  FFMA.FTZ R18, R18, UR9, -R110 ;  /* 0x0000000912127c23 */ /* 0x000fe6000801086e */
[----:B------:R4:W-:Y:S01]  /*3990*/  MUFU.EX2 R205, R12 ;  /* 0x0000000c00cd7308 */ /* 0x0009e20000000800 */
[----:B------:R-:W-:Y:S01]  /*39a0*/  PLOP3.LUT P0, PT, PT, PT, UP0, 0x80, 0x8 ;  /* 0x000000000008781c */ /* 0x000fe20003f0f008 */
[C---:B---3--:R-:W-:Y:S01]  /*39b0*/  VIADD R4, R163.reuse, 0xffffffd0 ;  /* 0xffffffd0a3047836 */ /* 0x048fe20000000000 */
[----:B------:R-:W-:Y:S01]  /*39c0*/  FSEL R8, R8, RZ, P6 ;  /* 0x000000ff08087208 */ /* 0x000fe20003000000 */
[----:B------:R-:W-:Y:S01]  /*39d0*/  @P3 VIADD R7, R158, 0x18 ;  /* 0x000000189e073836 */ /* 0x000fe20000000000 */
[----:B------:R-:W-:Y:S01]  /*39e0*/  PLOP3.LUT P6, PT, PT, PT, UP0, 0x80, 0x8 ;  /* 0x000000000008781c */ /* 0x000fe20003fcf008 */
[-C--:B-1----:R-:W-:Y:S01]  /*39f0*/  HMMA.16816.F32 R20, R104, R100.reuse, R20 ;  /* 0x000000646814723c */ /* 0x082fe20000001814 */
[----:B------:R-:W-:Y:S03]  /*3a00*/  PLOP3.LUT P3, PT, PT, PT, UP0, 0x80, 0x8 ;  /* 0x000000000008781c */ /* 0x000fe60003f6f008 */
[----:B------:R-:W-:Y:S01]  /*3a10*/  MUFU.EX2 R237, R16 ;  /* 0x0000001000ed7308 */ /* 0x000fe20000000800 */
[----:B------:R-:W-:Y:S01]  /*3a20*/  IABS R4, R4 ;  /* 0x0000000400047213 */ /* 0x000fe20000000000 */
[----:B----4-:R-:W-:Y:S01]  /*3a30*/  VIADD R5, R163, 0xffffffc9 ;  /* 0xffffffc9a3057836 */ /* 0x010fe20000000000 */
[----:B------:R-:W-:Y:S01]  /*3a40*/  PLOP3.LUT P5, PT, PT, PT, UP0, 0x80, 0x8 ;  /* 0x000000000008781c */ /* 0x000fe20003faf008 */
[----:B------:R-:W-:Y:S01]  /*3a50*/  FFMA.FTZ R15, R15, UR9, -R8 ;  /* 0x000000090f0f7c23 */ /* 0x000fe20008010808 */
[----:B------:R-:W-:Y:S01]  /*3a60*/  I2FP.F32.S32 R4, R4 ;  /* 0x0000000400047245 */ /* 0x000fe20000201400 */
[C---:B------:R-:W-:Y:S04]  /*3a70*/  HMMA.16816.F32 R24, R112.reuse, R100, R24 ;  /* 0x000000647018723c */ /* 0x040fe80000001818 */
[----:B------:R-:W-:Y:S01]  /*3a80*/  MUFU.EX2 R206, R15 ;  /* 0x0000000f00ce7308 */ /* 0x000fe20000000800 */
[----:B------:R-:W-:Y:S01]  /*3a90*/  IABS R5, R5 ;  /* 0x0000000500057213 */ /* 0x000fe20000000000 */
[C---:B------:R-:W-:Y:S01]  /*3aa0*/  FFMA.FTZ R17, R4.reuse, -UR16, R17 ;  /* 0x8000001004117c23 */ /* 0x040fe20008010011 */
[----:B------:R-:W-:Y:S01]  /*3ab0*/  @P0 FSEL R19, R19, -INF , !P1 ;  /* 0xff80000013130808 */ /* 0x000fe20004800000 */
[----:B------:R-:W-:Y:S01]  /*3ac0*/  VIADD R12, R163, 0xffffffc8 ;  /* 0xffffffc8a30c7836 */ /* 0x000fe20000000000 */
[----:B------:R-:W-:Y:S01]  /*3ad0*/  PLOP3.LUT P0, PT, PT, PT, UP0, 0x80, 0x8 ;  /* 0x000000000008781c */ /* 0x000fe20003f0f008 */
[-C--:B------:R-:W-:Y:S04]  /*3ae0*/  HMMA.16816.F32 R28, R112, R102.reuse, R28 ;  /* 0x00000066701c723c */ /* 0x080fe8000000181c */
[----:B------:R-:W-:Y:S01]  /*3af0*/  MUFU.EX2 R190, R18 ;  /* 0x0000001200be7308 */ /* 0x000fe20000000800 */
[----:B------:R-:W-:Y:S01]  /*3b00*/  I2FP.F32.S32 R5, R5 ;  /* 0x0000000500057245 */ /* 0x000fe20000201400 */
[----:B------:R-:W-:Y:S01]  /*3b10*/  FFMA.FTZ R23, R4, -UR16, R23 ;  /* 0x8000001004177c23 */ /* 0x000fe20008010017 */
[----:B------:R-:W-:Y:S01]  /*3b20*/  @P6 FSEL R13, R13, -INF , !P1 ;  /* 0xff8000000d0d6808 */ /* 0x000fe20004800000 */
[----:B------:R-:W-:Y:S01]  /*3b30*/  VIADD R4, R163, 0x9 ;  /* 0x00000009a3047836 */ /* 0x000fe20000000000 */
[----:B------:R-:W-:Y:S01]  /*3b40*/  @P3 FSEL R17, R17, -INF , !P1 ;  /* 0xff80000011113808 */ /* 0x000fe20004800000 */
[----:B------:R-:W-:Y:S01]  /*3b50*/  FFMA.FTZ R20, R5, -UR16, R20 ;  /* 0x8000001005147c23 */ /* 0x000fe20008010014 */
[----:B------:R-:W-:Y:S01]  /*3b60*/  PLOP3.LUT P1, PT, PT, PT, UP0, 0x80, 0x8 ;  /* 0x000000000008781c */ /* 0x000fe20003f2f008 */
[----:B------:R-:W-:Y:S01]  /*3b70*/  FFMA.FTZ R22, R6, -UR16, R22 ;  /* 0x8000001006167c23 */ /* 0x000fe20008010016 */
[----:B------:R-:W-:Y:S01]  /*3b80*/  IABS R4, R4 ;  /* 0x0000000400047213 */ /* 0x000fe20000000000 */
[----:B------:R-:W-:Y:S01]  /*3b90*/  @P5 VIADD R9, R158, 0x19 ;  /* 0x000000199e095836 */ /* 0x000fe20000000000 */
[----:B------:R-:W-:Y:S01]  /*3ba0*/  @P0 FSEL R20, R20, -INF , !P4 ;  /* 0xff80000014140808 */ /* 0x000fe20006000000 */
[----:B------:R-:W-:Y:S01]  /*3bb0*/  FFMA.FTZ R26, R160, -UR16, R26 ;  /* 0x80000010a01a7c23 */ /* 0x000fe2000801001a */
[----:B------:R-:W-:Y:S01]  /*3bc0*/  PLOP3.LUT P0, PT, PT, PT, UP0, 0x80, 0x8 ;  /* 0x000000000008781c */ /* 0x000fe20003f0f008 */
[C---:B------:R-:W-:Y:S01]  /*3bd0*/  HMMA.16816.F32 R32, R104.reuse, R102, R32 ;  /* 0x000000666820723c */ /* 0x040fe20000001820 */
[----:B------:R-:W-:Y:S01]  /*3be0*/  PLOP3.LUT P5, PT, PT, PT, UP0, 0x80, 0x8 ;  /* 0x000000000008781c */ /* 0x000fe20003faf008 */
[----:B------:R-:W5:Y:S01]  /*3bf0*/  LDG.E R160, desc[UR28][R164.64+0x100] ;  /* 0x0001001ca4a07981 */ /* 0x000f62000c1e1900 */
[----:B------:R-:W-:Y:S01]  /*3c00*/  PLOP3.LUT P3, PT, PT, PT, UP0, 0x80, 0x8 ;  /* 0x000000000008781c */ /* 0x000fe20003f6f008 */
[--C-:B------:R-:W-:Y:S01]  /*3c10*/  FFMA.FTZ R11, R11, UR9, -R8.reuse ;  /* 0x000000090b0b7c23 */ /* 0x100fe20008010808 */
[----:B------:R-:W-:Y:S01]  /*3c20*/  I2FP.F32.S32 R4, R4 ;  /* 0x0000000400047245 */ /* 0x000fe20000201400 */
[----:B------:R-:W-:Y:S01]  /*3c30*/  FFMA.FTZ R14, R14, UR9, -R8 ;  /* 0x000000090e0e7c23 */ /* 0x000fe20008010808 */
[----:B------:R-:W-:Y:S01]  /*3c40*/  @P1 FSEL R22, R22, -INF , !P4 ;  /* 0xff80000016161808 */ /* 0x000fe20006000000 */
[----:B------:R1:W-:Y:S01]  /*3c50*/  MUFU.EX2 R211, R11 ;  /* 0x0000000b00d37308 */ /* 0x0003e20000000800 */
[----:B------:R-:W-:Y:S01]  /*3c60*/  PLOP3.LUT P1, PT, PT, PT, UP0, 0x80, 0x8 ;  /* 0x000000000008781c */ /* 0x000fe20003f2f008 */
[C---:B------:R-:W-:Y:S01]  /*3c70*/  FFMA.FTZ R24, R4.reuse, -UR16, R24 ;  /* 0x8000001004187c23 */ /* 0x040fe20008010018 */
[----:B------:R-:W-:Y:S01]  /*3c80*/  IABS R12, R12 ;  /* 0x0000000c000c7213 */ /* 0x000fe20000000000 */
[----:B------:R-:W-:Y:S01]  /*3c90*/  FFMA.FTZ R30, R4, -UR16, R30 ;  /* 0x80000010041e7c23 */ /* 0x000fe2000801001e */
[----:B------:R-:W-:Y:S01]  /*3ca0*/  VIADD R4, R163, 0x1 ;  /* 0x00000001a3047836 */ /* 0x000fe20000000000 */
[----:B------:R-:W-:Y:S01]  /*3cb0*/  @P5 ISETP.GE.AND P5, PT, R108, UR34, PT ;  /* 0x000000226c005c0c */ /* 0x000fe2000bfa6270 */
[----:B------:R-:W-:Y:S03]  /*3cc0*/  FFMA.FTZ R27, R161, -UR16, R27 ;  /* 0x80000010a11b7c23 */ /* 0x000fe6000801001b */
[----:B------:R-:W-:Y:S01]  /*3cd0*/  MUFU.EX2 R207, R14 ;  /* 0x0000000e00cf7308 */ /* 0x000fe20000000800 */
[----:B------:R-:W-:Y:S01]  /*3ce0*/  @P0 FSEL R24, R24, -INF , !P4 ;  /* 0xff80000018180808 */ /* 0x000fe20006000000 */
[----:B------:R-:W-:Y:S01]  /*3cf0*/  FFMA.FTZ R17, R17, UR9, -R111 ;  /* 0x0000000911117c23 */ /* 0x000fe2000801086f */
[----:B------:R-:W-:Y:S01]  /*3d00*/  PLOP3.LUT P0, PT, PT, PT, UP0, 0x80, 0x8 ;  /* 0x000000000008781c */ /* 0x000fe20003f0f008 */
[----:B------:R-:W-:Y:S01]  /*3d10*/  FFMA.FTZ R10, R10, UR9, -R8 ;  /* 0x000000090a0a7c23 */ /* 0x000fe20008010808 */
[----:B------:R-:W-:Y:S01]  /*3d20*/  I2FP.F32.S32 R12, R12 ;  /* 0x0000000c000c7245 */ /* 0x000fe20000201400 */
[----:B------:R-:W-:Y:S01]  /*3d30*/  FFMA.FTZ R34, R5, -UR16, R34 ;  /* 0x8000001005227c23 */ /* 0x000fe20008010022 */
[----:B------:R-:W-:Y:S03]  /*3d40*/  @P1 FSEL R26, R26, -INF , !P4 ;  /* 0xff8000001a1a1808 */ /* 0x000fe60006000000 */
[----:B------:R-:W-:Y:S01]  /*3d50*/  MUFU.EX2 R236, R17 ;  /* 0x0000001100ec7308 */ /* 0x000fe20000000800 */
[----:B------:R-:W-:Y:S01]  /*3d60*/  PLOP3.LUT P1, PT, PT, PT, UP0, 0x80, 0x8 ;  /* 0x000000000008781c */ /* 0x000fe20003f2f008 */
[C---:B------:R-:W-:Y:S01]  /*3d70*/  FFMA.FTZ R21, R12.reuse, -UR16, R21 ;  /* 0x800000100c157c23 */ /* 0x040fe20008010015 */
[----:B------:R-:W-:Y:S01]  /*3d80*/  PLOP3.LUT P6, PT, PT, PT, UP0, 0x80, 0x8 ;  /* 0x000000000008781c */ /* 0x000fe20003fcf008 */
[----:B------:R3:W4:Y:S01]  /*3d90*/  LDG.E R161, desc[UR28][R164.64+0x20] ;  /* 0x0000201ca4a17981 */ /* 0x000722000c1e1900 */
[----:B------:R-:W-:Y:S01]  /*3da0*/  IABS R4, R4 ;  /* 0x0000000400047213 */ /* 0x000fe20000000000 */
[----:B------:R-:W-:Y:S01]  /*3db0*/  FFMA.FTZ R13, R13, UR9, -R109 ;  /* 0x000000090d0d7c23 */ /* 0x000fe2000801086d */
[----:B------:R-:W-:Y:S03]  /*3dc0*/  @P3 ISETP.GE.AND P3, PT, R9, UR34, PT ;  /* 0x0000002209003c0c */ /* 0x000fe6000bf66270 */
[----:B------:R3:W-:Y:S01]  /*3dd0*/  MUFU.EX2 R212, R10 ;  /* 0x0000000a00d47308 */ /* 0x0007e20000000800 */
[----:B------:R-:W-:Y:S01]  /*3de0*/  @P0 FSEL R21, R21, -INF , !P5 ;  /* 0xff80000015150808 */ /* 0x000fe20006800000 */
[C---:B------:R-:W-:Y:S01]  /*3df0*/  VIADD R9, R163.reuse, 0x8 ;  /* 0x00000008a3097836 */ /* 0x040fe20000000000 */
[----:B------:R-:W-:Y:S01]  /*3e00*/  PLOP3.LUT P0, PT, PT, PT, UP0, 0x80, 0x8 ;  /* 0x000000000008781c */ /* 0x000fe20003f0f008 */
[----:B-1----:R-:W-:Y:S01]  /*3e10*/  VIADD R11, R163, 0xffffffc1 ;  /* 0xffffffc1a30b7836 */ /* 0x002fe20000000000 */
[----:B------:R-:W-:Y:S01]  /*3e20*/  I2FP.F32.S32 R15, R4 ;  /* 0x00000004000f7245 */ /* 0x000fe20000201400 */
[----:B------:R-:W-:Y:S01]  /*3e30*/  FFMA.FTZ R19, R19, UR9, -R110 ;  /* 0x0000000913137c23 */ /* 0x000fe2000801086e */
[----:B------:R-:W-:Y:S03]  /*3e40*/  @P1 FSEL R23, R23, -INF , !P5 ;  /* 0xff80000017171808 */ /* 0x000fe60006800000 */
[----:B------:R1:W-:Y:S01]  /*3e50*/  MUFU.EX2 R203, R13 ;  /* 0x0000000d00cb7308 */ /* 0x0003e20000000800 */
[----:B------:R-:W-:Y:S01]  /*3e60*/  PLOP3.LUT P1, PT, PT, PT, UP0, 0x80, 0x8 ;  /* 0x000000000008781c */ /* 0x000fe20003f2f008 */
[----:B------:R-:W-:Y:S01]  /*3e70*/  FFMA.FTZ R28, R15, -UR16, R28 ;  /* 0x800000100f1c7c23 */ /* 0x000fe2000801001c */
[----:B------:R-:W-:Y:S01]  /*3e80*/  IABS R9, R9 ;  /* 0x0000000900097213 */ /* 0x000fe20000000000 */
[----:B------:R-:W-:Y:S01]  /*3e90*/  FFMA.FTZ R35, R12, -UR16, R35 ;  /* 0x800000100c237c23 */ /* 0x000fe20008010023 */
[----:B------:R-:W-:Y:S01]  /*3ea0*/  @P6 ISETP.GE.AND P6, PT, R7, UR34, PT ;  /* 0x0000002207006c0c */ /* 0x000fe2000bfc6270 */
[--C-:B------:R-:W-:Y:S01]  /*3eb0*/  FFMA.FTZ R20, R20, UR9, -R111.reuse ;  /* 0x0000000914147c23 */ /* 0x100fe2000801086f */
[----:B------:R-:W-:Y:S03]  /*3ec0*/  PLOP3.LUT P4, PT, PT, PT, UP0, 0x80, 0x8 ;  /* 0x000000000008781c */ /* 0x000fe60003f8f008 */
[----:B------:R-:W2:Y:S01]  /*3ed0*/  MUFU.EX2 R189, R19 ;  /* 0x0000001300bd7308 */ /* 0x000ea20000000800 */
[----:B------:R-:W-:Y:S01]  /*3ee0*/  @P0 FSEL R27, R27, -INF , !P5 ;  /* 0xff8000001b1b0808 */ /* 0x000fe20006800000 */
[----:B------:R-:W1:Y:S01]  /*3ef0*/  LDSM.16.M88.4 R4, [R150+-0x1800] ;  /* 0xffe800009604783b */ /* 0x000e620000000200 */
[----:B------:R-:W-:Y:S01]  /*3f00*/  PLOP3.LUT P0, PT, PT, PT, UP0, 0x80, 0x8 ;  /* 0x000000000008781c */ /* 0x000fe20003f0f008 */
[----:B---3--:R-:W-:Y:S01]  /*3f10*/  VIADD R10, R163, 0xffffffc0 ;  /* 0xffffffc0a30a7836 */ /* 0x008fe20000000000 */
[----:B------:R-:W-:Y:S01]  /*3f20*/  I2FP.F32.S32 R9, R9 ;  /* 0x0000000900097245 */ /* 0x000fe20000201400 */
[----:B------:R-:W-:Y:S01]  /*3f30*/  FFMA.FTZ R21, R21, UR9, -R111 ;  /* 0x0000000915157c23 */ /* 0x000fe2000801086f */
[----:B------:R-:W-:Y:S03]  /*3f40*/  @P1 FSEL R28, R28, -INF , !P6 ;  /* 0xff8000001c1c1808 */ /* 0x000fe60007000000 */
[----:B------:R-:W-:Y:S01]  /*3f50*/  MUFU.EX2 R235, R20 ;  /* 0x0000001400eb7308 */ /* 0x000fe20000000800 */
[----:B------:R-:W-:Y:S01]  /*3f60*/  PLOP3.LUT P1, PT, PT, PT, UP0, 0x80, 0x8 ;  /* 0x000000000008781c */ /* 0x000fe20003f2f008 */
[C---:B------:R-:W-:Y:S01]  /*3f70*/  FFMA.FTZ R25, R9.reuse, -UR16, R25 ;  /* 0x8000001009197c23 */ /* 0x040fe20008010019 */
[----:B------:R-:W-:Y:S01]  /*3f80*/  IABS R14, R163 ;  /* 0x000000a3000e7213 */ /* 0x000fe20000000000 */
[----:B------:R-:W-:Y:S01]  /*3f90*/  FFMA.FTZ R31, R9, -UR16, R31 ;  /* 0x80000010091f7c23 */ /* 0x000fe2000801001f */
[----:B------:R-:W-:Y:S01]  /*3fa0*/  IABS R11, R11 ;  /* 0x0000000b000b7213 */ /* 0x000fe20000000000 */
[--C-:B------:R-:W-:Y:S01]  /*3fb0*/  FFMA.FTZ R22, R22, UR9, -R110.reuse ;  /* 0x0000000916167c23 */ /* 0x100fe2000801086e */
[----:B------:R-:W-:Y:S03]  /*3fc0*/  @P4 FSEL R25, R25, -INF , !P5 ;  /* 0xff80000019194808 */ /* 0x000fe60006800000 */
[----:B------:R-:W-:Y:S01]  /*3fd0*/  MUFU.EX2 R234, R21 ;  /* 0x0000001500ea7308 */ /* 0x000fe20000000800 */
[----:B------:R-:W-:Y:S01]  /*3fe0*/  @P0 FSEL R34, R34, -INF , !P6 ;  /* 0xff80000022220808 */ /* 0x000fe20007000000 */
[--C-:B------:R-:W-:Y:S01]  /*3ff0*/  FFMA.FTZ R23, R23, UR9, -R110.reuse ;  /* 0x0000000917177c23 */ /* 0x100fe2000801086e */
[----:B------:R-:W-:Y:S01]  /*4000*/  PLOP3.LUT P0, PT, PT, PT, UP0, 0x80, 0x8 ;  /* 0x000000000008781c */ /* 0x000fe20003f0f008 */
[--C-:B------:R-:W-:Y:S01]  /*4010*/  FFMA.FTZ R24, R24, UR9, -R109.reuse ;  /* 0x0000000918187c23 */ /* 0x100fe2000801086d */
[----:B------:R-:W-:Y:S01]  /*4020*/  PLOP3.LUT P4, PT, PT, PT, UP0, 0x80, 0x8 ;  /* 0x000000000008781c */ /* 0x000fe20003f8f008 */
[----:B------:R-:W-:Y:S01]  /*4030*/  @P1 VIADD R17, R158, 0x20 ;  /* 0x000000209e111836 */ /* 0x000fe20000000000 */
[----:B------:R-:W-:Y:S03]  /*4040*/  PLOP3.LUT P5, PT, PT, PT, UP0, 0x80, 0x8 ;  /* 0x000000000008781c */ /* 0x000fe60003faf008 */
[----:B------:R-:W-:Y:S01]  /*4050*/  MUFU.EX2 R187, R22 ;  /* 0x0000001600bb7308 */ /* 0x000fe20000000800 */
[----:B------:R-:W-:Y:S01]  /*4060*/  I2FP.F32.S32 R14, R14 ;  /* 0x0000000e000e7245 */ /* 0x000fe20000201400 */
[----:B------:R-:W-:Y:S01]  /*4070*/  FFMA.FTZ R34, R34, UR9, -R110 ;  /* 0x0000000922227c23 */ /* 0x000fe2000801086e */
[----:B------:R-:W-:Y:S01]  /*4080*/  I2FP.F32.S32 R11, R11 ;  /* 0x0000000b000b7245 */ /* 0x000fe20000201400 */
[----:B------:R-:W-:Y:S01]  /*4090*/  FFMA.FTZ R25, R25, UR9, -R109 ;  /* 0x0000000919197c23 */ /* 0x000fe2000801086d */
[----:B------:R-:W-:Y:S01]  /*40a0*/  PLOP3.LUT P1, PT, PT, PT, UP0, 0x80, 0x8 ;  /* 0x000000000008781c */ /* 0x000fe20003f2f008 */
[----:B------:R-:W-:Y:S01]  /*40b0*/  FFMA.FTZ R29, R14, -UR16, R29 ;  /* 0x800000100e1d7c23 */ /* 0x000fe2000801001d */
[----:B------:R-:W-:Y:S03]  /*40c0*/  IABS R10, R10 ;  /* 0x0000000a000a7213 */ /* 0x000fe60000000000 */
[----:B------:R-:W3:Y:S01]  /*40d0*/  MUFU.EX2 R186, R23 ;  /* 0x0000001700ba7308 */ /* 0x000ee20000000800 */
[----:B------:R-:W-:Y:S01]  /*40e0*/  FFMA.FTZ R32, R11, -UR16, R32 ;  /* 0x800000100b207c23 */ /* 0x000fe20008010020 */
[----:B------:R-:W-:Y:S01]  /*40f0*/  @P4 FSEL R30, R30, -INF , !P6 ;  /* 0xff8000001e1e4808 */ /* 0x000fe20007000000 */
[--C-:B------:R-:W-:Y:S01]  /*4100*/  FFMA.FTZ R26, R26, UR9, -R8.reuse ;  /* 0x000000091a1a7c23 */ /* 0x100fe20008010808 */
[----:B------:R-:W-:Y:S01]  /*4110*/  @P0 FSEL R29, R29, -INF , !P3 ;  /* 0xff8000001d1d0808 */ /* 0x000fe20005800000 */
[----:B------:R-:W-:Y:S01]  /*4120*/  FFMA.FTZ R27, R27, UR9, -R8 ;  /* 0x000000091b1b7c23 */ /* 0x000fe20008010808 */
[----:B------:R-:W-:Y:S01]  /*4130*/  PLOP3.LUT P0, PT, PT, PT, UP0, 0x80, 0x8 ;  /* 0x000000000008781c */ /* 0x000fe20003f0f008 */
[----:B------:R-:W-:Y:S03]  /*4140*/  FFMA.FTZ R28, R28, UR9, -R109 ;  /* 0x000000091c1c7c23 */ /* 0x000fe6000801086d */
[----:B------:R-:W-:Y:S01]  /*4150*/  MUFU.EX2 R179, R34 ;  /* 0x0000002200b37308 */ /* 0x000fe20000000800 */
[----:B------:R-:W-:Y:S01]  /*4160*/  @P5 FSEL R32, R32, -INF , !P6 ;  /* 0xff80000020205808 */ /* 0x000fe20007000000 */
[-C--:B-1----:R-:W-:Y:S01]  /*4170*/  HMMA.16816.F32 R36, R104, R4.reuse, R36 ;  /* 0x000000046824723c */ /* 0x082fe20000001824 */
[----:B------:R-:W-:Y:S02]  /*4180*/  PLOP3.LUT P6, PT, PT, PT, UP0, 0x80, 0x8 ;  /* 0x000000000008781c */ /* 0x000fe40003fcf008 */
[----:B------:R-:W-:Y:S01]  /*4190*/  I2FP.F32.S32 R10, R10 ;  /* 0x0000000a000a7245 */ /* 0x000fe20000201400 */
[----:B------:R-:W-:Y:S01]  /*41a0*/  FFMA.FTZ R32, R32, UR9, -R111 ;  /* 0x0000000920207c23 */ /* 0x000fe2000801086f */
[----:B------:R-:W-:Y:S03]  /*41b0*/  @P1 FSEL R31, R31, -INF , !P3 ;  /* 0xff8000001f1f1808 */ /* 0x000fe60005800000 */
[----:B------:R-:W-:Y:S01]  /*41c0*/  MUFU.EX2 R193, R24 ;  /* 0x0000001800c17308 */ /* 0x000fe20000000800 */
[----:B------:R-:W-:Y:S01]  /*41d0*/  PLOP3.LUT P1, PT, PT, PT, UP0, 0x80, 0x8 ;  /* 0x000000000008781c */ /* 0x000fe20003f2f008 */
[----:B------:R-:W-:Y:S01]  /*41e0*/  FFMA.FTZ R33, R10, -UR16, R33 ;  /* 0x800000100a217c23 */ /* 0x000fe20008010021 */
[----:B------:R-:W-:Y:S01]  /*41f0*/  PLOP3.LUT P4, PT, PT, PT, UP0, 0x80, 0x8 ;  /* 0x000000000008781c */ /* 0x000fe20003f8f008 */
[C---:B------:R-:W-:Y:S01]  /*4200*/  HMMA.16816.F32 R40, R112.reuse, R4, R40 ;  /* 0x000000047028723c */ /* 0x040fe20000001828 */
[----:B------:R-:W-:Y:S05]  /*4210*/  PLOP3.LUT P5, PT, PT, PT, UP0, 0x80, 0x8 ;  /* 0x000000000008781c */ /* 0x000fea0003faf008 */
[----:B------:R-:W-:Y:S01]  /*4220*/  MUFU.EX2 R233, R32 ;  /* 0x0000002000e97308 */ /* 0x000fe20000000800 */
[----:B------:R-:W-:Y:S01]  /*4230*/  @P0 FSEL R33, R33, -INF , !P3 ;  /* 0xff80000021210808 */ /* 0x000fe20005800000 */
[C---:B------:R-:W-:Y:S01]  /*4240*/  @P6 VIADD R9, R158.reuse, 0x29 ;  /* 0x000000299e096836 */ /* 0x040fe20000000000 */
[----:B------:R-:W-:Y:S01]  /*4250*/  PLOP3.LUT P0, PT, PT, PT, UP0, 0x80, 0x8 ;  /* 0x000000000008781c */ /* 0x000fe20003f0f008 */
[----:B------:R-:W-:Y:S02]  /*4260*/  VIADD R4, R163, 0xffffffb8 ;  /* 0xffffffb8a3047836 */ /* 0x000fe40000000000 */
[----:B------:R-:W-:Y:S01]  /*4270*/  FFMA.FTZ R38, R11, -UR16, R38 ;  /* 0x800000100b267c23 */ /* 0x000fe20008010026 */
[----:B------:R-:W-:Y:S01]  /*4280*/  VIADD R5, R163, 0xfffffff9 ;  /* 0xfffffff9a3057836 */ /* 0x000fe20000000000 */
[----:B------:R-:W-:Y:S02]  /*4290*/  @P1 ISETP.GE.AND P1, PT, R9, UR34, PT ;  /* 0x0000002209001c0c */ /* 0x000fe4000bf26270 */
[----:B------:R-:W-:Y:S01]  /*42a0*/  MUFU.EX2 R192, R25 ;  /* 0x0000001900c07308 */ /* 0x000fe20000000800 */
[----:B------:R-:W-:Y:S01]  /*42b0*/  VIADD R9, R163, 0xffffffb9 ;  /* 0xffffffb9a3097836 */ /* 0x000fe20000000000 */
[----:B------:R-:W-:Y:S01]  /*42c0*/  IABS R4, R4 ;  /* 0x0000000400047213 */ /* 0x000fe20000000000 */
[C---:B------:R-:W-:Y:S01]  /*42d0*/  @P4 VIADD R13, R158.reuse, 0x21 ;  /* 0x000000219e0d4836 */ /* 0x040fe20000000000 */
[----:B------:R-:W-:Y:S01]  /*42e0*/  PLOP3.LUT P4, PT, PT, PT, UP0, 0x80, 0x8 ;  /* 0x000000000008781c */ /* 0x000fe20003f8f008 */
[----:B------:R-:W-:Y:S01]  /*42f0*/  @P5 VIADD R16, R158, 0x28 ;  /* 0x000000289e105836 */ /* 0x000fe20000000000 */
[----:B------:R-:W-:Y:S01]  /*4300*/  IABS R9, R9 ;  /* 0x0000000900097213 */ /* 0x000fe20000000000 */
[-C--:B------:R-:W-:Y:S03]  /*4310*/  HMMA.16816.F32 R44, R112, R6.reuse, R44 ;  /* 0x00000006702c723c */ /* 0x080fe6000000182c */
[----:B------:R-:W-:Y:S01]  /*4320*/  MUFU.EX2 R201, R26 ;  /* 0x0000001a00c97308 */ /* 0x000fe20000000800 */
[----:B------:R-:W-:Y:S01]  /*4330*/  PLOP3.LUT P5, PT, PT, PT, UP0, 0x80, 0x8 ;  /* 0x000000000008781c */ /* 0x000fe20003faf008 */
[----:B------:R-:W-:Y:S01]  /*4340*/  FFMA.FTZ R42, R15, -UR16, R42 ;  /* 0x800000100f2a7c23 */ /* 0x000fe2000801002a */
[----:B------:R-:W-:Y:S01]  /*4350*/  @P0 FSEL R35, R35, -INF , !P3 ;  /* 0xff80000023230808 */ /* 0x000fe20005800000 */
[----:B------:R-:W-:Y:S01]  /*4360*/  FFMA.FTZ R39, R10, -UR16, R39 ;  /* 0x800000100a277c23 */ /* 0x000fe20008010027 */
[----:B------:R-:W-:Y:S01]  /*4370*/  PLOP3.LUT P0, PT, PT, PT, UP0, 0x80, 0x8 ;  /* 0x000000000008781c */ /* 0x000fe20003f0f008 */
[----:B------:R-:W-:Y:S01]  /*4380*/  FFMA.FTZ R43, R14, -UR16, R43 ;  /* 0x800000100e2b7c23 */ /* 0x000fe2000801002b */
[----:B------:R-:W-:Y:S03]  /*4390*/  I2FP.F32.S32 R9, R9 ;  /* 0x0000000900097245 */ /* 0x000fe60000201400 */
[----:B------:R-:W-:Y:S01]  /*43a0*/  MUFU.EX2 R200, R27 ;  /* 0x0000001b00c87308 */ /* 0x000fe20000000800 */
[----:B------:R-:W-:Y:S01]  /*43b0*/  @P4 ISETP.GE.AND P4, PT, R17, UR34, PT ;  /* 0x0000002211004c0c */ /* 0x000fe2000bf86270 */
[C---:B------:R-:W-:Y:S01]  /*43c0*/  HMMA.16816.F32 R48, R104.reuse, R6, R48 ;  /* 0x000000066830723c */ /* 0x040fe20000001830 */
[----:B------:R-:W-:Y:S02]  /*43d0*/  PLOP3.LUT P3, PT, PT, PT, UP0, 0x80, 0x8 ;  /* 0x000000000008781c */ /* 0x000fe40003f6f008 */
[----:B------:R-:W-:Y:S01]  /*43e0*/  PLOP3.LUT P6, PT, PT, PT, UP0, 0x80, 0x8 ;  /* 0x000000000008781c */ /* 0x000fe20003fcf008 */
[----:B------:R-:W-:Y:S01]  /*43f0*/  FFMA.FTZ R36, R9, -UR16, R36 ;  /* 0x8000001009247c23 */ /* 0x000fe20008010024 */
[----:B------:R-:W-:Y:S03]  /*4400*/  @P5 ISETP.GE.AND P5, PT, R13, UR34, PT ;  /* 0x000000220d005c0c */ /* 0x000fe6000bfa6270 */
[----:B------:R-:W-:Y:S01]  /*4410*/  MUFU.EX2 R191, R28 ;  /* 0x0000001c00bf7308 */ /* 0x000fe20000000800 */
[----:B------:R-:W-:Y:S01]  /*4420*/  I2FP.F32.S32 R13, R4 ;  /* 0x00000004000d7245 */ /* 0x000fe20000201400 */
[C---:B------:R-:W-:Y:S01]  /*4430*/  VIADD R4, R163.reuse, 0xfffffff8 ;  /* 0xfffffff8a3047836 */ /* 0x040fe20000000000 */
[----:B------:R-:W-:Y:S01]  /*4440*/  @P0 FSEL R36, R36, -INF , !P4 ;  /* 0xff80000024240808 */ /* 0x000fe20006000000 */
[----:B------:R-:W-:Y:S01]  /*4450*/  VIADD R11, R163, 0xffffffb0 ;  /* 0xffffffb0a30b7836 */ /* 0x000fe20000000000 */
[----:B------:R-:W-:Y:S01]  /*4460*/  PLOP3.LUT P0, PT, PT, PT, UP0, 0x80, 0x8 ;  /* 0x000000000008781c */ /* 0x000fe20003f0f008 */
[----:B------:R-:W-:Y:S01]  /*4470*/  FFMA.FTZ R37, R13, -UR16, R37 ;  /* 0x800000100d257c23 */ /* 0x000fe20008010025 */
[----:B------:R-:W-:Y:S01]  /*4480*/  IABS R5, R5 ;  /* 0x0000000500057213 */ /* 0x000fe20000000000 */
[----:B------:R-:W-:Y:S01]  /*4490*/  FFMA.FTZ R33, R33, UR9, -R111 ;  /* 0x0000000921217c23 */ /* 0x000fe2000801086f */
[----:B------:R-:W-:Y:S01]  /*44a0*/  IABS R4, R4 ;  /* 0x0000000400047213 */ /* 0x000fe20000000000 */
[----:B------:R-:W-:Y:S01]  /*44b0*/  FFMA.FTZ R35, R35, UR9, -R110 ;  /* 0x0000000923237c23 */ /* 0x000fe2000801086e */
[----:B------:R-:W-:Y:S01]  /*44c0*/  @P3 FSEL R37, R37, -INF , !P5 ;  /* 0xff80000025253808 */ /* 0x000fe20006800000 */
[----:B------:R-:W-:Y:S01]  /*44d0*/  MUFU.EX2 R232, R33 ;  /* 0x0000002100e87308 */ /* 0x000fe20000000800 */
[----:B------:R-:W-:Y:S01]  /*44e0*/  PLOP3.LUT P3, PT, PT, PT, UP0, 0x80, 0x8 ;  /* 0x000000000008781c */ /* 0x000fe20003f6f008 */
[----:B------:R-:W-:Y:S01]  /*44f0*/  FFMA.FTZ R50, R9, -UR16, R50 ;  /* 0x8000001009327c23 */ /* 0x000fe20008010032 */
[----:B------:R-:W-:Y:S01]  /*4500*/  I2FP.F32.S32 R5, R5 ;  /* 0x0000000500057245 */ /* 0x000fe20000201400 */
[----:B------:R-:W-:Y:S01]  /*4510*/  FFMA.FTZ R51, R13, -UR16, R51 ;  /* 0x800000100d337c23 */ /* 0x000fe20008010033 */
[----:B------:R-:W-:Y:S01]  /*4520*/  I2FP.F32.S32 R4, R4 ;  /* 0x0000000400047245 */ /* 0x000fe20000201400 */
[----:B------:R-:W-:Y:S01]  /*4530*/  VIADD R13, R163, 0xffffffa9 ;  /* 0xffffffa9a30d7836 */ /* 0x000fe20000000000 */
[----:B------:R-:W-:Y:S03]  /*4540*/  @P0 FSEL R38, R38, -INF , !P4 ;  /* 0xff80000026260808 */ /* 0x000fe60006000000 */
[----:B------:R-:W-:Y:S01]  /*4550*/  MUFU.EX2 R177, R35 ;  /* 0x0000002300b17308 */ /* 0x000fe20000000800 */
[----:B------:R-:W-:Y:S01]  /*4560*/  PLOP3.LUT P0, PT, PT, PT, UP0, 0x80, 0x8 ;  /* 0x000000000008781c */ /* 0x000fe20003f0f008 */
[C---:B------:R-:W-:Y:S01]  /*4570*/  FFMA.FTZ R40, R5.reuse, -UR16, R40 ;  /* 0x8000001005287c23 */ /* 0x040fe20008010028 */
[----:B------:R-:W-:Y:S01]  /*4580*/  FFMA.FTZ R41, R4, -UR16, R41 ;  /* 0x8000001004297c23 */ /* 0x000fe20008010029 */
[----:B------:R-:W-:Y:S01]  /*4590*/  FFMA.FTZ R46, R5, -UR16, R46 ;  /* 0x80000010052e7c23 */ /* 0x000fe2000801002e */
[C---:B------:R-:W-:Y:S01]  /*45a0*/  VIADD R5, R163.reuse, 0xfffffff1 ;  /* 0xfffffff1a3057836 */ /* 0x040fe20000000000 */
[----:B------:R-:W-:Y:S01]  /*45b0*/  @P6 ISETP.GE.AND P6, PT, R16, UR34, PT ;  /* 0x0000002210006c0c */ /* 0x000fe2000bfc6270 */
[----:B------:R-:W-:Y:S01]  /*45c0*/  FFMA.FTZ R47, R4, -UR16, R47 ;  /* 0x80000010042f7c23 */ /* 0x000fe2000801002f */
[----:B------:R-:W-:Y:S01]  /*45d0*/  @P3 FSEL R40, R40, -INF , !P4 ;  /* 0xff80000028283808 */ /* 0x000fe20006000000 */
[----:B------:R-:W-:Y:S01]  /*45e0*/  VIADD R4, R163, 0xffffffb1 ;  /* 0xffffffb1a3047836 */ /* 0x000fe20000000000 */
[----:B------:R-:W-:Y:S01]  /*45f0*/  PLOP3.LUT P3, PT, PT, PT, UP0, 0x80, 0x8 ;  /* 0x000000000008781c */ /* 0x000fe20003f6f008 */
[----:B------:R-:W-:Y:S01]  /*4600*/  FFMA.FTZ R29, R29, UR9, -R109 ;  /* 0x000000091d1d7c23 */ /* 0x000fe2000801086d */
[----:B------:R-:W-:Y:S01]  /*4610*/  IABS R5, R5 ;  /* 0x0000000500057213 */ /* 0x000fe20000000000 */
[--C-:B------:R-:W-:Y:S01]  /*4620*/  FFMA.FTZ R30, R30, UR9, -R8.reuse ;  /* 0x000000091e1e7c23 */ /* 0x100fe20008010808 */
[----:B------:R-:W-:Y:S01]  /*4630*/  @P0 FSEL R42, R42, -INF , !P4 ;  /* 0xff8000002a2a0808 */ /* 0x000fe20006000000 */
[----:B------:R-:W-:Y:S01]  /*4640*/  MUFU.EX2 R188, R29 ;  /* 0x0000001d00bc7308 */ /* 0x000fe20000000800 */
[----:B------:R-:W-:Y:S01]  /*4650*/  PLOP3.LUT P4, PT, PT, PT, UP0, 0x80, 0x8 ;  /* 0x000000000008781c */ /* 0x000fe20003f8f008 */
[----:B------:R-:W-:Y:S01]  /*4660*/  FFMA.FTZ R31, R31, UR9, -R8 ;  /* 0x000000091f1f7c23 */ /* 0x000fe20008010808 */
[----:B------:R-:W-:Y:S01]  /*4670*/  I2FP.F32.S32 R16, R5 ;  /* 0x0000000500107245 */ /* 0x000fe20000201400 */
[----:B------:R-:W-:Y:S01]  /*4680*/  VIADD R5, R163, 0xfffffff0 ;  /* 0xfffffff0a3057836 */ /* 0x000fe20000000000 */
[----:B------:R-:W-:Y:S01]  /*4690*/  PLOP3.LUT P0, PT, PT, PT, UP0, 0x80, 0x8 ;  /* 0x000000000008781c */ /* 0x000fe20003f0f008 */
[--C-:B------:R-:W-:Y:S01]  /*46a0*/  FFMA.FTZ R36, R36, UR9, -R111.reuse ;  /* 0x0000000924247c23 */ /* 0x100fe2000801086f */
[----:B------:R-:W-:Y:S01]  /*46b0*/  IABS R4, R4 ;  /* 0x0000000400047213 */ /* 0x000fe20000000000 */
[----:B------:R-:W-:Y:S01]  /*46c0*/  FFMA.FTZ R44, R16, -UR16, R44 ;  /* 0x80000010102c7c23 */ /* 0x000fe2000801002c */
[----:B------:R-:W-:Y:S01]  /*46d0*/  @P3 FSEL R39, R39, -INF , !P5 ;  /* 0xff80000027273808 */ /* 0x000fe20006800000 */
[----:B------:R-:W-:Y:S01]  /*46e0*/  FFMA.FTZ R37, R37, UR9, -R111 ;  /* 0x0000000925257c23 */ /* 0x000fe2000801086f */
[----:B------:R-:W-:Y:S01]  /*46f0*/  PLOP3.LUT P3, PT, PT, PT, UP0, 0x80, 0x8 ;  /* 0x000000000008781c */ /* 0x000fe20003f6f008 */
[----:B------:R-:W-:Y:S01]  /*4700*/  IMAD.MOV.U32 R12, RZ, RZ, R4 ;  /* 0x000000ffff0c7224 */ /* 0x000fe200078e0004 */
[----:B------:R-:W-:Y:S01]  /*4710*/  IABS R4, R5 ;  /* 0x0000000500047213 */ /* 0x000fe20000000000 */
[----:B------:R-:W-:Y:S01]  /*4720*/  MUFU.EX2 R195, R30 ;  /* 0x0000001e00c37308 */ /* 0x000fe20000000800 */
[----:B------:R-:W-:Y:S01]  /*4730*/  @P4 FSEL R41, R41, -INF , !P5 ;  /* 0xff80000029294808 */ /* 0x000fe20006800000 */
[--C-:B------:R-:W-:Y:S01]  /*4740*/  FFMA.FTZ R38, R38, UR9, -R110.reuse ;  /* 0x0000000926267c23 */ /* 0x100fe2000801086e */
[----:B------:R-:W-:Y:S01]  /*4750*/  PLOP3.LUT P4, PT, PT, PT, UP0, 0x80, 0x8 ;  /* 0x000000000008781c */ /* 0x000fe20003f8f008 */
[----:B------:R-:W-:Y:S01]  /*4760*/  FFMA.FTZ R39, R39, UR9, -R110 ;  /* 0x0000000927277c23 */ /* 0x000fe2000801086e */
[----:B------:R-:W-:Y:S01]  /*4770*/  @P0 FSEL R43, R43, -INF , !P5 ;  /* 0xff8000002b2b0808 */ /* 0x000fe20006800000 */
[--C-:B------:R-:W-:Y:S01]  /*4780*/  FFMA.FTZ R40, R40, UR9, -R109.reuse ;  /* 0x0000000928287c23 */ /* 0x100fe2000801086d */
[----:B------:R-:W-:Y:S03]  /*4790*/  PLOP3.LUT P0, PT, PT, PT, UP0, 0x80, 0x8 ;  /* 0x000000000008781c */ /* 0x000fe60003f0f008 */
[----:B------:R-:W-:Y:S01]  /*47a0*/  MUFU.EX2 R194, R31 ;  /* 0x0000001f00c27308 */ /* 0x000fe20000000800 */
[----:B------:R-:W-:Y:S01]  /*47b0*/  PLOP3.LUT P5, PT, PT, PT, UP0, 0x80, 0x8 ;  /* 0x000000000008781c */ /* 0x000fe20003faf008 */
[--C-:B------:R-:W-:Y:S01]  /*47c0*/  FFMA.FTZ R41, R41, UR9, -R109.reuse ;  /* 0x0000000929297c23 */ /* 0x100fe2000801086d */
[----:B------:R-:W-:Y:S01]  /*47d0*/  @P3 FSEL R44, R44, -INF , !P6 ;  /* 0xff8000002c2c3808 */ /* 0x000fe20007000000 */
[--C-:B------:R-:W-:Y:S01]  /*47e0*/  FFMA.FTZ R42, R42, UR9, -R8.reuse ;  /* 0x000000092a2a7c23 */ /* 0x100fe20008010808 */
[----:B------:R-:W-:Y:S01]  /*47f0*/  PLOP3.LUT P3, PT, PT, PT, UP0, 0x80, 0x8 ;  /* 0x000000000008781c */ /* 0x000fe20003f6f008 */
[----:B------:R-:W-:Y:S01]  /*4800*/  FFMA.FTZ R43, R43, UR9, -R8 ;  /* 0x000000092b2b7c23 */ /* 0x000fe20008010808 */
[----:B------:R-:W-:Y:S03]  /*4810*/  I2FP.F32.S32 R12, R12 ;  /* 0x0000000c000c7245 */ /* 0x000fe60000201400 */
[----:B------:R-:W-:Y:S01]  /*4820*/  MUFU.EX2 R231, R36 ;  /* 0x0000002400e77308 */ /* 0x000fe20000000800 */
[----:B------:R-:W-:Y:S01]  /*4830*/  @P4 FSEL R46, R46, -INF , !P6 ;  /* 0xff8000002e2e4808 */ /* 0x000fe20007000000 */
[----:B------:R-:W-:Y:S01]  /*4840*/  FFMA.FTZ R44, R44, UR9, -R109 ;  /* 0x000000092c2c7c23 */ /* 0x000fe2000801086d */
[----:B------:R-:W-:Y:S01]  /*4850*/  PLOP3.LUT P4, PT, PT, PT, UP0, 0x80, 0x8 ;  /* 0x000000000008781c */ /* 0x000fe20003f8f008 */
[----:B------:R-:W-:Y:S01]  /*4860*/  FFMA.FTZ R48, R12, -UR16, R48 ;  /* 0x800000100c307c23 */ /* 0x000fe20008010030 */
[----:B------:R-:W-:Y:S01]  /*4870*/  I2FP.F32.S32 R15, R4 ;  /* 0x00000004000f7245 */ /* 0x000fe20000201400 */
[----:B------:R-:W-:Y:S01]  /*4880*/  FFMA.FTZ R46, R46, UR9, -R8 ;  /* 0x000000092e2e7c23 */ /* 0x000fe20008010808 */
[----:B------:R-:W1:Y:S01]  /*4890*/  LDSM.16.M88.4 R4, [R150+-0x1400] ;  /* 0xffec00009604783b */ /* 0x000e620000000200 */
[----:B------:R-:W-:Y:S02]  /*48a0*/  @P5 FSEL R50, R50, -INF , !P6 ;  /* 0xff80000032325808 */ /* 0x000fe40007000000 */
[----:B------:R-:W-:Y:S01]  /*48b0*/  MUFU.EX2 R223, R37 ;  /* 0x0000002500df7308 */ /* 0x000fe20000000800 */
[----:B------:R-:W-:Y:S01]  /*48c0*/  @P3 VIADD R9, R158, 0x30 ;  /* 0x000000309e093836 */ /* 0x000fe20000000000 */
[----:B------:R-:W-:Y:S01]  /*48d0*/  PLOP3.LUT P3, PT, PT, PT, UP0, 0x80, 0x8 ;  /* 0x000000000008781c */ /* 0x000fe20003f6f008 */
[----:B------:R-:W-:Y:S01]  /*48e0*/  FFMA.FTZ R45, R15, -UR16, R45 ;  /* 0x800000100f2d7c23 */ /* 0x000fe2000801002d */
[----:B------:R-:W-:Y:S01]  /*48f0*/  @P0 FSEL R48, R48, -INF , !P6 ;  /* 0xff80000030300808 */ /* 0x000fe20007000000 */
[----:B------:R-:W-:Y:S01]  /*4900*/  FFMA.FTZ R50, R50, UR9, -R110 ;  /* 0x0000000932327c23 */ /* 0x000fe2000801086e */
[----:B------:R-:W-:Y:S01]  /*4910*/  PLOP3.LUT P6, PT, PT, PT, UP0, 0x80, 0x8 ;  /* 0x000000000008781c */ /* 0x000fe20003fcf008 */
[----:B------:R-:W-:Y:S01]  /*4920*/  @P4 VIADD R10, R158, 0x31 ;  /* 0x000000319e0a4836 */ /* 0x000fe20000000000 */
[----:B------:R-:W-:Y:S01]  /*4930*/  PLOP3.LUT P4, PT, PT, PT, UP0, 0x80, 0x8 ;  /* 0x000000000008781c */ /* 0x000fe20003f8f008 */
[----:B------:R-:W-:Y:S01]  /*4940*/  FFMA.FTZ R48, R48, UR9, -R111 ;  /* 0x0000000930307c23 */ /* 0x000fe2000801086f */
[----:B------:R-:W-:Y:S01]  /*4950*/  PLOP3.LUT P0, PT, PT, PT, UP0, 0x80, 0x8 ;  /* 0x000000000008781c */ /* 0x000fe20003f0f008 */
[----:B------:R-:W-:Y:S01]  /*4960*/  MUFU.EX2 R175, R38 ;  /* 0x0000002600af7308 */ /* 0x000fe20000000800 */
[----:B------:R-:W-:Y:S02]  /*4970*/  PLOP3.LUT P5, PT, PT, PT, UP0, 0x80, 0x8 ;  /* 0x000000000008781c */ /* 0x000fe40003faf008 */
[----:B------:R-:W-:Y:S02]  /*4980*/  SEL R108, R166, 0xfffffff0, !P2 ;  /* 0xfffffff0a66c7807 */ /* 0x000fe40005000000 */
[----:B------:R-:W-:Y:S02]  /*4990*/  @P3 ISETP.GE.AND P3, PT, R9, UR34, PT ;  /* 0x0000002209003c0c */ /* 0x000fe4000bf66270 */
[----:B--2---:R-:W-:Y:S03]  /*49a0*/  F2FP.F16.F32.PACK_AB R9, R202, R204 ;  /* 0x000000ccca09723e */ /* 0x004fe600000000ff */
[----:B------:R-:W-:Y:S01]  /*49b0*/  MUFU.EX2 R174, R39 ;  /* 0x0000002700ae7308 */ /* 0x000fe20000000800 */
[----:B------:R-:W-:Y:S02]  /*49c0*/  @P6 FSEL R45, R45, -INF , !P1 ;  /* 0xff8000002d2d6808 */ /* 0x000fe40004800000 */
[----:B------:R-:W-:Y:S01]  /*49d0*/  @P4 ISETP.GE.AND P4, PT, R10, UR34, PT ;  /* 0x000000220a004c0c */ /* 0x000fe2000bf86270 */
[----:B------:R2:W-:Y:S01]  /*49e0*/  STS [R199+0x400], R9 ;  /* 0x00040009c7007388 */ /* 0x0005e20000000800 */
[----:B------:R-:W-:Y:S01]  /*49f0*/  F2FP.F16.F32.PACK_AB R10, R245, R247 ;  /* 0x000000f7f50a723e */ /* 0x000fe200000000ff */
[C---:B------:R-:W-:Y:S01]  /*4a00*/  @P0 VIADD R14, R158.reuse, 0x38 ;  /* 0x000000389e0e0836 */ /* 0x040fe20000000000 */
[----:B------:R-:W-:Y:S01]  /*4a10*/  PLOP3.LUT P6, PT, PT, PT, UP0, 0x80, 0x8 ;  /* 0x000000000008781c */ /* 0x000fe20003fcf008 */
[----:B------:R-:W-:Y:S02]  /*4a20*/  @P5 VIADD R158, R158, 0x39 ;  /* 0x000000399e9e5836 */ /* 0x000fe40000000000 */
[----:B------:R-:W-:Y:S01]  /*4a30*/  FFMA.FTZ R45, R45, UR9, -R109 ;  /* 0x000000092d2d7c23 */ /* 0x000fe2000801086d */
[----:B------:R3:W-:Y:S01]  /*4a40*/  STS [R199], R10 ;  /* 0x0000000ac7007388 */ /* 0x0007e20000000800 */
[----:B------:R-:W-:Y:S01]  /*4a50*/  MUFU.EX2 R221, R48 ;  /* 0x0000003000dd7308 */ /* 0x000fe20000000800 */
[----:B------:R-:W-:Y:S02]  /*4a60*/  PLOP3.LUT P5, PT, PT, PT, UP0, 0x80, 0x8 ;  /* 0x000000000008781c */ /* 0x000fe40003faf008 */
[----:B------:R-:W-:Y:S02]  /*4a70*/  IABS R11, R11 ;  /* 0x0000000b000b7213 */ /* 0x000fe40000000000 */
[----:B------:R-:W-:Y:S02]  /*4a80*/  PLOP3.LUT P0, PT, PT, PT, UP0, 0x80, 0x8 ;  /* 0x000000000008781c */ /* 0x000fe40003f0f008 */
[----:B------:R-:W-:Y:S01]  /*4a90*/  I2FP.F32.S32 R11, R11 ;  /* 0x0000000b000b7245 */ /* 0x000fe20000201400 */
[-C--:B-1----:R-:W-:Y:S02]  /*4aa0*/  HMMA.16816.F32 R52, R104, R4.reuse, R52 ;  /* 0x000000046834723c */ /* 0x082fe40000001834 */
[----:B------:R-:W-:Y:S01]  /*4ab0*/  MUFU.EX2 R171, R50 ;  /* 0x0000003200ab7308 */ /* 0x000fe20000000800 */
[----:B------:R-:W-:Y:S01]  /*4ac0*/  @P6 ISETP.GE.AND P6, PT, R158, UR34, PT ;  /* 0x000000229e006c0c */ /* 0x000fe2000bfc6270 */
[----:B------:R-:W-:Y:S02]  /*4ad0*/  IMAD.IADD R158, R108, 0x1, R199 ;  /* 0x000000016c9e7824 */ /* 0x000fe400078e02c7 */
[----:B------:R-:W-:Y:S01]  /*4ae0*/  FFMA.FTZ R49, R11, -UR16, R49 ;  /* 0x800000100b317c23 */ /* 0x000fe20008010031 */
[----:B------:R-:W-:Y:S01]  /*4af0*/  @P5 ISETP.GE.AND P5, PT, R14, UR34, PT ;  /* 0x000000220e005c0c */ /* 0x000fe2000bfa6270 */
[C---:B------:R-:W-:Y:S04]  /*4b00*/  HMMA.16816.F32 R56, R112.reuse, R4, R56 ;  /* 0x000000047038723c */ /* 0x040fe80000001838 */
[----:B------:R-:W-:Y:S01]  /*4b10*/  MUFU.EX2 R181, R40 ;  /* 0x0000002800b57308 */ /* 0x000fe20000000800 */
[----:B--2---:R-:W-:Y:S01]  /*4b20*/  F2FP.F16.F32.PACK_AB R9, R189, R190 ;  /* 0x000000bebd09723e */ /* 0x004fe200000000ff */
[----:B------:R-:W-:Y:S01]  /*4b30*/  VIADD R4, R163, 0xffffffe8 ;  /* 0xffffffe8a3047836 */ /* 0x000fe20000000000 */
[----:B---3--:R-:W-:Y:S01]  /*4b40*/  F2FP.F16.F32.PACK_AB R5, R186, R187 ;  /* 0x000000bbba05723e */ /* 0x008fe200000000ff */
[-C--:B------:R-:W-:Y:S02]  /*4b50*/  HMMA.16816.F32 R60, R112, R6.reuse, R60 ;  /* 0x00000006703c723c */ /* 0x080fe4000000183c */
[----:B------:R1:W-:Y:S04]  /*4b60*/  STS [R158+0x400], R9 ;  /* 0x000400099e007388 */ /* 0x0003e80000000800 */
[----:B------:R-:W2:Y:S01]  /*4b70*/  MUFU.EX2 R180, R41 ;  /* 0x0000002900b47308 */ /* 0x000ea20000000800 */
[----:B------:R-:W-:Y:S01]  /*4b80*/  F2FP.F16.F32.PACK_AB R10, R236, R237 ;  /* 0x000000edec0a723e */ /* 0x000fe200000000ff */
[----:B------:R-:W-:Y:S01]  /*4b90*/  FFMA.FTZ R55, R11, -UR16, R55 ;  /* 0x800000100b377c23 */ /* 0x000fe20008010037 */
[----:B------:R-:W-:Y:S01]  /*4ba0*/  IABS R11, R4 ;  /* 0x00000004000b7213 */ /* 0x000fe20000000000 */
[----:B------:R-:W-:Y:S01]  /*4bb0*/  IMAD.IADD R112, R108, 0x1, R198 ;  /* 0x000000016c707824 */ /* 0x000fe200078e02c6 */
[----:B------:R-:W-:Y:S01]  /*4bc0*/  F2FP.F16.F32.PACK_AB R4, R203, R205 ;  /* 0x000000cdcb04723e */ /* 0x000fe200000000ff */
[----:B------:R-:W-:Y:S01]  /*4bd0*/  HMMA.16816.F32 R64, R104, R6, R64 ;  /* 0x000000066840723c */ /* 0x000fe20000001840 */
[----:B------:R3:W-:Y:S03]  /*4be0*/  STS [R158], R10 ;  /* 0x0000000a9e007388 */ /* 0x0007e60000000800 */
[----:B------:R-:W-:Y:S01]  /*4bf0*/  MUFU.EX2 R185, R42 ;  /* 0x0000002a00b97308 */ /* 0x000fe20000000800 */
[----:B------:R-:W-:Y:S01]  /*4c00*/  @P0 FSEL R47, R47, -INF , !P1 ;  /* 0xff8000002f2f0808 */ /* 0x000fe20004800000 */
[----:B------:R-:W-:Y:S01]  /*4c10*/  FFMA.FTZ R54, R12, -UR16, R54 ;  /* 0x800000100c367c23 */ /* 0x000fe20008010036 */
[----:B------:R-:W-:Y:S01]  /*4c20*/  PLOP3.LUT P0, PT, PT, PT, UP0, 0x80, 0x8 ;  /* 0x000000000008781c */ /* 0x000fe20003f0f008 */
[----:B------:R-:W-:Y:S01]  /*4c30*/  FFMA.FTZ R58, R16, -UR16, R58 ;  /* 0x80000010103a7c23 */ /* 0x000fe2000801003a */
[----:B------:R-:W-:Y:S01]  /*4c40*/  I2FP.F32.S32 R11, R11 ;  /* 0x0000000b000b7245 */ /* 0x000fe20000201400 */
[----:B------:R-:W-:Y:S04]  /*4c50*/  FFMA.FTZ R59, R15, -UR16, R59 ;  /* 0x800000100f3b7c23 */ /* 0x000fe8000801003b */
[----:B------:R-:W-:Y:S01]  /*4c60*/  MUFU.EX2 R184, R43 ;  /* 0x0000002b00b87308 */ /* 0x000fe20000000800 */
[----:B------:R-:W-:Y:S01]  /*4c70*/  FFMA.FTZ R60, R172, -UR16, R60 ;  /* 0x80000010ac3c7c23 */ /* 0x000fe2000801003c */
[----:B------:R-:W-:Y:S01]  /*4c80*/  FFMA.FTZ R61, R169, -UR16, R61 ;  /* 0x80000010a93d7c23 */ /* 0x000fe2000801003d */
[C---:B------:R-:W-:Y:S01]  /*4c90*/  FFMA.FTZ R57, R11.reuse, -UR16, R57 ;  /* 0x800000100b397c23 */ /* 0x040fe20008010039 */
[----:B------:R-:W-:Y:S01]  /*4ca0*/  FFMA.FTZ R63, R11, -UR16, R63 ;  /* 0x800000100b3f7c23 */ /* 0x000fe2000801003f */
[----:B--2---:R-:W-:Y:S01]  /*4cb0*/  F2FP.F16.F32.PACK_AB R7, R180, R181 ;  /* 0x000000b5b407723e */ /* 0x004fe200000000ff */
[----:B------:R-:W-:Y:S01]  /*4cc0*/  FFMA.FTZ R47, R47, UR9, -R8 ;  /* 0x000000092f2f7c23 */ /* 0x000fe20008010808 */
[----:B-1----:R-:W-:Y:S03]  /*4cd0*/  IABS R9, R13 ;  /* 0x0000000d00097213 */ /* 0x002fe60000000000 */
[----:B------:R-:W-:Y:S01]  /*4ce0*/  MUFU.EX2 R178, R44 ;  /* 0x0000002c00b27308 */ /* 0x000fe20000000800 */
[----:B------:R-:W-:Y:S02]  /*4cf0*/  @P0 FSEL R49, R49, -INF , !P1 ;  /* 0xff80000031310808 */ /* 0x000fe40004800000 */
[----:B------:R-:W-:Y:S02]  /*4d00*/  I2FP.F32.S32 R13, R9 ;  /* 0x00000009000d7245 */ /* 0x000fe40000201400 */
[----:B------:R-:W-:Y:S01]  /*4d10*/  F2FP.F16.F32.PACK_AB R9, R211, R212 ;  /* 0x000000d4d309723e */ /* 0x000fe200000000ff */
[----:B------:R-:W-:Y:S01]  /*4d20*/  FFMA.FTZ R49, R49, UR9, -R111 ;  /* 0x0000000931317c23 */ /* 0x000fe2000801086f */
[----:B---3--:R-:W-:Y:S01]  /*4d30*/  VIADD R10, R163, 0xffffffa8 ;  /* 0xffffffa8a30a7836 */ /* 0x008fe20000000000 */
[----:B------:R-:W-:Y:S01]  /*4d40*/  PLOP3.LUT P0, PT, PT, PT, UP0, 0x80, 0x8 ;  /* 0x000000000008781c */ /* 0x000fe20003f0f008 */
[C---:B------:R-:W-:Y:S01]  /*4d50*/  FFMA.FTZ R52, R13.reuse, -UR16, R52 ;  /* 0x800000100d347c23 */ /* 0x040fe20008010034 */
[----:B------:R1:W-:Y:S01]  /*4d60*/  STS [R199+0x2400], R9 ;  /* 0x00240009c7007388 */ /* 0x0003e20000000800 */
[----:B------:R-:W-:Y:S01]  /*4d70*/  MUFU.EX2 R220, R49 ;  /* 0x0000003100dc7308 */ /* 0x000fe20000000800 */
[----:B------:R-:W-:Y:S01]  /*4d80*/  IABS R14, R10 ;  /* 0x0000000a000e7213 */ /* 0x000fe20000000000 */
[----:B------:R-:W-:Y:S01]  /*4d90*/  FFMA.FTZ R66, R13, -UR16, R66 ;  /* 0x800000100d427c23 */ /* 0x000fe20008010042 */
[----:B------:R-:W-:Y:S02]  /*4da0*/  F2FP.F16.F32.PACK_AB R10, R208, R209 ;  /* 0x000000d1d00a723e */ /* 0x000fe400000000ff */
[----:B------:R-:W-:Y:S03]  /*4db0*/  I2FP.F32.S32 R14, R14 ;  /* 0x0000000e000e7245 */ /* 0x000fe60000201400 */
[----:B------:R2:W-:Y:S02]  /*4dc0*/  STS [R199+0x2000], R10 ;  /* 0x0020000ac7007388 */ /* 0x0005e40000000800 */
[----:B------:R-:W3:Y:S01]  /*4dd0*/  MUFU.EX2 R176, R45 ;  /* 0x0000002d00b07308 */ /* 0x000ee20000000800 */
[----:B------:R-:W-:Y:S01]  /*4de0*/  @P0 FSEL R51, R51, -INF , !P1 ;  /* 0xff80000033330808 */ /* 0x000fe20004800000 */
[C---:B------:R-:W-:Y:S01]  /*4df0*/  FFMA.FTZ R53, R14.reuse, -UR16, R53 ;  /* 0x800000100e357c23 */ /* 0x040fe20008010035 */
[----:B------:R4:W-:Y:S01]  /*4e00*/  STS [R158+0x2000], R4 ;  /* 0x002000049e007388 */ /* 0x0009e20000000800 */
[----:B------:R-:W-:Y:S01]  /*4e10*/  PLOP3.LUT P1, PT, PT, PT, UP0, 0x80, 0x8 ;  /* 0x000000000008781c */ /* 0x000fe20003f2f008 */
[----:B------:R-:W-:Y:S01]  /*4e20*/  FFMA.FTZ R67, R14, -UR16, R67 ;  /* 0x800000100e437c23 */ /* 0x000fe20008010043 */
[----:B------:R-:W-:Y:S01]  /*4e30*/  PLOP3.LUT P0, PT, PT, PT, UP0, 0x80, 0x8 ;  /* 0x000000000008781c */ /* 0x000fe20003f0f008 */
[--C-:B------:R-:W-:Y:S03]  /*4e40*/  FFMA.FTZ R51, R51, UR9, -R110.reuse ;  /* 0x0000000933337c23 */ /* 0x100fe6000801086e */
[----:B------:R-:W-:Y:S01]  /*4e50*/  MUFU.EX2 R183, R46 ;  /* 0x0000002e00b77308 */ /* 0x000fe20000000800 */
[----:B-1----:R-:W-:Y:S09]  /*4e60*/  F2FP.F16.F32.PACK_AB R9, R234, R235 ;  /* 0x000000ebea09723e */ /* 0x002ff200000000ff */
[----:B------:R-:W1:Y:S01]  /*4e70*/  MUFU.EX2 R167, R51 ;  /* 0x0000003300a77308 */ /* 0x000e620000000800 */
[----:B------:R-:W-:Y:S02]  /*4e80*/  @P1 FSEL R52, R52, -INF , !P3 ;  /* 0xff80000034341808 */ /* 0x000fe40005800000 */
[----:B------:R-:W-:Y:S02]  /*4e90*/  PLOP3.LUT P1, PT, PT, PT, UP0, 0x80, 0x8 ;  /* 0x000000000008781c */ /* 0x000fe40003f2f008 */
[----:B------:R-:W-:Y:S01]  /*4ea0*/  @P0 FSEL R53, R53, -INF , !P4 ;  /* 0xff80000035350808 */ /* 0x000fe20006000000 */
[--C-:B------:R-:W-:Y:S01]  /*4eb0*/  FFMA.FTZ R52, R52, UR9, -R111.reuse ;  /* 0x0000000934347c23 */ /* 0x100fe2000801086f */
[----:B------:R-:W-:Y:S01]  /*4ec0*/  PLOP3.LUT P0, PT, PT, PT, UP0, 0x80, 0x8 ;  /* 0x000000000008781c */ /* 0x000fe20003f0f008 */
[----:B--2---:R-:W-:Y:S02]  /*4ed0*/  VIADD R10, R163, 0xffffffe9 ;  /* 0xffffffe9a30a7836 */ /* 0x004fe40000000000 */
[----:B------:R-:W-:Y:S01]  /*4ee0*/  MUFU.EX2 R182, R47 ;  /* 0x0000002f00b67308 */ /* 0x000fe20000000800 */
[----:B------:R-:W-:Y:S01]  /*4ef0*/  FFMA.FTZ R53, R53, UR9, -R111 ;  /* 0x0000000935357c23 */ /* 0x000fe2000801086f */
[----:B----4-:R-:W-:Y:S02]  /*4f00*/  F2FP.F16.F32.PACK_AB R4, R206, R207 ;  /* 0x000000cfce04723e */ /* 0x010fe400000000ff */
[----:B------:R-:W-:Y:S02]  /*4f10*/  IABS R10, R10 ;  /* 0x0000000a000a7213 */ /* 0x000fe40000000000 */
[----:B------:R-:W-:Y:S01]  /*4f20*/  @P1 FSEL R54, R54, -INF , !P3 ;  /* 0xff80000036361808 */ /* 0x000fe20005800000 */
[----:B------:R2:W-:Y:S01]  /*4f30*/  STS [R158+0x2400], R4 ;  /* 0x002400049e007388 */ /* 0x0005e20000000800 */
[----:B------:R-:W-:Y:S02]  /*4f40*/  PLOP3.LUT P1, PT, PT, PT, UP0, 0x80, 0x8 ;  /* 0x000000000008781c */ /* 0x000fe40003f2f008 */
[----:B------:R-:W-:Y:S01]  /*4f50*/  MUFU.EX2 R219, R52 ;  /* 0x0000003400db7308 */ /* 0x000fe20000000800 */
[----:B------:R-:W-:Y:S01]  /*4f60*/  I2FP.F32.S32 R10, R10 ;  /* 0x0000000a000a7245 */ /* 0x000fe20000201400 */
[----:B------:R-:W-:Y:S01]  /*4f70*/  STS [R198], R9 ;  /* 0x00000009c6007388 */ /* 0x000fe20000000800 */
[----:B------:R-:W-:Y:S01]  /*4f80*/  @P0 FSEL R55, R55, -INF , !P4 ;  /* 0xff80000037370808 */ /* 0x000fe20006000000 */
[----:B------:R-:W-:Y:S01]  /*4f90*/  FFMA.FTZ R54, R54, UR9, -R110 ;  /* 0x0000000936367c23 */ /* 0x000fe2000801086e */
[----:B------:R-:W-:Y:S01]  /*4fa0*/  PLOP3.LUT P0, PT, PT, PT, UP0, 0x80, 0x8 ;  /* 0x000000000008781c */ /* 0x000fe20003f0f008 */
[----:B------:R4:W-:Y:S01]  /*4fb0*/  STS [R198+0x400], R5 ;  /* 0x00040005c6007388 */ /* 0x0009e20000000800 */
[C---:B------:R-:W-:Y:S01]  /*4fc0*/  FFMA.FTZ R56, R10.reuse, -UR16, R56 ;  /* 0x800000100a387c23 */ /* 0x040fe20008010038 */
[----:B------:R-:W-:Y:S01]  /*4fd0*/  FFMA.FTZ R62, R10, -UR16, R62 ;  /* 0x800000100a3e7c23 */ /* 0x000fe2000801003e */
[----:B------:R-:W-:Y:S01]  /*4fe0*/  FFMA.FTZ R55, R55, UR9, -R110 ;  /* 0x0000000937377c23 */ /* 0x000fe2000801086e */
[----:B------:R-:W1:Y:S02]  /*4ff0*/  MUFU.EX2 R218, R53 ;  /* 0x0000003500da7308 */ /* 0x000e640000000800 */
[----:B------:R-:W-:Y:S02]  /*5000*/  @P1 FSEL R56, R56, -INF , !P3 ;  /* 0xff80000038381808 */ /* 0x000fe40005800000 */
[----:B------:R-:W-:Y:S03]  /*5010*/  PLOP3.LUT P1, PT, PT, PT, UP0, 0x80, 0x8 ;  /* 0x000000000008781c */ /* 0x000fe60003f2f008 */
[--C-:B------:R-:W-:Y:S01]  /*5020*/  FFMA.FTZ R56, R56, UR9, -R109.reuse ;  /* 0x0000000938387c23 */ /* 0x100fe2000801086d */
[----:B------:R-:W-:Y:S02]  /*5030*/  @P0 FSEL R57, R57, -INF , !P4 ;  /* 0xff80000039390808 */ /* 0x000fe40006000000 */
[----:B------:R-:W-:Y:S01]  /*5040*/  MUFU.EX2 R166, R54 ;  /* 0x0000003600a67308 */ /* 0x000fe20000000800 */
[----:B------:R-:W-:Y:S02]  /*5050*/  PLOP3.LUT P0, PT, PT, PT, UP0, 0x80, 0x8 ;  /* 0x000000000008781c */ /* 0x000fe40003f0f008 */
[----:B--2---:R-:W-:Y:S01]  /*5060*/  F2FP.F16.F32.PACK_AB R4, R232, R233 ;  /* 0x000000e9e804723e */ /* 0x004fe200000000ff */
[--C-:B------:R-:W-:Y:S03]  /*5070*/  FFMA.FTZ R57, R57, UR9, -R109.reuse ;  /* 0x0000000939397c23 */ /* 0x100fe6000801086d */
[----:B------:R-:W-:Y:S01]  /*5080*/  @P1 FSEL R58, R58, -INF , !P3 ;  /* 0xff8000003a3a1808 */ /* 0x000fe20005800000 */
[----:B------:R2:W-:Y:S01]  /*5090*/  STS [R112], R4 ;  /* 0x0000000470007388 */ /* 0x0005e20000000800 */
[----:B------:R-:W-:Y:S01]  /*50a0*/  PLOP3.LUT P1, PT, PT, PT, UP0, 0x80, 0x8 ;  /* 0x000000000008781c */ /* 0x000fe20003f2f008 */
[----:B------:R-:W1:Y:S01]  /*50b0*/  MUFU.EX2 R165, R55 ;  /* 0x0000003700a57308 */ /* 0x000e620000000800 */
[----:B----4-:R-:W-:Y:S02]  /*50c0*/  VIADD R5, R163, 0xffffffa1 ;  /* 0xffffffa1a3057836 */ /* 0x010fe40000000000 */
[--C-:B------:R-:W-:Y:S01]  /*50d0*/  FFMA.FTZ R58, R58, UR9, -R8.reuse ;  /* 0x000000093a3a7c23 */ /* 0x100fe20008010808 */
[----:B------:R-:W-:Y:S02]  /*50e0*/  @P0 FSEL R59, R59, -INF , !P4 ;  /* 0xff8000003b3b0808 */ /* 0x000fe40006000000 */
[----:B------:R-:W-:Y:S02]  /*50f0*/  PLOP3.LUT P0, PT, PT, PT, UP0, 0x80, 0x8 ;  /* 0x000000000008781c */ /* 0x000fe40003f0f008 */
[----:B------:R-:W-:Y:S01]  /*5100*/  IABS R5, R5 ;  /* 0x0000000500057213 */ /* 0x000fe20000000000 */
[----:B------:R-:W-:Y:S01]  /*5110*/  FFMA.FTZ R59, R59, UR9, -R8 ;  /* 0x000000093b3b7c23 */ /* 0x000fe20008010808 */
[----:B------:R-:W-:Y:S02]  /*5120*/  MUFU.EX2 R170, R56 ;  /* 0x0000003800aa7308 */ /* 0x000fe40000000800 */
[----:B------:R-:W-:Y:S02]  /*5130*/  I2FP.F32.S32 R6, R5 ;  /* 0x0000000500067245 */ /* 0x000fe40000201400 */
[----:B------:R-:W-:Y:S02]  /*5140*/  @P1 FSEL R60, R60, -INF , !P5 ;  /* 0xff8000003c3c1808 */ /* 0x000fe40006800000 */
[----:B------:R-:W-:Y:S01]  /*5150*/  PLOP3.LUT P1, PT, PT, PT, UP0, 0x80, 0x8 ;  /* 0x000000000008781c */ /* 0x000fe20003f2f008 */
[----:B------:R-:W-:Y:S01]  /*5160*/  FFMA.FTZ R64, R6, -UR16, R64 ;  /* 0x8000001006407c23 */ /* 0x000fe20008010040 */
[----:B------:R-:W-:Y:S01]  /*5170*/  F2FP.F16.F32.PACK_AB R6, R194, R195 ;  /* 0x000000c3c206723e */ /* 0x000fe200000000ff */
[--C-:B------:R-:W-:Y:S01]  /*5180*/  FFMA.FTZ R60, R60, UR9, -R109.reuse ;  /* 0x000000093c3c7c23 */ /* 0x100fe2000801086d */
[----:B------:R-:W-:Y:S01]  /*5190*/  @P0 FSEL R61, R61, -INF , !P6 ;  /* 0xff8000003d3d0808 */ /* 0x000fe20007000000 */
[----:B------:R-:W-:Y:S01]  /*51a0*/  MUFU.EX2 R168, R57 ;  /* 0x0000003900a87308 */ /* 0x000fe20000000800 */
[----:B------:R-:W-:Y:S01]  /*51b0*/  PLOP3.LUT P0, PT, PT, PT, UP0, 0x80, 0x8 ;  /* 0x000000000008781c */ /* 0x000fe20003f0f008 */
[----:B--2---:R-:W-:Y:S02]  /*51c0*/  VIADD R4, R163, 0xffffffa0 ;  /* 0xffffffa0a3047836 */ /* 0x004fe40000000000 */
[----:B------:R-:W-:Y:S03]  /*51d0*/  FFMA.FTZ R109, R61, UR9, -R109 ;  /* 0x000000093d6d7c23 */ /* 0x000fe6000801086d */
[----:B------:R-:W-:Y:S03]  /*51e0*/  IABS R4, R4 ;  /* 0x0000000400047213 */ /* 0x000fe60000000000 */
[----:B------:R2:W-:Y:S01]  /*51f0*/  MUFU.EX2 R114, R109 ;  /* 0x0000006d00727308 */ /* 0x0005e20000000800 */
[----:B------:R-:W-:Y:S02]  /*5200*/  @P1 FSEL R62, R62, -INF , !P5 ;  /* 0xff8000003e3e1808 */ /* 0x000fe40006800000 */
[----:B------:R-:W-:Y:S01]  /*5210*/  PLOP3.LUT P1, PT, PT, PT, UP0, 0x80, 0x8 ;  /* 0x000000000008781c */ /* 0x000fe20003f2f008 */
[----:B------:R-:W-:Y:S01]  /*5220*/  IMAD.MOV.U32 R5, RZ, RZ, R4 ;  /* 0x000000ffff057224 */ /* 0x000fe200078e0004 */
[----:B------:R-:W-:Y:S01]  /*5230*/  F2FP.F16.F32.PACK_AB R4, R177, R179 ;  /* 0x000000b3b104723e */ /* 0x000fe200000000ff */
[----:B------:R-:W-:Y:S01]  /*5240*/  FFMA.FTZ R62, R62, UR9, -R8 ;  /* 0x000000093e3e7c23 */ /* 0x000fe20008010808 */
[----:B------:R-:W-:Y:S03]  /*5250*/  @P0 FSEL R64, R64, -INF , !P5 ;  /* 0xff80000040400808 */ /* 0x000fe60006800000 */
[----:B------:R-:W-:Y:S01]  /*5260*/  MUFU.EX2 R173, R58 ;  /* 0x0000003a00ad7308 */ /* 0x000fe20000000800 */
[----:B------:R-:W-:Y:S01]  /*5270*/  I2FP.F32.S32 R5, R5 ;  /* 0x0000000500057245 */ /* 0x000fe20000201400 */
[----:B------:R4:W-:Y:S01]  /*5280*/  STS [R112+0x400], R4 ;  /* 0x0004000470007388 */ /* 0x0009e20000000800 */
[----:B------:R-:W-:Y:S01]  /*5290*/  PLOP3.LUT P0, PT, PT, PT, UP0, 0x80, 0x8 ;  /* 0x000000000008781c */ /* 0x000fe20003f0f008 */
[----:B------:R-:W-:Y:S02]  /*52a0*/  FFMA.FTZ R64, R64, UR9, -R111 ;  /* 0x0000000940407c23 */ /* 0x000fe4000801086f */
[----:B------:R-:W-:Y:S01]  /*52b0*/  FFMA.FTZ R65, R5, -UR16, R65 ;  /* 0x8000001005417c23 */ /* 0x000fe20008010041 */
[----:B------:R-:W-:Y:S03]  /*52c0*/  F2FP.F16.F32.PACK_AB R5, R188, R191 ;  /* 0x000000bfbc05723e */ /* 0x000fe600000000ff */
[----:B------:R-:W-:Y:S01]  /*52d0*/  MUFU.EX2 R216, R64 ;  /* 0x0000004000d87308 */ /* 0x000fe20000000800 */
[----:B--2---:R-:W-:Y:S01]  /*52e0*/  IMAD.IADD R109, R108, 0x1, R196 ;  /* 0x000000016c6d7824 */ /* 0x004fe200078e02c4 */
[----:B------:R-:W-:Y:S02]  /*52f0*/  @P1 FSEL R65, R65, -INF , !P6 ;  /* 0xff80000041411808 */ /* 0x000fe40007000000 */
[----:B------:R-:W-:Y:S03]  /*5300*/  PLOP3.LUT P1, PT, PT, PT, UP0, 0x80, 0x8 ;  /* 0x000000000008781c */ /* 0x000fe60003f2f008 */
[----:B------:R-:W-:Y:S01]  /*5310*/  FFMA.FTZ R111, R65, UR9, -R111 ;  /* 0x00000009416f7c23 */ /* 0x000fe2000801086f */
[----:B------:R-:W-:Y:S02]  /*5320*/  @P0 FSEL R66, R66, -INF , !P5 ;  /* 0xff80000042420808 */ /* 0x000fe40006800000 */
[----:B------:R-:W-:Y:S01]  /*5330*/  MUFU.EX2 R172, R59 ;  /* 0x0000003b00ac7308 */ /* 0x000fe20000000800 */
[----:B------:R-:W-:Y:S02]  /*5340*/  PLOP3.LUT P0, PT, PT, PT, UP0, 0x80, 0x8 ;  /* 0x000000000008781c */ /* 0x000fe40003f0f008 */
[--C-:B------:R-:W-:Y:S07]  /*5350*/  FFMA.FTZ R66, R66, UR9, -R110.reuse ;  /* 0x0000000942427c23 */ /* 0x100fee000801086e */
[----:B------:R2:W1:Y:S01]  /*5360*/  MUFU.EX2 R213, R111 ;  /* 0x0000006f00d57308 */ /* 0x0004620000000800 */
[----:B----4-:R-:W-:Y:S02]  /*5370*/  F2FP.F16.F32.PACK_AB R4, R192, R193 ;  /* 0x000000c1c004723e */ /* 0x010fe400000000ff */
[----:B------:R-:W-:Y:S03]  /*5380*/  @P1 FSEL R67, R67, -INF , !P6 ;  /* 0xff80000043431808 */ /* 0x000fe60007000000 */
[----:B------:R4:W-:Y:S01]  /*5390*/  STS [R198+0x2000], R4 ;  /* 0x00200004c6007388 */ /* 0x0009e20000000800 */
[----:B------:R-:W-:Y:S01]  /*53a0*/  @P0 FSEL R63, R63, -INF , !P6 ;  /* 0xff8000003f3f0808 */ /* 0x000fe20007000000 */
[----:B------:R-:W-:Y:S02]  /*53b0*/  FFMA.FTZ R110, R67, UR9, -R110 ;  /* 0x00000009436e7c23 */ /* 0x000fe4000801086e */
[----:B------:R-:W-:Y:S02]  /*53c0*/  MUFU.EX2 R113, R66 ;  /* 0x0000004200717308 */ /* 0x000fe40000000800 */
[----:B------:R-:W-:Y:S01]  /*53d0*/  FFMA.FTZ R8, R63, UR9, -R8 ;  /* 0x000000093f087c23 */ /* 0x000fe20008010808 */
[----:B--2---:R-:W-:Y:S07]  /*53e0*/  IMAD.IADD R111, R108, 0x1, R197 ;  /* 0x000000016c6f7824 */ /* 0x004fee00078e02c5 */
[----:B------:R3:W-:Y:S10]  /*53f0*/  MUFU.EX2 R115, R8 ;  /* 0x0000000800737308 */ /* 0x0007f40000000800 */
[----:B------:R-:W2:Y:S01]  /*5400*/  MUFU.EX2 R110, R110 ;  /* 0x0000006e006e7308 */ /* 0x000ea20000000800 */
[----:B----4-:R-:W-:Y:S09]  /*5410*/  F2FP.F16.F32.PACK_AB R4, R200, R201 ;  /* 0x000000c9c804723e */ /* 0x010ff200000000ff */
[----:B------:R-:W4:Y:S01]  /*5420*/  MUFU.EX2 R164, R60 ;  /* 0x0000003c00a47308 */ /* 0x000f220000000800 */
[----:B---3--:R-:W-:Y:S01]  /*5430*/  F2FP.F16.F32.PACK_AB R8, R176, R178 ;  /* 0x000000b2b008723e */ /* 0x008fe200000000ff */
[----:B------:R3:W-:Y:S04]  /*5440*/  STS [R198+0x2400], R4 ;  /* 0x00240004c6007388 */ /* 0x0007e80000000800 */
[----:B------:R1:W-:Y:S04]  /*5450*/  STS [R112+0x2000], R5 ;  /* 0x0020000570007388 */ /* 0x0003e80000000800 */
[----:B------:R-:W4:Y:S01]  /*5460*/  MUFU.EX2 R169, R62 ;  /* 0x0000003e00a97308 */ /* 0x000f220000000800 */
[----:B------:R2:W-:Y:S01]  /*5470*/  STS [R112+0x2400], R6 ;  /* 0x0024000670007388 */ /* 0x0005e20000000800 */
[----:B---3--:R-:W-:Y:S02]  /*5480*/  F2FP.F16.F32.PACK_AB R4, R174, R175 ;  /* 0x000000afae04723e */ /* 0x008fe400000000ff */
[----:B-1----:R-:W-:Y:S03]  /*5490*/  F2FP.F16.F32.PACK_AB R5, R223, R231 ;  /* 0x000000e7df05723e */ /* 0x002fe600000000ff */
[----:B------:R1:W-:Y:S01]  /*54a0*/  STS [R197+0x400], R4 ;  /* 0x00040004c5007388 */ /* 0x0003e20000000800 */
[----:B--2---:R-:W-:Y:S03]  /*54b0*/  F2FP.F16.F32.PACK_AB R6, R220, R221 ;  /* 0x000000dddc06723e */ /* 0x004fe600000000ff */
[----:B------:R2:W-:Y:S04]  /*54c0*/  STS [R197], R5 ;  /* 0x00000005c5007388 */ /* 0x0005e80000000800 */
[----:B------:R3:W-:Y:S01]  /*54d0*/  STS [R111], R6 ;  /* 0x000000066f007388 */ /* 0x0007e20000000800 */
[----:B-1----:R-:W-:Y:S02]  /*54e0*/  F2FP.F16.F32.PACK_AB R4, R184, R185 ;  /* 0x000000b9b804723e */ /* 0x002fe400000000ff */
[----:B--2---:R-:W-:Y:S02]  /*54f0*/  F2FP.F16.F32.PACK_AB R5, R167, R171 ;  /* 0x000000aba705723e */ /* 0x004fe400000000ff */
[----:B---3--:R-:W-:Y:S03]  /*5500*/  F2FP.F16.F32.PACK_AB R6, R218, R219 ;  /* 0x000000dbda06723e */ /* 0x008fe600000000ff */
[----:B------:R1:W-:Y:S04]  /*5510*/  STS [R111+0x400], R5 ;  /* 0x000400056f007388 */ /* 0x0003e80000000800 */
[----:B------:R2:W-:Y:S04]  /*5520*/  STS [R197+0x2000], R7 ;  /* 0x00200007c5007388 */ /* 0x0005e80000000800 */
[----:B------:R3:W-:Y:S04]  /*5530*/  STS [R197+0x2400], R4 ;  /* 0x00240004c5007388 */ /* 0x0007e80000000800 */
[----:B------:R4:W-:Y:S01]  /*5540*/  STS [R111+0x2000], R8 ;  /* 0x002000086f007388 */ /* 0x0009e20000000800 */
[----:B-1----:R-:W-:Y:S02]  /*5550*/  F2FP.F16.F32.PACK_AB R5, R165, R166 ;  /* 0x000000a6a505723e */ /* 0x002fe400000000ff */
[----:B--2---:R-:W-:Y:S02]  /*5560*/  F2FP.F16.F32.PACK_AB R7, R182, R183 ;  /* 0x000000b7b607723e */ /* 0x004fe400000000ff */
[----:B---3--:R-:W-:Y:S03]  /*5570*/  F2FP.F16.F32.PACK_AB R4, R213, R216 ;  /* 0x000000d8d504723e */ /* 0x008fe600000000ff */
[----:B------:R1:W-:Y:S01]  /*5580*/  STS [R111+0x2400], R7 ;  /* 0x002400076f007388 */ /* 0x0003e20000000800 */
[----:B----4-:R-:W-:Y:S03]  /*5590*/  F2FP.F16.F32.PACK_AB R8, R168, R170 ;  /* 0x000000aaa808723e */ /* 0x010fe600000000ff */
[----:B------:R2:W-:Y:S04]  /*55a0*/  STS [R196], R6 ;  /* 0x00000006c4007388 */ /* 0x0005e80000000800 */
[----:B------:R3:W-:Y:S04]  /*55b0*/  STS [R196+0x400], R5 ;  /* 0x00040005c4007388 */ /* 0x0007e80000000800 */
[----:B------:R4:W-:Y:S01]  /*55c0*/  STS [R109], R4 ;  /* 0x000000046d007388 */ /* 0x0009e20000000800 */
[----:B-1----:R-:W-:Y:S02]  /*55d0*/  F2FP.F16.F32.PACK_AB R7, R172, R173 ;  /* 0x000000adac07723e */ /* 0x002fe400000000ff */
[----:B--2---:R-:W-:Y:S02]  /*55e0*/  F2FP.F16.F32.PACK_AB R6, R110, R113 ;  /* 0x000000716e06723e */ /* 0x004fe400000000ff */
[----:B---3--:R-:W-:Y:S03]  /*55f0*/  F2FP.F16.F32.PACK_AB R5, R114, R164 ;  /* 0x000000a47205723e */ /* 0x008fe600000000ff */
[----:B------:R-:W-:Y:S01]  /*5600*/  STS [R109+0x400], R6 ;  /* 0x000400066d007388 */ /* 0x000fe20000000800 */
[----:B----4-:R-:W-:Y:S03]  /*5610*/  F2FP.F16.F32.PACK_AB R4, R115, R169 ;  /* 0x000000a97304723e */ /* 0x010fe600000000ff */
[----:B------:R-:W-:Y:S04]  /*5620*/  STS [R196+0x2000], R8 ;  /* 0x00200008c4007388 */ /* 0x000fe80000000800 */
[----:B------:R-:W-:Y:S04]  /*5630*/  STS [R196+0x2400], R7 ;  /* 0x00240007c4007388 */ /* 0x000fe80000000800 */
        /* <DEDUP_REMOVED lines=26> */
[C---:B------:R-:W-:Y:S04]  /*57e0*/  FADD.FTZ R5, -R162.reuse, R5 ;  /* 0x00000005a2057221 */ /* 0x040fe80000010100 */
[C---:B------:R-:W-:Y:S04]  /*57f0*/  HMMA.16816.F32 R16, R100.reuse, R134, R16 ;  /* 0x000000866410723c */ /* 0x040fe80000001810 */
[----:B------:R-:W-:Y:S04]  /*5800*/  FMUL.FTZ R5, R245, R5 ;  /* 0x00000005f5057220 */ /* 0x000fe80000410000 */
        /* <DEDUP_REMOVED lines=25> */
[----:B------:R-:W-:Y:S01]  /*59a0*/  FADD.FTZ R32, -R162, R33 ;  /* 0x00000021a2207221 */ /* 0x000fe20000010100 */
[----:B------:R-:W-:Y:S01]  /*59b0*/  F2FP.F16.F32.PACK_AB R16, R16, R4 ;  /* 0x000000041010723e */ /* 0x000fe200000000ff */
[----:B------:R-:W-:Y:S01]  /*59c0*/  FADD.FTZ R4, -R162, R37 ;  /* 0x00000025a2047221 */ /* 0x000fe20000010100 */
[----:B------:R-:W-:Y:S01]  /*59d0*/  F2FP.F16.F32.PACK_AB R100, R100, R17 ;  /* 0x000000116464723e */ /* 0x000fe200000000ff */
[C---:B------:R-:W-:Y:S01]  /*59e0*/  FADD.FTZ R21, -R162.reuse, R48 ;  /* 0x00000030a2157221 */ /* 0x040fe20000010100 */
[C---:B------:R-:W-:Y:S01]  /*59f0*/  FADD.FTZ R20, -R162.reuse, R36 ;  /* 0x00000024a2147221 */ /* 0x040fe20000010100 */
        /* <DEDUP_REMOVED lines=24> */
[C---:B------:R-:W-:Y:S02]  /*5b80*/  ISETP.GE.AND P0, PT, R242.reuse, UR4, PT ;  /* 0x00000004f2007c0c */ /* 0x040fe4000bf06270 */
[----:B------:R-:W-:Y:S02]  /*5b90*/  IADD3 R6, P1, PT, RZ, -UR32, RZ ;  /* 0x80000020ff067c10 */ /* 0x000fe4000ff3e0ff */
[----:B------:R-:W-:Y:S04]  /*5ba0*/  LOP3.LUT R7, R217, 0x1, RZ, 0xc0, !PT ;  /* 0x00000001d9077812 */ /* 0x000fe800078ec0ff */
[----:B------:R-:W-:Y:S05]  /*5bb0*/  ISETP.NE.U32.AND P5, PT, R7, 0x1, PT ;  /* 0x000000010700780c */ /* 0x000fea0003fa5070 */
[----:B------:R-:W2:Y:S01]  /*5bc0*/  @!P0 LDC R20, c[0x0][0x3b4] ;  /* 0x0000ed00ff148b82 */ /* 0x000ea20000000800 */
[C---:B-1----:R-:W-:Y:S04]  /*5bd0*/  IMAD.SHL.U32 R4, R21.reuse, 0x80, RZ ;  /* 0x0000008015047824 */ /* 0x042fe800078e00ff */
        /* <DEDUP_REMOVED lines=27> */
.L_x_202:
        /* <DEDUP_REMOVED lines=38> */
[----:B------:R-:W-:Y:S01]  /*5ff0*/  FADD.FTZ R24, -R160, R24 ;  /* 0x00000018a0187221 */ /* 0x000fe20000010100 */
        /* <DEDUP_REMOVED lines=202> */
.L_x_203:
[----:B------:R-:W-:Y:S01]  /*6ca0*/  LDSM.16.M88.4 R16, [R151] ;  /* 0x000000009710783b */ /* 0x000fe20000000200 */
[----:B------:R-:W-:Y:S01]  /*6cb0*/  LEA R62, P0, R249, R214, 0x2 ;  /* 0x000000d6f93e7211 */ /* 0x000fe200078010ff */
[----:B------:R-:W-:Y:S01]  /*6cc0*/  VIADD R163, R163, 0xffffff80 ;  /* 0xffffff80a3a37836 */ /* 0x000fe20000000000 */
[----:B------:R-:W-:Y:S01]  /*6cd0*/  ISETP.GT.AND P4, PT, R217, RZ, PT ;  /* 0x000000ffd900720c */ /* 0x000fe20003f84270 */
[----:B------:R-:W1:Y:S01]  /*6ce0*/  LDSM.16.MT88.4 R20, [R2+0x6000] ;  /* 0x006000000214783b */ /* 0x000e620000004200 */
[----:B------:R-:W-:Y:S02]  /*6cf0*/  LEA.HI.X.SX32 R63, R249, R215, 0x2, P0 ;  /* 0x000000d7f93f7211 */ /* 0x000fe400000f16ff */
[C---:B------:R-:W-:Y:S01]  /*6d00*/  LEA R60, P0, R64.reuse, R62, 0x5 ;  /* 0x0000003e403c7211 */ /* 0x040fe200078028ff */
[----:B------:R-:W2:Y:S03]  /*6d10*/  LDSM.16.M88.4 R12, [R151+0x2000] ;  /* 0x00200000970c783b */ /* 0x000ea60000000200 */
[C---:B------:R-:W-:Y:S01]  /*6d20*/  LEA.HI.X.SX32 R61, R64.reuse, R63, 0x5, P0 ;  /* 0x0000003f403d7211 */ /* 0x040fe200000f2eff */
[----:B------:R-:W-:Y:S01]  /*6d30*/  LDSM.16.M88.4 R24, [R154] ;  /* 0x000000009a18783b */ /* 0x000fe20000000200 */
[C---:B------:R-:W-:Y:S03]  /*6d40*/  LEA R58, P0, R64.reuse, R60, 0x5 ;  /* 0x0000003c403a7211 */ /* 0x040fe600078028ff */
        /* <DEDUP_REMOVED lines=150> */
[----:B------:R-:W-:Y:S02]  /*76b0*/  LOP3.LUT R4, R217, 0x1, RZ, 0xc0, !PT ;  /* 0x00000001d9047812 */ /* 0x000fe400078ec0ff */
        /* <DEDUP_REMOVED lines=9> */
[----:B------:R-:W-:Y:S01]  /*7750*/  @P0 VIADD R4, R3, 0x2000 ;  /* 0x0000200003040836 */ /* 0x000fe20000000000 */
[----:B------:R-:W-:Y:S01]  /*7760*/  @P3 IADD3 R244, P0, PT, R244, -0x200, RZ ;  /* 0xfffffe00f4f43810 */ /* 0x000fe20007f1e0ff */
[----:B------:R-:W-:Y:S03]  /*7770*/  VIADD R3, R217, 0xffffffff ;  /* 0xffffffffd9037836 */ /* 0x000fe60000000000 */
[----:B------:R-:W-:Y:S04]  /*7780*/  HMMA.16816.F32 R96, R16, R22, R96 ;  /* 0x000000161060723c */ /* 0x000fe80000001860 */
[----:B------:R-:W-:Y:S01]  /*7790*/  IMAD.MOV.U32 R217, RZ, RZ, R3 ;  /* 0x000000ffffd97224 */ /* 0x000fe200078e0003 */
[----:B------:R-:W-:Y:S01]  /*77a0*/  @P3 IADD3.X R243, PT, PT, R243, -0x1, RZ, P0, !PT ;  /* 0xfffffffff3f33810 */ /* 0x000fe200007fe4ff */
[----:B------:R-:W-:Y:S02]  /*77b0*/  IMAD.MOV.U32 R3, RZ, RZ, R4 ;  /* 0x000000ffff037224 */ /* 0x000fe400078e0004 */
[----:B------:R-:W-:Y:S01]  /*77c0*/  @!UPT UIADD3 URZ, UPT, UPT, URZ, URZ, URZ ;  /* 0x000000fffffff290 */ /* 0x000fe2000fffe0ff */
        /* <DEDUP_REMOVED lines=82> */
.L_x_205:
[----:B------:R-:W2:Y:S01]  /*7cf0*/  LDCU.64 UR10, c[0x0][0x5c0] ;  /* 0x0000b800ff0a77ac */ /* 0x000ea20008000a00 */
[----:B-1----:R-:W-:-:S05]  /*7d00*/  IADD3 R4, PT, PT, R250, R251, RZ ;  /* 0x000000fbfa047210 */ /* 0x002fca0007ffe0ff */
[C---:B--2---:R-:W-:Y:S02]  /*7d10*/  IMAD R3, R4.reuse, UR11, RZ ;  /* 0x0000000b04037c24 */ /* 0x044fe4000f8e02ff */
[----:B------:R-:W-:-:S05]  /*7d20*/  IMAD.WIDE.U32 R4, R4, UR10, RZ ;  /* 0x0000000a04047c25 */ /* 0x000fca000f8e00ff */
[----:B------:R-:W-:Y:S02]  /*7d30*/  IADD3 R9, PT, PT, R5, R3, RZ ;  /* 0x0000000305097210 */ /* 0x000fe40007ffe0ff */
[----:B------:R-:W-:Y:S02]  /*7d40*/  MOV R8, R4 ;  /* 0x0000000400087202 */ /* 0x000fe40000000f00 */
.L_x_206:
        /* <DEDUP_REMOVED lines=12> */
.L_x_207:
[----:B------:R-:W1:Y:S01]  /*7e10*/  LDCU.64 UR8, c[0x0][0x5c8] ;  /* 0x0000b900ff0877ac */ /* 0x000e620008000a00 */
[----:B------:R-:W-:-:S05]  /*7e20*/  IADD3 R4, PT, PT, R250, R251, RZ ;  /* 0x000000fbfa047210 */ /* 0x000fca0007ffe0ff */
[C---:B-1----:R-:W-:Y:S02]  /*7e30*/  IMAD R3, R4.reuse, UR9, RZ ;  /* 0x0000000904037c24 */ /* 0x042fe4000f8e02ff */
[----:B------:R-:W-:-:S05]  /*7e40*/  IMAD.WIDE.U32 R4, R4, UR8, RZ ;  /* 0x0000000804047c25 */ /* 0x000fca000f8e00ff */
[----:B------:R-:W-:Y:S02]  /*7e50*/  IADD3 R17, PT, PT, R5, R3, RZ ;  /* 0x0000000305117210 */ /* 0x000fe40007ffe0ff */
[----:B------:R-:W-:-:S07]  /*7e60*/  MOV R16, R4 ;  /* 0x0000000400107202 */ /* 0x000fce0000000f00 */
.L_x_208:
[----:B------:R-:W1:Y:S01]  /*7e70*/  S2R R3, SR_TID.X ;  /* 0x0000000000037919 */ /* 0x000e620000002100 */
[----:B------:R-:W-:Y:S01]  /*7e80*/  USHF.L.U32 UR4, UR26, 0x7, URZ ;  /* 0x000000071a047899 */ /* 0x000fe200080006ff */
[----:B------:R-:W2:Y:S01]  /*7e90*/  LDC.64 R6, c[0x0][0x5d8] ;  /* 0x00017600ff067b82 */ /* 0x000ea20000000a00 */
[----:B------:R-:W3:Y:S07]  /*7ea0*/  LDCU UR14, c[0x0][0x440] ;  /* 0x00008800ff0e77ac */ /* 0x000eee0008000800 */
[----:B------:R-:W-:Y:S01]  /*7eb0*/  BAR.SYNC.DEFER_BLOCKING 0x0 ;  /* 0x0000000000007b1d */ /* 0x000fe20000010000 */
[----:B------:R-:W-:Y:S01]  /*7ec0*/  SHF.R.U32.HI R28, RZ, 0x2, R28 ;  /* 0x00000002ff1c7819 */ /* 0x000fe2000001161c */
[----:B------:R-:W-:Y:S01]  /*7ed0*/  IMAD.MOV.U32 R10, RZ, RZ, R242 ;  /* 0x000000ffff0a7224 */ /* 0x000fe200078e00f2 */
[----:B------:R-:W-:Y:S01]  /*7ee0*/  UIMAD.WIDE.U32 UR18, UR4, UR10, URZ ;  /* 0x0000000a041272a5 */ /* 0x000fe2000f8e00ff */
[----:B------:R-:W-:Y:S01]  /*7ef0*/  IMAD.MOV.U32 R11, RZ, RZ, RZ ;  /* 0x000000ffff0b7224 */ /* 0x000fe200078e00ff */
        /* <DEDUP_REMOVED lines=14> */
[----:B------:R-:W-:Y:S01]  /*7fe0*/  IMAD.U32 R3, RZ, RZ, UR15 ;  /* 0x0000000fff037e24 */ /* 0x000fe2000f8e00ff */
[----:B------:R-:W-:-:S04]  /*7ff0*/  LEA.HI R8, R14, 0x40, RZ, 0x1e ;  /* 0x000000400e087811 */ /* 0x000fc800078ff0ff */
[----:B------:R-:W-:Y:S02]  /*8000*/  ISETP.GE.OR P1, PT, R8, UR34, P2 ;  /* 0x0000002208007c0c */ /* 0x000fe40009726670 */
[C---:B------:R-:W-:Y:S02]  /*8010*/  ISETP.GE.OR P2, PT, R28.reuse, UR34, P2 ;  /* 0x000000221c007c0c */ /* 0x040fe40009746670 */
[----:B------:R-:W-:Y:S02]  /*8020*/  IADD3.X R5, PT, PT, R9, UR19, R3, P0, !PT ;  /* 0x0000001309057c10 */ /* 0x000fe400087fe403 */
[----:B------:R-:W-:Y:S02]  /*8030*/  MOV R3, UR8 ;  /* 0x0000000800037c02 */ /* 0x000fe40008000f00 */
        /* <DEDUP_REMOVED lines=15> */
.L_x_210:
[----:B------:R-:W-:Y:S05]  /*8130*/  BSYNC.RECONVERGENT B0 ;  /* 0x0000000000007941 */ /* 0x000fea0003800200 */
.L_x_209:
        /* <DEDUP_REMOVED lines=12> */
.L_x_212:
[----:B------:R-:W-:Y:S05]  /*8200*/  BSYNC.RECONVERGENT B0 ;  /* 0x0000000000007941 */ /* 0x000fea0003800200 */
.L_x_211:
[----:B-1----:R-:W1:Y:S01]  /*8210*/  LDS.128 R12, [R222+0x8000] ;  /* 0x00800000de0c7984 */ /* 0x002e620000000c00 */
[----:B------:R-:W-:Y:S01]  /*8220*/  UIMAD UR16, UR16, UR8, URZ ;  /* 0x00000008101072a4 */ /* 0x000fe2000f8e02ff */
[----:B------:R-:W-:Y:S01]  /*8230*/  IADD3 R6, P0, PT, R16, R10, RZ ;  /* 0x0000000a10067210 */ /* 0x000fe20007f1e0ff */
[----:B------:R-:W3:Y:S02]  /*8240*/  @!P2 LDC.64 R22, c[0x0][0x568] ;  /* 0x00015a00ff16ab82 */ /* 0x000ee40000000a00 */
[----:B------:R-:W-:-:S06]  /*8250*/  UIMAD UR16, UR4, UR9, UR16 ;  /* 0x00000009041072a4 */ /* 0x000fcc000f8e0210 */
[----:B------:R-:W-:-:S03]  /*8260*/  IADD3.X R7, PT, PT, R17, UR16, R11, P0, !PT ;  /* 0x0000001011077c10 */ /* 0x000fc600087fe40b */
[----:B----4-:R-:W-:-:S04]  /*8270*/  IMAD.WIDE.U32 R6, R18, UR30, R6 ;  /* 0x0000001e12067c25 */ /* 0x010fc8000f8e0006 */
[----:B--2---:R-:W-:Y:S01]  /*8280*/  IMAD R5, R19, UR30, R7 ;  /* 0x0000001e13057c24 */ /* 0x004fe2000f8e0207 */
[----:B------:R-:W-:Y:S01]  /*8290*/  @!P2 MOV R4, R6 ;  /* 0x000000060004a202 */ /* 0x000fe20000000f00 */
[----:B------:R2:W4:Y:S04]  /*82a0*/  LDS.128 R16, [R222+0x9000] ;  /* 0x00900000de107984 */ /* 0x0005280000000c00 */
[----:B------:R-:W-:-:S04]  /*82b0*/  @!P2 IMAD.WIDE.U32 R8, R28, UR8, R4 ;  /* 0x000000081c08ac25 */ /* 0x000fc8000f8e0004 */
[----:B------:R-:W-:Y:S01]  /*82c0*/  @!P2 IMAD R3, R28, UR9, R9 ;  /* 0x000000091c03ac24 */ /* 0x000fe2000f8e0209 */
[----:B---3--:R-:W-:-:S04]  /*82d0*/  @!P2 LEA R10, P0, R8, R22, 0x1 ;  /* 0x00000016080aa211 */ /* 0x008fc800078008ff */
[----:B------:R-:W-:-:S05]  /*82e0*/  @!P2 LEA.HI.X R11, R8, R23, R3, 0x1, P0 ;  /* 0x00000017080ba211 */ /* 0x000fca00000f0c03 */
[----:B-1----:R2:W-:Y:S01]  /*82f0*/  @!P2 STG.E.128 desc[UR28][R10.64], R12 ;  /* 0x0000000c0a00a986 */ /* 0x0025e2000c101d1c */
[----:B----4-:R-:W-:Y:S05]  /*8300*/  @P1 BRA `(.L_x_177) ;  /* 0x0000000000241947 */ /* 0x010fea0003800000 */
        /* <DEDUP_REMOVED lines=9> */
.L_x_177:
[----:B------:R-:W-:Y:S05]  /*83a0*/  BSYNC.RECONVERGENT B1 ;  /* 0x0000000000017941 */ /* 0x000fea0003800200 */
.L_x_159:
        /* <DEDUP_REMOVED lines=11> */
.L_x_214:
        /* <DEDUP_REMOVED lines=10> */
.L_x_1581:


//--------------------- .text._ZN5flash44flash_bwd_dq_dk_dv_loop_seqk_parallel_kernelI23Flash_bwd_kernel_traitsILi32ELi128ELi128ELi8ELi4ELi4ELi4ELb1ELb0EN7cutlass6half_tE19Flash_kernel_traitsILi32ELi128ELi128ELi8ES3_EELb0ELb0ELb1ELb0ELb0ELb1ELb0EEEvNS_16Flash_bwd_paramsE --------------------------
	.section	.text._ZN5flash44flash_bwd_dq_dk_dv_loop_seqk_parallel_kernelI23Flash_bwd_kernel_traitsILi32ELi128ELi128ELi8ELi4ELi4ELi4ELb1ELb0EN7cutlass6half_tE19Flash_kernel_traitsILi32ELi128ELi128ELi8ES3_EELb0ELb0ELb1ELb0ELb0ELb1ELb0EEEvNS_16Flash_bwd_paramsE,"ax",@progbits
	.align	128
        .global         _ZN5flash44flash_bwd_dq_dk_dv_loop_seqk_parallel_kernelI23Flash_bwd_kernel_traitsILi32ELi128ELi128ELi8ELi4ELi4ELi4ELb1ELb0EN7cutlass6half_tE19Flash_kernel_traitsILi32ELi128ELi128ELi8ES3_EELb0ELb0ELb1ELb0ELb0ELb1ELb0EEEvNS_16Flash_bwd_paramsE
        .type           _ZN5flash44flash_bwd_dq_dk_dv_loop_seqk_parallel_kernelI23Flash_bwd_kernel_traitsILi32ELi128ELi128ELi8ELi4ELi4ELi4ELb1ELb0EN7cutlass6half_tE19Flash_kernel_traitsILi32ELi128ELi128ELi8ES3_EELb0ELb0ELb1ELb0ELb0ELb1ELb0EEEvNS_16Flash_bwd_paramsE,@function
        .size           _ZN5flash44flash_bwd_dq_dk_dv_loop_seqk_parallel_kernelI23Flash_bwd_kernel_traitsILi32ELi128ELi128ELi8ELi4ELi4ELi4ELb1ELb0EN7cutlass6half_tE19Flash_kernel_traitsILi32ELi128ELi128ELi8ES3_EELb0ELb0ELb1ELb0ELb0ELb1ELb0EEEvNS_16Flash_bwd_paramsE,(.L_x_1582 - _ZN5flash44flash_bwd_dq_dk_dv_loop_seqk_parallel_kernelI23Flash_bwd_kernel_traitsILi32ELi128ELi128ELi8ELi4ELi4ELi4ELb1ELb0EN7cutlass6half_tE19Flash_kernel_traitsILi32ELi128ELi128ELi8ES3_EELb0ELb0ELb1ELb0ELb0ELb1ELb0EEEvNS_16Flash_bwd_paramsE)
        .other          _ZN5flash44flash_bwd_dq_dk_dv_loop_seqk_parallel_kernelI23Flash_bwd_kernel_traitsILi32ELi128ELi128ELi8ELi4ELi4ELi4ELb1ELb0EN7cutlass6half_tE19Flash_kernel_traitsILi32ELi128ELi128ELi8ES3_EELb0ELb0ELb1ELb0ELb0ELb1ELb0EEEvNS_16Flash_bwd_paramsE,@"STO_CUDA_ENTRY STV_DEFAULT"
_ZN5flash44flash_bwd_dq_dk_dv_loop_seqk_parallel_kernelI23Flash_bwd_kernel_traitsILi32ELi128ELi128ELi8ELi4ELi4ELi4ELb1ELb0EN7cutlass6half_tE19Flash_kernel_traitsILi32ELi128ELi128ELi8ES3_EELb0ELb0ELb1ELb0ELb0ELb1ELb0EEEvNS_16Flash_bwd_paramsE:
.text._ZN5flash44flash_bwd_dq_dk_dv_loop_seqk_parallel_kernelI23Flash_bwd_kernel_traitsILi32ELi128ELi128ELi8ELi4ELi4ELi4ELb1ELb0EN7cutlass6half_tE19Flash_kernel_traitsILi32ELi128ELi128ELi8ES3_EELb0ELb0ELb1ELb0ELb0ELb1ELb0EEEvNS_16Flash_bwd_paramsE:
        /* <DEDUP_REMOVED lines=13> */
[----:B------:R-:W-:Y:S01]  /*00d0*/  IMAD.MOV.U32 R174, RZ, RZ, 0x20 ;  /* 0x00000020ffae7424 */ /* 0x000fe200078e00ff */
[----:B------:R-:W-:Y:S01]  /*00e0*/  UMOV UR8, 0x400 ;  /* 0x0000040000087882 */ /* 0x000fe20000000000 */
[----:B------:R-:W-:Y:S01]  /*00f0*/  IMAD.MOV.U32 R108, RZ, RZ, 0x10 ;  /* 0x00000010ff6c7424 */ /* 0x000fe200078e00ff */
[----:B------:R-:W3:Y:S01]  /*0100*/  LDCU.64 UR20, c[0x0][0x358] ;  /* 0x00006b00ff1477ac */ /* 0x000ee20008000a00 */
[----:B------:R-:W-:Y:S02]  /*0110*/  IMAD.U32 R249, RZ, RZ, UR9 ;  /* 0x00000009fff97e24 */ /* 0x000fe4000f8e00ff */
[----:B------:R-:W4:Y:S01]  /*0120*/  S2UR UR19, SR_CgaCtaId ;  /* 0x00000000001379c3 */ /* 0x000f220000008800 */
[----:B------:R-:W1:Y:S01]  /*0130*/  LDCU.64 UR6, c[0x0][0x470] ;  /* 0x00008e00ff0677ac */ /* 0x000e620008000a00 */
[----:B------:R-:W-:-:S06]  /*0140*/  UMOV UR24, URZ ;  /* 0x000000ff00187c82 */ /* 0x000fcc0008000000 */
[----:B------:R-:W3:Y:S01]  /*0150*/  S2UR UR18, SR_CTAID.X ;  /* 0x00000000001279c3 */ /* 0x000ee20000002500 */
[----:B--2---:R-:W-:-:S07]  /*0160*/  ULEA UR5, UR5, UR4, 0x18 ;  /* 0x0000000405057291 */ /* 0x004fce000f8ec0ff */
[----:B------:R-:W2:Y:S01]  /*0170*/  S2UR UR23, SR_CTAID.Y ;  /* 0x00000000001779c3 */ /* 0x000ea20000002600 */
[----:B------:R-:W-:Y:S02]  /*0180*/  UIADD3 UR10, UPT, UPT, UR5, 0x10000, URZ ;  /* 0x00010000050a7890 */ /* 0x000fe4000fffe0ff */
[----:B------:R-:W-:Y:S01]  /*0190*/  UIADD3 UR4, UPT, UPT, UR5, 0x8000, URZ ;  /* 0x0000800005047890 */ /* 0x000fe2000fffe0ff */
[--C-:B-1----:R-:W-:Y:S01]  /*01a0*/  SHF.R.U32.HI R2, RZ, 0x4, R161.reuse ;  /* 0x00000004ff027819 */ /* 0x102fe200000116a1 */
[C---:B------:R-:W-:Y:S01]  /*01b0*/  IMAD.SHL.U32 R10, R161.reuse, 0x20, RZ ;  /* 0x00000020a10a7824 */ /* 0x040fe200078e00ff */
[C---:B------:R-:W-:Y:S01]  /*01c0*/  LOP3.LUT P0, R0, R161.reuse, 0x10, RZ, 0xc0, !PT ;  /* 0x00000010a1007812 */ /* 0x040fe2000780c0ff */
[C---:B------:R-:W-:Y:S01]  /*01d0*/  IMAD.SHL.U32 R3, R161.reuse, 0x10, RZ ;  /* 0x00000010a1037824 */ /* 0x040fe200078e00ff */
[----:B------:R-:W-:Y:S01]  /*01e0*/  LOP3.LUT R2, R2, 0x8, RZ, 0xc0, !PT ;  /* 0x0000000802027812 */ /* 0x000fe200078ec0ff */
[C---:B------:R-:W-:Y:S01]  /*01f0*/  IMAD.SHL.U32 R4, R161.reuse, 0x2, RZ ;  /* 0x00000002a1047824 */ /* 0x040fe200078e00ff */
[----:B------:R-:W-:Y:S01]  /*0200*/  SHF.R.U32.HI R13, RZ, 0x1, R161 ;  /* 0x00000001ff0d7819 */ /* 0x000fe200000116a1 */
[C---:B------:R-:W-:Y:S01]  /*0210*/  IMAD.SHL.U32 R11, R161.reuse, 0x40, RZ ;  /* 0x00000040a10b7824 */ /* 0x040fe200078e00ff */
[----:B------:R-:W-:Y:S01]  /*0220*/  LOP3.LUT R2, R2, R0, RZ, 0xfc, !PT ;  /* 0x0000000002027212 */ /* 0x000fe200078efcff */
[C---:B------:R-:W-:Y:S01]  /*0230*/  IMAD.SHL.U32 R12, R161.reuse, 0x8, RZ ;  /* 0x00000008a10c7824 */ /* 0x040fe200078e00ff */
[----:B------:R-:W-:Y:S01]  /*0240*/  LOP3.LUT R0, R10, 0x20, RZ, 0xc0, !PT ;  /* 0x000000200a007812 */ /* 0x000fe200078ec0ff */
[----:B------:R-:W-:Y:S01]  /*0250*/  IMAD.SHL.U32 R9, R161, 0x4, RZ ;  /* 0x00000004a1097824 */ /* 0x000fe200078e00ff */
[----:B------:R-:W-:Y:S01]  /*0260*/  LOP3.LUT R5, R3, 0x1c0, RZ, 0xc0, !PT ;  /* 0x000001c003057812 */ /* 0x000fe200078ec0ff */
[----:B------:R-:W1:Y:S01]  /*0270*/  S2UR UR22, SR_CTAID.Z ;  /* 0x00000000001679c3 */ /* 0x000e620000002700 */
[----:B------:R-:W-:Y:S01]  /*0280*/  LOP3.LUT R0, R0, 0x3800, R3, 0xf8, !PT ;  /* 0x0000380000007812 */ /* 0x000fe200078ef803 */
[----:B----4-:R-:W-:Y:S01]  /*0290*/  ULEA UR19, UR19, UR8, 0x18 ;  /* 0x0000000813137291 */ /* 0x010fe2000f8ec0ff */
[----:B------:R-:W-:-:S02]  /*02a0*/  LOP3.LUT R6, R10, 0x120, RZ, 0xc0, !PT ;  /* 0x000001200a067812 */ /* 0x000fc400078ec0ff */
[----:B------:R-:W-:Y:S02]  /*02b0*/  LOP3.LUT R7, R0, 0x100, R3, 0xf8, !PT ;  /* 0x0000010000077812 */ /* 0x000fe400078ef803 */
[----:B------:R-:W-:Y:S02]  /*02c0*/  LOP3.LUT R5, R5, 0x38, R4, 0xf8, !PT ;  /* 0x0000003805057812 */ /* 0x000fe400078ef804 */
[----:B------:R-:W-:Y:S02]  /*02d0*/  LOP3.LUT R0, R4, 0xe006, R11, 0xc8, !PT ;  /* 0x0000e00604007812 */ /* 0x000fe400078ec80b */
[----:B------:R-:W-:Y:S02]  /*02e0*/  SHF.R.U32.HI R237, RZ, 0x2, R161 ;  /* 0x00000002ffed7819 */ /* 0x000fe400000116a1 */
[----:B------:R-:W-:Y:S02]  /*02f0*/  LOP3.LUT R4, R13, 0x30, RZ, 0xc0, !PT ;  /* 0x000000300d047812 */ /* 0x000fe400078ec0ff */
[----:B------:R-:W-:-:S02]  /*0300*/  LOP3.LUT R14, R11, 0x1c0, RZ, 0xc0, !PT ;  /* 0x000001c00b0e7812 */ /* 0x000fc400078ec0ff */
[----:B------:R-:W-:Y:S02]  /*0310*/  LOP3.LUT R6, R6, 0x600, R3, 0xf8, !PT ;  /* 0x0000060006067812 */ /* 0x000fe400078ef803 */
[----:B------:R-:W-:Y:S02]  /*0320*/  LOP3.LUT R3, R0, 0xc00, R10, 0xf8, !PT ;  /* 0x00000c0000037812 */ /* 0x000fe400078ef80a */
[----:B------:R-:W-:Y:S02]  /*0330*/  LOP3.LUT R237, R4, 0x7, R237, 0xf8, !PT ;  /* 0x0000000704ed7812 */ /* 0x000fe400078ef8ed */
[----:B------:R-:W-:Y:S02]  /*0340*/  LOP3.LUT R0, R14, 0x38, R12, 0xf8, !PT ;  /* 0x000000380e007812 */ /* 0x000fe400078ef80c */
[----:B------:R-:W-:Y:S02]  /*0350*/  LOP3.LUT R8, R12, 0xd8, RZ, 0xc0, !PT ;  /* 0x000000d80c087812 */ /* 0x000fe400078ec0ff */
[----:B------:R-:W-:-:S02]  /*0360*/  LOP3.LUT R4, R4, 0x8, R161, 0xf8, !PT ;  /* 0x0000000804047812 */ /* 0x000fc400078ef8a1 */
[----:B------:R-:W-:Y:S02]  /*0370*/  LOP3.LUT R177, R3, R5, RZ, 0xfc, !PT ;  /* 0x0000000503b17212 */ /* 0x000fe400078efcff */
[----:B------:R-:W-:Y:S02]  /*0380*/  LOP3.LUT R5, R0, 0x8, R13, 0x78, !PT ;  /* 0x0000000800057812 */ /* 0x000fe400078e780d */
[----:B------:R-:W-:Y:S02]  /*0390*/  LOP3.LUT R8, R8, 0x18, R161, 0x78, !PT ;  /* 0x0000001808087812 */ /* 0x000fe400078e78a1 */
[----:B------:R-:W-:Y:S02]  /*03a0*/  LOP3.LUT R0, R4, 0x1c0, R11, 0xf8, !PT ;  /* 0x000001c004007812 */ /* 0x000fe400078ef80b */
[----:B------:R-:W-:Y:S02]  /*03b0*/  LOP3.LUT R163, R11, 0x200, RZ, 0xc0, !PT ;  /* 0x000002000ba37812 */ /* 0x000fe400078ec0ff */
[----:B------:R-:W-:-:S02]  /*03c0*/  LOP3.LUT R8, R8, 0x1f20, R12, 0xf8, !PT ;  /* 0x00001f2008087812 */ /* 0x000fc400078ef80c */
[----:B------:R-:W-:Y:S02]  /*03d0*/  LOP3.LUT R0, R0, 0x38, R12, 0x78, !PT ;  /* 0x0000003800007812 */ /* 0x000fe400078e780c */
[----:B------:R-:W4:Y:S01]  /*03e0*/  LDC R12, c[0x0][0x438] ;  /* 0x00010e00ff0c7b82 */ /* 0x000f220000000800 */
[--C-:B------:R-:W-:Y:S02]  /*03f0*/  LOP3.LUT R163, R163, 0xc00, R10.reuse, 0xf8, !PT ;  /* 0x00000c00a3a37812 */ /* 0x100fe400078ef80a */
[----:B------:R-:W-:Y:S02]  /*0400*/  LOP3.LUT P2, RZ, R161, 0x4, RZ, 0xc0, !PT ;  /* 0x00000004a1ff7812 */ /* 0x000fe4000784c0ff */
[----:B------:R-:W-:Y:S02]  /*0410*/  LOP3.LUT R9, R9, 0x18, RZ, 0xc0, !PT ;  /* 0x0000001809097812 */ /* 0x000fe400078ec0ff */
[----:B------:R-:W-:Y:S02]  /*0420*/  LOP3.LUT R163, R163, R5, RZ, 0xfc, !PT ;  /* 0x00000005a3a37212 */ /* 0x000fe400078efcff */
[----:B------:R-:W-:-:S02]  /*0430*/  LOP3.LUT R167, R9, 0xc0, R10, 0xf8, !PT ;  /* 0x000000c009a77812 */ /* 0x000fc400078ef80a */
[----:B------:R-:W-:Y:S02]  /*0440*/  LOP3.LUT R2, R2, 0xc0, R10, 0xf8, !PT ;  /* 0x000000c002027812 */ /* 0x000fe400078ef80a */
[C---:B------:R-:W-:Y:S02]  /*0450*/  LOP3.LUT P3, RZ, R161.reuse, 0x2, RZ, 0xc0, !PT ;  /* 0x00000002a1ff7812 */ /* 0x040fe4000786c0ff */
[----:B------:R-:W-:Y:S02]  /*0460*/  LOP3.LUT P1, RZ, R161, 0x8, RZ, 0xc0, !PT ;  /* 0x00000008a1ff7812 */ /* 0x000fe4000782c0ff */
[----:B------:R-:W-:Y:S02]  /*0470*/  LEA R177, R177, UR10, 0x1 ;  /* 0x0000000ab1b17c11 */ /* 0x000fe4000f8e08ff */
[----:B------:R-:W-:Y:S02]  /*0480*/  LEA R163, R163, UR4, 0x1 ;  /* 0x00000004a3a37c11 */ /* 0x000fe4000f8e08ff */
[----:B------:R-:W-:Y:S01]  /*0490*/  LOP3.LUT R161, R167, 0x8, R161, 0x78, !PT ;  /* 0x00000008a7a17812 */ /* 0x000fe200078e78a1 */
[----:B------:R-:W-:Y:S01]  /*04a0*/  VIADD R175, R177, 0x40 ;  /* 0x00000040b1af7836 */ /* 0x000fe20000000000 */
[----:B------:R-:W-:Y:S01]  /*04b0*/  LOP3.LUT R167, R167, 0x8, R13, 0x78, !PT ;  /* 0x00000008a7a77812 */ /* 0x000fe200078e780d */
[----:B------:R-:W-:Y:S01]  /*04c0*/  VIADD R164, R163, 0x40 ;  /* 0x00000040a3a47836 */ /* 0x000fe20000000000 */
[----:B------:R-:W-:Y:S01]  /*04d0*/  LOP3.LUT R2, R2, R9, RZ, 0x3c, !PT ;  /* 0x0000000902027212 */ /* 0x000fe200078e3cff */
[----:B------:R-:W-:Y:S01]  /*04e0*/  @P0 VIADD R175, R177, 0xffffffc0 ;  /* 0xffffffc0b1af0836 */ /* 0x000fe20000000000 */
[C---:B------:R-:W-:Y:S01]  /*04f0*/  SEL R165, R174.reuse, 0xffffffe0, !P3 ;  /* 0xffffffe0aea57807 */ /* 0x040fe20005800000 */
[----:B------:R-:W-:Y:S01]  /*0500*/  @P2 VIADD R164, R163, 0xffffffc0 ;  /* 0xffffffc0a3a42836 */ /* 0x000fe20000000000 */
[----:B------:R-:W-:-:S02]  /*0510*/  SEL R174, R174, 0xffffffe0, !P1 ;  /* 0xffffffe0aeae7807 */ /* 0x000fc40004800000 */
[----:B------:R-:W-:Y:S01]  /*0520*/  LOP3.LUT R3, R11, 0x400, RZ, 0xc0, !PT ;  /* 0x000004000b037812 */ /* 0x000fe200078ec0ff */
[----:B------:R-:W-:Y:S01]  /*0530*/  IMAD.IADD R166, R165, 0x1, R163 ;  /* 0x00000001a5a67824 */ /* 0x000fe200078e02a3 */
[----:B------:R-:W-:Y:S01]  /*0540*/  LOP3.LUT R167, R6, R167, RZ, 0xfc, !PT ;  /* 0x000000a706a77212 */ /* 0x000fe200078efcff */
[----:B------:R-:W-:Y:S01]  /*0550*/  IMAD.IADD R176, R177, 0x1, R174 ;  /* 0x00000001b1b07824 */ /* 0x000fe200078e02ae */
[----:B------:R-:W-:Y:S01]  /*0560*/  LOP3.LUT R2, R2, 0x120, R10, 0xf8, !PT ;  /* 0x0000012002027812 */ /* 0x000fe200078ef80a */
[----:B------:R-:W-:Y:S01]  /*0570*/  IMAD R0, R0, 0x2, R3 ;  /* 0x0000000200007824 */ /* 0x000fe200078e0203 */
[----:B------:R-:W-:Y:S01]  /*0580*/  LOP3.LUT R161, R7, R161, RZ, 0xfc, !PT ;  /* 0x000000a107a17212 */ /* 0x000fe200078efcff */
[----:B------:R-:W-:Y:S01]  /*0590*/  IMAD.IADD R174, R174, 0x1, R175 ;  /* 0x00000001aeae7824 */ /* 0x000fe200078e02af */
[----:B------:R-:W-:Y:S01]  /*05a0*/  SEL R108, R108, 0xfffffff0, !P2 ;  /* 0xfffffff06c6c7807 */ /* 0x000fe20005000000 */
[----:B------:R-:W-:Y:S01]  /*05b0*/  IMAD.IADD R165, R165, 0x1, R164 ;  /* 0x00000001a5a57824 */ /* 0x000fe200078e02a4 */
[----:B------:R-:W-:-:S02]  /*05c0*/  LEA R245, R8, UR5, 0x1 ;  /* 0x0000000508f57c11 */ /* 0x000fc4000f8e08ff */
[----:B------:R-:W-:Y:S02]  /*05d0*/  LEA R167, R167, UR5, 0x1 ;  /* 0x00000005a7a77c11 */ /* 0x000fe4000f8e08ff */
[----:B------:R-:W-:Y:S02]  /*05e0*/  LEA R2, R2, UR5, 0x1 ;  /* 0x0000000502027c11 */ /* 0x000fe4000f8e08ff */
[----:B------:R-:W-:Y:S01]  /*05f0*/  LEA R161, R161, UR4, 0x1 ;  /* 0x00000004a1a17c11 */ /* 0x000fe2000f8e08ff */
[----:B-1234-:R-:W-:-:S06]  /*0600*/  UMOV UR4, URZ ;  /* 0x000000ff00047c82 */ /* 0x01efcc0008000000 */
.L_x_248:
[----:B------:R-:W1:Y:S01]  /*0610*/  LDC.64 R4, c[0x0][0x478] ;  /* 0x00011e00ff047b82 */ /* 0x000e620000000a00 */
[----:B------:R-:W2:Y:S01]  /*0620*/  S2R R37, SR_CTAID.Y ;  /* 0x0000000000257919 */ /* 0x000ea20000002600 */
[----:B------:R-:W-:Y:S01]  /*0630*/  ISETP.NE.U32.AND P5, PT, RZ, UR6, PT ;  /* 0x00000006ff007c0c */ /* 0x000fe2000bfa5070 */
[----:B------:R-:W-:-:S03]  /*0640*/  IMAD.MOV.U32 R250, RZ, RZ, RZ ;  /* 0x000000fffffa7224 */ /* 0x000fc600078e00ff */
[----:B------:R-:W-:Y:S02]  /*0650*/  ISETP.NE.AND.EX P5, PT, RZ, UR7, PT, P5 ;  /* 0x00000007ff007c0c */ /* 0x000fe4000bfa5350 */
[----:B------:R-:W3:Y:S08]  /*0660*/  LDC.64 R10, c[0x0][0x460] ;  /* 0x00011800ff0a7b82 */ /* 0x000ef00000000a00 */
[----:B----4-:R-:W4:Y:S01]  /*0670*/  LDC.U8 R15, c[0x0][0x532] ;  /* 0x00014c80ff0f7b82 */ /* 0x010f220000000000 */
[----:B-1----:R-:W-:-:S07]  /*0680*/  ISETP.NE.U32.AND P4, PT, R4, RZ, PT ;  /* 0x000000ff0400720c */ /* 0x002fce0003f85070 */
[----:B------:R-:W1:Y:S01]  /*0690*/  LDC.64 R8, c[0x0][0x468] ;  /* 0x00011a00ff087b82 */ /* 0x000e620000000a00 */
[----:B------:R-:W-:Y:S02]  /*06a0*/  ISETP.NE.AND.EX P4, PT, R5, RZ, PT, P4 ;  /* 0x000000ff0500720c */ /* 0x000fe40003f85340 */
[----:B---3--:R-:W-:-:S05]  /*06b0*/  ISETP.NE.U32.AND P3, PT, R10, RZ, PT ;  /* 0x000000ff0a00720c */ /* 0x008fca0003f65070 */
[----:B------:R-:W3:Y:S01]  /*06c0*/  LDC.64 R16, c[0x0][0x460] ;  /* 0x00011800ff107b82 */ /* 0x000ee20000000a00 */
[----:B--2---:R-:W-:Y:S01]  /*06d0*/  IMAD.SHL.U32 R13, R37, 0x4, RZ ;  /* 0x00000004250d7824 */ /* 0x004fe200078e00ff */
[----:B------:R-:W-:Y:S02]  /*06e0*/  ISETP.NE.U32.AND P2, PT, R10, RZ, PT ;  /* 0x000000ff0a00720c */ /* 0x000fe40003f45070 */
[----:B------:R-:W-:Y:S02]  /*06f0*/  SHF.R.U32.HI R14, RZ, 0x1e, R37 ;  /* 0x0000001eff0e7819 */ /* 0x000fe40000011625 */
[C---:B------:R-:W-:Y:S02]  /*0700*/  @P5 IADD3 R6, P1, PT, R13.reuse, UR6, RZ ;  /* 0x000000060d065c10 */ /* 0x040fe4000ff3e0ff */
[----:B------:R-:W-:Y:S02]  /*0710*/  @P4 IADD3 R4, P0, PT, R13, R4, RZ ;  /* 0x000000040d044210 */ /* 0x000fe40007f1e0ff */
[----:B------:R-:W-:-:S02]  /*0720*/  ISETP.NE.AND.EX P3, PT, R11, RZ, PT, P3 ;  /* 0x000000ff0b00720c */ /* 0x000fc40003f65330 */
[----:B------:R-:W-:Y:S01]  /*0730*/  ISETP.NE.AND.EX P2, PT, R11, RZ, PT, P2 ;  /* 0x000000ff0b00720c */ /* 0x000fe20003f45320 */
[C---:B------:R-:W-:Y:S01]  /*0740*/  @P4 IMAD.X R5, R14.reuse, 0x1, R5, P0 ;  /* 0x000000010e054824 */ /* 0x040fe200000e0605 */
[----:B------:R-:W-:Y:S01]  /*0750*/  @P5 IADD3.X R7, PT, PT, R14, UR7, RZ, P1, !PT ;  /* 0x000000070e075c10 */ /* 0x000fe20008ffe4ff */
[----:B------:R-:W-:Y:S01]  /*0760*/  IMAD.MOV.U32 R3, RZ, RZ, -0x1 ;  /* 0xffffffffff037424 */ /* 0x000fe200078e00ff */
[----:B-1----:R-:W-:Y:S02]  /*0770*/  ISETP.EQ.U32.AND P1, PT, R8, RZ, PT ;  /* 0x000000ff0800720c */ /* 0x002fe40003f22070 */
[----:B------:R3:W2:Y:S04]  /*0780*/  @P4 LDG.E R10, desc[UR20][R4.64] ;  /* 0x00000014040a4981 */ /* 0x0006a8000c1e1900 */
[----:B------:R1:W2:Y:S01]  /*0790*/  @P5 LDG.E R250, desc[UR20][R6.64] ;  /* 0x0000001406fa5981 */ /* 0x0002a2000c1e1900 */
[----:B----4-:R-:W-:-:S04]  /*07a0*/  ISETP.NE.AND P5, PT, R15, RZ, PT ;  /* 0x000000ff0f00720c */ /* 0x010fc80003fa5270 */
[----:B------:R-:W-:Y:S01]  /*07b0*/  ISETP.EQ.OR.EX P1, PT, R9, RZ, !P5, P1 ;  /* 0x000000ff0900720c */ /* 0x000fe20006f22710 */
[----:B------:R-:W-:Y:S02]  /*07c0*/  IMAD.MOV.U32 R42, RZ, RZ, -0x1 ;  /* 0xffffffffff2a7424 */ /* 0x000fe400078e00ff */
[----:B---3--:R-:W-:Y:S01]  /*07d0*/  IMAD.WIDE.U32 R4, R37, 0x4, R16 ;  /* 0x0000000425047825 */ /* 0x008fe200078e0010 */
[----:B-1----:R-:W1:Y:S04]  /*07e0*/  @!P4 LDC.64 R6, c[0x0][0x488] ;  /* 0x00012200ff06cb82 */ /* 0x002e680000000a00 */
        /* <DEDUP_REMOVED lines=18> */
.L_x_215:
[----:B------:R-:W-:Y:S01]  /*0910*/  IMAD.SHL.U32 R16, R249, 0x80, RZ ;  /* 0x00000080f9107824 */ /* 0x000fe200078e00ff */
[----:B-----5:R-:W-:Y:S01]  /*0920*/  @!P4 IADD3 R173, PT, PT, R7, R12, -R250 ;  /* 0x0000000c07adc210 */ /* 0x020fe20007ffe8fa */
[----:B------:R-:W-:-:S03]  /*0930*/  @P2 IMAD.IADD R244, R11, 0x1, -R3 ;  /* 0x000000010bf42824 */ /* 0x000fc600078e0a03 */
[----:B------:R-:W-:-:S13]  /*0940*/  ISETP.GT.AND P0, PT, R173, R16, PT ;  /* 0x00000010ad00720c */ /* 0x000fda0003f04270 */
[----:B------:R-:W-:Y:S05]  /*0950*/  @!P0 BRA `(.L_x_216) ;  /* 0x0000006c00708947 */ /* 0x000fea0003800000 */
[----:B--2---:R-:W2:Y:S01]  /*0960*/  LDC R5, c[0x0][0x504] ;  /* 0x00014100ff057b82 */ /* 0x004ea20000000800 */
[----:B------:R-:W-:Y:S01]  /*0970*/  ISETP.NE.AND P4, PT, R3, -0x1, PT ;  /* 0xffffffff0300780c */ /* 0x000fe20003f85270 */
[----:B------:R-:W-:Y:S01]  /*0980*/  VIADD R4, R244, 0x7f ;  /* 0x0000007ff4047836 */ /* 0x000fe20000000000 */
[----:B------:R-:W-:Y:S02]  /*0990*/  IADD3 R33, PT, PT, R16, 0x80, R244 ;  /* 0x0000008010217810 */ /* 0x000fe40007ffe0f4 */
[----:B------:R-:W-:-:S09]  /*09a0*/  ISETP.NE.AND P0, PT, R42, -0x1, PT ;  /* 0xffffffff2a00780c */ /* 0x000fd20003f05270 */
        /* <DEDUP_REMOVED lines=31> */
.L_x_217:
[----:B------:R-:W2:Y:S01]  /*0ba0*/  LDCU.64 UR14, c[0x0][0x3b8] ;  /* 0x00007700ff0e77ac */ /* 0x000ea20008000a00 */
[----:B------:R-:W-:-:S05]  /*0bb0*/  IADD3 R4, PT, PT, R250, R42, RZ ;  /* 0x0000002afa047210 */ /* 0x000fca0007ffe0ff */
[C---:B--2---:R-:W-:Y:S02]  /*0bc0*/  IMAD R6, R4.reuse, UR15, RZ ;  /* 0x0000000f04067c24 */ /* 0x044fe4000f8e02ff */
[----:B------:R-:W-:-:S05]  /*0bd0*/  IMAD.WIDE.U32 R4, R4, UR14, RZ ;  /* 0x0000000e04047c25 */ /* 0x000fca000f8e00ff */
[----:B------:R-:W-:Y:S02]  /*0be0*/  IADD3 R36, PT, PT, R5, R6, RZ ;  /* 0x0000000605247210 */ /* 0x000fe40007ffe0ff */
[----:B------:R-:W-:-:S07]  /*0bf0*/  MOV R35, R4 ;  /* 0x0000000400237202 */ /* 0x000fce0000000f00 */
.L_x_218:
        /* <DEDUP_REMOVED lines=41> */
.L_x_219:
[----:B------:R-:W2:Y:S01]  /*0e90*/  LDCU.64 UR12, c[0x0][0x3c0] ;  /* 0x00007800ff0c77ac */ /* 0x000ea20008000a00 */
[----:B------:R-:W-:-:S05]  /*0ea0*/  IADD3 R4, PT, PT, R250, R42, RZ ;  /* 0x0000002afa047210 */ /* 0x000fca0007ffe0ff */
[C---:B--2---:R-:W-:Y:S02]  /*0eb0*/  IMAD R6, R4.reuse, UR13, RZ ;  /* 0x0000000d04067c24 */ /* 0x044fe4000f8e02ff */
[----:B------:R-:W-:-:S05]  /*0ec0*/  IMAD.WIDE.U32 R4, R4, UR12, RZ ;  /* 0x0000000c04047c25 */ /* 0x000fca000f8e00ff */
[----:B------:R-:W-:Y:S02]  /*0ed0*/  IADD3 R32, PT, PT, R5, R6, RZ ;  /* 0x0000000605207210 */ /* 0x000fe40007ffe0ff */
[----:B------:R-:W-:-:S07]  /*0ee0*/  MOV R30, R4 ;  /* 0x00000004001e7202 */ /* 0x000fce0000000f00 */
.L_x_220:
        /* <DEDUP_REMOVED lines=29> */
.L_x_221:
[-C--:B------:R-:W-:Y:S02]  /*10c0*/  IMAD R6, R11, R3.reuse, RZ ;  /* 0x000000030b067224 */ /* 0x080fe400078e02ff */
[----:B------:R-:W-:-:S05]  /*10d0*/  IMAD.WIDE.U32 R4, R10, R3, RZ ;  /* 0x000000030a047225 */ /* 0x000fca00078e00ff */
[----:B------:R-:W-:Y:S02]  /*10e0*/  IADD3 R9, PT, PT, R5, R6, RZ ;  /* 0x0000000605097210 */ /* 0x000fe40007ffe0ff */
[----:B------:R-:W-:-:S07]  /*10f0*/  MOV R8, R4 ;  /* 0x0000000400087202 */ /* 0x000fce0000000f00 */
.L_x_222:
        /* <DEDUP_REMOVED lines=20> */
.L_x_223:
[----:B------:R-:W2:Y:S01]  /*1240*/  LDC R25, c[0x0][0x434] ;  /* 0x00010d00ff197b82 */ /* 0x000ea20000000800 */
[----:B------:R-:W-:-:S04]  /*1250*/  IMAD R6, R37, R12, R38 ;  /* 0x0000000c25067224 */ /* 0x000fc800078e0226 */
[----:B--2---:R-:W-:-:S03]  /*1260*/  IMAD R25, R6, R25, RZ ;  /* 0x0000001906197224 */ /* 0x004fc600078e02ff */
.L_x_224:
        /* <DEDUP_REMOVED lines=12> */
.L_x_225:
[----:B------:R-:W2:Y:S01]  /*1330*/  LDC R21, c[0x0][0x444] ;  /* 0x00011100ff157b82 */ /* 0x000ea20000000800 */
[----:B------:R-:W-:-:S04]  /*1340*/  IMAD R3, R37, R12, R38 ;  /* 0x0000000c25037224 */ /* 0x000fc800078e0226 */
[----:B--2---:R-:W-:-:S07]  /*1350*/  IMAD R21, R3, R21, RZ ;  /* 0x0000001503157224 */ /* 0x004fce00078e02ff */
.L_x_226:
        /* <DEDUP_REMOVED lines=11> */
[----:B------:R-:W5:Y:S08]  /*1410*/  LDC R251, c[0x0][0x508] ;  /* 0x00014200fffb7b82 */ /* 0x000f700000000800 */
[----:B------:R-:W4:Y:S01]  /*1420*/  LDC.64 R22, c[0x0][0x598] ;  /* 0x00016600ff167b82 */ /* 0x000f220000000a00 */
[----:B--2---:R-:W-:-:S07]  /*1430*/  SHF.R.U32.HI R5, RZ, 0x5, R3 ;  /* 0x00000005ff057819 */ /* 0x004fce0000011603 */
[----:B------:R-:W2:Y:S01]  /*1440*/  LDC.64 R40, c[0x0][0x5e8] ;  /* 0x00017a00ff287b82 */ /* 0x000ea20000000a00 */
[----:B------:R-:W-:Y:S02]  /*1450*/  LOP3.LUT R3, R3, 0x1f, RZ, 0xc0, !PT ;  /* 0x0000001f03037812 */ /* 0x000fe400078ec0ff */
[C---:B-1----:R-:W-:Y:S02]  /*1460*/  SHF.L.U64.HI R252, R10.reuse, 0x6, R11 ;  /* 0x000000060afc7819 */ /* 0x042fe4000001020b */
[----:B------:R-:W-:Y:S01]  /*1470*/  SHF.L.U32 R246, R10, 0x6, RZ ;  /* 0x000000060af67819 */ /* 0x000fe200000006ff */
[----:B------:R-:W-:Y:S02]  /*1480*/  IMAD R3, R247, R5, R3 ;  /* 0x00000005f7037224 */ /* 0x000fe400078e0203 */
[----:B---3--:R-:W-:Y:S01]  /*1490*/  IMAD.WIDE.U32 R4, R6, UR18, RZ ;  /* 0x0000001206047c25 */ /* 0x008fe2000f8e00ff */
[----:B------:R-:W-:Y:S01]  /*14a0*/  SHF.R.S32.HI R6, RZ, 0x1f, R14 ;  /* 0x0000001fff067819 */ /* 0x000fe2000001140e */
[----:B------:R-:W1:Y:S01]  /*14b0*/  LDC.64 R208, c[0x0][0x420] ;  /* 0x00010800ffd07b82 */ /* 0x000e620000000a00 */
[----:B-----5:R-:W-:-:S02]  /*14c0*/  IADD3 R251, PT, PT, R33, -R251, -R173 ;  /* 0x800000fb21fb7210 */ /* 0x020fc40007ffe8ad */
[----:B------:R-:W-:Y:S01]  /*14d0*/  SEL R8, R4, RZ, P6 ;  /* 0x000000ff04087207 */ /* 0x000fe20003000000 */
[----:B------:R-:W-:Y:S01]  /*14e0*/  IMAD R4, R7, UR18, R5 ;  /* 0x0000001207047c24 */ /* 0x000fe2000f8e0205 */
[----:B------:R-:W-:Y:S01]  /*14f0*/  IADD3.X R6, PT, PT, R13, R9, R6, P2, P1 ;  /* 0x000000090d067210 */ /* 0x000fe200017e2406 */
[----:B------:R-:W-:Y:S01]  /*1500*/  IMAD.MOV.U32 R13, RZ, RZ, RZ ;  /* 0x000000ffff0d7224 */ /* 0x000fe200078e00ff */
[----:B------:R-:W-:Y:S01]  /*1510*/  IADD3 R8, P2, P1, R3, R12, R8 ;  /* 0x0000000c03087210 */ /* 0x000fe2000795e008 */
[----:B------:R-:W3:Y:S01]  /*1520*/  LDC.64 R14, c[0x0][0x3b0] ;  /* 0x0000ec00ff0e7b82 */ /* 0x000ee20000000a00 */
[----:B------:R-:W-:Y:S01]  /*1530*/  SHF.R.S32.HI R5, RZ, 0x1f, R3 ;  /* 0x0000001fff057819 */ /* 0x000fe20000011403 */
[----:B----4-:R-:W-:Y:S01]  /*1540*/  IMAD.SHL.U32 R12, R39, 0x8, RZ ;  /* 0x00000008270c7824 */ /* 0x010fe200078e00ff */
[----:B------:R-:W-:-:S04]  /*1550*/  SEL R3, R4, RZ, P6 ;  /* 0x000000ff04037207 */ /* 0x000fc80003000000 */
[----:B------:R-:W-:Y:S01]  /*1560*/  IADD3.X R5, PT, PT, R5, R6, R3, P2, P1 ;  /* 0x0000000605057210 */ /* 0x000fe200017e2403 */
[----:B------:R-:W-:Y:S01]  /*1570*/  IMAD.SHL.U32 R3, R247, 0x80, RZ ;  /* 0x00000080f7037824 */ /* 0x000fe200078e00ff */
[----:B------:R-:W-:-:S04]  /*1580*/  LOP3.LUT R12, R12, 0x18, RZ, 0xc0, !PT ;  /* 0x000000180c0c7812 */ /* 0x000fc800078ec0ff */
[C---:B------:R-:W-:Y:S02]  /*1590*/  IADD3 R8, P1, PT, R3.reuse, R8, RZ ;  /* 0x0000000803087210 */ /* 0x040fe40007f3e0ff */
[----:B------:R-:W-:Y:S02]  /*15a0*/  IADD3 R4, P2, PT, R12, R20, RZ ;  /* 0x000000140c047210 */ /* 0x000fe40007f5e0ff */
[----:B------:R-:W-:Y:S01]  /*15b0*/  LEA.HI.X.SX32 R20, R3, R5, 0x1, P1 ;  /* 0x0000000503147211 */ /* 0x000fe200008f0eff */
[----:B------:R-:W-:Y:S01]  /*15c0*/  IMAD R3, R26, R10, RZ ;  /* 0x0000000a1a037224 */ /* 0x000fe200078e02ff */
[----:B------:R-:W-:Y:S01]  /*15d0*/  LEA R180, P1, R8, UR8, 0x2 ;  /* 0x0000000808b47c11 */ /* 0x000fe2000f8210ff */
[----:B------:R-:W-:Y:S02]  /*15e0*/  IMAD.X R5, RZ, RZ, R24, P2 ;  /* 0x000000ffff057224 */ /* 0x000fe400010e0618 */
[----:B------:R-:W-:Y:S01]  /*15f0*/  IMAD R3, R18, R11, R3 ;  /* 0x0000000b12037224 */ /* 0x000fe200078e0203 */
[----:B------:R-:W-:Y:S01]  /*1600*/  LEA.HI.X R181, R8, UR9, R20, 0x2, P1 ;  /* 0x0000000908b57c11 */ /* 0x000fe200088f1414 */
[-C--:B---3--:R-:W-:Y:S01]  /*1610*/  IMAD R9, R26, R14.reuse, RZ ;  /* 0x0000000e1a097224 */ /* 0x088fe200078e02ff */
[----:B------:R-:W3:Y:S01]  /*1620*/  LDCU.64 UR8, c[0x0][0x550] ;  /* 0x0000aa00ff0877ac */ /* 0x000ee20008000a00 */
[----:B------:R-:W-:-:S04]  /*1630*/  IMAD.WIDE.U32 R6, R18, R14, R12 ;  /* 0x0000000e12067225 */ /* 0x000fc800078e000c */
[----:B------:R-:W-:Y:S01]  /*1640*/  IMAD.WIDE.U32 R4, R18, R10, R4 ;  /* 0x0000000a12047225 */ /* 0x000fe200078e0004 */
[----:B------:R-:W-:-:S03]  /*1650*/  IADD3 R6, P2, PT, R29, R6, RZ ;  /* 0x000000061d067210 */ /* 0x000fc60007f5e0ff */
[----:B------:R-:W-:Y:S02]  /*1660*/  IMAD R9, R18, R15, R9 ;  /* 0x0000000f12097224 */ /* 0x000fe400078e0209 */
[----:B------:R-:W-:Y:S02]  /*1670*/  IMAD.IADD R5, R5, 0x1, R3 ;  /* 0x0000000105057824 */ /* 0x000fe400078e0203 */
[----:B------:R-:W-:Y:S01]  /*1680*/  VIADD R3, R251, 0xffffff80 ;  /* 0xffffff80fb037836 */ /* 0x000fe20000000000 */
[----:B------:R-:W-:Y:S01]  /*1690*/  IADD3.X R7, PT, PT, R31, R7, R9, P2, !PT ;  /* 0x000000071f077210 */ /* 0x000fe200017fe409 */
[----:B------:R-:W-:-:S03]  /*16a0*/  IMAD.WIDE.U32 R4, R38, R22, R4 ;  /* 0x0000001626047225 */ /* 0x000fc600078e0004 */
[----:B------:R-:W-:Y:S01]  /*16b0*/  SHF.R.S32.HI R8, RZ, 0x1f, R3 ;  /* 0x0000001fff087819 */ /* 0x000fe20000011403 */
[----:B------:R-:W-:-:S03]  /*16c0*/  IMAD.WIDE.U32 R6, R38, UR16, R6 ;  /* 0x0000001026067c25 */ /* 0x000fc6000f8e0006 */
[----:B------:R-:W-:Y:S01]  /*16d0*/  LEA.HI R8, R8, R3, RZ, 0x7 ;  /* 0x0000000308087211 */ /* 0x000fe200078f38ff */
[C---:B------:R-:W-:Y:S01]  /*16e0*/  IMAD R5, R38.reuse, R23, R5 ;  /* 0x0000001726057224 */ /* 0x040fe200078e0205 */
[----:B------:R-:W-:Y:S01]  /*16f0*/  SHF.R.U32.HI R23, RZ, 0x2, R39 ;  /* 0x00000002ff177819 */ /* 0x000fe20000011627 */
[----:B------:R-:W-:Y:S01]  /*1700*/  IMAD R7, R38, UR17, R7 ;  /* 0x0000001126077c24 */ /* 0x000fe2000f8e0207 */
[----:B------:R-:W-:Y:S01]  /*1710*/  SHF.R.S32.HI R8, RZ, 0x7, R8 ;  /* 0x00000007ff087819 */ /* 0x000fe20000011408 */
[----:B------:R-:W-:Y:S02]  /*1720*/  IMAD R9, R19, 0x80, R21 ;  /* 0x0000008013097824 */ /* 0x000fe400078e0215 */
[----:B------:R-:W-:Y:S01]  /*1730*/  IMAD.WIDE.U32 R6, R23, R14, R6 ;  /* 0x0000000e17067225 */ /* 0x000fe200078e0006 */
[----:B------:R-:W-:-:S03]  /*1740*/  VIMNMX R248, PT, PT, RZ, R8, !PT ;  /* 0x00000008fff87248 */ /* 0x000fc60007fe0100 */
[C---:B------:R-:W-:Y:S01]  /*1750*/  IMAD R3, R23.reuse, R15, R7 ;  /* 0x0000000f17037224 */ /* 0x040fe200078e0207 */
[----:B------:R-:W-:Y:S01]  /*1760*/  LEA R223, P2, R6, UR10, 0x1 ;  /* 0x0000000a06df7c11 */ /* 0x000fe2000f8408ff */
[----:B------:R-:W-:-:S03]  /*1770*/  IMAD.WIDE.U32 R4, R23, R10, R4 ;  /* 0x0000000a17047225 */ /* 0x000fc600078e0004 */
[----:B------:R-:W-:Y:S01]  /*1780*/  LEA.HI.X R222, R6, UR11, R3, 0x1, P2 ;  /* 0x0000000b06de7c11 */ /* 0x000fe200090f0c03 */
[----:B------:R-:W-:Y:S01]  /*1790*/  IMAD R5, R23, R11, R5 ;  /* 0x0000000b17057224 */ /* 0x000fe200078e0205 */
[----:B------:R-:W-:Y:S01]  /*17a0*/  ISETP.GT.AND P2, PT, R28, R248, PT ;  /* 0x000000f81c00720c */ /* 0x000fe20003f44270 */
[----:B--2---:R-:W-:Y:S01]  /*17b0*/  IMAD.WIDE R20, R9, 0x4, R40 ;  /* 0x0000000409147825 */ /* 0x004fe200078e0228 */
[C---:B---3--:R-:W-:Y:S02]  /*17c0*/  LEA R224, P1, R4.reuse, UR8, 0x1 ;  /* 0x0000000804e07c11 */ /* 0x048fe4000f8208ff */
[----:B------:R-:W-:Y:S01]  /*17d0*/  LEA R3, R19, R25, 0x7 ;  /* 0x0000001913037211 */ /* 0x000fe200078e38ff */
[----:B------:R-:W-:Y:S01]  /*17e0*/  IMAD.MOV.U32 R243, RZ, RZ, R20 ;  /* 0x000000fffff37224 */ /* 0x000fe200078e0014 */
[----:B------:R-:W-:Y:S01]  /*17f0*/  LEA.HI.X R221, R4, UR9, R5, 0x1, P1 ;  /* 0x0000000904dd7c11 */ /* 0x000fe200088f0c05 */
[----:B------:R-:W-:Y:S01]  /*1800*/  IMAD.MOV.U32 R242, RZ, RZ, R21 ;  /* 0x000000fffff27224 */ /* 0x000fe200078e0015 */
[----:B------:R-:W-:Y:S01]  /*1810*/  IADD3 R18, P1, PT, R23, 0x40, RZ ;  /* 0x0000004017127810 */ /* 0x000fe20007f3e0ff */
[----:B-1----:R-:W-:Y:S01]  /*1820*/  IMAD.WIDE R208, R3, 0x4, R208 ;  /* 0x0000000403d07825 */ /* 0x002fe200078e02d0 */
[----:B------:R-:W-:-:S03]  /*1830*/  SHF.L.U64.HI R21, R14, 0x6, R15 ;  /* 0x000000060e157819 */ /* 0x000fc6000001020f */
[----:B------:R-:W-:Y:S02]  /*1840*/  IMAD.SHL.U32 R20, R14, 0x40, RZ ;  /* 0x000000400e147824 */ /* 0x000fe400078e00ff */
[----:B------:R-:W-:Y:S02]  /*1850*/  VIADD R28, R23, 0x40 ;  /* 0x00000040171c7836 */ /* 0x000fe40000000000 */
        /* <DEDUP_REMOVED lines=14> */
.L_x_228:
[----:B------:R-:W1:Y:S01]  /*1940*/  LDCU.64 UR12, c[0x0][0x5c0] ;  /* 0x0000b800ff0c77ac */ /* 0x000e620008000a00 */
[----:B------:R-:W-:-:S05]  /*1950*/  IADD3 R3, PT, PT, R250, R42, RZ ;  /* 0x0000002afa037210 */ /* 0x000fca0007ffe0ff */
[C---:B-1----:R-:W-:Y:S02]  /*1960*/  IMAD R6, R3.reuse, UR13, RZ ;  /* 0x0000000d03067c24 */ /* 0x042fe4000f8e02ff */
[----:B------:R-:W-:-:S05]  /*1970*/  IMAD.WIDE.U32 R4, R3, UR12, RZ ;  /* 0x0000000c03047c25 */ /* 0x000fca000f8e00ff */
[----:B------:R-:W-:Y:S02]  /*1980*/  IADD3 R8, PT, PT, R5, R6, RZ ;  /* 0x0000000605087210 */ /* 0x000fe40007ffe0ff */
[----:B------:R-:W-:Y:S02]  /*1990*/  MOV R7, R4 ;  /* 0x0000000400077202 */ /* 0x000fe40000000f00 */
.L_x_229:
        /* <DEDUP_REMOVED lines=12> */
.L_x_230:
[----:B------:R-:W1:Y:S01]  /*1a60*/  LDCU.64 UR10, c[0x0][0x5c8] ;  /* 0x0000b900ff0a77ac */ /* 0x000e620008000a00 */
[----:B------:R-:W-:-:S05]  /*1a70*/  IADD3 R3, PT, PT, R250, R42, RZ ;  /* 0x0000002afa037210 */ /* 0x000fca0007ffe0ff */
[C---:B-1----:R-:W-:Y:S02]  /*1a80*/  IMAD R6, R3.reuse, UR11, RZ ;  /* 0x0000000b03067c24 */ /* 0x042fe4000f8e02ff */
[----:B------:R-:W-:-:S05]  /*1a90*/  IMAD.WIDE.U32 R4, R3, UR10, RZ ;  /* 0x0000000a03047c25 */ /* 0x000fca000f8e00ff */
[----:B------:R-:W-:Y:S02]  /*1aa0*/  IADD3 R15, PT, PT, R5, R6, RZ ;  /* 0x00000006050f7210 */ /* 0x000fe40007ffe0ff */
[----:B------:R-:W-:-:S07]  /*1ab0*/  MOV R14, R4 ;  /* 0x00000004000e7202 */ /* 0x000fce0000000f00 */
.L_x_231:
        /* <DEDUP_REMOVED lines=29> */
.L_x_233:
[----:B------:R-:W-:Y:S05]  /*1c90*/  BSYNC.RECONVERGENT B0 ;  /* 0x0000000000007941 */ /* 0x000fea0003800200 */
.L_x_232:
        /* <DEDUP_REMOVED lines=26> */
.L_x_227:
[----:B------:R-:W-:Y:S01]  /*1e40*/  IMAD.IADD R3, R173, 0x1, -R16 ;  /* 0x00000001ad037824 */ /* 0x000fe200078e0a10 */
[----:B------:R-:W1:Y:S01]  /*1e50*/  LDCU.64 UR10, c[0x0][0x3d8] ;  /* 0x00007b00ff0a77ac */ /* 0x000e620008000a00 */
[----:B------:R-:W-:Y:S01]  /*1e60*/  IMAD.WIDE.U32 R4, R16, UR12, R12 ;  /* 0x0000000c10047c25 */ /* 0x000fe2000f8e000c */
[----:B------:R-:W-:Y:S02]  /*1e70*/  LOP3.LUT R11, R178, 0x80000001, RZ, 0xc0, !PT ;  /* 0x80000001b20b7812 */ /* 0x000fe400078ec0ff */
[-C--:B------:R-:W-:Y:S01]  /*1e80*/  ISETP.GE.AND P3, PT, R28, R3.reuse, PT ;  /* 0x000000031c00720c */ /* 0x080fe20003f66270 */
[----:B------:R-:W2:Y:S01]  /*1e90*/  LDCU.64 UR8, c[0x0][0x3d0] ;  /* 0x00007a00ff0877ac */ /* 0x000ea20008000a00 */
[----:B------:R-:W-:Y:S01]  /*1ea0*/  ISETP.GE.AND P4, PT, R23, R3, PT ;  /* 0x000000031700720c */ /* 0x000fe20003f86270 */
[C---:B------:R-:W-:Y:S01]  /*1eb0*/  IMAD R3, R27.reuse, UR12, RZ ;  /* 0x0000000c1b037c24 */ /* 0x040fe2000f8e02ff */
[----:B------:R-:W-:Y:S01]  /*1ec0*/  IADD3 R4, P0, PT, R30, R4, RZ ;  /* 0x000000041e047210 */ /* 0x000fe20007f1e0ff */
[----:B------:R-:W-:Y:S01]  /*1ed0*/  IMAD R8, R27, UR14, RZ ;  /* 0x0000000e1b087c24 */ /* 0x000fe2000f8e02ff */
[----:B------:R-:W-:Y:S01]  /*1ee0*/  ISETP.NE.AND P5, PT, R11, 0x1, PT ;  /* 0x000000010b00780c */ /* 0x000fe20003fa5270 */
[----:B------:R-:W-:Y:S01]  /*1ef0*/  IMAD R6, R16, UR13, R3 ;  /* 0x0000000d10067c24 */ /* 0x000fe2000f8e0203 */
[----:B------:R-:W-:Y:S01]  /*1f00*/  MOV R241, 0x7f800000 ;  /* 0x7f80000000f17802 */ /* 0x000fe20000000f00 */
[----:B------:R-:W-:-:S02]  /*1f10*/  IMAD R19, R19, -0x80, R244 ;  /* 0xffffff8013137824 */ /* 0x000fc400078e02f4 */
[----:B------:R-:W-:Y:S01]  /*1f20*/  IMAD.MOV.U32 R240, RZ, RZ, 0x7f800000 ;  /* 0x7f800000fff07424 */ /* 0x000fe200078e00ff */
[----:B------:R-:W-:Y:S01]  /*1f30*/  IADD3.X R5, PT, PT, R32, R5, R6, P0, !PT ;  /* 0x0000000520057210 */ /* 0x000fe200007fe406 */
[----:B------:R-:W3:Y:S01]  /*1f40*/  @!P3 LDC.64 R24, c[0x0][0x390] ;  /* 0x0000e400ff18bb82 */ /* 0x000ee20000000a00 */
[----:B-1----:R-:W-:Y:S01]  /*1f50*/  IMAD R3, R34, UR10, RZ ;  /* 0x0000000a22037c24 */ /* 0x002fe2000f8e02ff */
[----:B------:R-:W-:Y:S01]  /*1f60*/  ISETP.GE.AND P2, PT, R28, R19, PT ;  /* 0x000000131c00720c */ /* 0x000fe20003f46270 */
[----:B------:R-:W-:-:S04]  /*1f70*/  IMAD.WIDE.U32 R6, R16, UR14, R12 ;  /* 0x0000000e10067c25 */ /* 0x000fc8000f8e000c */
[C---:B------:R-:W-:Y:S01]  /*1f80*/  IMAD R9, R17.reuse, UR11, R3 ;  /* 0x0000000b11097c24 */ /* 0x040fe2000f8e0203 */
[----:B------:R-:W1:Y:S01]  /*1f90*/  @!P4 LDC.64 R26, c[0x0][0x390] ;  /* 0x0000e400ff1acb82 */ /* 0x000e620000000a00 */
[----:B------:R-:W-:Y:S01]  /*1fa0*/  IMAD.WIDE.U32 R4, R17, UR10, R4 ;  /* 0x0000000a11047c25 */ /* 0x000fe2000f8e0004 */
[----:B------:R-:W-:-:S03]  /*1fb0*/  IADD3 R10, P0, PT, R35, R6, RZ ;  /* 0x00000006230a7210 */ /* 0x000fc60007f1e0ff */
[----:B------:R-:W-:Y:S02]  /*1fc0*/  IMAD.MOV.U32 R239, RZ, RZ, 0x7f800000 ;  /* 0x7f800000ffef7424 */ /* 0x000fe400078e00ff */
[----:B------:R-:W-:Y:S02]  /*1fd0*/  IMAD.MOV.U32 R238, RZ, RZ, 0x7f800000 ;  /* 0x7f800000ffee7424 */ /* 0x000fe400078e00ff */
[----:B------:R-:W-:Y:S01]  /*1fe0*/  IMAD.SHL.U32 R168, R108, 0x2, RZ ;  /* 0x000000026ca87824 */ /* 0x000fe200078e00ff */
[----:B------:R-:W-:Y:S01]  /*1ff0*/  CS2R R94, SRZ ;  /* 0x00000000005e7805 */ /* 0x000fe2000001ff00 */
[----:B------:R-:W-:Y:S01]  /*2000*/  @!P3 IMAD R3, R22, UR12, RZ ;  /* 0x0000000c1603bc24 */ /* 0x000fe2000f8e02ff */
[----:B------:R-:W-:Y:S01]  /*2010*/  CS2R R92, SRZ ;  /* 0x00000000005c7805 */ /* 0x000fe2000001ff00 */
[----:B------:R-:W-:Y:S01]  /*2020*/  IMAD.IADD R5, R5, 0x1, R9 ;  /* 0x0000000105057824 */ /* 0x000fe200078e0209 */
[----:B------:R-:W-:Y:S01]  /*2030*/  CS2R R98, SRZ ;  /* 0x0000000000627805 */ /* 0x000fe2000001ff00 */
[----:B------:R-:W-:Y:S01]  /*2040*/  IMAD R16, R16, UR15, R8 ;  /* 0x0000000f10107c24 */ /* 0x000fe2000f8e0208 */
[----:B------:R-:W-:Y:S01]  /*2050*/  CS2R R96, SRZ ;  /* 0x0000000000607805 */ /* 0x000fe2000001ff00 */
[C---:B------:R-:W-:Y:S01]  /*2060*/  @!P3 IMAD R3, R18.reuse, UR13, R3 ;  /* 0x0000000d1203bc24 */ /* 0x040fe2000f8e0203 */
[----:B------:R-:W-:Y:S01]  /*2070*/  CS2R R90, SRZ ;  /* 0x00000000005a7805 */ /* 0x000fe2000001ff00 */
[----:B------:R-:W-:Y:S01]  /*2080*/  @!P3 IMAD.WIDE.U32 R8, R18, UR12, R4 ;  /* 0x0000000c1208bc25 */ /* 0x000fe2000f8e0004 */
[----:B------:R-:W-:-:S02]  /*2090*/  IADD3.X R11, PT, PT, R36, R7, R16, P0, !PT ;  /* 0x00000007240b7210 */ /* 0x000fc400007fe410 */
[----:B------:R-:W-:Y:S02]  /*20a0*/  CS2R R88, SRZ ;  /* 0x0000000000587805 */ /* 0x000fe4000001ff00 */
[----:B------:R-:W-:Y:S01]  /*20b0*/  CS2R R86, SRZ ;  /* 0x0000000000567805 */ /* 0x000fe2000001ff00 */
[----:B--2---:R-:W-:Y:S01]  /*20c0*/  IMAD R6, R34, UR8, RZ ;  /* 0x0000000822067c24 */ /* 0x004fe2000f8e02ff */
[C---:B---3--:R-:W-:Y:S01]  /*20d0*/  @!P3 LEA R12, P0, R8.reuse, R24, 0x1 ;  /* 0x00000018080cb211 */ /* 0x048fe200078008ff */
[----:B------:R-:W-:Y:S01]  /*20e0*/  @!P3 IMAD.IADD R3, R9, 0x1, R3 ;  /* 0x000000010903b824 */ /* 0x000fe200078e0203 */
[----:B------:R-:W-:Y:S01]  /*20f0*/  CS2R R84, SRZ ;  /* 0x0000000000547805 */ /* 0x000fe2000001ff00 */
[----:B------:R-:W-:Y:S01]  /*2100*/  IMAD R15, R17, UR9, R6 ;  /* 0x00000009110f7c24 */ /* 0x000fe2000f8e0206 */
[----:B------:R-:W-:Y:S01]  /*2110*/  IADD3 R156, PT, PT, R161, R168, RZ ;  /* 0x000000a8a19c7210 */ /* 0x000fe20007ffe0ff */
[----:B------:R-:W-:Y:S01]  /*2120*/  @P6 BAR.SYNC.DEFER_BLOCKING 0x0 ;  /* 0x0000000000006b1d */ /* 0x000fe20000010000 */
[----:B------:R-:W-:Y:S01]  /*2130*/  @!P4 IMAD.WIDE.U32 R6, R23, UR12, R4 ;  /* 0x0000000c1706cc25 */ /* 0x000fe2000f8e0004 */
[----:B------:R-:W-:-:S02]  /*2140*/  @!P3 LEA.HI.X R13, R8, R25, R3, 0x1, P0 ;  /* 0x00000019080db211 */ /* 0x000fc400000f0c03 */
[----:B------:R-:W-:Y:S01]  /*2150*/  @!P2 LEA R14, P0, R20, R223, 0x1 ;  /* 0x000000df140ea211 */ /* 0x000fe200078008ff */
[----:B------:R-:W-:Y:S01]  /*2160*/  IMAD.WIDE.U32 R4, R17, UR8, R10 ;  /* 0x0000000811047c25 */ /* 0x000fe2000f8e000a */
[----:B-1----:R-:W-:Y:S02]  /*2170*/  @!P4 LEA R8, P1, R6, R26, 0x1 ;  /* 0x0000001a0608c211 */ /* 0x002fe400078208ff */
[----:B------:R-:W1:Y:S01]  /*2180*/  @!P4 LDC.64 R16, c[0x0][0x388] ;  /* 0x0000e200ff10cb82 */ /* 0x000e620000000a00 */
[----:B------:R-:W2:Y:S01]  /*2190*/  LDCU UR8, c[0x0][0x590] ;  /* 0x0000b200ff0877ac */ /* 0x000ea20008000800 */
[----:B------:R-:W-:Y:S02]  /*21a0*/  @!P4 IMAD R3, R23, UR13, R7 ;  /* 0x0000000d1703cc24 */ /* 0x000fe4000f8e0207 */
[----:B------:R-:W-:Y:S01]  /*21b0*/  IMAD.IADD R5, R5, 0x1, R15 ;  /* 0x0000000105057824 */ /* 0x000fe200078e020f */
[----:B------:R-:W-:Y:S01]  /*21c0*/  @!P2 LEA.HI.X R15, R20, R222, R21, 0x1, P0 ;  /* 0x000000de140fa211 */ /* 0x000fe200000f0c15 */
[----:B------:R-:W-:Y:S01]  /*21d0*/  VIADD R7, R237, 0x8 ;  /* 0x00000008ed077836 */ /* 0x000fe20000000000 */
[----:B------:R-:W-:Y:S01]  /*21e0*/  ISETP.GE.AND P0, PT, R23, R19, PT ;  /* 0x000000131700720c */ /* 0x000fe20003f06270 */
[----:B------:R-:W3:Y:S01]  /*21f0*/  @!P3 LDC.64 R20, c[0x0][0x388] ;  /* 0x0000e200ff14bb82 */ /* 0x000ee20000000a00 */
[----:B------:R-:W-:Y:S01]  /*2200*/  @!P4 LEA.HI.X R9, R6, R27, R3, 0x1, P1 ;  /* 0x0000001b0609c211 */ /* 0x000fe200008f0c03 */
[----:B------:R-:W-:Y:S01]  /*2210*/  @!P3 IMAD R3, R22, UR14, RZ ;  /* 0x0000000e1603bc24 */ /* 0x000fe2000f8e02ff */
[----:B------:R-:W-:Y:S01]  /*2220*/  ISETP.GE.AND P1, PT, R7, R19, PT ;  /* 0x000000130700720c */ /* 0x000fe20003f26270 */
[----:B------:R-:W-:Y:S01]  /*2230*/  @!P3 IMAD.MOV.U32 R6, RZ, RZ, R4 ;  /* 0x000000ffff06b224 */ /* 0x000fe200078e0004 */
[----:B------:R-:W-:Y:S01]  /*2240*/  CS2R R78, SRZ ;  /* 0x00000000004e7805 */ /* 0x000fe2000001ff00 */
[----:B------:R-:W-:Y:S01]  /*2250*/  @!P3 IMAD.MOV.U32 R7, RZ, RZ, R5 ;  /* 0x000000ffff07b224 */ /* 0x000fe200078e0005 */
[----:B------:R-:W-:Y:S01]  /*2260*/  CS2R R76, SRZ ;  /* 0x00000000004c7805 */ /* 0x000fe2000001ff00 */
[C---:B------:R-:W-:Y:S01]  /*2270*/  @!P3 IMAD R22, R18.reuse, UR15, R3 ;  /* 0x0000000f1216bc24 */ /* 0x040fe2000f8e0203 */
[----:B------:R-:W-:Y:S01]  /*2280*/  @!PT LDS RZ, [RZ] ;  /* 0x00000000fffff984 */ /* 0x000fe20000000800 */
[----:B------:R-:W-:Y:S01]  /*2290*/  @!PT LDS RZ, [RZ] ;  /* 0x00000000fffff984 */ /* 0x000fe20000000800 */
[----:B------:R-:W-:Y:S01]  /*22a0*/  @!PT LDS RZ, [RZ] ;  /* 0x00000000fffff984 */ /* 0x000fe20000000800 */
[----:B------:R4:W-:Y:S01]  /*22b0*/  @!P4 LDGSTS.E.BYPASS.LTC128B.128 [R245+0x8000], desc[UR20][R8.64] ;  /* 0x0800000008f5cfae */ /* 0x0009e2000b981a14 */
[----:B------:R-:W-:Y:S01]  /*22c0*/  @!P3 IMAD.WIDE.U32 R6, R18, UR14, R6 ;  /* 0x0000000e1206bc25 */ /* 0x000fe2000f8e0006 */
[----:B------:R-:W-:-:S02]  /*22d0*/  SEL R18, RZ, 0x2000, P5 ;  /* 0x00002000ff127807 */ /* 0x000fc40002800000 */
[----:B------:R-:W-:Y:S02]  /*22e0*/  CS2R R82, SRZ ;  /* 0x0000000000527805 */ /* 0x000fe4000001ff00 */
[----:B------:R-:W-:Y:S01]  /*22f0*/  @!P0 MOV R11, R221 ;  /* 0x000000dd000b8202 */ /* 0x000fe20000000f00 */
[----:B------:R-:W-:Y:S01]  /*2300*/  @!P0 IMAD.MOV.U32 R10, RZ, RZ, R224 ;  /* 0x000000ffff0a8224 */ /* 0x000fe200078e00e0 */
[----:B------:R1:W-:Y:S01]  /*2310*/  @P4 STS.128 [R245+0x8000], RZ ;  /* 0x008000fff5004388 */ /* 0x0003e20000000c00 */
[----:B------:R-:W-:Y:S01]  /*2320*/  IMAD.IADD R205, R245, 0x1, R18 ;  /* 0x00000001f5cd7824 */ /* 0x000fe200078e0212 */
[----:B------:R-:W-:Y:S01]  /*2330*/  CS2R R80, SRZ ;  /* 0x0000000000507805 */ /* 0x000fe2000001ff00 */
[C---:B------:R-:W-:Y:S01]  /*2340*/  @!P4 IMAD.WIDE.U32 R4, R23.reuse, UR14, R4 ;  /* 0x0000000e1704cc25 */ /* 0x040fe2000f8e0004 */
[----:B------:R1:W-:Y:S01]  /*2350*/  @P3 STS.128 [R245+0x9000], RZ ;  /* 0x009000fff5003388 */ /* 0x0003e20000000c00 */
[----:B------:R-:W-:Y:S02]  /*2360*/  CS2R R74, SRZ ;  /* 0x00000000004a7805 */ /* 0x000fe4000001ff00 */
[----:B------:R-:W-:Y:S01]  /*2370*/  CS2R R72, SRZ ;  /* 0x0000000000487805 */ /* 0x000fe2000001ff00 */
[----:B------:R-:W-:Y:S01]  /*2380*/  @!P4 IMAD R3, R23, UR15, R5 ;  /* 0x0000000f1703cc24 */ /* 0x000fe2000f8e0205 */
[----:B------:R-:W-:Y:S01]  /*2390*/  @!PT LDS RZ, [RZ] ;  /* 0x00000000fffff984 */ /* 0x000fe20000000800 */
[----:B------:R-:W-:Y:S01]  /*23a0*/  @!PT LDS RZ, [RZ] ;  /* 0x00000000fffff984 */ /* 0x000fe20000000800 */
[----:B------:R-:W-:Y:S01]  /*23b0*/  @!PT LDS RZ, [RZ] ;  /* 0x00000000fffff984 */ /* 0x000fe20000000800 */
[----:B------:R-:W-:Y:S01]  /*23c0*/  @!P3 LDGSTS.E.BYPASS.LTC128B.128 [R245+0x9000], desc[UR20][R12.64] ;  /* 0x090000000cf5bfae */ /* 0x000fe2000b981a14 */
[----:B------:R-:W-:Y:S01]  /*23d0*/  @!P3 IMAD.IADD R5, R7, 0x1, R22 ;  /* 0x000000010705b824 */ /* 0x000fe200078e0216 */
[----:B------:R-:W-:Y:S01]  /*23e0*/  CS2R R70, SRZ ;  /* 0x0000000000467805 */ /* 0x000fe2000001ff00 */
[----:B------:R-:W-:Y:S01]  /*23f0*/  IMAD.SHL.U32 R247, R247, 0x8, RZ ;  /* 0x00000008f7f77824 */ /* 0x000fe200078e00ff */
[----:B------:R-:W0:Y:S01]  /*2400*/  LDGDEPBAR ;  /* 0x00000000000079af */ /* 0x000e220000000000 */
[----:B------:R-:W-:Y:S01]  /*2410*/  CS2R R68, SRZ ;  /* 0x0000000000447805 */ /* 0x000fe2000001ff00 */
[----:B------:R-:W-:Y:S01]  /*2420*/  IMAD.IADD R162, R161, 0x1, R168 ;  /* 0x00000001a1a27824 */ /* 0x000fe200078e02a8 */
[----:B------:R-:W1:Y:S01]  /*2430*/  LDCU UR9, c[0x0][0x3e0] ;  /* 0x00007c00ff0977ac */ /* 0x000e620008000800 */
[----:B------:R2:W-:Y:S01]  /*2440*/  @!P0 LDGSTS.E.BYPASS.LTC128B.128 [R245+0x4000], desc[UR20][R10.64] ;  /* 0x040000000af58fae */ /* 0x0005e2000b981a14 */
[----:B------:R-:W1:Y:S03]  /*2450*/  LDCU UR10, c[0x0][0x45c] ;  /* 0x00008b80ff0a77ac */ /* 0x000e660008000800 */
[----:B------:R1:W-:Y:S01]  /*2460*/  @P0 STS.128 [R245+0x4000], RZ ;  /* 0x004000fff5000388 */ /* 0x0003e20000000c00 */
[----:B----4-:R-:W-:-:S03]  /*2470*/  @!P2 LEA R8, P5, R246, R224, 0x1 ;  /* 0x000000e0f608a211 */ /* 0x010fc600078a08ff */
[----:B------:R4:W-:Y:S01]  /*2480*/  @P2 STS.128 [R245+0x5000], RZ ;  /* 0x005000fff5002388 */ /* 0x0009e20000000c00 */
[----:B------:R-:W-:-:S05]  /*2490*/  @!P2 LEA.HI.X R9, R246, R221, R252, 0x1, P5 ;  /* 0x000000ddf609a211 */ /* 0x000fca00028f0cfc */
[----:B------:R-:W-:Y:S01]  /*24a0*/  @!PT LDS RZ, [RZ] ;  /* 0x00000000fffff984 */ /* 0x000fe20000000800 */
[----:B------:R-:W-:Y:S01]  /*24b0*/  @!PT LDS RZ, [RZ] ;  /* 0x00000000fffff984 */ /* 0x000fe20000000800 */
[----:B------:R-:W-:Y:S01]  /*24c0*/  @!PT LDS RZ, [RZ] ;  /* 0x00000000fffff984 */ /* 0x000fe20000000800 */
[----:B------:R3:W-:Y:S01]  /*24d0*/  @!P2 LDGSTS.E.BYPASS.LTC128B.128 [R245+0x5000], desc[UR20][R8.64] ;  /* 0x0500000008f5afae */ /* 0x0007e2000b981a14 */
[----:B--2---:R-:W-:Y:S02]  /*24e0*/  LOP3.LUT R11, R237, 0x40, RZ, 0xfc, !PT ;  /* 0x00000040ed0b7812 */ /* 0x004fe400078efcff */
[C---:B-1----:R-:W-:Y:S02]  /*24f0*/  @!P4 LEA R10, P5, R4.reuse, R16, 0x1 ;  /* 0x00000010040ac211 */ /* 0x042fe400078a08ff */
[----:B------:R-:W-:Y:S02]  /*2500*/  ISETP.GE.AND P6, PT, R11, R19, PT ;  /* 0x000000130b00720c */ /* 0x000fe40003fc6270 */
[----:B------:R-:W-:Y:S01]  /*2510*/  @!P4 LEA.HI.X R11, R4, R17, R3, 0x1, P5 ;  /* 0x00000011040bc211 */ /* 0x000fe200028f0c03 */
[----:B---3--:R-:W-:Y:S02]  /*2520*/  @!P0 IMAD.MOV.U32 R8, RZ, RZ, R223 ;  /* 0x000000ffff088224 */ /* 0x008fe400078e00df */
[----:B------:R-:W-:-:S05]  /*2530*/  @!P0 IMAD.MOV.U32 R9, RZ, RZ, R222 ;  /* 0x000000ffff098224 */ /* 0x000fca00078e00de */
[----:B------:R1:W-:Y:S04]  /*2540*/  @!P0 LDGSTS.E.BYPASS.LTC128B.128 [R205], desc[UR20][R8.64] ;  /* 0x0000000008cd8fae */ /* 0x0003e8000b981a14 */
[----:B------:R4:W-:Y:S04]  /*2550*/  @P0 STS.128 [R205], RZ ;  /* 0x000000ffcd000388 */ /* 0x0009e80000000c00 */
[----:B------:R4:W-:Y:S04]  /*2560*/  @P2 STS.128 [R205+0x1000], RZ ;  /* 0x001000ffcd002388 */ /* 0x0009e80000000c00 */
[----:B------:R-:W-:Y:S01]  /*2570*/  @!PT LDS RZ, [RZ] ;  /* 0x00000000fffff984 */ /* 0x000fe20000000800 */
[----:B------:R-:W-:Y:S01]  /*2580*/  @!PT LDS RZ, [RZ] ;  /* 0x00000000fffff984 */ /* 0x000fe20000000800 */
[----:B------:R-:W-:Y:S01]  /*2590*/  @!PT LDS RZ, [RZ] ;  /* 0x00000000fffff984 */ /* 0x000fe20000000800 */
[----:B------:R4:W-:Y:S04]  /*25a0*/  @!P2 LDGSTS.E.BYPASS.LTC128B.128 [R205+0x1000], desc[UR20][R14.64] ;  /* 0x010000000ecdafae */ /* 0x0009e8000b981a14 */
[----:B------:R4:W-:Y:S04]  /*25b0*/  @!P4 LDGSTS.E.BYPASS.LTC128B.128 [R245+0x6000], desc[UR20][R10.64] ;  /* 0x060000000af5cfae */ /* 0x0009e8000b981a14 */
[----:B------:R4:W-:Y:S04]  /*25c0*/  @P4 STS.128 [R245+0x6000], RZ ;  /* 0x006000fff5004388 */ /* 0x0009e80000000c00 */
[----:B------:R4:W-:Y:S01]  /*25d0*/  @P3 STS.128 [R245+0x7000], RZ ;  /* 0x007000fff5003388 */ /* 0x0009e20000000c00 */
[----:B-1----:R-:W-:Y:S01]  /*25e0*/  VIADD R9, R237, 0x48 ;  /* 0x00000048ed097836 */ /* 0x002fe20000000000 */
[----:B------:R-:W-:-:S04]  /*25f0*/  @!P3 LEA R8, P0, R6, R20, 0x1 ;  /* 0x000000140608b211 */ /* 0x000fc800078008ff */
[----:B------:R-:W-:Y:S02]  /*2600*/  ISETP.GE.AND P5, PT, R9, R19, PT ;  /* 0x000000130900720c */ /* 0x000fe40003fa6270 */
[----:B------:R-:W-:Y:S01]  /*2610*/  @!P3 LEA.HI.X R9, R6, R21, R5, 0x1, P0 ;  /* 0x000000150609b211 */ /* 0x000fe200000f0c05 */
[C---:B------:R-:W-:Y:S01]  /*2620*/  IMAD.WIDE.U32 R4, R237.reuse, 0x4, R208 ;  /* 0x00000004ed047825 */ /* 0x040fe200078e00d0 */
[----:B------:R-:W-:-:S03]  /*2630*/  ISETP.GE.AND P0, PT, R237, R19, PT ;  /* 0x00000013ed00720c */ /* 0x000fc60003f06270 */
[----:B------:R-:W-:Y:S01]  /*2640*/  @!PT LDS RZ, [RZ] ;  /* 0x00000000fffff984 */ /* 0x000fe20000000800 */
[----:B------:R-:W-:Y:S01]  /*2650*/  @!PT LDS RZ, [RZ] ;  /* 0x00000000fffff984 */ /* 0x000fe20000000800 */
[----:B------:R-:W-:Y:S01]  /*2660*/  @!PT LDS RZ, [RZ] ;  /* 0x00000000fffff984 */ /* 0x000fe20000000800 */
[----:B------:R4:W-:Y:S04]  /*2670*/  @!P3 LDGSTS.E.BYPASS.LTC128B.128 [R245+0x7000], desc[UR20][R8.64] ;  /* 0x0700000008f5bfae */ /* 0x0009e8000b981a14 */
[----:B------:R-:W0:Y:S04]  /*2680*/  LDGDEPBAR ;  /* 0x00000000000079af */ /* 0x000e280000000000 */
[----:B------:R4:W5:Y:S04]  /*2690*/  @!P1 LDG.E R240, desc[UR20][R4.64+0x20] ;  /* 0x0000201404f09981 */ /* 0x000968000c1e1900 */
[----:B------:R4:W5:Y:S04]  /*26a0*/  @!P0 LDG.E R241, desc[UR20][R4.64] ;  /* 0x0000001404f18981 */ /* 0x000968000c1e1900 */
[----:B------:R4:W5:Y:S04]  /*26b0*/  @!P6 LDG.E R239, desc[UR20][R4.64+0x100] ;  /* 0x0001001404efe981 */ /* 0x000968000c1e1900 */
[----:B------:R4:W5:Y:S01]  /*26c0*/  @!P5 LDG.E R238, desc[UR20][R4.64+0x120] ;  /* 0x0001201404eed981 */ /* 0x000962000c1e1900 */
[----:B------:R-:W-:-:S04]  /*26d0*/  DEPBAR.LE SB0, 0x1 ;  /* 0x000080400000791a */ /* 0x000fc80000000000 */
[----:B------:R-:W-:Y:S06]  /*26e0*/  BAR.SYNC.DEFER_BLOCKING 0x0 ;  /* 0x0000000000007b1d */ /* 0x000fec0000010000 */
[----:B------:R4:W1:Y:S04]  /*26f0*/  LDSM.16.M88.4 R144, [R156] ;  /* 0x000000009c90783b */ /* 0x0008680000000200 */
[----:B------:R4:W2:Y:S04]  /*2700*/  LDSM.16.M88.4 R148, [R156+0x400] ;  /* 0x000400009c94783b */ /* 0x0008a80000000200 */
[----:B------:R4:W3:Y:S04]  /*2710*/  LDSM.16.M88.4 R152, [R156+0x800] ;  /* 0x000800009c98783b */ /* 0x0008e80000000200 */
[----:B------:R-:W1:Y:S04]  /*2720*/  LDSM.16.M88.4 R156, [R156+0xc00] ;  /* 0x000c00009c9c783b */ /* 0x000e680000000200 */
[----:B------:R4:W1:Y:S04]  /*2730*/  LDSM.16.M88.4 R128, [R161] ;  /* 0x00000000a180783b */ /* 0x0008680000000200 */
[----:B------:R4:W1:Y:S04]  /*2740*/  LDSM.16.M88.4 R132, [R161+0x400] ;  /* 0x00040000a184783b */ /* 0x0008680000000200 */
[----:B------:R4:W1:Y:S04]  /*2750*/  LDSM.16.M88.4 R136, [R161+0x800] ;  /* 0x00080000a188783b */ /* 0x0008680000000200 */
[----:B------:R4:W1:Y:S01]  /*2760*/  LDSM.16.M88.4 R140, [R161+0xc00] ;  /* 0x000c0000a18c783b */ /* 0x0008620000000200 */
[----:B------:R-:W-:-:S02]  /*2770*/  IMAD.IADD R160, R167, 0x1, R18 ;  /* 0x00000001a7a07824 */ /* 0x000fc400078e0212 */
[----:B------:R-:W-:Y:S01]  /*2780*/  IMAD.IADD R3, R2, 0x1, R18 ;  /* 0x0000000102037824 */ /* 0x000fe200078e0212 */
[----:B------:R-:W-:-:S12]  /*2790*/  USHF.L.U32 UR8, UR8, 0x7, URZ ;  /* 0x0000000708087899 */ /* 0x000fd800080006ff */
.L_x_239:
[----:B------:R-:W0:Y:S01]  /*27a0*/  LDGDEPBAR ;  /* 0x00000000000079af */ /* 0x000e220000000000 */
[----:B----4-:R-:W-:Y:S01]  /*27b0*/  IMAD.MOV.U32 R4, RZ, RZ, R243 ;  /* 0x000000ffff047224 */ /* 0x010fe200078e00f3 */
[----:B------:R-:W-:Y:S01]  /*27c0*/  IADD3 R112, PT, PT, R168, R160, RZ ;  /* 0x000000a0a8707210 */ /* 0x000fe20007ffe0ff */
[----:B------:R-:W-:Y:S03]  /*27d0*/  IMAD.MOV.U32 R5, RZ, RZ, R242 ;  /* 0x000000ffff057224 */ /* 0x000fe600078e00f2 */
[C---:B------:R-:W-:Y:S04]  /*27e0*/  LEA R4, P0, R237.reuse, R4, 0x2 ;  /* 0x00000004ed047211 */ /* 0x040fe800078010ff */
[----:B------:R-:W-:Y:S01]  /*27f0*/  LEA.HI.X R5, R237, R5, RZ, 0x2, P0 ;  /* 0x00000005ed057211 */ /* 0x000fe200000f14ff */
[----:B------:R-:W-:Y:S04]  /*2800*/  DEPBAR.LE SB0, 0x0 ;  /* 0x000080000000791a */ /* 0x000fe80000000000 */
[----:B------:R-:W-:Y:S06]  /*2810*/  BAR.SYNC.DEFER_BLOCKING 0x0 ;  /* 0x0000000000007b1d */ /* 0x000fec0000010000 */
[----:B------:R-:W-:Y:S05]  /*2820*/  LDSM.16.M88.4 R64, [R160] ;  /* 0x00000000a040783b */ /* 0x000fea0000000200 */
[----:B------:R-:W4:Y:S05]  /*2830*/  LDSM.16.M88.4 R16, [R161+-0x2000] ;  /* 0xffe00000a110783b */ /* 0x000f2a0000000200 */
[----:B------:R-:W2:Y:S05]  /*2840*/  LDSM.16.M88.4 R60, [R160+0x1000] ;  /* 0x00100000a03c783b */ /* 0x000eaa0000000200 */
[----:B-----5:R-:W5:Y:S05]  /*2850*/  LDG.E R172, desc[UR20][R4.64] ;  /* 0x0000001404ac7981 */ /* 0x020f6a000c1e1900 */
[----:B------:R-:W5:Y:S05]  /*2860*/  LDG.E R171, desc[UR20][R4.64+0x20] ;  /* 0x0000201404ab7981 */ /* 0x000f6a000c1e1900 */
[----:B------:R-:W5:Y:S05]  /*2870*/  LDG.E R170, desc[UR20][R4.64+0x100] ;  /* 0x0001001404aa7981 */ /* 0x000f6a000c1e1900 */
[----:B------:R4:W5:Y:S05]  /*2880*/  LDG.E R169, desc[UR20][R4.64+0x120] ;  /* 0x0001201404a97981 */ /* 0x00096a000c1e1900 */
[----:B------:R-:W3:Y:S05]  /*2890*/  LDSM.16.M88.4 R32, [R161+-0x1c00] ;  /* 0xffe40000a120783b */ /* 0x000eea0000000200 */
[----:B------:R-:W1:Y:S05]  /*28a0*/  LDSM.16.M88.4 R48, [R161+-0x1800] ;  /* 0xffe80000a130783b */ /* 0x000e6a0000000200 */
[----:B------:R-:W1:Y:S05]  /*28b0*/  LDSM.16.M88.4 R100, [R161+-0x1400] ;  /* 0xffec0000a164783b */ /* 0x000e6a0000000200 */
[----:B------:R-:W-:Y:S05]  /*28c0*/  LDSM.16.M88.4 R104, [R112] ;  /* 0x000000007068783b */ /* 0x000fea0000000200 */
[----:B------:R-:W1:Y:S01]  /*28d0*/  LDSM.16.M88.4 R108, [R162+-0x2000] ;  /* 0xffe00000a26c783b */ /* 0x000e620000000200 */
[-C--:B----4-:R-:W-:Y:S04]  /*28e0*/  HMMA.16816.F32 R4, R64, R16.reuse, RZ ;  /* 0x000000104004723c */ /* 0x090fe800000018ff */
[----:B------:R-:W4:Y:S04]  /*28f0*/  LDSM.16.M88.4 R112, [R112+0x1000] ;  /* 0x001000007070783b */ /* 0x000f280000000200 */
[C---:B--2---:R-:W-:Y:S01]  /*2900*/  HMMA.16816.F32 R8, R60.reuse, R16, RZ ;  /* 0x000000103c08723c */ /* 0x044fe200000018ff */
[----:B------:R-:W2:Y:S05]  /*2910*/  LDSM.16.M88.4 R116, [R162+-0x1c00] ;  /* 0xffe40000a274783b */ /* 0x000eaa0000000200 */
[----:B------:R-:W2:Y:S02]  /*2920*/  LDSM.16.M88.4 R120, [R162+-0x1800] ;  /* 0xffe80000a278783b */ /* 0x000ea40000000200 */
[-C--:B------:R-:W-:Y:S03]  /*2930*/  HMMA.16816.F32 R12, R60, R18.reuse, RZ ;  /* 0x000000123c0c723c */ /* 0x080fe600000018ff */
[----:B------:R-:W2:Y:S05]  /*2940*/  LDSM.16.M88.4 R124, [R162+-0x1400] ;  /* 0xffec0000a27c783b */ /* 0x000eaa0000000200 */
        /* <DEDUP_REMOVED lines=11> */
[----:B------:R-:W-:Y:S05]  /*2a00*/  IMAD.SHL.U32 R100, R178, 0x80, RZ ;  /* 0x00000080b2647824 */ /* 0x000fea00078e00ff */
[----:B------:R-:W-:Y:S01]  /*2a10*/  ISETP.GE.AND P0, PT, R100, R251, PT ;  /* 0x000000fb6400720c */ /* 0x000fe20003f06270 */
[-C--:B------:R-:W-:Y:S08]  /*2a20*/  HMMA.16816.F32 R60, R60, R102.reuse, RZ ;  /* 0x000000663c3c723c */ /* 0x080ff000000018ff */
[----:B------:R-:W-:Y:S08]  /*2a30*/  HMMA.16816.F32 R64, R64, R102, RZ ;  /* 0x000000664040723c */ /* 0x000ff000000018ff */
[-C--:B------:R-:W-:Y:S08]  /*2a40*/  HMMA.16816.F32 R4, R104, R108.reuse, R4 ;  /* 0x0000006c6804723c */ /* 0x080ff00000001804 */
[C---:B----4-:R-:W-:Y:S08]  /*2a50*/  HMMA.16816.F32 R8, R112.reuse, R108, R8 ;  /* 0x0000006c7008723c */ /* 0x050ff00000001808 */
[-C--:B------:R-:W-:Y:S08]  /*2a60*/  HMMA.16816.F32 R12, R112, R110.reuse, R12 ;  /* 0x0000006e700c723c */ /* 0x080ff0000000180c */
[C---:B------:R-:W-:Y:S08]  /*2a70*/  HMMA.16816.F32 R16, R104.reuse, R110, R16 ;  /* 0x0000006e6810723c */ /* 0x040ff00000001810 */
[-C--:B--2---:R-:W-:Y:S08]  /*2a80*/  HMMA.16816.F32 R20, R104, R116.reuse, R20 ;  /* 0x000000746814723c */ /* 0x084ff00000001814 */
[C---:B------:R-:W-:Y:S08]  /*2a90*/  HMMA.16816.F32 R24, R112.reuse, R116, R24 ;  /* 0x000000747018723c */ /* 0x040ff00000001818 */
[-C--:B------:R-:W-:Y:S08]  /*2aa0*/  HMMA.16816.F32 R28, R112, R118.reuse, R28 ;  /* 0x00000076701c723c */ /* 0x080ff0000000181c */
        /* <DEDUP_REMOVED lines=11> */
[----:B------:R-:W1:Y:S01]  /*2b60*/  LDC R103, c[0x0][0x504] ;  /* 0x00014100ff677b82 */ /* 0x000e620000000800 */
[----:B------:R-:W-:Y:S02]  /*2b70*/  IMAD.SHL.U32 R101, R249, 0x80, RZ ;  /* 0x00000080f9657824 */ /* 0x000fe400078e00ff */
[----:B------:R-:W-:Y:S03]  /*2b80*/  VIADD R104, R100, 0x80 ;  /* 0x0000008064687836 */ /* 0x000fe60000000000 */
[C---:B------:R-:W-:Y:S04]  /*2b90*/  IADD3 R102, PT, PT, R101.reuse, 0x80, R244 ;  /* 0x0000008065667810 */ /* 0x040fe80007ffe0f4 */
[----:B-1----:R-:W-:Y:S01]  /*2ba0*/  IADD3 R102, PT, PT, R102, R103, -R173 ;  /* 0x0000006766667210 */ /* 0x002fe20007ffe8ad */
[----:B------:R-:W-:Y:S04]  /*2bb0*/  VIADD R103, R101, 0x80 ;  /* 0x0000008065677836 */ /* 0x000fe80000000000 */
[----:B------:R-:W-:Y:S01]  /*2bc0*/  VIADD R101, R102, 0xffffff80 ;  /* 0xffffff8066657836 */ /* 0x000fe20000000000 */
[----:B------:R-:W-:Y:S04]  /*2bd0*/  ISETP.LT.AND P0, PT, R103, R173, PT ;  /* 0x000000ad6700720c */ /* 0x000fe80003f01270 */
[----:B------:R-:W-:Y:S11]  /*2be0*/  ISETP.GE.AND P1, PT, R104, R101, PT ;  /* 0x000000656800720c */ /* 0x000ff60003f26270 */
[----:B------:R-:W-:Y:S02]  /*2bf0*/  @!UPT UIADD3 URZ, UPT, UPT, URZ, URZ, URZ ;  /* 0x000000fffffff290 */ /* 0x000fe4000fffe0ff */
[----:B------:R-:W-:Y:S05]  /*2c00*/  @!P1 BRA P0, `(.L_x_236) ;  /* 0x0000001000909947 */ /* 0x000fea0000000000 */
.L_x_235:
        /* <DEDUP_REMOVED lines=292> */
.L_x_236:
        /* <DEDUP_REMOVED lines=242> */
[C---:B------:R-:W-:Y:S04]  /*4d70*/  HMMA.16816.F32 R16, R100.reuse, R146, R16 ;  /* 0x000000926410723c */ /* 0x040fe80000001810 */
[----:B------:R-:W-:Y:S01]  /*4d80*/  FMUL.FTZ R7, R118, R7 ;  /* 0x0000000776077220 */ /* 0x000fe20000410000 */
[C---:B------:R-:W-:Y:S01]  /*4d90*/  FADD.FTZ R8, -R170.reuse, R8 ;  /* 0x00000008aa087221 */ /* 0x040fe20000010100 */
[C---:B------:R-:W-:Y:S01]  /*4da0*/  FADD.FTZ R9, -R170.reuse, R9 ;  /* 0x00000009aa097221 */ /* 0x040fe20000010100 */
[C---:B------:R-:W-:Y:S01]  /*4db0*/  FADD.FTZ R10, -R169.reuse, R10 ;  /* 0x0000000aa90a7221 */ /* 0x040fe20000010100 */
[-C--:B------:R-:W-:Y:S03]  /*4dc0*/  HMMA.16816.F32 R20, R100, R148.reuse, R20 ;  /* 0x000000946414723c */ /* 0x080fe60000001814 */
[C---:B------:R-:W-:Y:S01]  /*4dd0*/  FADD.FTZ R11, -R169.reuse, R11 ;  /* 0x0000000ba90b7221 */ /* 0x040fe20000010100 */
[C---:B------:R-:W-:Y:S01]  /*4de0*/  FADD.FTZ R12, -R170.reuse, R12 ;  /* 0x0000000caa0c7221 */ /* 0x040fe20000010100 */
[----:B------:R-:W-:Y:S01]  /*4df0*/  FADD.FTZ R13, -R170, R13 ;  /* 0x0000000daa0d7221 */ /* 0x000fe20000010100 */
[C---:B------:R-:W-:Y:S01]  /*4e00*/  FADD.FTZ R14, -R169.reuse, R14 ;  /* 0x0000000ea90e7221 */ /* 0x040fe20000010100 */
[----:B------:R-:W-:Y:S01]  /*4e10*/  FADD.FTZ R15, -R169, R15 ;  /* 0x0000000fa90f7221 */ /* 0x000fe20000010100 */
[C---:B------:R-:W-:Y:S04]  /*4e20*/  HMMA.16816.F32 R24, R104.reuse, R148, R24 ;  /* 0x000000946818723c */ /* 0x040fe80000001818 */
[C---:B------:R-:W-:Y:S01]  /*4e30*/  FADD.FTZ R16, -R172.reuse, R16 ;  /* 0x00000010ac107221 */ /* 0x040fe20000010100 */
[C---:B------:R-:W-:Y:S01]  /*4e40*/  FADD.FTZ R17, -R172.reuse, R17 ;  /* 0x00000011ac117221 */ /* 0x040fe20000010100 */
[C---:B------:R-:W-:Y:S01]  /*4e50*/  FADD.FTZ R18, -R171.reuse, R18 ;  /* 0x00000012ab127221 */ /* 0x040fe20000010100 */
[C---:B------:R-:W-:Y:S01]  /*4e60*/  FADD.FTZ R19, -R171.reuse, R19 ;  /* 0x00000013ab137221 */ /* 0x040fe20000010100 */
[-C--:B------:R-:W-:Y:S03]  /*4e70*/  HMMA.16816.F32 R28, R104, R150.reuse, R28 ;  /* 0x00000096681c723c */ /* 0x080fe6000000181c */
[C---:B------:R-:W-:Y:S01]  /*4e80*/  FADD.FTZ R20, -R172.reuse, R20 ;  /* 0x00000014ac147221 */ /* 0x040fe20000010100 */
[----:B------:R-:W-:Y:S01]  /*4e90*/  FADD.FTZ R21, -R172, R21 ;  /* 0x00000015ac157221 */ /* 0x000fe20000010100 */
[C---:B------:R-:W-:Y:S01]  /*4ea0*/  FADD.FTZ R22, -R171.reuse, R22 ;  /* 0x00000016ab167221 */ /* 0x040fe20000010100 */
[----:B------:R-:W-:Y:S01]  /*4eb0*/  FADD.FTZ R23, -R171, R23 ;  /* 0x00000017ab177221 */ /* 0x000fe20000010100 */
[----:B------:R-:W-:Y:S01]  /*4ec0*/  FMUL.FTZ R4, R188, R4 ;  /* 0x00000004bc047220 */ /* 0x000fe20000410000 */
[C---:B------:R-:W-:Y:S04]  /*4ed0*/  HMMA.16816.F32 R32, R100.reuse, R150, R32 ;  /* 0x000000966420723c */ /* 0x040fe80000001820 */
[C---:B------:R-:W-:Y:S01]  /*4ee0*/  FADD.FTZ R24, -R170.reuse, R24 ;  /* 0x00000018aa187221 */ /* 0x040fe20000010100 */
[----:B------:R-:W-:Y:S01]  /*4ef0*/  FADD.FTZ R25, -R170, R25 ;  /* 0x00000019aa197221 */ /* 0x000fe20000010100 */
[----:B------:R-:W-:Y:S01]  /*4f00*/  FMUL.FTZ R5, R184, R5 ;  /* 0x00000005b8057220 */ /* 0x000fe20000410000 */
[----:B------:R-:W-:Y:S01]  /*4f10*/  FMUL.FTZ R8, R117, R8 ;  /* 0x0000000875087220 */ /* 0x000fe20000410000 */
[----:B------:R-:W-:Y:S01]  /*4f20*/  F2FP.F16.F32.PACK_AB R117, R7, R6 ;  /* 0x000000060775723e */ /* 0x000fe200000000ff */
        /* <DEDUP_REMOVED lines=21> */
[C---:B------:R-:W-:Y:S01]  /*5080*/  FADD.FTZ R30, -R169.reuse, R30 ;  /* 0x0000001ea91e7221 */ /* 0x040fe20000010100 */
[-C--:B------:R-:W-:Y:S03]  /*5090*/  HMMA.16816.F32 R52, R100, R156.reuse, R52 ;  /* 0x0000009c6434723c */ /* 0x080fe60000001834 */
[C---:B------:R-:W-:Y:S01]  /*50a0*/  FADD.FTZ R28, -R170.reuse, R28 ;  /* 0x0000001caa1c7221 */ /* 0x040fe20000010100 */
[C---:B------:R-:W-:Y:S01]  /*50b0*/  FADD.FTZ R26, -R169.reuse, R26 ;  /* 0x0000001aa91a7221 */ /* 0x040fe20000010100 */
[C---:B------:R-:W-:Y:S01]  /*50c0*/  FADD.FTZ R27, -R169.reuse, R27 ;  /* 0x0000001ba91b7221 */ /* 0x040fe20000010100 */
[----:B------:R-:W-:Y:S01]  /*50d0*/  FADD.FTZ R29, -R170, R29 ;  /* 0x0000001daa1d7221 */ /* 0x000fe20000010100 */
        /* <DEDUP_REMOVED lines=11> */
[C---:B------:R-:W-:Y:S01]  /*5190*/  FADD.FTZ R40, -R170.reuse, R40 ;  /* 0x00000028aa287221 */ /* 0x040fe20000010100 */
[----:B------:R-:W-:Y:S04]  /*51a0*/  HMMA.16816.F32 R64, R100, R158, R64 ;  /* 0x0000009e6440723c */ /* 0x000fe80000001840 */
[C---:B------:R-:W-:Y:S01]  /*51b0*/  FADD.FTZ R41, -R170.reuse, R41 ;  /* 0x00000029aa297221 */ /* 0x040fe20000010100 */
[C---:B------:R-:W-:Y:S01]  /*51c0*/  FADD.FTZ R42, -R169.reuse, R42 ;  /* 0x0000002aa92a7221 */ /* 0x040fe20000010100 */
[C---:B------:R-:W-:Y:S01]  /*51d0*/  FADD.FTZ R43, -R169.reuse, R43 ;  /* 0x0000002ba92b7221 */ /* 0x040fe20000010100 */
[C---:B------:R-:W-:Y:S01]  /*51e0*/  FADD.FTZ R44, -R170.reuse, R44 ;  /* 0x0000002caa2c7221 */ /* 0x040fe20000010100 */
[----:B------:R-:W-:Y:S01]  /*51f0*/  FADD.FTZ R45, -R170, R45 ;  /* 0x0000002daa2d7221 */ /* 0x000fe20000010100 */
[C---:B------:R-:W-:Y:S01]  /*5200*/  FADD.FTZ R46, -R169.reuse, R46 ;  /* 0x0000002ea92e7221 */ /* 0x040fe20000010100 */
        /* <DEDUP_REMOVED lines=91> */
[----:B------:R-:W-:Y:S02]  /*57c0*/  FMUL.FTZ R8, R233, R67 ;  /* 0x00000043e9087220 */ /* 0x000fe40000410000 */
[----:B------:R-:W-:Y:S03]  /*57d0*/  F2FP.F16.F32.PACK_AB R9, R9, R64 ;  /* 0x000000400909723e */ /* 0x000fe600000000ff */
        /* <DEDUP_REMOVED lines=26> */
.L_x_237:
        /* <DEDUP_REMOVED lines=114> */
.L_x_238:
[----:B------:R-:W-:Y:S01]  /*60a0*/  LDSM.16.M88.4 R16, [R163] ;  /* 0x00000000a310783b */ /* 0x000fe20000000200 */
[C---:B------:R-:W-:Y:S02]  /*60b0*/  LEA R62, P0, R247.reuse, R180, 0x2 ;  /* 0x000000b4f73e7211 */ /* 0x040fe400078010ff */
        /* <DEDUP_REMOVED lines=208> */
[----:B------:R-:W-:Y:S01]  /*6dc0*/  IMAD.SHL.U32 R18, R17, 0x8, RZ ;  /* 0x0000000811127824 */ /* 0x000fe200078e00ff */
        /* <DEDUP_REMOVED lines=9> */
[----:B----4-:R-:W-:Y:S01]  /*6e60*/  IMAD.SHL.U32 R13, R14, 0x4, RZ ;  /* 0x000000040e0d7824 */ /* 0x010fe200078e00ff */
        /* <DEDUP_REMOVED lines=39> */
.L_x_240:
[----:B------:R-:W1:Y:S01]  /*70e0*/  LDCU.64 UR12, c[0x0][0x5c0] ;  /* 0x0000b800ff0c77ac */ /* 0x000e620008000a00 */
[----:B------:R-:W-:-:S05]  /*70f0*/  IADD3 R4, PT, PT, R250, R65, RZ ;  /* 0x00000041fa047210 */ /* 0x000fca0007ffe0ff */
[C---:B-1----:R-:W-:Y:S02]  /*7100*/  IMAD R3, R4.reuse, UR13, RZ ;  /* 0x0000000d04037c24 */ /* 0x042fe4000f8e02ff */
[----:B------:R-:W-:-:S05]  /*7110*/  IMAD.WIDE.U32 R4, R4, UR12, RZ ;  /* 0x0000000c04047c25 */ /* 0x000fca000f8e00ff */
[----:B------:R-:W-:Y:S02]  /*7120*/  IADD3 R15, PT, PT, R5, R3, RZ ;  /* 0x00000003050f7210 */ /* 0x000fe40007ffe0ff */
[----:B------:R-:W-:Y:S02]  /*7130*/  MOV R14, R4 ;  /* 0x00000004000e7202 */ /* 0x000fe40000000f00 */
.L_x_241:
        /* <DEDUP_REMOVED lines=12> */
.L_x_242:
[----:B------:R-:W1:Y:S01]  /*7200*/  LDCU.64 UR10, c[0x0][0x5c8] ;  /* 0x0000b900ff0a77ac */ /* 0x000e620008000a00 */
[----:B------:R-:W-:-:S05]  /*7210*/  IADD3 R4, PT, PT, R250, R65, RZ ;  /* 0x00000041fa047210 */ /* 0x000fca0007ffe0ff */
[C---:B-1----:R-:W-:Y:S02]  /*7220*/  IMAD R3, R4.reuse, UR11, RZ ;  /* 0x0000000b04037c24 */ /* 0x042fe4000f8e02ff */
[----:B------:R-:W-:-:S05]  /*7230*/  IMAD.WIDE.U32 R4, R4, UR10, RZ ;  /* 0x0000000a04047c25 */ /* 0x000fca000f8e00ff */
[----:B------:R-:W-:Y:S02]  /*7240*/  IADD3 R7, PT, PT, R5, R3, RZ ;  /* 0x0000000305077210 */ /* 0x000fe40007ffe0ff */
[----:B------:R-:W-:-:S07]  /*7250*/  MOV R3, R4 ;  /* 0x0000000400037202 */ /* 0x000fce0000000f00 */
.L_x_243:
[----:B------:R-:W-:Y:S01]  /*7260*/  BAR.SYNC.DEFER_BLOCKING 0x0 ;  /* 0x0000000000007b1d */ /* 0x000fe20000010000 */
[C---:B------:R-:W-:Y:S01]  /*7270*/  IMAD.SHL.U32 R4, R249.reuse, 0x80, RZ ;  /* 0x00000080f9047824 */ /* 0x040fe200078e00ff */
[----:B------:R-:W-:Y:S01]  /*7280*/  SHF.L.U32 R13, R249, 0x7, RZ ;  /* 0x00000007f90d7819 */ /* 0x000fe200000006ff */
[----:B------:R-:W-:Y:S01]  /*7290*/  IMAD.MOV.U32 R5, RZ, RZ, RZ ;  /* 0x000000ffff057224 */ /* 0x000fe200078e00ff */
[----:B------:R-:W-:Y:S01]  /*72a0*/  SHF.R.U32.HI R17, RZ, 0x2, R17 ;  /* 0x00000002ff117819 */ /* 0x000fe20000011611 */
[----:B------:R-:W-:-:S03]  /*72b0*/  IMAD.IADD R12, R173, 0x1, -R4 ;  /* 0x00000001ad0c7824 */ /* 0x000fc600078e0a04 */
[----:B------:R-:W1:Y:S01]  /*72c0*/  LDC.64 R10, c[0x0][0x5e0] ;  /* 0x00017800ff0a7b82 */ /* 0x000e620000000a00 */
[----:B------:R-:W-:Y:S01]  /*72d0*/  LOP3.LUT R4, R18, 0x18, RZ, 0xc0, !PT ;  /* 0x0000001812047812 */ /* 0x000fe200078ec0ff */
[----:B------:R-:W-:Y:S01]  /*72e0*/  BSSY.RECONVERGENT B0, `(.L_x_244) ;  /* 0x0000028000007945 */ /* 0x000fe20003800200 */
[----:B------:R-:W-:Y:S02]  /*72f0*/  SHF.R.S32.HI R16, RZ, 0x1f, R13 ;  /* 0x0000001fff107819 */ /* 0x000fe4000001140d */
[----:B------:R-:W-:Y:S01]  /*7300*/  ISETP.GE.AND P1, PT, R17, R12, PT ;  /* 0x0000000c1100720c */ /* 0x000fe20003f26270 */
[----:B------:R-:W-:Y:S02]  /*7310*/  IMAD.WIDE.U32 R4, R13, UR10, R4 ;  /* 0x0000000a0d047c25 */ /* 0x000fe4000f8e0004 */
[----:B------:R-:W2:Y:S02]  /*7320*/  LDC.64 R20, c[0x0][0x5d8] ;  /* 0x00017600ff147b82 */ /* 0x000ea40000000a00 */
[----:B------:R-:W-:Y:S01]  /*7330*/  IMAD R6, R16, UR10, RZ ;  /* 0x0000000a10067c24 */ /* 0x000fe2000f8e02ff */
[----:B------:R-:W-:-:S03]  /*7340*/  IADD3 R4, P0, PT, R3, R4, RZ ;  /* 0x0000000403047210 */ /* 0x000fc60007f1e0ff */
[----:B------:R-:W-:Y:S01]  /*7350*/  IMAD R6, R13, UR11, R6 ;  /* 0x0000000b0d067c24 */ /* 0x000fe2000f8e0206 */
[----:B------:R3:W4:Y:S04]  /*7360*/  LDS.128 R28, [R245+0x7000] ;  /* 0x00700000f51c7984 */ /* 0x0007280000000c00 */
[----:B------:R-:W-:Y:S01]  /*7370*/  IADD3.X R5, PT, PT, R7, R5, R6, P0, !PT ;  /* 0x0000000507057210 */ /* 0x000fe200007fe406 */
[----:B------:R-:W3:Y:S01]  /*7380*/  @!P1 LDC.64 R32, c[0x0][0x568] ;  /* 0x00015a00ff209b82 */ /* 0x000ee20000000a00 */
[----:B------:R-:W-:Y:S01]  /*7390*/  IMAD.WIDE.U32 R6, R13, UR12, RZ ;  /* 0x0000000c0d067c25 */ /* 0x000fe2000f8e00ff */
[----:B------:R1:W2:Y:S03]  /*73a0*/  LDS.128 R24, [R245+0x8000] ;  /* 0x00800000f5187984 */ /* 0x0002a60000000c00 */
[----:B-1----:R-:W-:Y:S01]  /*73b0*/  IMAD.WIDE.U32 R8, R10, UR22, R4 ;  /* 0x000000160a087c25 */ /* 0x002fe2000f8e0004 */
[----:B------:R1:W1:Y:S01]  /*73c0*/  LDS.128 R36, [R245+0x9000] ;  /* 0x00900000f5247984 */ /* 0x0002620000000c00 */
[----:B------:R-:W-:-:S02]  /*73d0*/  LOP3.LUT R3, R6, 0x18, R18, 0xf8, !PT ;  /* 0x0000001806037812 */ /* 0x000fc400078ef812 */
[----:B------:R-:W-:Y:S02]  /*73e0*/  IMAD R4, R16, UR12, RZ ;  /* 0x0000000c10047c24 */ /* 0x000fe4000f8e02ff */
[----:B------:R-:W-:Y:S01]  /*73f0*/  IADD3 R6, P0, PT, R14, R3, RZ ;  /* 0x000000030e067210 */ /* 0x000fe20007f1e0ff */
[----:B------:R-:W-:Y:S02]  /*7400*/  IMAD R5, R11, UR22, R9 ;  /* 0x000000160b057c24 */ /* 0x000fe4000f8e0209 */
[----:B------:R-:W-:Y:S01]  /*7410*/  IMAD R3, R13, UR13, R4 ;  /* 0x0000000d0d037c24 */ /* 0x000fe2000f8e0204 */
[----:B------:R-:W-:Y:S02]  /*7420*/  @!P1 MOV R4, R8 ;  /* 0x0000000800049202 */ /* 0x000fe40000000f00 */
[----:B------:R-:W-:Y:S02]  /*7430*/  IADD3 R13, PT, PT, R17, 0x40, RZ ;  /* 0x00000040110d7810 */ /* 0x000fe40007ffe0ff */
[----:B------:R-:W-:Y:S01]  /*7440*/  IADD3.X R7, PT, PT, R15, R7, R3, P0, !PT ;  /* 0x000000070f077210 */ /* 0x000fe200007fe403 */
[----:B------:R-:W-:Y:S01]  /*7450*/  @!P1 IMAD.WIDE.U32 R10, R17, UR10, R4 ;  /* 0x0000000a110a9c25 */ /* 0x000fe2000f8e0004 */
[----:B------:R-:W-:-:S02]  /*7460*/  ISETP.GE.AND P4, PT, R13, R12, PT ;  /* 0x0000000c0d00720c */ /* 0x000fc40003f86270 */
[----:B------:R-:W-:Y:S01]  /*7470*/  IADD3 R3, P0, PT, R17, 0x40, RZ ;  /* 0x0000004011037810 */ /* 0x000fe20007f1e0ff */
[----:B--2---:R-:W-:Y:S01]  /*7480*/  IMAD.WIDE.U32 R6, R20, UR22, R6 ;  /* 0x0000001614067c25 */ /* 0x004fe2000f8e0006 */
[----:B---3--:R-:W-:-:S03]  /*7490*/  @!P1 LEA R16, P2, R10, R32, 0x1 ;  /* 0x000000200a109211 */ /* 0x008fc600078408ff */
[----:B------:R-:W-:Y:S02]  /*74a0*/  @!P1 IMAD R19, R17, UR11, R11 ;  /* 0x0000000b11139c24 */ /* 0x000fe4000f8e020b */
[----:B------:R-:W-:Y:S01]  /*74b0*/  IMAD R18, R21, UR22, R7 ;  /* 0x0000001615127c24 */ /* 0x000fe2000f8e0207 */
[----:B----4-:R-:W-:Y:S07]  /*74c0*/  @P1 BRA `(.L_x_245) ;  /* 0x0000000000241947 */ /* 0x010fee0003800000 */
[----:B------:R-:W2:Y:S01]  /*74d0*/  LDS.128 R20, [R245+0x6000] ;  /* 0x00600000f5147984 */ /* 0x000ea20000000c00 */
[----:B------:R-:W3:Y:S01]  /*74e0*/  LDCU.64 UR8, c[0x0][0x560] ;  /* 0x0000ac00ff0877ac */ /* 0x000ee20008000a00 */
[----:B------:R-:W-:Y:S02]  /*74f0*/  MOV R12, R6 ;  /* 0x00000006000c7202 */ /* 0x000fe40000000f00 */
[----:B------:R-:W-:-:S03]  /*7500*/  MOV R13, R18 ;  /* 0x00000012000d7202 */ /* 0x000fc60000000f00 */
[----:B------:R-:W-:-:S04]  /*7510*/  IMAD.WIDE.U32 R12, R17, UR12, R12 ;  /* 0x0000000c110c7c25 */ /* 0x000fc8000f8e000c */
[----:B------:R-:W-:Y:S01]  /*7520*/  IMAD R13, R17, UR13, R13 ;  /* 0x0000000d110d7c24 */ /* 0x000fe2000f8e020d */
[----:B---3--:R-:W-:-:S04]  /*7530*/  LEA R14, P3, R12, UR8, 0x1 ;  /* 0x000000080c0e7c11 */ /* 0x008fc8000f8608ff */
[----:B------:R-:W-:-:S05]  /*7540*/  LEA.HI.X R15, R12, UR9, R13, 0x1, P3 ;  /* 0x000000090c0f7c11 */ /* 0x000fca00098f0c0d */
[----:B--2---:R2:W-:Y:S04]  /*7550*/  STG.E.128 desc[UR20][R14.64], R20 ;  /* 0x000000140e007986 */ /* 0x0045e8000c101d14 */
.L_x_245:
[----:B------:R-:W-:Y:S05]  /*7560*/  BSYNC.RECONVERGENT B0 ;  /* 0x0000000000007941 */ /* 0x000fea0003800200 */
.L_x_244:
[----:B------:R-:W-:Y:S01]  /*7570*/  BSSY.RECONVERGENT B0, `(.L_x_246) ;  /* 0x000000d000007945 */ /* 0x000fe20003800200 */
[----:B------:R-:W-:Y:S02]  /*7580*/  @!P1 LEA.HI.X R17, R10, R33, R19, 0x1, P2 ;  /* 0x000000210a119211 */ /* 0x000fe400010f0c13 */
[----:B------:R-:W-:Y:S01]  /*7590*/  IADD3.X R12, PT, PT, RZ, RZ, RZ, P0, !PT ;  /* 0x000000ffff0c7210 */ /* 0x000fe200007fe4ff */
[----:B------:R-:W-:Y:S06]  /*75a0*/  @P4 BRA `(.L_x_247) ;  /* 0x0000000000244947 */ /* 0x000fec0003800000 */
[----:B------:R-:W3:Y:S01]  /*75b0*/  LDCU.64 UR8, c[0x0][0x560] ;  /* 0x0000ac00ff0877ac */ /* 0x000ee20008000a00 */
[----:B------:R-:W-:Y:S01]  /*75c0*/  MOV R7, R18 ;  /* 0x0000001200077202 */ /* 0x000fe20000000f00 */
[----:B------:R-:W-:Y:S02]  /*75d0*/  IMAD R13, R12, UR12, RZ ;  /* 0x0000000c0c0d7c24 */ /* 0x000fe4000f8e02ff */
[----:B------:R-:W-:-:S04]  /*75e0*/  IMAD.WIDE.U32 R10, R3, UR12, R6 ;  /* 0x0000000c030a7c25 */ /* 0x000fc8000f8e0006 */
[----:B------:R-:W-:-:S05]  /*75f0*/  IMAD R6, R3, UR13, R13 ;  /* 0x0000000d03067c24 */ /* 0x000fca000f8e020d */
[----:B------:R-:W-:Y:S02]  /*7600*/  IADD3 R7, PT, PT, R6, R11, RZ ;  /* 0x0000000b06077210 */ /* 0x000fe40007ffe0ff */
[----:B---3--:R-:W-:-:S04]  /*7610*/  LEA R6, P0, R10, UR8, 0x1 ;  /* 0x000000080a067c11 */ /* 0x008fc8000f8008ff */
[----:B------:R-:W-:-:S05]  /*7620*/  LEA.HI.X R7, R10, UR9, R7, 0x1, P0 ;  /* 0x000000090a077c11 */ /* 0x000fca00080f0c07 */
[----:B------:R3:W-:Y:S04]  /*7630*/  STG.E.128 desc[UR20][R6.64], R28 ;  /* 0x0000001c06007986 */ /* 0x0007e8000c101d14 */
.L_x_247:
[----:B------:R-:W-:Y:S05]  /*7640*/  BSYNC.RECONVERGENT B0 ;  /* 0x0000000000007941 */ /* 0x000fea0003800200 */
.L_x_246:
[----:B------:R4:W-:Y:S01]  /*7650*/  @!P1 STG.E.128 desc[UR20][R16.64], R24 ;  /* 0x0000001810009986 */ /* 0x0009e2000c101d14 */
[----:B------:R-:W-:Y:S05]  /*7660*/  @P4 BRA `(.L_x_234) ;  /* 0x0000000000284947 */ /* 0x000fea0003800000 */
[----:B------:R-:W1:Y:S01]  /*7670*/  LDCU.64 UR8, c[0x0][0x568] ;  /* 0x0000ad00ff0877ac */ /* 0x000e620008000a00 */
[----:B---3--:R-:W-:Y:S01]  /*7680*/  MOV R6, R8 ;  /* 0x0000000800067202 */ /* 0x008fe20000000f00 */
[----:B------:R-:W-:Y:S01]  /*7690*/  IMAD R4, R12, UR10, RZ ;  /* 0x0000000a0c047c24 */ /* 0x000fe2000f8e02ff */
[----:B------:R-:W-:-:S03]  /*76a0*/  MOV R7, R5 ;  /* 0x0000000500077202 */ /* 0x000fc60000000f00 */
[----:B------:R-:W-:-:S04]  /*76b0*/  IMAD.WIDE.U32 R6, R3, UR10, R6 ;  /* 0x0000000a03067c25 */ /* 0x000fc8000f8e0006 */
[----:B------:R-:W-:-:S05]  /*76c0*/  IMAD R3, R3, UR11, R4 ;  /* 0x0000000b03037c24 */ /* 0x000fca000f8e0204 */
[----:B------:R-:W-:Y:S02]  /*76d0*/  IADD3 R3, PT, PT, R3, R7, RZ ;  /* 0x0000000703037210 */ /* 0x000fe40007ffe0ff */
[----:B-1----:R-:W-:-:S04]  /*76e0*/  LEA R4, P0, R6, UR8, 0x1 ;  /* 0x0000000806047c11 */ /* 0x002fc8000f8008ff */
[----:B------:R-:W-:-:S05]  /*76f0*/  LEA.HI.X R5, R6, UR9, R3, 0x1, P0 ;  /* 0x0000000906057c11 */ /* 0x000fca00080f0c03 */
[----:B------:R1:W-:Y:S04]  /*7700*/  STG.E.128 desc[UR20][R4.64], R36 ;  /* 0x0000002404007986 */ /* 0x0003e8000c101d14 */
.L_x_234:
[----:B------:R-:W-:Y:S05]  /*7710*/  BSYNC.RECONVERGENT B1 ;  /* 0x0000000000017941 */ /* 0x000fea0003800200 */
.L_x_216:
[----:B------:R-:W3:Y:S01]  /*7720*/  LDCU UR9, c[0x0][0x438] ;  /* 0x00008700ff0977ac */ /* 0x000ee20008000800 */
[----:B------:R-:W2:Y:S08]  /*7730*/  LDC R3, c[0x0][0x370] ;  /* 0x0000dc00ff037b82 */ /* 0x000eb00000000800 */
[----:B------:R-:W1:Y:S01]  /*7740*/  LDC R12, c[0x0][0x438] ;  /* 0x00010e00ff0c7b82 */ /* 0x000e620000000800 */
        /* <DEDUP_REMOVED lines=8> */
.L_x_249:
        /* <DEDUP_REMOVED lines=11> */
.L_x_1582:


//--------------------- .text._ZN5flash44flash_bwd_dq_dk_dv_loop_seqk_parallel_kernelI23Flash_bwd_kernel_traitsILi32ELi128ELi128ELi8ELi4ELi4ELi4ELb1ELb0EN7cutlass6half_tE19Flash_kernel_traitsILi32ELi128ELi128ELi8ES3_EELb0ELb0ELb1ELb1ELb0ELb0ELb0EEEvNS_16Flash_bwd_paramsE --------------------------
	.section	.text._ZN5flash44flash_bwd_dq_dk_dv_loop_seqk_parallel_kernelI23Flash_bwd_kernel_traitsILi32ELi128ELi128ELi8ELi4ELi4ELi4ELb1ELb0EN7cutlass6half_tE19Flash_kernel_traitsILi32ELi128ELi128ELi8ES3_EELb0ELb0ELb1ELb1ELb0ELb0ELb0EEEvNS_16Flash_bwd_paramsE,"ax",@progbits
	.align	128
        .global         _ZN5flash44flash_bwd_dq_dk_dv_loop_seqk_parallel_kernelI23Flash_bwd_kernel_traitsILi32ELi128ELi128ELi8ELi4ELi4ELi4ELb1ELb0EN7cutlass6half_tE19Flash_kernel_traitsILi32ELi128ELi128ELi8ES3_EELb0ELb0ELb1ELb1ELb0ELb0ELb0EEEvNS_16Flash_bwd_paramsE
        .type           _ZN5flash44flash_bwd_dq_dk_dv_loop_seqk_parallel_kernelI23Flash_bwd_kernel_traitsILi32ELi128ELi128ELi8ELi4ELi4ELi4ELb1ELb0EN7cutlass6half_tE19Flash_kernel_traitsILi32ELi128ELi128ELi8ES3_EELb0ELb0ELb1ELb1ELb0ELb0ELb0EEEvNS_16Flash_bwd_paramsE,@function
        .size           _ZN5flash44flash_bwd_dq_dk_dv_loop_seqk_parallel_kernelI23Flash_bwd_kernel_traitsILi32ELi128ELi128ELi8ELi4ELi4ELi4ELb1ELb0EN7cutlass6half_tE19Flash_kernel_traitsILi32ELi128ELi128ELi8ES3_EELb0ELb0ELb1ELb1ELb0ELb0ELb0EEEvNS_16Flash_bwd_paramsE,(.L_x_1583 - _ZN5flash44flash_bwd_dq_dk_dv_loop_seqk_parallel_kernelI23Flash_bwd_kernel_traitsILi32ELi128ELi128ELi8ELi4ELi4ELi4ELb1ELb0EN7cutlass6half_tE19Flash_kernel_traitsILi32ELi128ELi128ELi8ES3_EELb0ELb0ELb1ELb1ELb0ELb0ELb0EEEvNS_16Flash_bwd_paramsE)
        .other          _ZN5flash44flash_bwd_dq_dk_dv_loop_seqk_parallel_kernelI23Flash_bwd_kernel_traitsILi32ELi128ELi128ELi8ELi4ELi4ELi4ELb1ELb0EN7cutlass6half_tE19Flash_kernel_traitsILi32ELi128ELi128ELi8ES3_EELb0ELb0ELb1ELb1ELb0ELb0ELb0EEEvNS_16Flash_bwd_paramsE,@"STO_CUDA_ENTRY STV_DEFAULT"
_ZN5flash44flash_bwd_dq_dk_dv_loop_seqk_parallel_kernelI23Flash_bwd_kernel_traitsILi32ELi128ELi128ELi8ELi4ELi4ELi4ELb1ELb0EN7cutlass6half_tE19Flash_kernel_traitsILi32ELi128ELi128ELi8ES3_EELb0ELb0ELb1ELb1ELb0ELb0ELb0EEEvNS_16Flash_bwd_paramsE:
.text._ZN5flash44flash_bwd_dq_dk_dv_loop_seqk_parallel_kernelI23Flash_bwd_kernel_traitsILi32ELi128ELi128ELi8ELi4ELi4ELi4ELb1ELb0EN7cutlass6half_tE19Flash_kernel_traitsILi32ELi128ELi128ELi8ES3_EELb0ELb0ELb1ELb1ELb0ELb0ELb0EEEvNS_16Flash_bwd_paramsE:
        /* <DEDUP_REMOVED lines=12> */
[----:B------:R-:W3:Y:S01]  /*00c0*/  LDCU UR10, c[0x0][0x438] ;  /* 0x00008700ff0a77ac */ /* 0x000ee20008000800 */
[----:B------:R-:W-:Y:S02]  /*00d0*/  IMAD.MOV.U32 R170, RZ, RZ, 0x20 ;  /* 0x00000020ffaa7424 */ /* 0x000fe400078e00ff */
[----:B------:R-:W-:Y:S01]  /*00e0*/  IMAD.U32 R247, RZ, RZ, UR12 ;  /* 0x0000000cfff77e24 */ /* 0x000fe2000f8e00ff */
[----:B------:R-:W-:Y:S01]  /*00f0*/  UMOV UR11, 0x400 ;  /* 0x00000400000b7882 */ /* 0x000fe20000000000 */
[----:B------:R-:W4:Y:S01]  /*0100*/  LDCU.64 UR20, c[0x0][0x358] ;  /* 0x00006b00ff1477ac */ /* 0x000f220008000a00 */
[----:B------:R-:W5:Y:S01]  /*0110*/  S2UR UR22, SR_CgaCtaId ;  /* 0x00000000001679c3 */ /* 0x000f620000008800 */
[----:B------:R-:W1:Y:S01]  /*0120*/  LDCU.64 UR6, c[0x0][0x460] ;  /* 0x00008c00ff0677ac */ /* 0x000e620008000a00 */
[----:B------:R-:W1:Y:S06]  /*0130*/  LDCU.64 UR8, c[0x0][0x470] ;  /* 0x00008e00ff0877ac */ /* 0x000e6c0008000a00 */
[----:B------:R-:W3:Y:S01]  /*0140*/  S2UR UR25, SR_CTAID.X ;  /* 0x00000000001979c3 */ /* 0x000ee20000002500 */
[----:B------:R-:W-:Y:S01]  /*0150*/  UMOV UR26, URZ ;  /* 0x000000ff001a7c82 */ /* 0x000fe20008000000 */
[----:B--2---:R-:W-:-:S06]  /*0160*/  ULEA UR5, UR5, UR4, 0x18 ;  /* 0x0000000405057291 */ /* 0x004fcc000f8ec0ff */
[----:B------:R-:W2:Y:S01]  /*0170*/  S2UR UR24, SR_CTAID.Y ;  /* 0x00000000001879c3 */ /* 0x000ea20000002600 */
[----:B------:R-:W-:Y:S02]  /*0180*/  UIADD3 UR13, UPT, UPT, UR5, 0x10000, URZ ;  /* 0x00010000050d7890 */ /* 0x000fe4000fffe0ff */
        /* <DEDUP_REMOVED lines=12> */
[----:B------:R-:W-:Y:S01]  /*0250*/  LOP3.LUT R0, R0, 0xe006, R10, 0xc8, !PT ;  /* 0x0000e00600007812 */ /* 0x000fe200078ec80a */
[----:B------:R-:W1:Y:S01]  /*0260*/  S2UR UR23, SR_CTAID.Z ;  /* 0x00000000001779c3 */ /* 0x000e620000002700 */
[----:B------:R-:W-:Y:S01]  /*0270*/  LOP3.LUT R4, R9, 0x20, RZ, 0xc0, !PT ;  /* 0x0000002009047812 */ /* 0x000fe200078ec0ff */
[----:B-----5:R-:W-:Y:S01]  /*0280*/  ULEA UR22, UR22, UR11, 0x18 ;  /* 0x0000000b16167291 */ /* 0x020fe2000f8ec0ff */
[----:B------:R-:W-:-:S02]  /*0290*/  LOP3.LUT R0, R0, 0xc00, R9, 0xf8, !PT ;  /* 0x00000c0000007812 */ /* 0x000fc400078ef809 */
[----:B------:R-:W-:Y:S02]  /*02a0*/  LOP3.LUT R7, R9, 0x120, RZ, 0xc0, !PT ;  /* 0x0000012009077812 */ /* 0x000fe400078ec0ff */
[----:B------:R-:W-:Y:S02]  /*02b0*/  LOP3.LUT R172, R0, R2, RZ, 0xfc, !PT ;  /* 0x0000000200ac7212 */ /* 0x000fe400078efcff */
[----:B------:R-:W-:Y:S02]  /*02c0*/  LOP3.LUT R0, R10, 0x1c0, RZ, 0xc0, !PT ;  /* 0x000001c00a007812 */ /* 0x000fe400078ec0ff */
[----:B------:R-:W-:Y:S02]  /*02d0*/  LOP3.LUT R4, R4, 0x3800, R5, 0xf8, !PT ;  /* 0x0000380004047812 */ /* 0x000fe400078ef805 */
[----:B------:R-:W-:Y:S02]  /*02e0*/  LOP3.LUT R3, R6, R3, RZ, 0xfc, !PT ;  /* 0x0000000306037212 */ /* 0x000fe400078efcff */
[----:B------:R-:W-:-:S02]  /*02f0*/  SHF.R.U32.HI R11, RZ, 0x1, R149 ;  /* 0x00000001ff0b7819 */ /* 0x000fc40000011695 */
[----:B------:R-:W-:Y:S02]  /*0300*/  LOP3.LUT R0, R0, 0x38, R12, 0xf8, !PT ;  /* 0x0000003800007812 */ /* 0x000fe400078ef80c */
[----:B------:R-:W-:Y:S02]  /*0310*/  LOP3.LUT R152, R10, 0x200, RZ, 0xc0, !PT ;  /* 0x000002000a987812 */ /* 0x000fe400078ec0ff */
[--C-:B------:R-:W-:Y:S02]  /*0320*/  LOP3.LUT R6, R7, 0x600, R5.reuse, 0xf8, !PT ;  /* 0x0000060007067812 */ /* 0x100fe400078ef805 */
[----:B------:R-:W-:Y:S02]  /*0330*/  LOP3.LUT R5, R4, 0x100, R5, 0xf8, !PT ;  /* 0x0000010004057812 */ /* 0x000fe400078ef805 */
[----:B------:R-:W-:Y:S02]  /*0340*/  LOP3.LUT R2, R3, 0xc0, R9, 0xf8, !PT ;  /* 0x000000c003027812 */ /* 0x000fe400078ef809 */
[----:B------:R-:W-:-:S02]  /*0350*/  SHF.R.U32.HI R13, RZ, 0x2, R149 ;  /* 0x00000002ff0d7819 */ /* 0x000fc40000011695 */
[----:B------:R-:W-:Y:S02]  /*0360*/  LOP3.LUT R4, R11, 0x30, RZ, 0xc0, !PT ;  /* 0x000000300b047812 */ /* 0x000fe400078ec0ff */
[----:B------:R-:W-:Y:S02]  /*0370*/  LOP3.LUT R3, R0, 0x8, R11, 0x78, !PT ;  /* 0x0000000800037812 */ /* 0x000fe400078e780b */
[----:B------:R-:W-:Y:S02]  /*0380*/  LOP3.LUT R152, R152, 0xc00, R9, 0xf8, !PT ;  /* 0x00000c0098987812 */ /* 0x000fe400078ef809 */
[----:B------:R-:W-:Y:S02]  /*0390*/  LOP3.LUT P2, RZ, R149, 0x4, RZ, 0xc0, !PT ;  /* 0x0000000495ff7812 */ /* 0x000fe4000784c0ff */
[----:B------:R-:W-:Y:S02]  /*03a0*/  LOP3.LUT R8, R8, 0x18, RZ, 0xc0, !PT ;  /* 0x0000001808087812 */ /* 0x000fe400078ec0ff */
[----:B------:R-:W-:-:S02]  /*03b0*/  LOP3.LUT R7, R12, 0xd8, RZ, 0xc0, !PT ;  /* 0x000000d80c077812 */ /* 0x000fc400078ec0ff */
[----:B------:R-:W-:Y:S02]  /*03c0*/  LOP3.LUT R236, R4, 0x7, R13, 0xf8, !PT ;  /* 0x0000000704ec7812 */ /* 0x000fe400078ef80d */
[----:B------:R-:W-:Y:S02]  /*03d0*/  LOP3.LUT R152, R152, R3, RZ, 0xfc, !PT ;  /* 0x0000000398987212 */ /* 0x000fe400078efcff */
[----:B------:R-:W-:Y:S02]  /*03e0*/  LOP3.LUT R151, R8, 0xc0, R9, 0xf8, !PT ;  /* 0x000000c008977812 */ /* 0x000fe400078ef809 */
[----:B------:R-:W-:Y:S02]  /*03f0*/  LOP3.LUT R4, R4, 0x8, R149, 0xf8, !PT ;  /* 0x0000000804047812 */ /* 0x000fe400078ef895 */
[C---:B------:R-:W-:Y:S02]  /*0400*/  LOP3.LUT P3, RZ, R149.reuse, 0x2, RZ, 0xc0, !PT ;  /* 0x0000000295ff7812 */ /* 0x040fe4000786c0ff */
[----:B------:R-:W-:-:S02]  /*0410*/  LOP3.LUT P1, RZ, R149, 0x8, RZ, 0xc0, !PT ;  /* 0x0000000895ff7812 */ /* 0x000fc4000782c0ff */
[--C-:B------:R-:W-:Y:S02]  /*0420*/  LOP3.LUT R7, R7, 0x18, R149.reuse, 0x78, !PT ;  /* 0x0000001807077812 */ /* 0x100fe400078e7895 */
[----:B------:R-:W-:Y:S02]  /*0430*/  LEA R172, R172, UR13, 0x1 ;  /* 0x0000000dacac7c11 */ /* 0x000fe4000f8e08ff */
[----:B------:R-:W-:Y:S02]  /*0440*/  LEA R152, R152, UR4, 0x1 ;  /* 0x0000000498987c11 */ /* 0x000fe4000f8e08ff */
[C---:B------:R-:W-:Y:S01]  /*0450*/  LOP3.LUT R149, R151.reuse, 0x8, R149, 0x78, !PT ;  /* 0x0000000897957812 */ /* 0x040fe200078e7895 */
[----:B------:R-:W-:Y:S01]  /*0460*/  VIADD R176, R172, 0x40 ;  /* 0x00000040acb07836 */ /* 0x000fe20000000000 */
[----:B------:R-:W-:Y:S01]  /*0470*/  LOP3.LUT R0, R4, 0x1c0, R10, 0xf8, !PT ;  /* 0x000001c004007812 */ /* 0x000fe200078ef80a */
[----:B------:R-:W-:Y:S01]  /*0480*/  VIADD R153, R152, 0x40 ;  /* 0x0000004098997836 */ /* 0x000fe20000000000 */
[----:B------:R-:W-:Y:S01]  /*0490*/  LOP3.LUT R151, R151, 0x8, R11, 0x78, !PT ;  /* 0x0000000897977812 */ /* 0x000fe200078e780b */
[----:B------:R-:W-:Y:S01]  /*04a0*/  @P0 VIADD R176, R172, 0xffffffc0 ;  /* 0xffffffc0acb00836 */ /* 0x000fe20000000000 */
[----:B------:R-:W-:Y:S01]  /*04b0*/  LOP3.LUT R2, R2, R8, RZ, 0x3c, !PT ;  /* 0x0000000802027212 */ /* 0x000fe200078e3cff */
[----:B------:R-:W-:Y:S01]  /*04c0*/  @P2 VIADD R153, R152, 0xffffffc0 ;  /* 0xffffffc098992836 */ /* 0x000fe20000000000 */
[----:B------:R-:W-:-:S02]  /*04d0*/  SEL R154, R170, 0xffffffe0, !P3 ;  /* 0xffffffe0aa9a7807 */ /* 0x000fc40005800000 */
[----:B------:R-:W-:Y:S02]  /*04e0*/  SEL R170, R170, 0xffffffe0, !P1 ;  /* 0xffffffe0aaaa7807 */ /* 0x000fe40004800000 */
[----:B------:R-:W-:Y:S01]  /*04f0*/  LOP3.LUT R0, R0, 0x38, R12, 0x78, !PT ;  /* 0x0000003800007812 */ /* 0x000fe200078e780c */
[----:B------:R-:W-:Y:S01]  /*0500*/  IMAD.IADD R155, R154, 0x1, R152 ;  /* 0x000000019a9b7824 */ /* 0x000fe200078e0298 */
[----:B------:R-:W-:Y:S01]  /*0510*/  LOP3.LUT R3, R10, 0x400, RZ, 0xc0, !PT ;  /* 0x000004000a037812 */ /* 0x000fe200078ec0ff */
        /* <DEDUP_REMOVED lines=9> */
[----:B------:R-:W-:-:S02]  /*05b0*/  LEA R228, R7, UR5, 0x1 ;  /* 0x0000000507e47c11 */ /* 0x000fc4000f8e08ff */
[----:B------:R-:W-:Y:S02]  /*05c0*/  LEA R151, R151, UR5, 0x1 ;  /* 0x0000000597977c11 */ /* 0x000fe4000f8e08ff */
[----:B------:R-:W-:Y:S02]  /*05d0*/  LEA R2, R2, UR5, 0x1 ;  /* 0x0000000502027c11 */ /* 0x000fe4000f8e08ff */
[----:B------:R-:W-:Y:S01]  /*05e0*/  LEA R149, R149, UR4, 0x1 ;  /* 0x0000000495957c11 */ /* 0x000fe2000f8e08ff */
[----:B-12-4-:R-:W-:-:S06]  /*05f0*/  UMOV UR4, URZ ;  /* 0x000000ff00047c82 */ /* 0x016fcc0008000000 */
.L_x_307:
[----:B----4-:R-:W1:Y:S01]  /*0600*/  LDC.64 R4, c[0x0][0x478] ;  /* 0x00011e00ff047b82 */ /* 0x010e620000000a00 */
[----:B------:R-:W2:Y:S01]  /*0610*/  S2R R38, SR_CTAID.Y ;  /* 0x0000000000267919 */ /* 0x000ea20000002600 */
[----:B------:R-:W-:Y:S01]  /*0620*/  ISETP.NE.U32.AND P0, PT, RZ, UR8, PT ;  /* 0x00000008ff007c0c */ /* 0x000fe2000bf05070 */
[----:B------:R-:W-:Y:S01]  /*0630*/  IMAD.MOV.U32 R248, RZ, RZ, RZ ;  /* 0x000000fffff87224 */ /* 0x000fe200078e00ff */
[----:B------:R-:W-:Y:S02]  /*0640*/  ISETP.NE.U32.AND P5, PT, RZ, UR6, PT ;  /* 0x00000006ff007c0c */ /* 0x000fe4000bfa5070 */
[----:B------:R-:W-:Y:S02]  /*0650*/  ISETP.NE.AND.EX P0, PT, RZ, UR9, PT, P0 ;  /* 0x00000009ff007c0c */ /* 0x000fe4000bf05300 */
[----:B------:R-:W3:Y:S01]  /*0660*/  LDC.U8 R16, c[0x0][0x532] ;  /* 0x00014c80ff107b82 */ /* 0x000ee20000000000 */
[----:B------:R-:W-:-:S07]  /*0670*/  ISETP.NE.AND.EX P5, PT, RZ, UR7, PT, P5 ;  /* 0x00000007ff007c0c */ /* 0x000fce000bfa5350 */
[----:B------:R-:W4:Y:S01]  /*0680*/  LDC.64 R8, c[0x0][0x468] ;  /* 0x00011a00ff087b82 */ /* 0x000f220000000a00 */
[----:B-1----:R-:W-:-:S07]  /*0690*/  ISETP.NE.U32.AND P2, PT, R4, RZ, PT ;  /* 0x000000ff0400720c */ /* 0x002fce0003f45070 */
[----:B------:R-:W1:Y:S01]  /*06a0*/  LDC.64 R12, c[0x0][0x460] ;  /* 0x00011800ff0c7b82 */ /* 0x000e620000000a00 */
[----:B------:R-:W-:Y:S01]  /*06b0*/  ISETP.NE.AND.EX P2, PT, R5, RZ, PT, P2 ;  /* 0x000000ff0500720c */ /* 0x000fe20003f45320 */
[----:B--2---:R-:W-:Y:S01]  /*06c0*/  IMAD.SHL.U32 R14, R38, 0x4, RZ ;  /* 0x00000004260e7824 */ /* 0x004fe200078e00ff */
[----:B------:R-:W-:-:S04]  /*06d0*/  SHF.R.U32.HI R15, RZ, 0x1e, R38 ;  /* 0x0000001eff0f7819 */ /* 0x000fc80000011626 */
[----:B------:R-:W-:-:S07]  /*06e0*/  @P0 IADD3 R6, P1, PT, R14, UR8, RZ ;  /* 0x000000080e060c10 */ /* 0x000fce000ff3e0ff */
[----:B------:R-:W-:Y:S02]  /*06f0*/  @P2 IADD3 R4, P3, PT, R14, R4, RZ ;  /* 0x000000040e042210 */ /* 0x000fe40007f7e0ff */
[----:B------:R-:W-:-:S03]  /*0700*/  @P0 IADD3.X R7, PT, PT, R15, UR9, RZ, P1, !PT ;  /* 0x000000090f070c10 */ /* 0x000fc60008ffe4ff */
[----:B------:R-:W-:Y:S01]  /*0710*/  @P2 IMAD.X R5, R15, 0x1, R5, P3 ;  /* 0x000000010f052824 */ /* 0x000fe200018e0605 */
[----:B------:R-:W-:Y:S01]  /*0720*/  ISETP.NE.U32.AND P3, PT, RZ, UR6, PT ;  /* 0x00000006ff007c0c */ /* 0x000fe2000bf65070 */
[----:B------:R2:W2:Y:S01]  /*0730*/  @P0 LDG.E R248, desc[UR20][R6.64] ;  /* 0x0000001406f80981 */ /* 0x0004a2000c1e1900 */
[----:B---3--:R-:W-:Y:S02]  /*0740*/  ISETP.NE.AND P4, PT, R16, RZ, PT ;  /* 0x000000ff1000720c */ /* 0x008fe40003f85270 */
[----:B------:R-:W-:Y:S01]  /*0750*/  ISETP.NE.AND.EX P3, PT, RZ, UR7, PT, P3 ;  /* 0x00000007ff007c0c */ /* 0x000fe2000bf65330 */
[----:B------:R3:W3:Y:S01]  /*0760*/  @P2 LDG.E R11, desc[UR20][R4.64] ;  /* 0x00000014040b2981 */ /* 0x0006e2000c1e1900 */
[----:B----4-:R-:W-:Y:S01]  /*0770*/  ISETP.EQ.U32.AND P1, PT, R8, RZ, PT ;  /* 0x000000ff0800720c */ /* 0x010fe20003f22070 */
[----:B------:R-:W-:-:S03]  /*0780*/  IMAD.MOV.U32 R3, RZ, RZ, -0x1 ;  /* 0xffffffffff037424 */ /* 0x000fc600078e00ff */
[----:B------:R-:W-:Y:S01]  /*0790*/  ISETP.EQ.OR.EX P1, PT, R9, RZ, !P4, P1 ;  /* 0x000000ff0900720c */ /* 0x000fe20006722710 */
[----:B-1----:R-:W-:-:S04]  /*07a0*/  IMAD.WIDE.U32 R12, R38, 0x4, R12 ;  /* 0x00000004260c7825 */ /* 0x002fc800078e000c */
[----:B------:R-:W-:Y:S01]  /*07b0*/  IMAD.MOV.U32 R252, RZ, RZ, -0x1 ;  /* 0xfffffffffffc7424 */ /* 0x000fe200078e00ff */
[----:B-----5:R-:W5:Y:S01]  /*07c0*/  @P5 LDG.E R3, desc[UR20][R12.64] ;  /* 0x000000140c035981 */ /* 0x020f62000c1e1900 */
[----:B--2---:R-:W1:Y:S01]  /*07d0*/  @!P2 LDC.64 R6, c[0x0][0x488] ;  /* 0x00012200ff06ab82 */ /* 0x004e620000000a00 */
[----:B---3--:R-:W-:-:S05]  /*07e0*/  IADD3 R4, P0, PT, R14, R8, RZ ;  /* 0x000000080e047210 */ /* 0x008fca0007f1e0ff */
[----:B------:R-:W-:Y:S02]  /*07f0*/  IMAD.X R5, R15, 0x1, R9, P0 ;  /* 0x000000010f057824 */ /* 0x000fe400000e0609 */
[----:B------:R-:W2:Y:S03]  /*0800*/  @!P3 LDC R243, c[0x0][0x434] ;  /* 0x00010d00fff3bb82 */ /* 0x000ea60000000800 */
[----:B------:R-:W5:Y:S04]  /*0810*/  @!P1 LDG.E R252, desc[UR20][R4.64] ;  /* 0x0000001404fc9981 */ /* 0x000f68000c1e1900 */
[----:B------:R3:W5:Y:S01]  /*0820*/  @P3 LDG.E R12, desc[UR20][R12.64+0x4] ;  /* 0x000004140c0c3981 */ /* 0x000762000c1e1900 */
[----:B------:R-:W-:-:S04]  /*0830*/  ISETP.NE.U32.AND P1, PT, R8, RZ, PT ;  /* 0x000000ff0800720c */ /* 0x000fc80003f25070 */
[----:B------:R-:W-:Y:S02]  /*0840*/  ISETP.NE.AND.EX P1, PT, R9, RZ, PT, P1 ;  /* 0x000000ff0900720c */ /* 0x000fe40003f25310 */
[----:B-1----:R-:W-:Y:S01]  /*0850*/  @!P2 ISETP.NE.U32.AND P0, PT, R6, RZ, PT ;  /* 0x000000ff0600a20c */ /* 0x002fe20003f05070 */
[----:B---3--:R-:W1:Y:S03]  /*0860*/  @!P2 LDC R13, c[0x0][0x43c] ;  /* 0x00010f00ff0dab82 */ /* 0x008e660000000800 */
[----:B------:R-:W-:-:S04]  /*0870*/  @!P2 ISETP.NE.AND.EX P0, PT, R7, RZ, PT, P0 ;  /* 0x000000ff0700a20c */ /* 0x000fc80003f05300 */
[----:B-1----:R-:W-:Y:S01]  /*0880*/  @!P2 SEL R7, R13, RZ, P0 ;  /* 0x000000ff0d07a207 */ /* 0x002fe20000000000 */
[----:B------:R-:W-:Y:S02]  /*0890*/  @P2 IMAD.IADD R175, R11, 0x1, -R248 ;  /* 0x000000010baf2824 */ /* 0x000fe400078e0af8 */
[----:B--2---:R-:W-:Y:S06]  /*08a0*/  @!P1 BRA `(.L_x_250) ;  /* 0x00000000000c9947 */ /* 0x004fec0003800000 */
[----:B------:R-:W2:Y:S02]  /*08b0*/  @P4 LDG.E R6, desc[UR20][R4.64+0x4] ;  /* 0x0000041404064981 */ /* 0x000ea4000c1e1900 */
[----:B--2--5:R-:W-:-:S06]  /*08c0*/  @P4 IADD3 R10, PT, PT, R6, -R252, RZ ;  /* 0x800000fc060a4210 */ /* 0x024fcc0007ffe0ff */
[----:B------:R1:W5:Y:S02]  /*08d0*/  @!P4 LDG.E R10, desc[UR20][R4.64] ;  /* 0x00000014040ac981 */ /* 0x000364000c1e1900 */
.L_x_250:
[----:B------:R-:W-:Y:S01]  /*08e0*/  IMAD.SHL.U32 R18, R247, 0x80, RZ ;  /* 0x00000080f7127824 */ /* 0x000fe200078e00ff */
[----:B-----5:R-:W-:Y:S01]  /*08f0*/  @!P2 IADD3 R175, PT, PT, R7, R10, -R248 ;  /* 0x0000000a07afa210 */ /* 0x020fe20007ffe8f8 */
[----:B------:R-:W-:-:S03]  /*0900*/  @P3 IMAD.IADD R243, R12, 0x1, -R3 ;  /* 0x000000010cf33824 */ /* 0x000fc600078e0a03 */
[----:B------:R-:W-:-:S13]  /*0910*/  ISETP.GT.AND P0, PT, R175, R18, PT ;  /* 0x00000012af00720c */ /* 0x000fda0003f04270 */
[----:B------:R-:W-:Y:S05]  /*0920*/  @!P0 BRA `(.L_x_251) ;  /* 0x0000008000448947 */ /* 0x000fea0003800000 */
[----:B-1----:R-:W1:Y:S01]  /*0930*/  LDC R5, c[0x0][0x504] ;  /* 0x00014100ff057b82 */ /* 0x002e620000000800 */
[----:B------:R-:W-:Y:S01]  /*0940*/  ISETP.NE.AND P3, PT, R3, -0x1, PT ;  /* 0xffffffff0300780c */ /* 0x000fe20003f65270 */
[----:B------:R-:W-:Y:S01]  /*0950*/  IMAD.IADD R4, R18, 0x1, R243 ;  /* 0x0000000112047824 */ /* 0x000fe200078e02f3 */
[----:B------:R-:W-:-:S03]  /*0960*/  ISETP.NE.AND P2, PT, R252, -0x1, PT ;  /* 0xfffffffffc00780c */ /* 0x000fc60003f45270 */
[----:B------:R-:W-:Y:S02]  /*0970*/  VIADD R34, R4, 0x80 ;  /* 0x0000008004227836 */ /* 0x000fe40000000000 */
[----:B------:R-:W-:-:S06]  /*0980*/  VIADD R4, R243, 0x7f ;  /* 0x0000007ff3047836 */ /* 0x000fcc0000000000 */
[----:B------:R-:W2:Y:S08]  /*0990*/  @!P3 LDC.64 R8, c[0x0][0x398] ;  /* 0x0000e600ff08bb82 */ /* 0x000eb00000000a00 */
[----:B------:R-:W3:Y:S01]  /*09a0*/  @P3 LDC.64 R10, c[0x0][0x3b0] ;  /* 0x0000ec00ff0a3b82 */ /* 0x000ee20000000a00 */
[----:B-1----:R-:W-:-:S05]  /*09b0*/  IADD3 R5, PT, PT, R34, R5, -R175 ;  /* 0x0000000522057210 */ /* 0x002fca0007ffe8af */
[----:B------:R-:W-:Y:S01]  /*09c0*/  VIADD R6, R5, 0x7f ;  /* 0x0000007f05067836 */ /* 0x000fe20000000000 */
[----:B------:R-:W-:-:S04]  /*09d0*/  SHF.R.S32.HI R5, RZ, 0x1f, R4 ;  /* 0x0000001fff057819 */ /* 0x000fc80000011404 */
[----:B------:R-:W-:Y:S02]  /*09e0*/  SHF.R.S32.HI R7, RZ, 0x1f, R6 ;  /* 0x0000001fff077819 */ /* 0x000fe40000011406 */
[----:B------:R-:W-:Y:S02]  /*09f0*/  LEA.HI R4, R5, R4, RZ, 0x7 ;  /* 0x0000000405047211 */ /* 0x000fe400078f38ff */
[----:B------:R-:W-:Y:S01]  /*0a00*/  LEA.HI R5, R7, R6, RZ, 0x7 ;  /* 0x0000000607057211 */ /* 0x000fe200078f38ff */
[C---:B--2---:R-:W-:Y:S01]  /*0a10*/  @!P3 IMAD.WIDE.U32 R6, R38.reuse, R8, RZ ;  /* 0x000000082606b225 */ /* 0x044fe200078e00ff */
[----:B------:R-:W-:Y:S02]  /*0a20*/  SHF.R.S32.HI R4, RZ, 0x7, R4 ;  /* 0x00000007ff047819 */ /* 0x000fe40000011404 */
[----:B------:R-:W-:Y:S01]  /*0a30*/  SHF.R.S32.HI R5, RZ, 0x7, R5 ;  /* 0x00000007ff057819 */ /* 0x000fe20000011405 */
[----:B------:R-:W-:Y:S02]  /*0a40*/  @!P3 IMAD R33, R38, R9, R7 ;  /* 0x000000092621b224 */ /* 0x000fe400078e0207 */
[----:B------:R-:W-:Y:S01]  /*0a50*/  @!P3 IMAD.MOV.U32 R29, RZ, RZ, R6 ;  /* 0x000000ffff1db224 */ /* 0x000fe200078e0006 */
[----:B------:R-:W-:Y:S01]  /*0a60*/  VIMNMX R28, PT, PT, R4, R5, PT ;  /* 0x00000005041c7248 */ /* 0x000fe20003fe0100 */
[----:B---3--:R-:W-:-:S03]  /*0a70*/  @P3 IMAD.WIDE.U32 R4, R3, R10, RZ ;  /* 0x0000000a03043225 */ /* 0x008fc600078e00ff */
[----:B------:R-:W-:Y:S01]  /*0a80*/  LEA R17, R28, 0xffffff80, 0x7 ;  /* 0xffffff801c117811 */ /* 0x000fe200078e38ff */
[----:B------:R-:W-:Y:S02]  /*0a90*/  @P3 IMAD R33, R3, R11, R5 ;  /* 0x0000000b03213224 */ /* 0x000fe400078e0205 */
[----:B------:R-:W-:Y:S01]  /*0aa0*/  @P3 IMAD.MOV.U32 R29, RZ, RZ, R4 ;  /* 0x000000ffff1d3224 */ /* 0x000fe200078e0004 */
        /* <DEDUP_REMOVED lines=13> */
.L_x_252:
[----:B------:R-:W1:Y:S01]  /*0b80*/  LDCU.64 UR16, c[0x0][0x3b8] ;  /* 0x00007700ff1077ac */ /* 0x000e620008000a00 */
[----:B------:R-:W-:-:S05]  /*0b90*/  IADD3 R4, PT, PT, R248, R252, RZ ;  /* 0x000000fcf8047210 */ /* 0x000fca0007ffe0ff */
[C---:B-1----:R-:W-:Y:S02]  /*0ba0*/  IMAD R6, R4.reuse, UR17, RZ ;  /* 0x0000001104067c24 */ /* 0x042fe4000f8e02ff */
[----:B------:R-:W-:-:S05]  /*0bb0*/  IMAD.WIDE.U32 R4, R4, UR16, RZ ;  /* 0x0000001004047c25 */ /* 0x000fca000f8e00ff */
[----:B------:R-:W-:Y:S02]  /*0bc0*/  IADD3 R37, PT, PT, R5, R6, RZ ;  /* 0x0000000605257210 */ /* 0x000fe40007ffe0ff */
[----:B------:R-:W-:-:S07]  /*0bd0*/  MOV R36, R4 ;  /* 0x0000000400247202 */ /* 0x000fce0000000f00 */
.L_x_253:
[----:B------:R-:W1:Y:S01]  /*0be0*/  LDC R8, c[0x0][0x3e8] ;  /* 0x0000fa00ff087b82 */ /* 0x000e620000000800 */
[----:B------:R-:W2:Y:S01]  /*0bf0*/  S2R R39, SR_CTAID.Z ;  /* 0x0000000000277919 */ /* 0x000ea20000002700 */
[----:B------:R-:W-:Y:S02]  /*0c00*/  SHF.R.S32.HI R31, RZ, 0x1f, R18 ;  /* 0x0000001fff1f7819 */ /* 0x000fe40000011412 */
[----:B-1----:R-:W-:-:S04]  /*0c10*/  IABS R7, R8 ;  /* 0x0000000800077213 */ /* 0x002fc80000000000 */
[----:B------:R-:W1:Y:S01]  /*0c20*/  I2F.RP R4, R7 ;  /* 0x0000000700047306 */ /* 0x000e620000209400 */
[----:B--2---:R-:W-:-:S07]  /*0c30*/  IABS R9, R39 ;  /* 0x0000002700097213 */ /* 0x004fce0000000000 */
[----:B-1----:R-:W1:Y:S02]  /*0c40*/  MUFU.RCP R4, R4 ;  /* 0x0000000400047308 */ /* 0x002e640000001000 */
[----:B-1----:R-:W-:-:S06]  /*0c50*/  VIADD R4, R4, 0xffffffe ;  /* 0x0ffffffe04047836 */ /* 0x002fcc0000000000 */
[----:B------:R-:W1:Y:S02]  /*0c60*/  F2I.FTZ.U32.TRUNC.NTZ R5, R4 ;  /* 0x0000000400057305 */ /* 0x000e64000021f000 */
[----:B-1----:R-:W-:-:S04]  /*0c70*/  IMAD.MOV R4, RZ, RZ, -R5 ;  /* 0x000000ffff047224 */ /* 0x002fc800078e0a05 */
        /* <DEDUP_REMOVED lines=31> */
.L_x_254:
[----:B------:R-:W1:Y:S01]  /*0e70*/  LDCU.64 UR14, c[0x0][0x3c0] ;  /* 0x00007800ff0e77ac */ /* 0x000e620008000a00 */
[----:B------:R-:W-:-:S05]  /*0e80*/  IADD3 R4, PT, PT, R248, R252, RZ ;  /* 0x000000fcf8047210 */ /* 0x000fca0007ffe0ff */
[C---:B-1----:R-:W-:Y:S02]  /*0e90*/  IMAD R6, R4.reuse, UR15, RZ ;  /* 0x0000000f04067c24 */ /* 0x042fe4000f8e02ff */
[----:B------:R-:W-:-:S05]  /*0ea0*/  IMAD.WIDE.U32 R4, R4, UR14, RZ ;  /* 0x0000000e04047c25 */ /* 0x000fca000f8e00ff */
[----:B------:R-:W-:Y:S02]  /*0eb0*/  IADD3 R32, PT, PT, R5, R6, RZ ;  /* 0x0000000605207210 */ /* 0x000fe40007ffe0ff */
[----:B------:R-:W-:-:S07]  /*0ec0*/  MOV R30, R4 ;  /* 0x00000004001e7202 */ /* 0x000fce0000000f00 */
.L_x_255:
        /* <DEDUP_REMOVED lines=29> */
.L_x_256:
[-C--:B------:R-:W-:Y:S02]  /*10a0*/  IMAD R6, R11, R3.reuse, RZ ;  /* 0x000000030b067224 */ /* 0x080fe400078e02ff */
[----:B------:R-:W-:-:S05]  /*10b0*/  IMAD.WIDE.U32 R4, R10, R3, RZ ;  /* 0x000000030a047225 */ /* 0x000fca00078e00ff */
[----:B------:R-:W-:Y:S02]  /*10c0*/  IADD3 R9, PT, PT, R5, R6, RZ ;  /* 0x0000000605097210 */ /* 0x000fe40007ffe0ff */
[----:B------:R-:W-:-:S07]  /*10d0*/  MOV R8, R4 ;  /* 0x0000000400087202 */ /* 0x000fce0000000f00 */
.L_x_257:
[----:B------:R-:W1:Y:S01]  /*10e0*/  LDCU.U8 UR10, c[0x0][0x548] ;  /* 0x0000a900ff0a77ac */ /* 0x000e620008000000 */
[----:B------:R-:W-:Y:S01]  /*10f0*/  SHF.L.U32 R13, R38, 0x7, RZ ;  /* 0x00000007260d7819 */ /* 0x000fe200000006ff */
[----:B------:R-:W2:Y:S03]  /*1100*/  LDCU.U8 UR11, c[0x0][0x5f0] ;  /* 0x0000be00ff0b77ac */ /* 0x000ea60008000000 */
[----:B------:R-:W-:-:S04]  /*1110*/  SEL R6, R13, RZ, P5 ;  /* 0x000000ff0d067207 */ /* 0x000fc80002800000 */
[----:B------:R-:W-:-:S04]  /*1120*/  IADD3 R6, P0, PT, R17, R6, RZ ;  /* 0x0000000611067210 */ /* 0x000fc80007f1e0ff */
[----:B------:R-:W-:Y:S01]  /*1130*/  IADD3.X R4, PT, PT, RZ, R26, RZ, P0, !PT ;  /* 0x0000001aff047210 */ /* 0x000fe200007fe4ff */
[----:B-1----:R-:W-:-:S04]  /*1140*/  UISETP.NE.AND UP0, UPT, UR10, URZ, UPT ;  /* 0x000000ff0a00728c */ /* 0x002fc8000bf05270 */
[-C--:B------:R-:W-:Y:S02]  /*1150*/  IMAD R7, R4, R10.reuse, RZ ;  /* 0x0000000a04077224 */ /* 0x080fe400078e02ff */
[----:B------:R-:W-:-:S04]  /*1160*/  IMAD.WIDE.U32 R4, R6, R10, RZ ;  /* 0x0000000a06047225 */ /* 0x000fc800078e00ff */
[----:B------:R-:W-:Y:S02]  /*1170*/  IMAD R6, R11, R6, R7 ;  /* 0x000000060b067224 */ /* 0x000fe400078e0207 */
[----:B------:R-:W-:-:S03]  /*1180*/  IMAD R7, R39, UR12, RZ ;  /* 0x0000000c27077c24 */ /* 0x000fc6000f8e02ff */
        /* <DEDUP_REMOVED lines=9> */
.L_x_258:
[----:B------:R-:W1:Y:S01]  /*1220*/  LDC R27, c[0x0][0x434] ;  /* 0x00010d00ff1b7b82 */ /* 0x000e620000000800 */
[----:B------:R-:W-:-:S04]  /*1230*/  IMAD R6, R38, R12, R39 ;  /* 0x0000000c26067224 */ /* 0x000fc800078e0227 */
[----:B-1----:R-:W-:-:S03]  /*1240*/  IMAD R27, R6, R27, RZ ;  /* 0x0000001b061b7224 */ /* 0x002fc600078e02ff */
.L_x_259:
        /* <DEDUP_REMOVED lines=12> */
.L_x_260:
[----:B------:R-:W1:Y:S01]  /*1310*/  LDC R21, c[0x0][0x444] ;  /* 0x00011100ff157b82 */ /* 0x000e620000000800 */
[----:B------:R-:W-:-:S04]  /*1320*/  IMAD R3, R38, R12, R39 ;  /* 0x0000000c26037224 */ /* 0x000fc800078e0227 */
[----:B-1----:R-:W-:-:S07]  /*1330*/  IMAD R21, R3, R21, RZ ;  /* 0x0000001503157224 */ /* 0x002fce00078e02ff */
.L_x_261:
[----:B------:R-:W1:Y:S01]  /*1340*/  S2R R40, SR_TID.X ;  /* 0x0000000000287919 */ /* 0x000e620000002100 */
[----:B------:R-:W2:Y:S01]  /*1350*/  LDC.64 R10, c[0x0][0x5f8] ;  /* 0x00017e00ff0a7b82 */ /* 0x000ea20000000a00 */
[----:B------:R-:W-:Y:S01]  /*1360*/  IMAD R245, R12, UR12, RZ ;  /* 0x0000000c0cf57c24 */ /* 0x000fe2000f8e02ff */
[--C-:B------:R-:W-:Y:S01]  /*1370*/  IADD3 R8, P1, P0, R4, R8, R7.reuse ;  /* 0x0000000804087210 */ /* 0x100fe2000783e007 */
[----:B------:R-:W3:Y:S01]  /*1380*/  S2R R41, SR_TID.X ;  /* 0x0000000000297919 */ /* 0x000ee20000002100 */
[----:B------:R-:W-:Y:S01]  /*1390*/  ISETP.NE.AND P3, PT, RZ, UR11, PT ;  /* 0x0000000bff007c0c */ /* 0x000fe2000bf65270 */
[----:B------:R-:W4:Y:S01]  /*13a0*/  LDCU.64 UR10, c[0x0][0x570] ;  /* 0x0000ae00ff0a77ac */ /* 0x000f220008000a00 */
[----:B------:R-:W-:Y:S01]  /*13b0*/  SHF.R.S32.HI R6, RZ, 0x1f, R7 ;  /* 0x0000001fff067819 */ /* 0x000fe20000011407 */
[----:B------:R-:W-:Y:S01]  /*13c0*/  BSSY.RECONVERGENT B1, `(.L_x_251) ;  /* 0x0000767000017945 */ /* 0x000fe20003800200 */
[----:B------:R-:W5:Y:S01]  /*13d0*/  LDC.64 R12, c[0x0][0x590] ;  /* 0x00016400ff0c7b82 */ /* 0x000f620000000a00 */
[----:B------:R-:W4:Y:S01]  /*13e0*/  LDCU.64 UR18, c[0x0][0x3c8] ;  /* 0x00007900ff1277ac */ /* 0x000f220008000a00 */
[----:B------:R-:W-:Y:S01]  /*13f0*/  IADD3.X R6, PT, PT, R16, R9, R6, P1, P0 ;  /* 0x0000000910067210 */ /* 0x000fe20000fe0406 */
[----:B------:R-:W4:Y:S05]  /*1400*/  LDCU.64 UR12, c[0x0][0x380] ;  /* 0x00007000ff0c77ac */ /* 0x000f2a0008000a00 */
[----:B------:R-:W4:Y:S08]  /*1410*/  LDC.64 R14, c[0x0][0x3b0] ;  /* 0x0000ec00ff0e7b82 */ /* 0x000f300000000a00 */
[----:B------:R-:W4:Y:S01]  /*1420*/  LDC R251, c[0x0][0x508] ;  /* 0x00014200fffb7b82 */ /* 0x000f220000000800 */
[----:B-1----:R-:W-:-:S07]  /*1430*/  SHF.R.U32.HI R5, RZ, 0x5, R40 ;  /* 0x00000005ff057819 */ /* 0x002fce0000011628 */
[----:B------:R-:W1:Y:S01]  /*1440*/  LDC.64 R24, c[0x0][0x598] ;  /* 0x00016600ff187b82 */ /* 0x000e620000000a00 */
[----:B------:R-:W-:Y:S01]  /*1450*/  LOP3.LUT R3, R40, 0x1f, RZ, 0xc0, !PT ;  /* 0x0000001f28037812 */ /* 0x000fe200078ec0ff */
[C---:B-----5:R-:W-:Y:S01]  /*1460*/  IMAD.SHL.U32 R244, R12.reuse, 0x40, RZ ;  /* 0x000000400cf47824 */ /* 0x060fe200078e00ff */
[----:B------:R-:W-:Y:S01]  /*1470*/  SHF.L.U64.HI R249, R12, 0x6, R13 ;  /* 0x000000060cf97819 */ /* 0x000fe2000001020d */
[----:B---3--:R-:W-:Y:S02]  /*1480*/  IMAD.SHL.U32 R42, R41, 0x8, RZ ;  /* 0x00000008292a7824 */ /* 0x008fe400078e00ff */
[----:B------:R-:W-:Y:S02]  /*1490*/  IMAD R3, R245, R5, R3 ;  /* 0x00000005f5037224 */ /* 0x000fe400078e0203 */
[----:B--2---:R-:W-:Y:S01]  /*14a0*/  IMAD.WIDE.U32 R4, R10, UR25, RZ ;  /* 0x000000190a047c25 */ /* 0x004fe2000f8e00ff */
[----:B------:R-:W2:Y:S02]  /*14b0*/  LDC.64 R230, c[0x0][0x420] ;  /* 0x00010800ffe67b82 */ /* 0x000ea40000000a00 */
[----:B------:R-:W-:Y:S01]  /*14c0*/  SEL R7, R4, RZ, P3 ;  /* 0x000000ff04077207 */ /* 0x000fe20001800000 */
[----:B------:R-:W-:Y:S01]  /*14d0*/  IMAD R4, R11, UR25, R5 ;  /* 0x000000190b047c24 */ /* 0x000fe2000f8e0205 */
[----:B------:R-:W-:Y:S01]  /*14e0*/  SHF.R.S32.HI R5, RZ, 0x1f, R3 ;  /* 0x0000001fff057819 */ /* 0x000fe20000011403 */
[----:B----4-:R-:W-:Y:S01]  /*14f0*/  IMAD R11, R26, R14, RZ ;  /* 0x0000000e1a0b7224 */ /* 0x010fe200078e02ff */
[----:B------:R-:W-:-:S02]  /*1500*/  IADD3 R7, P1, P0, R3, R8, R7 ;  /* 0x0000000803077210 */ /* 0x000fc4000783e007 */
[----:B------:R-:W-:Y:S01]  /*1510*/  SEL R3, R4, RZ, P3 ;  /* 0x000000ff04037207 */ /* 0x000fe20001800000 */
[----:B------:R-:W-:Y:S01]  /*1520*/  IMAD R11, R17, R15, R11 ;  /* 0x0000000f110b7224 */ /* 0x000fe200078e020b */
[----:B------:R-:W-:Y:S02]  /*1530*/  LOP3.LUT R4, R42, 0x18, RZ, 0xc0, !PT ;  /* 0x000000182a047812 */ /* 0x000fe400078ec0ff */
[----:B------:R-:W-:Y:S01]  /*1540*/  IADD3.X R5, PT, PT, R5, R6, R3, P1, P0 ;  /* 0x0000000605057210 */ /* 0x000fe20000fe0403 */
[----:B------:R-:W-:Y:S01]  /*1550*/  IMAD.SHL.U32 R3, R245, 0x80, RZ ;  /* 0x00000080f5037824 */ /* 0x000fe200078e00ff */
[----:B------:R-:W-:Y:S01]  /*1560*/  IADD3 R6, P1, PT, R4, R22, RZ ;  /* 0x0000001604067210 */ /* 0x000fe20007f3e0ff */
[----:B------:R-:W3:Y:S01]  /*1570*/  LDC.64 R42, c[0x0][0x5e8] ;  /* 0x00017a00ff2a7b82 */ /* 0x000ee20000000a00 */
[----:B------:R-:W-:Y:S02]  /*1580*/  SHF.R.U32.HI R22, RZ, 0x2, R41 ;  /* 0x00000002ff167819 */ /* 0x000fe40000011629 */
[----:B------:R-:W-:Y:S01]  /*1590*/  IADD3 R10, P0, PT, R3, R7, RZ ;  /* 0x00000007030a7210 */ /* 0x000fe20007f1e0ff */
[----:B------:R-:W-:Y:S01]  /*15a0*/  IMAD.X R7, RZ, RZ, R23, P1 ;  /* 0x000000ffff077224 */ /* 0x000fe200008e0617 */
[----:B------:R-:W-:-:S02]  /*15b0*/  LEA.HI R23, R40, 0x40, RZ, 0x1e ;  /* 0x0000004028177811 */ /* 0x000fc400078ff0ff */
[----:B------:R-:W-:Y:S01]  /*15c0*/  LEA.HI.X.SX32 R16, R3, R5, 0x1, P0 ;  /* 0x0000000503107211 */ /* 0x000fe200000f0eff */
[----:B------:R-:W-:Y:S01]  /*15d0*/  IMAD.MOV.U32 R5, RZ, RZ, RZ ;  /* 0x000000ffff057224 */ /* 0x000fe200078e00ff */
[----:B------:R-:W-:Y:S01]  /*15e0*/  LEA R180, P0, R10, UR10, 0x2 ;  /* 0x0000000a0ab47c11 */ /* 0x000fe2000f8010ff */
[----:B------:R-:W-:Y:S02]  /*15f0*/  IMAD R3, R26, R12, RZ ;  /* 0x0000000c1a037224 */ /* 0x000fe400078e02ff */
[C---:B------:R-:W-:Y:S01]  /*1600*/  IMAD.WIDE.U32 R8, R17.reuse, R14, R4 ;  /* 0x0000000e11087225 */ /* 0x040fe200078e0004 */
[----:B------:R-:W-:Y:S01]  /*1610*/  LEA.HI.X R181, R10, UR11, R16, 0x2, P0 ;  /* 0x0000000b0ab57c11 */ /* 0x000fe200080f1410 */
[----:B------:R-:W4:Y:S02]  /*1620*/  LDCU.64 UR10, c[0x0][0x550] ;  /* 0x0000aa00ff0a77ac */ /* 0x000f240008000a00 */
[----:B------:R-:W-:Y:S01]  /*1630*/  IMAD R3, R17, R13, R3 ;  /* 0x0000000d11037224 */ /* 0x000fe200078e0203 */
[----:B------:R-:W-:Y:S01]  /*1640*/  IADD3 R8, P1, PT, R29, R8, RZ ;  /* 0x000000081d087210 */ /* 0x000fe20007f3e0ff */
[----:B------:R-:W-:-:S03]  /*1650*/  IMAD.WIDE.U32 R6, R17, R12, R6 ;  /* 0x0000000c11067225 */ /* 0x000fc600078e0006 */
[----:B------:R-:W-:Y:S01]  /*1660*/  IADD3.X R9, PT, PT, R33, R9, R11, P1, !PT ;  /* 0x0000000921097210 */ /* 0x000fe20000ffe40b */
[----:B------:R-:W-:Y:S02]  /*1670*/  IMAD.IADD R7, R7, 0x1, R3 ;  /* 0x0000000107077824 */ /* 0x000fe400078e0203 */
[----:B------:R-:W-:Y:S02]  /*1680*/  IMAD.IADD R3, R175, 0x1, R251 ;  /* 0x00000001af037824 */ /* 0x000fe400078e02fb */
[----:B------:R-:W-:-:S03]  /*1690*/  IMAD.WIDE.U32 R8, R39, UR18, R8 ;  /* 0x0000001227087c25 */ /* 0x000fc6000f8e0008 */
[----:B------:R-:W-:Y:S01]  /*16a0*/  IADD3 R3, PT, PT, R34, -0x80, -R3 ;  /* 0xffffff8022037810 */ /* 0x000fe20007ffe803 */
[C---:B------:R-:W-:Y:S02]  /*16b0*/  IMAD R9, R39.reuse, UR19, R9 ;  /* 0x0000001327097c24 */ /* 0x040fe4000f8e0209 */
[----:B-1----:R-:W-:Y:S01]  /*16c0*/  IMAD.WIDE.U32 R6, R39, R24, R6 ;  /* 0x0000001827067225 */ /* 0x002fe200078e0006 */
[----:B------:R-:W-:-:S03]  /*16d0*/  SHF.R.S32.HI R10, RZ, 0x1f, R3 ;  /* 0x0000001fff0a7819 */ /* 0x000fc60000011403 */
[----:B------:R-:W-:Y:S01]  /*16e0*/  IMAD.WIDE.U32 R8, R22, R14, R8 ;  /* 0x0000000e16087225 */ /* 0x000fe200078e0008 */
[----:B------:R-:W-:-:S03]  /*16f0*/  LEA.HI R10, R10, R3, RZ, 0x7 ;  /* 0x000000030a0a7211 */ /* 0x000fc600078f38ff */
[----:B------:R-:W-:Y:S01]  /*1700*/  IMAD R3, R22, R15, R9 ;  /* 0x0000000f16037224 */ /* 0x000fe200078e0209 */
[----:B------:R-:W-:Y:S01]  /*1710*/  SHF.R.S32.HI R10, RZ, 0x7, R10 ;  /* 0x00000007ff0a7819 */ /* 0x000fe2000001140a */
[----:B------:R-:W-:Y:S01]  /*1720*/  IMAD R7, R39, R25, R7 ;  /* 0x0000001927077224 */ /* 0x000fe200078e0207 */
[----:B------:R-:W-:Y:S01]  /*1730*/  LEA R234, P1, R8, UR12, 0x1 ;  /* 0x0000000c08ea7c11 */ /* 0x000fe2000f8208ff */
[----:B------:R-:W-:Y:S01]  /*1740*/  IMAD R11, R20, 0x80, R21 ;  /* 0x00000080140b7824 */ /* 0x000fe200078e0215 */
[----:B------:R-:W-:Y:S01]  /*1750*/  VIMNMX R246, PT, PT, RZ, R10, !PT ;  /* 0x0000000afff67248 */ /* 0x000fe20007fe0100 */
[----:B------:R-:W-:Y:S01]  /*1760*/  IMAD.WIDE.U32 R6, R22, R12, R6 ;  /* 0x0000000c16067225 */ /* 0x000fe200078e0006 */
[----:B------:R-:W-:Y:S02]  /*1770*/  LEA.HI.X R233, R8, UR13, R3, 0x1, P1 ;  /* 0x0000000d08e97c11 */ /* 0x000fe400088f0c03 */
[----:B------:R-:W-:Y:S01]  /*1780*/  ISETP.GT.AND P1, PT, R28, R246, PT ;  /* 0x000000f61c00720c */ /* 0x000fe20003f24270 */
[----:B------:R-:W-:Y:S01]  /*1790*/  IMAD R7, R22, R13, R7 ;  /* 0x0000000d16077224 */ /* 0x000fe200078e0207 */
[----:B----4-:R-:W-:Y:S01]  /*17a0*/  LEA R235, P0, R6, UR10, 0x1 ;  /* 0x0000000a06eb7c11 */ /* 0x010fe2000f8008ff */
[----:B---3--:R-:W-:Y:S01]  /*17b0*/  IMAD.WIDE R16, R11, 0x4, R42 ;  /* 0x000000040b107825 */ /* 0x008fe200078e022a */
[----:B------:R-:W-:-:S02]  /*17c0*/  SHF.L.U64.HI R15, R14, 0x6, R15 ;  /* 0x000000060e0f7819 */ /* 0x000fc4000001020f */
[----:B------:R-:W-:Y:S01]  /*17d0*/  LEA.HI.X R232, R6, UR11, R7, 0x1, P0 ;  /* 0x0000000b06e87c11 */ /* 0x000fe200080f0c07 */
[----:B------:R-:W-:Y:S01]  /*17e0*/  IMAD.MOV.U32 R241, RZ, RZ, R17 ;  /* 0x000000fffff17224 */ /* 0x000fe200078e0011 */
[----:B------:R-:W-:Y:S01]  /*17f0*/  IADD3 R17, P0, PT, R22, 0x40, RZ ;  /* 0x0000004016117810 */ /* 0x000fe20007f1e0ff */
[----:B------:R-:W-:Y:S02]  /*1800*/  IMAD R3, R20, 0x80, R27 ;  /* 0x0000008014037824 */ /* 0x000fe400078e021b */
        /* <DEDUP_REMOVED lines=17> */
.L_x_263:
[----:B------:R-:W1:Y:S01]  /*1920*/  LDCU.64 UR14, c[0x0][0x5c0] ;  /* 0x0000b800ff0e77ac */ /* 0x000e620008000a00 */
[----:B------:R-:W-:-:S05]  /*1930*/  IADD3 R6, PT, PT, R248, R252, RZ ;  /* 0x000000fcf8067210 */ /* 0x000fca0007ffe0ff */
[C---:B-1----:R-:W-:Y:S02]  /*1940*/  IMAD R3, R6.reuse, UR15, RZ ;  /* 0x0000000f06037c24 */ /* 0x042fe4000f8e02ff */
[----:B------:R-:W-:-:S05]  /*1950*/  IMAD.WIDE.U32 R6, R6, UR14, RZ ;  /* 0x0000000e06067c25 */ /* 0x000fca000f8e00ff */
[----:B------:R-:W-:Y:S02]  /*1960*/  IADD3 R9, PT, PT, R7, R3, RZ ;  /* 0x0000000307097210 */ /* 0x000fe40007ffe0ff */
[----:B------:R-:W-:Y:S02]  /*1970*/  MOV R8, R6 ;  /* 0x0000000600087202 */ /* 0x000fe40000000f00 */
.L_x_264:
        /* <DEDUP_REMOVED lines=12> */
.L_x_265:
[----:B------:R-:W1:Y:S01]  /*1a40*/  LDCU.64 UR12, c[0x0][0x5c8] ;  /* 0x0000b900ff0c77ac */ /* 0x000e620008000a00 */
[----:B------:R-:W-:-:S05]  /*1a50*/  IADD3 R6, PT, PT, R248, R252, RZ ;  /* 0x000000fcf8067210 */ /* 0x000fca0007ffe0ff */
[C---:B-1----:R-:W-:Y:S02]  /*1a60*/  IMAD R3, R6.reuse, UR13, RZ ;  /* 0x0000000d06037c24 */ /* 0x042fe4000f8e02ff */
[----:B------:R-:W-:-:S05]  /*1a70*/  IMAD.WIDE.U32 R6, R6, UR12, RZ ;  /* 0x0000000c06067c25 */ /* 0x000fca000f8e00ff */
[----:B------:R-:W-:Y:S02]  /*1a80*/  IADD3 R19, PT, PT, R7, R3, RZ ;  /* 0x0000000307137210 */ /* 0x000fe40007ffe0ff */
[----:B------:R-:W-:-:S07]  /*1a90*/  MOV R16, R6 ;  /* 0x0000000600107202 */ /* 0x000fce0000000f00 */
.L_x_266:
[----:B------:R-:W1:Y:S01]  /*1aa0*/  LDCU UR10, c[0x0][0x440] ;  /* 0x00008800ff0a77ac */ /* 0x000e620008000800 */
[C---:B------:R-:W-:Y:S01]  /*1ab0*/  IADD3 R13, PT, PT, -R18.reuse, R175, RZ ;  /* 0x000000af120d7210 */ /* 0x040fe20007ffe1ff */
        /* <DEDUP_REMOVED lines=29> */
.L_x_268:
[----:B------:R-:W-:Y:S05]  /*1c90*/  BSYNC.RECONVERGENT B0 ;  /* 0x0000000000007941 */ /* 0x000fea0003800200 */
.L_x_267:
        /* <DEDUP_REMOVED lines=26> */
.L_x_262:
[----:B------:R-:W1:Y:S01]  /*1e40*/  LDCU.64 UR10, c[0x0][0x3d8] ;  /* 0x00007b00ff0a77ac */ /* 0x000e620008000a00 */
[----:B------:R-:W-:Y:S01]  /*1e50*/  IMAD R3, R31, UR14, RZ ;  /* 0x0000000e1f037c24 */ /* 0x000fe2000f8e02ff */
[C---:B------:R-:W-:Y:S01]  /*1e60*/  IADD3 R12, PT, PT, -R18.reuse, R175, RZ ;  /* 0x000000af120c7210 */ /* 0x040fe20007ffe1ff */
[C---:B------:R-:W-:Y:S01]  /*1e70*/  IMAD.WIDE.U32 R6, R18.reuse, UR14, R4 ;  /* 0x0000000e12067c25 */ /* 0x040fe2000f8e0004 */
        /* <DEDUP_REMOVED lines=29> */
.L_x_272:
[----:B------:R2:W-:Y:S01]  /*2050*/  STS.128 [R228+0x8000], RZ ;  /* 0x008000ffe4007388 */ /* 0x0005e20000000c00 */
[----:B------:R-:W-:Y:S05]  /*2060*/  BRA `(.L_x_273) ;  /* 0x0000000000047947 */ /* 0x000fea0003800000 */
.L_x_271:
[----:B------:R3:W-:Y:S02]  /*2070*/  STS.128 [R228+0x8000], RZ ;  /* 0x008000ffe4007388 */ /* 0x0007e40000000c00 */
.L_x_273:
[----:B------:R-:W-:Y:S05]  /*2080*/  BSYNC.RECONVERGENT B0 ;  /* 0x0000000000007941 */ /* 0x000fea0003800200 */
.L_x_270:
        /* <DEDUP_REMOVED lines=21> */
.L_x_275:
[----:B------:R-:W-:Y:S05]  /*21e0*/  BSYNC.RECONVERGENT B0 ;  /* 0x0000000000007941 */ /* 0x000fea0003800200 */
.L_x_274:
        /* <DEDUP_REMOVED lines=15> */
.L_x_278:
[----:B------:R1:W-:Y:S01]  /*22e0*/  STS.128 [R228+0x4000], RZ ;  /* 0x004000ffe4007388 */ /* 0x0003e20000000c00 */
[----:B------:R-:W-:Y:S05]  /*22f0*/  BRA `(.L_x_279) ;  /* 0x0000000000047947 */ /* 0x000fea0003800000 */
.L_x_277:
[----:B------:R1:W-:Y:S02]  /*2300*/  STS.128 [R228+0x4000], RZ ;  /* 0x004000ffe4007388 */ /* 0x0003e40000000c00 */
.L_x_279:
[----:B------:R-:W-:Y:S05]  /*2310*/  BSYNC.RECONVERGENT B0 ;  /* 0x0000000000007941 */ /* 0x000fea0003800200 */
.L_x_276:
        /* <DEDUP_REMOVED lines=14> */
.L_x_281:
[----:B------:R-:W-:Y:S05]  /*2400*/  BSYNC.RECONVERGENT B0 ;  /* 0x0000000000007941 */ /* 0x000fea0003800200 */
.L_x_280:
        /* <DEDUP_REMOVED lines=13> */
.L_x_284:
[----:B------:R1:W-:Y:S01]  /*24e0*/  STS.128 [R178], RZ ;  /* 0x000000ffb2007388 */ /* 0x0003e20000000c00 */
[----:B------:R-:W-:Y:S05]  /*24f0*/  BRA `(.L_x_285) ;  /* 0x0000000000047947 */ /* 0x000fea0003800000 */
.L_x_283:
[----:B------:R1:W-:Y:S02]  /*2500*/  STS.128 [R178], RZ ;  /* 0x000000ffb2007388 */ /* 0x0003e40000000c00 */
.L_x_285:
[----:B------:R-:W-:Y:S05]  /*2510*/  BSYNC.RECONVERGENT B0 ;  /* 0x0000000000007941 */ /* 0x000fea0003800200 */
.L_x_282:
        /* <DEDUP_REMOVED lines=29> */
.L_x_287:
[----:B------:R-:W-:Y:S05]  /*26f0*/  BSYNC.RECONVERGENT B0 ;  /* 0x0000000000007941 */ /* 0x000fea0003800200 */
.L_x_286:
        /* <DEDUP_REMOVED lines=27> */
.L_x_290:
[----:B------:R1:W-:Y:S01]  /*28b0*/  STS.128 [R228+0x6000], RZ ;  /* 0x006000ffe4007388 */ /* 0x0003e20000000c00 */
[----:B------:R-:W-:Y:S05]  /*28c0*/  BRA `(.L_x_291) ;  /* 0x0000000000047947 */ /* 0x000fea0003800000 */
.L_x_289:
[----:B------:R1:W-:Y:S02]  /*28d0*/  STS.128 [R228+0x6000], RZ ;  /* 0x006000ffe4007388 */ /* 0x0003e40000000c00 */
.L_x_291:
[----:B------:R-:W-:Y:S05]  /*28e0*/  BSYNC.RECONVERGENT B0 ;  /* 0x0000000000007941 */ /* 0x000fea0003800200 */
.L_x_288:
        /* <DEDUP_REMOVED lines=19> */
.L_x_293:
[----:B------:R-:W-:Y:S05]  /*2a20*/  BSYNC.RECONVERGENT B0 ;  /* 0x0000000000007941 */ /* 0x000fea0003800200 */
.L_x_292:
[----:B------:R-:W4:Y:S01]  /*2a30*/  LDCU.64 UR10, c[0x0][0x538] ;  /* 0x0000a700ff0a77ac */ /* 0x000f220008000a00 */
[----:B------:R-:W0:Y:S01]  /*2a40*/  LDGDEPBAR ;  /* 0x00000000000079af */ /* 0x000e220000000000 */
[----:B------:R-:W-:Y:S01]  /*2a50*/  IMAD.MOV.U32 R159, RZ, RZ, RZ ;  /* 0x000000ffff9f7224 */ /* 0x000fe200078e00ff */
[----:B------:R-:W-:Y:S01]  /*2a60*/  IADD3 R251, PT, PT, R34, -R251, -R175 ;  /* 0x800000fb22fb7210 */ /* 0x000fe20007ffe8af */
[----:B------:R-:W1:Y:S01]  /*2a70*/  LDCU UR13, c[0x0][0x504] ;  /* 0x0000a080ff0d77ac */ /* 0x000e620008000800 */
[----:B------:R-:W1:Y:S01]  /*2a80*/  LDCU UR12, c[0x0][0x3e0] ;  /* 0x00007c00ff0c77ac */ /* 0x000e620008000800 */
[----:B------:R-:W1:Y:S01]  /*2a90*/  LDCU UR14, c[0x0][0x45c] ;  /* 0x00008b80ff0e77ac */ /* 0x000e620008000800 */
[----:B----4-:R-:W-:-:S04]  /*2aa0*/  ISETP.NE.U32.AND P1, PT, RZ, UR10, PT ;  /* 0x0000000aff007c0c */ /* 0x010fc8000bf25070 */
[----:B------:R-:W-:Y:S01]  /*2ab0*/  ISETP.NE.AND.EX P1, PT, RZ, UR11, PT, P1 ;  /* 0x0000000bff007c0c */ /* 0x000fe2000bf25310 */
[----:B------:R-:W-:-:S04]  /*2ac0*/  DEPBAR.LE SB0, 0x1 ;  /* 0x000080400000791a */ /* 0x000fc80000000000 */
[----:B------:R-:W-:Y:S08]  /*2ad0*/  BAR.SYNC.DEFER_BLOCKING 0x0 ;  /* 0x0000000000007b1d */ /* 0x000ff00000010000 */
[----:B------:R-:W4:Y:S01]  /*2ae0*/  @P1 LDC.64 R6, c[0x0][0x540] ;  /* 0x00015000ff061b82 */ /* 0x000f220000000a00 */
[----:B-1----:R-:W-:Y:S02]  /*2af0*/  @P1 IMAD.MOV.U32 R4, RZ, RZ, R39 ;  /* 0x000000ffff041224 */ /* 0x002fe400078e0027 */
[----:B------:R-:W-:-:S02]  /*2b00*/  @P1 IMAD.MOV.U32 R5, RZ, RZ, RZ ;  /* 0x000000ffff051224 */ /* 0x000fc400078e00ff */
[----:B------:R-:W-:-:S03]  /*2b10*/  VIADD R144, R149, 0x20 ;  /* 0x0000002095907836 */ /* 0x000fc60000000000 */
[----:B------:R-:W1:Y:S01]  /*2b20*/  @P1 LDC R3, c[0x0][0x458] ;  /* 0x00011600ff031b82 */ /* 0x000e620000000800 */
[----:B------:R1:W1:Y:S04]  /*2b30*/  LDSM.16.M88.4 R116, [R149] ;  /* 0x000000009574783b */ /* 0x0002680000000200 */
[----:B------:R1:W1:Y:S01]  /*2b40*/  LDSM.16.M88.4 R120, [R149+0x400] ;  /* 0x000400009578783b */ /* 0x0002620000000200 */
[----:B----4-:R-:W-:-:S03]  /*2b50*/  @P1 IMAD.WIDE.U32 R4, R38, R6, R4 ;  /* 0x0000000626041225 */ /* 0x010fc600078e0004 */
[----:B------:R4:W2:Y:S01]  /*2b60*/  LDSM.16.M88.4 R124, [R149+0x800] ;  /* 0x00080000957c783b */ /* 0x0008a20000000200 */
[----:B------:R-:W-:Y:S01]  /*2b70*/  @P1 IMAD R7, R38, R7, R5 ;  /* 0x0000000726071224 */ /* 0x000fe200078e0205 */
[C---:B------:R-:W-:Y:S02]  /*2b80*/  @P1 LEA R6, P0, R4.reuse, UR10, 0x2 ;  /* 0x0000000a04061c11 */ /* 0x040fe4000f8010ff */
[----:B------:R4:W2:Y:S01]  /*2b90*/  LDSM.16.M88.4 R128, [R149+0xc00] ;  /* 0x000c00009580783b */ /* 0x0008a20000000200 */
[----:B------:R-:W3:Y:S01]  /*2ba0*/  LDCU UR10, c[0x0][0x590] ;  /* 0x0000b200ff0a77ac */ /* 0x000ee20008000800 */
[----:B------:R-:W-:Y:S01]  /*2bb0*/  @P1 LEA.HI.X R7, R4, UR11, R7, 0x2, P0 ;  /* 0x0000000b04071c11 */ /* 0x000fe200080f1407 */
[----:B-1----:R-:W1:Y:S01]  /*2bc0*/  @P1 MUFU.RCP R3, R3 ;  /* 0x0000000300031308 */ /* 0x002e620000001000 */
[C---:B------:R-:W-:Y:S02]  /*2bd0*/  IMAD.SHL.U32 R4, R40.reuse, 0x2, RZ ;  /* 0x0000000228047824 */ /* 0x040fe400078e00ff */
[----:B------:R-:W-:Y:S01]  /*2be0*/  IMAD.MOV.U32 R156, RZ, RZ, 0x20 ;  /* 0x00000020ff9c7424 */ /* 0x000fe200078e00ff */
[----:B------:R-:W1:Y:S01]  /*2bf0*/  @P1 LDG.E R6, desc[UR20][R6.64] ;  /* 0x0000001406061981 */ /* 0x000e62000c1e1900 */
[----:B------:R-:W-:Y:S01]  /*2c00*/  LOP3.LUT P0, RZ, R40, 0x4, RZ, 0xc0, !PT ;  /* 0x0000000428ff7812 */ /* 0x000fe2000780c0ff */
[----:B------:R-:W-:Y:S01]  /*2c10*/  IMAD.SHL.U32 R245, R245, 0x8, RZ ;  /* 0x00000008f5f57824 */ /* 0x000fe200078e00ff */
[----:B------:R-:W-:Y:S01]  /*2c20*/  SHF.R.U32.HI R5, RZ, 0x1, R40 ;  /* 0x00000001ff057819 */ /* 0x000fe20000011628 */
[----:B------:R-:W-:Y:S01]  /*2c30*/  IMAD.IADD R148, R151, 0x1, R13 ;  /* 0x0000000197947824 */ /* 0x000fe200078e020d */
[----:B------:R-:W-:Y:S01]  /*2c40*/  LOP3.LUT R4, R4, 0x6, RZ, 0xc0, !PT ;  /* 0x0000000604047812 */ /* 0x000fe200078ec0ff */
[----:B------:R-:W-:Y:S01]  /*2c50*/  IMAD.MOV.U32 R229, RZ, RZ, R178 ;  /* 0x000000ffffe57224 */ /* 0x000fe200078e00b2 */
[----:B------:R-:W-:-:S02]  /*2c60*/  SEL R156, R156, 0xffffffe0, !P0 ;  /* 0xffffffe09c9c7807 */ /* 0x000fc40004000000 */
[----:B------:R-:W-:Y:S02]  /*2c70*/  CS2R R94, SRZ ;  /* 0x00000000005e7805 */ /* 0x000fe4000001ff00 */
[----:B------:R-:W-:Y:S02]  /*2c80*/  LOP3.LUT R4, R4, 0x1c0, R5, 0xf8, !PT ;  /* 0x000001c004047812 */ /* 0x000fe400078ef805 */
[----:B------:R-:W-:Y:S02]  /*2c90*/  CS2R R92, SRZ ;  /* 0x00000000005c7805 */ /* 0x000fe4000001ff00 */
[----:B------:R-:W-:Y:S02]  /*2ca0*/  CS2R R98, SRZ ;  /* 0x0000000000627805 */ /* 0x000fe4000001ff00 */
[----:B------:R-:W-:Y:S02]  /*2cb0*/  CS2R R96, SRZ ;  /* 0x0000000000607805 */ /* 0x000fe4000001ff00 */
[----:B------:R-:W-:Y:S01]  /*2cc0*/  IADD3 R250, PT, PT, R175, -R34, -R4 ;  /* 0x80000022affa7210 */ /* 0x000fe20007ffe804 */
[----:B------:R-:W-:Y:S01]  /*2cd0*/  @P0 VIADD R144, R149, 0xffffffe0 ;  /* 0xffffffe095900836 */ /* 0x000fe20000000000 */
[----:B------:R-:W-:-:S02]  /*2ce0*/  CS2R R90, SRZ ;  /* 0x00000000005a7805 */ /* 0x000fc4000001ff00 */
[----:B------:R-:W-:Y:S02]  /*2cf0*/  CS2R R88, SRZ ;  /* 0x0000000000587805 */ /* 0x000fe4000001ff00 */
[----:B------:R-:W-:Y:S02]  /*2d00*/  CS2R R86, SRZ ;  /* 0x0000000000567805 */ /* 0x000fe4000001ff00 */
[----:B------:R-:W-:Y:S01]  /*2d10*/  CS2R R84, SRZ ;  /* 0x0000000000547805 */ /* 0x000fe2000001ff00 */
[----:B------:R4:W1:Y:S01]  /*2d20*/  LDSM.16.M88.4 R132, [R144] ;  /* 0x000000009084783b */ /* 0x0008620000000200 */
[----:B------:R-:W-:Y:S02]  /*2d30*/  CS2R R78, SRZ ;  /* 0x00000000004e7805 */ /* 0x000fe4000001ff00 */
[----:B------:R-:W-:Y:S02]  /*2d40*/  CS2R R76, SRZ ;  /* 0x00000000004c7805 */ /* 0x000fe4000001ff00 */
[----:B------:R-:W-:Y:S01]  /*2d50*/  CS2R R82, SRZ ;  /* 0x0000000000527805 */ /* 0x000fe2000001ff00 */
[----:B------:R4:W1:Y:S01]  /*2d60*/  LDSM.16.M88.4 R136, [R144+0x400] ;  /* 0x000400009088783b */ /* 0x0008620000000200 */
[----:B------:R-:W-:-:S02]  /*2d70*/  CS2R R80, SRZ ;  /* 0x0000000000507805 */ /* 0x000fc4000001ff00 */
[----:B------:R-:W-:Y:S02]  /*2d80*/  CS2R R74, SRZ ;  /* 0x00000000004a7805 */ /* 0x000fe4000001ff00 */
[----:B------:R-:W-:Y:S01]  /*2d90*/  CS2R R72, SRZ ;  /* 0x0000000000487805 */ /* 0x000fe2000001ff00 */
[----:B------:R4:W1:Y:S01]  /*2da0*/  LDSM.16.M88.4 R140, [R144+0x800] ;  /* 0x00080000908c783b */ /* 0x0008620000000200 */
[----:B------:R-:W-:Y:S02]  /*2db0*/  CS2R R70, SRZ ;  /* 0x0000000000467805 */ /* 0x000fe4000001ff00 */
[----:B------:R-:W-:Y:S01]  /*2dc0*/  CS2R R68, SRZ ;  /* 0x0000000000447805 */ /* 0x000fe2000001ff00 */
[----:B------:R-:W-:Y:S01]  /*2dd0*/  IMAD.IADD R150, R149, 0x1, R156 ;  /* 0x0000000195967824 */ /* 0x000fe200078e029c */
[----:B------:R-:W1:Y:S01]  /*2de0*/  LDSM.16.M88.4 R144, [R144+0xc00] ;  /* 0x000c00009090783b */ /* 0x000e620000000200 */
[----:B------:R-:W1:Y:S01]  /*2df0*/  LDCU UR11, c[0x0][0x440] ;  /* 0x00008800ff0b77ac */ /* 0x000e620008000800 */
[----:B---3--:R-:W-:Y:S01]  /*2e00*/  USHF.L.U32 UR10, UR10, 0x7, URZ ;  /* 0x000000070a0a7899 */ /* 0x008fe200080006ff */
[----:B-1----:R-:W-:Y:S01]  /*2e10*/  @P1 FMUL.FTZ R159, R6, R3 ;  /* 0x00000003069f1220 */ /* 0x002fe20000410000 */
[----:B--2-4-:R-:W-:-:S10]  /*2e20*/  IMAD.IADD R3, R2, 0x1, R13 ;  /* 0x0000000102037824 */ /* 0x014fd400078e020d */
.L_x_298:
[----:B------:R-:W0:Y:S01]  /*2e30*/  LDGDEPBAR ;  /* 0x00000000000079af */ /* 0x000e220000000000 */
[----:B------:R-:W-:Y:S01]  /*2e40*/  IMAD.MOV.U32 R4, RZ, RZ, R242 ;  /* 0x000000ffff047224 */ /* 0x000fe200078e00f2 */
[----:B------:R-:W-:Y:S01]  /*2e50*/  IADD3 R112, PT, PT, R148, R156, RZ ;  /* 0x0000009c94707210 */ /* 0x000fe20007ffe0ff */
[----:B------:R-:W-:Y:S02]  /*2e60*/  IMAD.MOV.U32 R5, RZ, RZ, R241 ;  /* 0x000000ffff057224 */ /* 0x000fe400078e00f1 */
[----:B------:R-:W-:Y:S01]  /*2e70*/  IMAD.SHL.U32 R169, R177, 0x80, RZ ;  /* 0x00000080b1a97824 */ /* 0x000fe200078e00ff */
[C---:B------:R-:W-:Y:S04]  /*2e80*/  LEA R4, P0, R236.reuse, R4, 0x2 ;  /* 0x00000004ec047211 */ /* 0x040fe800078010ff */
[----:B------:R-:W-:Y:S02]  /*2e90*/  LEA.HI.X R5, R236, R5, RZ, 0x2, P0 ;  /* 0x00000005ec057211 */ /* 0x000fe400000f14ff */
[C---:B------:R-:W-:Y:S02]  /*2ea0*/  LOP3.LUT R158, R169.reuse, R236, RZ, 0xfc, !PT ;  /* 0x000000eca99e7212 */ /* 0x040fe400078efcff */
[----:B------:R-:W-:Y:S03]  /*2eb0*/  ISETP.GE.AND P0, PT, R169, R251, PT ;  /* 0x000000fba900720c */ /* 0x000fe60003f06270 */
[----:B------:R-:W-:Y:S04]  /*2ec0*/  IMAD.IADD R157, R158, 0x1, R250 ;  /* 0x000000019e9d7824 */ /* 0x000fe800078e02fa */
[C---:B------:R-:W-:Y:S01]  /*2ed0*/  VIADD R161, R157.reuse, 0xc8 ;  /* 0x000000c89da17836 */ /* 0x040fe20000000000 */
[C---:B------:R-:W-:Y:S01]  /*2ee0*/  IADD3 R160, PT, PT, R157.reuse, 0x80, RZ ;  /* 0x000000809da07810 */ /* 0x040fe20007ffe0ff */
[C---:B------:R-:W-:Y:S01]  /*2ef0*/  VIADD R162, R157.reuse, 0xbf ;  /* 0x000000bf9da27836 */ /* 0x040fe20000000000 */
[----:B------:R-:W-:Y:S04]  /*2f00*/  DEPBAR.LE SB0, 0x0 ;  /* 0x000080000000791a */ /* 0x000fe80000000000 */
[----:B------:R-:W-:Y:S01]  /*2f10*/  BAR.SYNC.DEFER_BLOCKING 0x0 ;  /* 0x0000000000007b1d */ /* 0x000fe20000010000 */
[----:B------:R-:W-:Y:S01]  /*2f20*/  IABS R161, R161 ;  /* 0x000000a100a17213 */ /* 0x000fe20000000000 */
[C---:B------:R-:W-:Y:S01]  /*2f30*/  VIADD R163, R157.reuse, 0x7f ;  /* 0x0000007f9da37836 */ /* 0x040fe20000000000 */
[----:B------:R-:W-:Y:S01]  /*2f40*/  IABS R160, R160 ;  /* 0x000000a000a07213 */ /* 0x000fe20000000000 */
[C---:B------:R-:W-:Y:S03]  /*2f50*/  VIADD R164, R157.reuse, 0x6f ;  /* 0x0000006f9da47836 */ /* 0x040fe60000000000 */
[----:B------:R-:W-:Y:S02]  /*2f60*/  IABS R163, R163 ;  /* 0x000000a300a37213 */ /* 0x000fe40000000000 */
[----:B------:R-:W-:Y:S02]  /*2f70*/  I2FP.F32.S32 R160, R160 ;  /* 0x000000a000a07245 */ /* 0x000fe40000201400 */
[----:B------:R-:W-:Y:S02]  /*2f80*/  I2FP.F32.S32 R163, R163 ;  /* 0x000000a300a37245 */ /* 0x000fe40000201400 */
[----:B------:R-:W-:Y:S04]  /*2f90*/  IABS R164, R164 ;  /* 0x000000a400a47213 */ /* 0x000fe80000000000 */
[----:B------:R-:W-:Y:S01]  /*2fa0*/  I2FP.F32.S32 R164, R164 ;  /* 0x000000a400a47245 */ /* 0x000fe20000201400 */
[----:B------:R-:W-:Y:S08]  /*2fb0*/  LDSM.16.M88.4 R64, [R148] ;  /* 0x000000009440783b */ /* 0x000ff00000000200 */
[----:B------:R-:W1:Y:S08]  /*2fc0*/  LDSM.16.M88.4 R16, [R149+-0x2000] ;  /* 0xffe000009510783b */ /* 0x000e700000000200 */
[----:B------:R-:W2:Y:S08]  /*2fd0*/  LDSM.16.M88.4 R60, [R148+0x1000] ;  /* 0x00100000943c783b */ /* 0x000eb00000000200 */
[----:B-----5:R-:W5:Y:S04]  /*2fe0*/  LDG.E R168, desc[UR20][R4.64] ;  /* 0x0000001404a87981 */ /* 0x020f68000c1e1900 */
[----:B------:R-:W5:Y:S04]  /*2ff0*/  LDG.E R167, desc[UR20][R4.64+0x20] ;  /* 0x0000201404a77981 */ /* 0x000f68000c1e1900 */
[----:B------:R-:W5:Y:S04]  /*3000*/  LDG.E R166, desc[UR20][R4.64+0x100] ;  /* 0x0001001404a67981 */ /* 0x000f68000c1e1900 */
[----:B------:R1:W5:Y:S04]  /*3010*/  LDG.E R165, desc[UR20][R4.64+0x120] ;  /* 0x0001201404a57981 */ /* 0x000368000c1e1900 */
        /* <DEDUP_REMOVED lines=19> */
[C---:B------:R-:W-:Y:S08]  /*3150*/  HMMA.16816.F32 R56, R60.reuse, R100, RZ ;  /* 0x000000643c38723c */ /* 0x040ff000000018ff */
[-C--:B------:R-:W-:Y:S08]  /*3160*/  HMMA.16816.F32 R60, R60, R102.reuse, RZ ;  /* 0x000000663c3c723c */ /* 0x080ff000000018ff */
[----:B------:R-:W-:Y:S01]  /*3170*/  HMMA.16816.F32 R64, R64, R102, RZ ;  /* 0x000000664040723c */ /* 0x000fe200000018ff */
[----:B------:R-:W3:Y:S07]  /*3180*/  LDSM.16.M88.4 R100, [R150+-0x1c00] ;  /* 0xffe400009664783b */ /* 0x000eee0000000200 */
[-C--:B-1----:R-:W-:Y:S08]  /*3190*/  HMMA.16816.F32 R4, R104, R108.reuse, R4 ;  /* 0x0000006c6804723c */ /* 0x082ff00000001804 */
[C---:B--2---:R-:W-:Y:S04]  /*31a0*/  HMMA.16816.F32 R8, R112.reuse, R108, R8 ;  /* 0x0000006c7008723c */ /* 0x044fe80000001808 */
[C---:B------:R-:W-:Y:S01]  /*31b0*/  IADD3 R108, PT, PT, R157.reuse, 0x87, RZ ;  /* 0x000000879d6c7810 */ /* 0x040fe20007ffe0ff */
[----:B------:R-:W-:Y:S03]  /*31c0*/  VIADD R109, R157, 0x88 ;  /* 0x000000889d6d7836 */ /* 0x000fe60000000000 */
[----:B------:R-:W-:Y:S01]  /*31d0*/  IABS R108, R108 ;  /* 0x0000006c006c7213 */ /* 0x000fe20000000000 */
[-C--:B------:R-:W-:Y:S03]  /*31e0*/  HMMA.16816.F32 R12, R112, R110.reuse, R12 ;  /* 0x0000006e700c723c */ /* 0x080fe6000000180c */
[----:B------:R-:W-:Y:S01]  /*31f0*/  I2FP.F32.S32 R173, R108 ;  /* 0x0000006c00ad7245 */ /* 0x000fe20000201400 */
[----:B------:R-:W-:Y:S01]  /*3200*/  IMAD.MOV.U32 R108, RZ, RZ, R161 ;  /* 0x000000ffff6c7224 */ /* 0x000fe200078e00a1 */
[----:B------:R-:W-:Y:S01]  /*3210*/  IABS R109, R109 ;  /* 0x0000006d006d7213 */ /* 0x000fe20000000000 */
[----:B------:R-:W-:Y:S01]  /*3220*/  FFMA.FTZ R5, R163, -R159, R5 ;  /* 0x8000009fa3057223 */ /* 0x000fe20000010005 */
[C---:B------:R-:W-:Y:S01]  /*3230*/  IADD3 R161, PT, PT, R157.reuse, 0xc7, RZ ;  /* 0x000000c79da17810 */ /* 0x040fe20007ffe0ff */
[C---:B------:R-:W-:Y:S04]  /*3240*/  HMMA.16816.F32 R16, R104.reuse, R110, R16 ;  /* 0x0000006e6810723c */ /* 0x040fe80000001810 */
[----:B------:R-:W-:Y:S01]  /*3250*/  I2FP.F32.S32 R174, R109 ;  /* 0x0000006d00ae7245 */ /* 0x000fe20000201400 */
[C---:B------:R-:W-:Y:S01]  /*3260*/  VIADD R109, R157.reuse, 0xc0 ;  /* 0x000000c09d6d7836 */ /* 0x040fe20000000000 */
[----:B------:R-:W-:Y:S01]  /*3270*/  I2FP.F32.S32 R108, R108 ;  /* 0x0000006c006c7245 */ /* 0x000fe20000201400 */
[----:B------:R-:W-:Y:S01]  /*3280*/  FFMA.FTZ R4, R160, -R159, R4 ;  /* 0x8000009fa0047223 */ /* 0x000fe20000010004 */
[----:B------:R-:W-:Y:S01]  /*3290*/  IABS R161, R161 ;  /* 0x000000a100a17213 */ /* 0x000fe20000000000 */
[-C--:B---3--:R-:W-:Y:S03]  /*32a0*/  HMMA.16816.F32 R20, R104, R100.reuse, R20 ;  /* 0x000000646814723c */ /* 0x088fe60000001814 */
[----:B------:R-:W-:Y:S01]  /*32b0*/  I2FP.F32.S32 R110, R161 ;  /* 0x000000a1006e7245 */ /* 0x000fe20000201400 */
[----:B------:R-:W-:Y:S01]  /*32c0*/  FFMA.FTZ R10, R108, -R159, R10 ;  /* 0x8000009f6c0a7223 */ /* 0x000fe2000001000a */
[----:B------:R-:W-:Y:S01]  /*32d0*/  IABS R108, R109 ;  /* 0x0000006d006c7213 */ /* 0x000fe20000000000 */
[-C--:B------:R-:W-:Y:S01]  /*32e0*/  FFMA.FTZ R6, R174, -R159.reuse, R6 ;  /* 0x8000009fae067223 */ /* 0x080fe20000010006 */
[----:B------:R-:W-:Y:S01]  /*32f0*/  IABS R109, R162 ;  /* 0x000000a2006d7213 */ /* 0x000fe20000000000 */
[----:B------:R-:W-:Y:S01]  /*3300*/  FFMA.FTZ R11, R110, -R159, R11 ;  /* 0x8000009f6e0b7223 */ /* 0x000fe2000001000b */
[----:B------:R-:W-:Y:S01]  /*3310*/  I2FP.F32.S32 R108, R108 ;  /* 0x0000006c006c7245 */ /* 0x000fe20000201400 */
[C---:B------:R-:W-:Y:S04]  /*3320*/  HMMA.16816.F32 R24, R112.reuse, R100, R24 ;  /* 0x000000647018723c */ /* 0x040fe80000001818 */
[----:B------:R-:W-:Y:S01]  /*3330*/  I2FP.F32.S32 R109, R109 ;  /* 0x0000006d006d7245 */ /* 0x000fe20000201400 */
[CC--:B------:R-:W-:Y:S01]  /*3340*/  FFMA.FTZ R8, R108.reuse, -R159.reuse, R8 ;  /* 0x8000009f6c087223 */ /* 0x0c0fe20000010008 */
[C---:B------:R-:W-:Y:S01]  /*3350*/  IADD3 R161, PT, PT, R157.reuse, 0xb8, RZ ;  /* 0x000000b89da17810 */ /* 0x040fe20007ffe0ff */
[-C--:B------:R-:W-:Y:S01]  /*3360*/  FFMA.FTZ R14, R108, -R159.reuse, R14 ;  /* 0x8000009f6c0e7223 */ /* 0x080fe2000001000e */
[----:B------:R-:W-:Y:S01]  /*3370*/  IADD3 R108, PT, PT, R157, 0x78, RZ ;  /* 0x000000789d6c7810 */ /* 0x000fe20007ffe0ff */
[C---:B------:R-:W-:Y:S01]  /*3380*/  FFMA.FTZ R9, R109.reuse, -R159, R9 ;  /* 0x8000009f6d097223 */ /* 0x040fe20000010009 */
[----:B------:R-:W-:Y:S01]  /*3390*/  IABS R161, R161 ;  /* 0x000000a100a17213 */ /* 0x000fe20000000000 */
[----:B------:R-:W-:Y:S01]  /*33a0*/  FFMA.FTZ R15, R109, -R159, R15 ;  /* 0x8000009f6d0f7223 */ /* 0x000fe2000001000f */
[----:B------:R-:W-:Y:S01]  /*33b0*/  IABS R108, R108 ;  /* 0x0000006c006c7213 */ /* 0x000fe20000000000 */
[----:B------:R-:W-:Y:S01]  /*33c0*/  VIADD R109, R157, 0x77 ;  /* 0x000000779d6d7836 */ /* 0x000fe20000000000 */
[----:B------:R-:W-:Y:S01]  /*33d0*/  I2FP.F32.S32 R161, R161 ;  /* 0x000000a100a17245 */ /* 0x000fe20000201400 */
[-C--:B------:R-:W-:Y:S03]  /*33e0*/  HMMA.16816.F32 R28, R112, R102.reuse, R28 ;  /* 0x00000066701c723c */ /* 0x080fe6000000181c */
[----:B------:R-:W-:Y:S01]  /*33f0*/  IABS R109, R109 ;  /* 0x0000006d006d7213 */ /* 0x000fe20000000000 */
[----:B------:R-:W-:Y:S02]  /*3400*/  IMAD.MOV.U32 R100, RZ, RZ, R108 ;  /* 0x000000ffff647224 */ /* 0x000fe400078e006c */
[----:B------:R-:W-:Y:S01]  /*3410*/  FFMA.FTZ R19, R163, -R159, R19 ;  /* 0x8000009fa3137223 */ /* 0x000fe20000010013 */
[C---:B------:R-:W-:Y:S01]  /*3420*/  VIADD R162, R157.reuse, 0xb7 ;  /* 0x000000b79da27836 */ /* 0x040fe20000000000 */
[----:B------:R-:W-:Y:S01]  /*3430*/  MOV R101, R109 ;  /* 0x0000006d00657202 */ /* 0x000fe20000000f00 */
[C---:B------:R-:W-:Y:S01]  /*3440*/  HMMA.16816.F32 R32, R104.reuse, R102, R32 ;  /* 0x000000666820723c */ /* 0x040fe20000001820 */
[----:B------:R-:W1:Y:S03]  /*3450*/  LDSM.16.M88.4 R108, [R150+-0x1800] ;  /* 0xffe80000966c783b */ /* 0x000e660000000200 */
[----:B------:R-:W-:Y:S01]  /*3460*/  I2FP.F32.S32 R101, R101 ;  /* 0x0000006500657245 */ /* 0x000fe20000201400 */
[----:B------:R-:W-:Y:S01]  /*3470*/  VIADD R163, R157, 0xa7 ;  /* 0x000000a79da37836 */ /* 0x000fe20000000000 */
[----:B------:R-:W-:Y:S01]  /*3480*/  I2FP.F32.S32 R100, R100 ;  /* 0x0000006400647245 */ /* 0x000fe20000201400 */
[-C--:B------:R-:W-:Y:S01]  /*3490*/  FFMA.FTZ R18, R160, -R159.reuse, R18 ;  /* 0x8000009fa0127223 */ /* 0x080fe20000010012 */
[----:B------:R-:W-:Y:S01]  /*34a0*/  IABS R162, R162 ;  /* 0x000000a200a27213 */ /* 0x000fe20000000000 */
[-C--:B------:R-:W-:Y:S01]  /*34b0*/  FFMA.FTZ R17, R101, -R159.reuse, R17 ;  /* 0x8000009f65117223 */ /* 0x080fe20000010011 */
[----:B------:R-:W-:Y:S01]  /*34c0*/  IADD3 R102, PT, PT, R157, 0xa8, RZ ;  /* 0x000000a89d667810 */ /* 0x000fe20007ffe0ff */
[-C--:B------:R-:W-:Y:S01]  /*34d0*/  FFMA.FTZ R23, R101, -R159.reuse, R23 ;  /* 0x8000009f65177223 */ /* 0x080fe20000010017 */
[----:B------:R-:W-:Y:S01]  /*34e0*/  I2FP.F32.S32 R162, R162 ;  /* 0x000000a200a27245 */ /* 0x000fe20000201400 */
[C---:B------:R-:W-:Y:S01]  /*34f0*/  VIADD R101, R157.reuse, 0xaf ;  /* 0x000000af9d657836 */ /* 0x040fe20000000000 */
[C---:B------:R-:W-:Y:S01]  /*3500*/  IADD3 R160, PT, PT, R157.reuse, 0x70, RZ ;  /* 0x000000709da07810 */ /* 0x040fe20007ffe0ff */
[C---:B------:R-:W-:Y:S01]  /*3510*/  FFMA.FTZ R16, R100.reuse, -R159, R16 ;  /* 0x8000009f64107223 */ /* 0x040fe20000010010 */
[----:B------:R-:W-:Y:S01]  /*3520*/  IABS R163, R163 ;  /* 0x000000a300a37213 */ /* 0x000fe20000000000 */
[-C--:B------:R-:W-:Y:S01]  /*3530*/  FFMA.FTZ R22, R100, -R159.reuse, R22 ;  /* 0x8000009f64167223 */ /* 0x080fe20000010016 */
[----:B------:R-:W-:Y:S01]  /*3540*/  IADD3 R100, PT, PT, R157, 0xb0, RZ ;  /* 0x000000b09d647810 */ /* 0x000fe20007ffe0ff */
[C---:B------:R-:W-:Y:S01]  /*3550*/  FFMA.FTZ R13, R162.reuse, -R159, R13 ;  /* 0x8000009fa20d7223 */ /* 0x040fe2000001000d */
[----:B------:R-:W-:Y:S01]  /*3560*/  IABS R101, R101 ;  /* 0x0000006500657213 */ /* 0x000fe20000000000 */
[-C--:B------:R-:W-:Y:S01]  /*3570*/  FFMA.FTZ R27, R162, -R159.reuse, R27 ;  /* 0x8000009fa21b7223 */ /* 0x080fe2000001001b */
[----:B------:R-:W-:Y:S01]  /*3580*/  IABS R100, R100 ;  /* 0x0000006400647213 */ /* 0x000fe20000000000 */
[C---:B------:R-:W-:Y:S01]  /*3590*/  FFMA.FTZ R12, R161.reuse, -R159, R12 ;  /* 0x8000009fa10c7223 */ /* 0x040fe2000001000c */
[----:B------:R-:W-:Y:S01]  /*35a0*/  I2FP.F32.S32 R101, R101 ;  /* 0x0000006500657245 */ /* 0x000fe20000201400 */
[-C--:B------:R-:W-:Y:S01]  /*35b0*/  FFMA.FTZ R26, R161, -R159.reuse, R26 ;  /* 0x8000009fa11a7223 */ /* 0x080fe2000001001a */
[----:B------:R-:W-:Y:S01]  /*35c0*/  I2FP.F32.S32 R100, R100 ;  /* 0x0000006400647245 */ /* 0x000fe20000201400 */
[----:B------:R-:W-:Y:S01]  /*35d0*/  VIADD R161, R157, 0x5f ;  /* 0x0000005f9da17836 */ /* 0x000fe20000000000 */
[----:B------:R-:W-:Y:S01]  /*35e0*/  IABS R162, R102 ;  /* 0x0000006600a27213 */ /* 0x000fe20000000000 */
[-C--:B------:R-:W-:Y:S01]  /*35f0*/  FFMA.FTZ R25, R101, -R159.reuse, R25 ;  /* 0x8000009f65197223 */ /* 0x080fe20000010019 */
[----:B------:R-:W-:Y:S01]  /*3600*/  IABS R160, R160 ;  /* 0x000000a000a07213 */ /* 0x000fe20000000000 */
[CC--:B------:R-:W-:Y:S01]  /*3610*/  FFMA.FTZ R24, R100.reuse, -R159.reuse, R24 ;  /* 0x8000009f64187223 */ /* 0x0c0fe20000010018 */
[----:B------:R-:W-:Y:S01]  /*3620*/  I2FP.F32.S32 R162, R162 ;  /* 0x000000a200a27245 */ /* 0x000fe20000201400 */
[-C--:B------:R-:W-:Y:S01]  /*3630*/  FFMA.FTZ R30, R100, -R159.reuse, R30 ;  /* 0x8000009f641e7223 */ /* 0x080fe2000001001e */
[----:B------:R-:W-:Y:S01]  /*3640*/  IADD3 R100, PT, PT, R157, 0x68, RZ ;  /* 0x000000689d647810 */ /* 0x000fe20007ffe0ff */
[----:B------:R-:W-:Y:S01]  /*3650*/  FFMA.FTZ R31, R101, -R159, R31 ;  /* 0x8000009f651f7223 */ /* 0x000fe2000001001f */
[----:B------:R-:W-:Y:S01]  /*3660*/  I2FP.F32.S32 R163, R163 ;  /* 0x000000a300a37245 */ /* 0x000fe20000201400 */
[----:B------:R-:W-:Y:S01]  /*3670*/  VIADD R101, R157, 0x67 ;  /* 0x000000679d657836 */ /* 0x000fe20000000000 */
[----:B------:R-:W-:Y:S01]  /*3680*/  IABS R100, R100 ;  /* 0x0000006400647213 */ /* 0x000fe20000000000 */
[----:B------:R-:W-:Y:S01]  /*3690*/  FFMA.FTZ R28, R162, -R159, R28 ;  /* 0x8000009fa21c7223 */ /* 0x000fe2000001001c */
[----:B------:R-:W-:Y:S01]  /*36a0*/  I2FP.F32.S32 R160, R160 ;  /* 0x000000a000a07245 */ /* 0x000fe20000201400 */
[-C--:B-1----:R-:W-:Y:S03]  /*36b0*/  HMMA.16816.F32 R36, R104, R108.reuse, R36 ;  /* 0x0000006c6824723c */ /* 0x082fe60000001824 */
[----:B------:R-:W-:Y:S01]  /*36c0*/  IABS R101, R101 ;  /* 0x0000006500657213 */ /* 0x000fe20000000000 */
[----:B------:R-:W-:Y:S01]  /*36d0*/  FFMA.FTZ R29, R163, -R159, R29 ;  /* 0x8000009fa31d7223 */ /* 0x000fe2000001001d */
[----:B------:R-:W-:Y:S01]  /*36e0*/  IABS R161, R161 ;  /* 0x000000a100a17213 */ /* 0x000fe20000000000 */
[CC--:B------:R-:W-:Y:S01]  /*36f0*/  FFMA.FTZ R20, R160.reuse, -R159.reuse, R20 ;  /* 0x8000009fa0147223 */ /* 0x0c0fe20000010014 */
[----:B------:R-:W-:Y:S01]  /*3700*/  FFMA.FTZ R34, R160, -R159, R34 ;  /* 0x8000009fa0227223 */ /* 0x000fe20000010022 */
[----:B------:R-:W-:Y:S01]  /*3710*/  IADD3 R160, PT, PT, R157, 0x60, RZ ;  /* 0x000000609da07810 */ /* 0x000fe20007ffe0ff */
[C---:B------:R-:W-:Y:S04]  /*3720*/  HMMA.16816.F32 R40, R112.reuse, R108, R40 ;  /* 0x0000006c7028723c */ /* 0x040fe80000001828 */
[----:B------:R-:W-:Y:S01]  /*3730*/  MOV R109, R101 ;  /* 0x00000065006d7202 */ /* 0x000fe20000000f00 */
[----:B------:R-:W-:Y:S01]  /*3740*/  IMAD.MOV.U32 R108, RZ, RZ, R100 ;  /* 0x000000ffff6c7224 */ /* 0x000fe200078e0064 */
[----:B------:R-:W-:Y:S01]  /*3750*/  IABS R160, R160 ;  /* 0x000000a000a07213 */ /* 0x000fe20000000000 */
[----:B------:R-:W1:Y:S01]  /*3760*/  LDSM.16.M88.4 R100, [R150+-0x1400] ;  /* 0xffec00009664783b */ /* 0x000e620000000200 */
[----:B------:R-:W-:Y:S01]  /*3770*/  I2FP.F32.S32 R109, R109 ;  /* 0x0000006d006d7245 */ /* 0x000fe20000201400 */
[-C--:B------:R-:W-:Y:S03]  /*3780*/  HMMA.16816.F32 R44, R112, R110.reuse, R44 ;  /* 0x0000006e702c723c */ /* 0x080fe6000000182c */
[----:B------:R-:W-:Y:S01]  /*3790*/  I2FP.F32.S32 R108, R108 ;  /* 0x0000006c006c7245 */ /* 0x000fe20000201400 */
[CC--:B------:R-:W-:Y:S01]  /*37a0*/  FFMA.FTZ R33, R109.reuse, -R159.reuse, R33 ;  /* 0x8000009f6d217223 */ /* 0x0c0fe20000010021 */
[----:B------:R-:W-:Y:S01]  /*37b0*/  I2FP.F32.S32 R160, R160 ;  /* 0x000000a000a07245 */ /* 0x000fe20000201400 */
[----:B------:R-:W-:Y:S01]  /*37c0*/  FFMA.FTZ R39, R109, -R159, R39 ;  /* 0x8000009f6d277223 */ /* 0x000fe20000010027 */
[----:B------:R-:W-:Y:S01]  /*37d0*/  I2FP.F32.S32 R161, R161 ;  /* 0x000000a100a17245 */ /* 0x000fe20000201400 */
[C---:B------:R-:W-:Y:S02]  /*37e0*/  VIADD R109, R157.reuse, 0x9f ;  /* 0x0000009f9d6d7836 */ /* 0x040fe40000000000 */
[CC--:B------:R-:W-:Y:S01]  /*37f0*/  FFMA.FTZ R32, R108.reuse, -R159.reuse, R32 ;  /* 0x8000009f6c207223 */ /* 0x0c0fe20000010020 */
[-C--:B------:R-:W-:Y:S01]  /*3800*/  FFMA.FTZ R38, R108, -R159.reuse, R38 ;  /* 0x8000009f6c267223 */ /* 0x080fe20000010026 */
[----:B------:R-:W-:Y:S01]  /*3810*/  IADD3 R108, PT, PT, R157, 0xa0, RZ ;  /* 0x000000a09d6c7810 */ /* 0x000fe20007ffe0ff */
[C---:B------:R-:W-:Y:S04]  /*3820*/  HMMA.16816.F32 R48, R104.reuse, R110, R48 ;  /* 0x0000006e6830723c */ /* 0x040fe80000001830 */
[----:B------:R-:W-:Y:S01]  /*3830*/  IABS R108, R108 ;  /* 0x0000006c006c7213 */ /* 0x000fe20000000000 */
[----:B------:R-:W-:Y:S01]  /*3840*/  FFMA.FTZ R42, R162, -R159, R42 ;  /* 0x8000009fa22a7223 */ /* 0x000fe2000001002a */
[----:B------:R-:W-:Y:S01]  /*3850*/  IABS R109, R109 ;  /* 0x0000006d006d7213 */ /* 0x000fe20000000000 */
[----:B------:R-:W-:Y:S01]  /*3860*/  FFMA.FTZ R43, R163, -R159, R43 ;  /* 0x8000009fa32b7223 */ /* 0x000fe2000001002b */
[----:B------:R-:W-:Y:S01]  /*3870*/  I2FP.F32.S32 R108, R108 ;  /* 0x0000006c006c7245 */ /* 0x000fe20000201400 */
[C---:B------:R-:W-:Y:S01]  /*3880*/  VIADD R163, R157.reuse, 0x97 ;  /* 0x000000979da37836 */ /* 0x040fe20000000000 */
[----:B------:R-:W-:Y:S01]  /*3890*/  I2FP.F32.S32 R109, R109 ;  /* 0x0000006d006d7245 */ /* 0x000fe20000201400 */
[C---:B------:R-:W-:Y:S01]  /*38a0*/  VIADD R110, R157.reuse, 0x57 ;  /* 0x000000579d6e7836 */ /* 0x040fe20000000000 */
[C---:B------:R-:W-:Y:S01]  /*38b0*/  IADD3 R162, PT, PT, R157.reuse, 0x98, RZ ;  /* 0x000000989da27810 */ /* 0x040fe20007ffe0ff */
[CC--:B------:R-:W-:Y:S01]  /*38c0*/  FFMA.FTZ R40, R108.reuse, -R159.reuse, R40 ;  /* 0x8000009f6c287223 */ /* 0x0c0fe20000010028 */
[-C--:B------:R-:W-:Y:S01]  /*38d0*/  FFMA.FTZ R46, R108, -R159.reuse, R46 ;  /* 0x8000009f6c2e7223 */ /* 0x080fe2000001002e */
[----:B------:R-:W-:Y:S01]  /*38e0*/  IADD3 R108, PT, PT, R157, 0x58, RZ ;  /* 0x000000589d6c7810 */ /* 0x000fe20007ffe0ff */
[CC--:B------:R-:W-:Y:S01]  /*38f0*/  FFMA.FTZ R41, R109.reuse, -R159.reuse, R41 ;  /* 0x8000009f6d297223 */ /* 0x0c0fe20000010029 */
[----:B------:R-:W-:Y:S01]  /*3900*/  IABS R111, R162 ;  /* 0x000000a2006f7213 */ /* 0x000fe20000000000 */
[----:B------:R-:W-:Y:S01]  /*3910*/  FFMA.FTZ R47, R109, -R159, R47 ;  /* 0x8000009f6d2f7223 */ /* 0x000fe2000001002f */
[----:B------:R-:W-:Y:S01]  /*3920*/  IABS R108, R108 ;  /* 0x0000006c006c7213 */ /* 0x000fe20000000000 */
[----:B------:R-:W-:Y:S01]  /*3930*/  VIADD R109, R157, 0x4f ;  /* 0x0000004f9d6d7836 */ /* 0x000fe20000000000 */
[----:B------:R-:W-:Y:S01]  /*3940*/  IABS R162, R163 ;  /* 0x000000a300a27213 */ /* 0x000fe20000000000 */
[-C--:B------:R-:W-:Y:S01]  /*3950*/  FFMA.FTZ R7, R173, -R159.reuse, R7 ;  /* 0x8000009fad077223 */ /* 0x080fe20000010007 */
[----:B------:R-:W-:Y:S01]  /*3960*/  I2FP.F32.S32 R108, R108 ;  /* 0x0000006c006c7245 */ /* 0x000fe20000201400 */
[----:B------:R-:W-:Y:S01]  /*3970*/  FFMA.FTZ R21, R164, -R159, R21 ;  /* 0x8000009fa4157223 */ /* 0x000fe20000010015 */
[----:B------:R-:W-:Y:S01]  /*3980*/  IABS R110, R110 ;  /* 0x0000006e006e7213 */ /* 0x000fe20000000000 */
[-C--:B-1----:R-:W-:Y:S03]  /*3990*/  HMMA.16816.F32 R52, R104, R100.reuse, R52 ;  /* 0x000000646834723c */ /* 0x082fe60000001834 */
[----:B------:R-:W-:Y:S01]  /*39a0*/  IABS R109, R109 ;  /* 0x0000006d006d7213 */ /* 0x000fe20000000000 */
[----:B------:R-:W-:Y:S01]  /*39b0*/  FFMA.FTZ R48, R108, -R159, R48 ;  /* 0x8000009f6c307223 */ /* 0x000fe20000010030 */
[----:B------:R-:W-:Y:S01]  /*39c0*/  I2FP.F32.S32 R111, R111 ;  /* 0x0000006f006f7245 */ /* 0x000fe20000201400 */
[-C--:B------:R-:W-:Y:S01]  /*39d0*/  FFMA.FTZ R35, R164, -R159.reuse, R35 ;  /* 0x8000009fa4237223 */ /* 0x080fe20000010023 */
[----:B------:R-:W-:Y:S01]  /*39e0*/  I2FP.F32.S32 R162, R162 ;  /* 0x000000a200a27245 */ /* 0x000fe20000201400 */
[C---:B------:R-:W-:Y:S04]  /*39f0*/  HMMA.16816.F32 R56, R112.reuse, R100, R56 ;  /* 0x000000647038723c */ /* 0x040fe80000001838 */
[C---:B------:R-:W-:Y:S01]  /*3a00*/  IADD3 R100, PT, PT, R157.reuse, 0x50, RZ ;  /* 0x000000509d647810 */ /* 0x040fe20007ffe0ff */
[-C--:B------:R-:W-:Y:S01]  /*3a10*/  FFMA.FTZ R36, R160, -R159.reuse, R36 ;  /* 0x8000009fa0247223 */ /* 0x080fe20000010024 */
[----:B------:R-:W-:Y:S01]  /*3a20*/  IADD3 R101, PT, PT, R157, 0x8f, RZ ;  /* 0x0000008f9d657810 */ /* 0x000fe20007ffe0ff */
[----:B------:R-:W-:Y:S01]  /*3a30*/  FFMA.FTZ R37, R161, -R159, R37 ;  /* 0x8000009fa1257223 */ /* 0x000fe20000010025 */
[----:B------:R-:W-:Y:S01]  /*3a40*/  IABS R100, R100 ;  /* 0x0000006400647213 */ /* 0x000fe20000000000 */
[-C--:B------:R-:W-:Y:S03]  /*3a50*/  HMMA.16816.F32 R60, R112, R102.reuse, R60 ;  /* 0x00000066703c723c */ /* 0x080fe6000000183c */
[----:B------:R-:W-:Y:S01]  /*3a60*/  IABS R101, R101 ;  /* 0x0000006500657213 */ /* 0x000fe20000000000 */
[-C--:B------:R-:W-:Y:S01]  /*3a70*/  FFMA.FTZ R54, R108, -R159.reuse, R54 ;  /* 0x8000009f6c367223 */ /* 0x080fe20000010036 */
[----:B------:R-:W-:Y:S01]  /*3a80*/  MOV R108, R100 ;  /* 0x00000064006c7202 */ /* 0x000fe20000000f00 */
[C---:B------:R-:W-:Y:S01]  /*3a90*/  VIADD R100, R157.reuse, 0x90 ;  /* 0x000000909d647836 */ /* 0x040fe20000000000 */
[----:B------:R-:W-:Y:S01]  /*3aa0*/  I2FP.F32.S32 R110, R110 ;  /* 0x0000006e006e7245 */ /* 0x000fe20000201400 */
[----:B------:R-:W-:Y:S04]  /*3ab0*/  HMMA.16816.F32 R64, R104, R102, R64 ;  /* 0x000000666840723c */ /* 0x000fe80000001840 */
[----:B------:R-:W-:Y:S01]  /*3ac0*/  IABS R100, R100 ;  /* 0x0000006400647213 */ /* 0x000fe20000000000 */
[C---:B------:R-:W-:Y:S01]  /*3ad0*/  VIADD R102, R157.reuse, 0x48 ;  /* 0x000000489d667836 */ /* 0x040fe20000000000 */
[----:B------:R-:W-:Y:S01]  /*3ae0*/  IADD3 R103, PT, PT, R157, 0x47, RZ ;  /* 0x000000479d677810 */ /* 0x000fe20007ffe0ff */
[-C--:B------:R-:W-:Y:S01]  /*3af0*/  FFMA.FTZ R44, R111, -R159.reuse, R44 ;  /* 0x8000009f6f2c7223 */ /* 0x080fe2000001002c */
[----:B------:R-:W-:Y:S01]  /*3b00*/  I2FP.F32.S32 R100, R100 ;  /* 0x0000006400647245 */ /* 0x000fe20000201400 */
[-C--:B------:R-:W-:Y:S01]  /*3b10*/  FFMA.FTZ R45, R162, -R159.reuse, R45 ;  /* 0x8000009fa22d7223 */ /* 0x080fe2000001002d */
[----:B------:R-:W-:Y:S01]  /*3b20*/  IABS R102, R102 ;  /* 0x0000006600667213 */ /* 0x000fe20000000000 */
[----:B------:R-:W-:Y:S01]  /*3b30*/  FFMA.FTZ R50, R160, -R159, R50 ;  /* 0x8000009fa0327223 */ /* 0x000fe20000010032 */
[----:B------:R-:W-:Y:S01]  /*3b40*/  IABS R103, R103 ;  /* 0x0000006700677213 */ /* 0x000fe20000000000 */
[CC--:B------:R-:W-:Y:S01]  /*3b50*/  FFMA.FTZ R56, R100.reuse, -R159.reuse, R56 ;  /* 0x8000009f64387223 */ /* 0x0c0fe20000010038 */
[-C--:B------:R-:W-:Y:S01]  /*3b60*/  FFMA.FTZ R62, R100, -R159.reuse, R62 ;  /* 0x8000009f643e7223 */ /* 0x080fe2000001003e */
[----:B------:R-:W-:Y:S01]  /*3b70*/  I2FP.F32.S32 R100, R102 ;  /* 0x0000006600647245 */ /* 0x000fe20000201400 */
[-C--:B------:R-:W-:Y:S01]  /*3b80*/  FFMA.FTZ R51, R161, -R159.reuse, R51 ;  /* 0x8000009fa1337223 */ /* 0x080fe20000010033 */
[----:B------:R-:W-:Y:S01]  /*3b90*/  I2FP.F32.S32 R108, R108 ;  /* 0x0000006c006c7245 */ /* 0x000fe20000201400 */
[C---:B------:R-:W-:Y:S01]  /*3ba0*/  FFMA.FTZ R49, R110.reuse, -R159, R49 ;  /* 0x8000009f6e317223 */ /* 0x040fe20000010031 */
[----:B------:R-:W-:Y:S01]  /*3bb0*/  I2FP.F32.S32 R109, R109 ;  /* 0x0000006d006d7245 */ /* 0x000fe20000201400 */
[----:B------:R-:W-:Y:S01]  /*3bc0*/  FFMA.FTZ R55, R110, -R159, R55 ;  /* 0x8000009f6e377223 */ /* 0x000fe20000010037 */
[----:B------:R-:W-:Y:S01]  /*3bd0*/  I2FP.F32.S32 R101, R101 ;  /* 0x0000006500657245 */ /* 0x000fe20000201400 */
[----:B------:R-:W-:Y:S01]  /*3be0*/  FFMA.FTZ R52, R108, -R159, R52 ;  /* 0x8000009f6c347223 */ /* 0x000fe20000010034 */
[----:B------:R-:W-:Y:S01]  /*3bf0*/  I2FP.F32.S32 R102, R103 ;  /* 0x0000006700667245 */ /* 0x000fe20000201400 */
[-C--:B------:R-:W-:Y:S01]  /*3c00*/  FFMA.FTZ R53, R109, -R159.reuse, R53 ;  /* 0x8000009f6d357223 */ /* 0x080fe20000010035 */
        /* <DEDUP_REMOVED lines=9> */
[----:B------:R-:W-:Y:S01]  /*3ca0*/  FFMA.FTZ R65, R102, -R159, R65 ;  /* 0x8000009f66417223 */ /* 0x000fe20000010041 */
[----:B------:R-:W-:Y:S06]  /*3cb0*/  @!P0 BRA `(.L_x_294) ;  /* 0x00000000002c8947 */ /* 0x000fec0003800000 */
        /* <DEDUP_REMOVED lines=11> */
.L_x_294:
[----:B------:R-:W1:Y:S01]  /*3d70*/  LDC R105, c[0x0][0x504] ;  /* 0x00014100ff697b82 */ /* 0x000e620000000800 */
[----:B------:R-:W2:Y:S07]  /*3d80*/  S2R R100, SR_TID.X ;  /* 0x0000000000647919 */ /* 0x000eae0000002100 */
[----:B------:R-:W3:Y:S01]  /*3d90*/  LDC R101, c[0x0][0x508] ;  /* 0x00014200ff657b82 */ /* 0x000ee20000000800 */
[C-C-:B-1----:R-:W-:Y:S02]  /*3da0*/  IADD3 R105, PT, PT, R175.reuse, -R105, -R243.reuse ;  /* 0x80000069af697210 */ /* 0x142fe40007ffe8f3 */
[----:B---3--:R-:W-:Y:S03]  /*3db0*/  IADD3 R101, PT, PT, R175, R101, -R243 ;  /* 0x00000065af657210 */ /* 0x008fe60007ffe8f3 */
[----:B------:R-:W-:Y:S01]  /*3dc0*/  IMAD.IADD R105, R158, 0x1, R105 ;  /* 0x000000019e697824 */ /* 0x000fe200078e0269 */
[----:B--2---:R-:W-:Y:S01]  /*3dd0*/  SHF.R.U32.HI R103, RZ, 0x1, R100 ;  /* 0x00000001ff677819 */ /* 0x004fe20000011664 */
[----:B------:R-:W-:Y:S03]  /*3de0*/  IMAD.SHL.U32 R102, R100, 0x2, RZ ;  /* 0x0000000264667824 */ /* 0x000fe600078e00ff */
[----:B------:R-:W-:Y:S01]  /*3df0*/  VIMNMX R108, PT, PT, RZ, R105, !PT ;  /* 0x00000069ff6c7248 */ /* 0x000fe20007fe0100 */
[----:B------:R-:W-:Y:S01]  /*3e00*/  IMAD.IADD R101, R158, 0x1, R101 ;  /* 0x000000019e657824 */ /* 0x000fe200078e0265 */
[C---:B------:R-:W-:Y:S02]  /*3e10*/  VIADDMNMX R107, R105.reuse, 0x8, RZ, !PT ;  /* 0x00000008696b7846 */ /* 0x040fe400078001ff */
[----:B------:R-:W-:Y:S02]  /*3e20*/  LOP3.LUT R100, R102, 0x6, RZ, 0xc0, !PT ;  /* 0x0000000666647812 */ /* 0x000fe400078ec0ff */
[C---:B------:R-:W-:Y:S02]  /*3e30*/  VIADDMNMX R106, R105.reuse, 0x40, RZ, !PT ;  /* 0x00000040696a7846 */ /* 0x040fe400078001ff */
[----:B------:R-:W-:Y:S02]  /*3e40*/  LOP3.LUT R100, R100, 0x1c0, R103, 0xf8, !PT ;  /* 0x000001c064647812 */ /* 0x000fe400078ef867 */
[----:B------:R-:W-:Y:S02]  /*3e50*/  VIADDMNMX R105, R105, 0x48, RZ, !PT ;  /* 0x0000004869697846 */ /* 0x000fe400078001ff */
[--C-:B------:R-:W-:Y:S01]  /*3e60*/  VIADDMNMX R104, R101, 0x1, R175.reuse, PT ;  /* 0x0000000165687846 */ /* 0x100fe200038001af */
[----:B------:R-:W-:Y:S01]  /*3e70*/  IMAD R100, R247, 0x80, R100 ;  /* 0x00000080f7647824 */ /* 0x000fe200078e0264 */
[C-C-:B------:R-:W-:Y:S02]  /*3e80*/  VIADDMNMX R103, R101.reuse, 0x9, R175.reuse, PT ;  /* 0x0000000965677846 */ /* 0x140fe400038001af */
[--C-:B------:R-:W-:Y:S01]  /*3e90*/  VIADDMNMX R102, R101, 0x41, R175.reuse, PT ;  /* 0x0000004165667846 */ /* 0x100fe200038001af */
[C---:B------:R-:W-:Y:S01]  /*3ea0*/  VIADD R164, R100.reuse, 0x1 ;  /* 0x0000000164a47836 */ /* 0x040fe20000000000 */
[C---:B------:R-:W-:Y:S01]  /*3eb0*/  ISETP.GE.AND P0, PT, R100.reuse, R108, PT ;  /* 0x0000006c6400720c */ /* 0x040fe20003f06270 */
[C---:B------:R-:W-:Y:S01]  /*3ec0*/  VIADD R163, R100.reuse, 0x8 ;  /* 0x0000000864a37836 */ /* 0x040fe20000000000 */
[C---:B------:R-:W-:Y:S01]  /*3ed0*/  ISETP.GE.AND P2, PT, R100.reuse, R107, PT ;  /* 0x0000006b6400720c */ /* 0x040fe20003f46270 */
[----:B------:R-:W-:Y:S01]  /*3ee0*/  VIADD R162, R100, 0x9 ;  /* 0x0000000964a27836 */ /* 0x000fe20000000000 */
[----:B------:R-:W-:Y:S01]  /*3ef0*/  FSEL R4, R4, -INF , P0 ;  /* 0xff80000004047808 */ /* 0x000fe20000000000 */
[C---:B------:R-:W-:Y:S01]  /*3f00*/  VIADD R161, R100.reuse, 0x10 ;  /* 0x0000001064a17836 */ /* 0x040fe20000000000 */
[C---:B------:R-:W-:Y:S01]  /*3f10*/  ISETP.GE.AND P1, PT, R100.reuse, R106, PT ;  /* 0x0000006a6400720c */ /* 0x040fe20003f26270 */
[C---:B------:R-:W-:Y:S01]  /*3f20*/  VIADD R160, R100.reuse, 0x11 ;  /* 0x0000001164a07836 */ /* 0x040fe20000000000 */
[C---:B------:R-:W-:Y:S01]  /*3f30*/  ISETP.GE.AND P0, PT, R100.reuse, R105, PT ;  /* 0x000000696400720c */ /* 0x040fe20003f06270 */
[----:B------:R-:W-:Y:S01]  /*3f40*/  VIADD R158, R100, 0x18 ;  /* 0x00000018649e7836 */ /* 0x000fe20000000000 */
[----:B------:R-:W-:Y:S01]  /*3f50*/  FSEL R6, R6, -INF , P2 ;  /* 0xff80000006067808 */ /* 0x000fe20001000000 */
[----:B------:R-:W-:Y:S01]  /*3f60*/  VIADD R157, R100, 0x19 ;  /* 0x00000019649d7836 */ /* 0x000fe20000000000 */
[----:B------:R-:W-:Y:S01]  /*3f70*/  FSEL R8, R8, -INF , P1 ;  /* 0xff80000008087808 */ /* 0x000fe20000800000 */
[----:B------:R-:W-:Y:S01]  /*3f80*/  VIADD R115, R100, 0x20 ;  /* 0x0000002064737836 */ /* 0x000fe20000000000 */
[----:B------:R-:W-:Y:S01]  /*3f90*/  FSEL R10, R10, -INF , P0 ;  /* 0xff8000000a0a7808 */ /* 0x000fe20000000000 */
[----:B------:R-:W-:Y:S01]  /*3fa0*/  VIADD R114, R100, 0x21 ;  /* 0x0000002164727836 */ /* 0x000fe20000000000 */
[-C--:B------:R-:W-:Y:S01]  /*3fb0*/  ISETP.GE.AND P2, PT, R164, R108.reuse, PT ;  /* 0x0000006ca400720c */ /* 0x080fe20003f46270 */
[C---:B------:R-:W-:Y:S01]  /*3fc0*/  VIADD R113, R100.reuse, 0x28 ;  /* 0x0000002864717836 */ /* 0x040fe20000000000 */
[-C--:B------:R-:W-:Y:S01]  /*3fd0*/  ISETP.GE.AND P1, PT, R163, R108.reuse, PT ;  /* 0x0000006ca300720c */ /* 0x080fe20003f26270 */
[----:B------:R-:W-:Y:S01]  /*3fe0*/  VIADD R112, R100, 0x29 ;  /* 0x0000002964707836 */ /* 0x000fe20000000000 */
[-C--:B------:R-:W-:Y:S01]  /*3ff0*/  ISETP.GE.AND P0, PT, R162, R108.reuse, PT ;  /* 0x0000006ca200720c */ /* 0x080fe20003f06270 */
[C---:B------:R-:W-:Y:S01]  /*4000*/  VIADD R111, R100.reuse, 0x30 ;  /* 0x00000030646f7836 */ /* 0x040fe20000000000 */
[----:B------:R-:W-:Y:S01]  /*4010*/  FSEL R5, R5, -INF , P2 ;  /* 0xff80000005057808 */ /* 0x000fe20001000000 */
[----:B------:R-:W-:Y:S01]  /*4020*/  VIADD R110, R100, 0x31 ;  /* 0x00000031646e7836 */ /* 0x000fe20000000000 */
[----:B------:R-:W-:Y:S01]  /*4030*/  FSEL R16, R16, -INF , P1 ;  /* 0xff80000010107808 */ /* 0x000fe20000800000 */
[----:B------:R-:W-:Y:S01]  /*4040*/  VIADD R109, R100, 0x38 ;  /* 0x00000038646d7836 */ /* 0x000fe20000000000 */
[----:B------:R-:W-:Y:S02]  /*4050*/  FSEL R17, R17, -INF , P0 ;  /* 0xff80000011117808 */ /* 0x000fe40000000000 */
[-C--:B------:R-:W-:Y:S02]  /*4060*/  ISETP.GE.AND P2, PT, R161, R108.reuse, PT ;  /* 0x0000006ca100720c */ /* 0x080fe40003f46270 */
[-C--:B------:R-:W-:Y:S02]  /*4070*/  ISETP.GE.AND P1, PT, R160, R108.reuse, PT ;  /* 0x0000006ca000720c */ /* 0x080fe40003f26270 */
[-C--:B------:R-:W-:Y:S02]  /*4080*/  ISETP.GE.AND P0, PT, R158, R108.reuse, PT ;  /* 0x0000006c9e00720c */ /* 0x080fe40003f06270 */
[----:B------:R-:W-:Y:S02]  /*4090*/  FSEL R20, R20, -INF , P2 ;  /* 0xff80000014147808 */ /* 0x000fe40001000000 */
[----:B------:R-:W-:Y:S02]  /*40a0*/  FSEL R21, R21, -INF , P1 ;  /* 0xff80000015157808 */ /* 0x000fe40000800000 */
[----:B------:R-:W-:Y:S02]  /*40b0*/  FSEL R32, R32, -INF , P0 ;  /* 0xff80000020207808 */ /* 0x000fe40000000000 */
[----:B------:R-:W-:Y:S02]  /*40c0*/  VIADDMNMX R101, R101, 0x49, R175, PT ;  /* 0x0000004965657846 */ /* 0x000fe400038001af */
[-C--:B------:R-:W-:Y:S02]  /*40d0*/  ISETP.GE.AND P2, PT, R157, R108.reuse, PT ;  /* 0x0000006c9d00720c */ /* 0x080fe40003f46270 */
[-C--:B------:R-:W-:Y:S02]  /*40e0*/  ISETP.GE.AND P1, PT, R115, R108.reuse, PT ;  /* 0x0000006c7300720c */ /* 0x080fe40003f26270 */
[----:B------:R-:W-:Y:S02]  /*40f0*/  ISETP.GE.AND P0, PT, R114, R108, PT ;  /* 0x0000006c7200720c */ /* 0x000fe40003f06270 */
[C---:B------:R-:W-:Y:S02]  /*4100*/  ISETP.GE.AND P6, PT, R100.reuse, R104, PT ;  /* 0x000000686400720c */ /* 0x040fe40003fc6270 */
[C---:B------:R-:W-:Y:S02]  /*4110*/  ISETP.GE.AND P5, PT, R100.reuse, R103, PT ;  /* 0x000000676400720c */ /* 0x040fe40003fa6270 */
[C---:B------:R-:W-:Y:S02]  /*4120*/  ISETP.GE.AND P4, PT, R100.reuse, R102, PT ;  /* 0x000000666400720c */ /* 0x040fe40003f86270 */
[C---:B------:R-:W-:Y:S01]  /*4130*/  ISETP.GE.AND P3, PT, R100.reuse, R101, PT ;  /* 0x000000656400720c */ /* 0x040fe20003f66270 */
[----:B------:R-:W-:Y:S01]  /*4140*/  VIADD R100, R100, 0x39 ;  /* 0x0000003964647836 */ /* 0x000fe20000000000 */
[----:B------:R-:W-:Y:S02]  /*4150*/  FSEL R33, R33, -INF , P2 ;  /* 0xff80000021217808 */ /* 0x000fe40001000000 */
[----:B------:R-:W-:Y:S02]  /*4160*/  FSEL R36, R36, -INF , P1 ;  /* 0xff80000024247808 */ /* 0x000fe40000800000 */
[----:B------:R-:W-:Y:S02]  /*4170*/  FSEL R37, R37, -INF , P0 ;  /* 0xff80000025257808 */ /* 0x000fe40000000000 */
[-C--:B------:R-:W-:Y:S02]  /*4180*/  ISETP.GE.AND P2, PT, R113, R108.reuse, PT ;  /* 0x0000006c7100720c */ /* 0x080fe40003f46270 */
[-C--:B------:R-:W-:Y:S02]  /*4190*/  ISETP.GE.AND P1, PT, R112, R108.reuse, PT ;  /* 0x0000006c7000720c */ /* 0x080fe40003f26270 */
[-C--:B------:R-:W-:Y:S02]  /*41a0*/  ISETP.GE.AND P0, PT, R111, R108.reuse, PT ;  /* 0x0000006c6f00720c */ /* 0x080fe40003f06270 */
[----:B------:R-:W-:Y:S02]  /*41b0*/  FSEL R48, R48, -INF , P2 ;  /* 0xff80000030307808 */ /* 0x000fe40001000000 */
[----:B------:R-:W-:Y:S02]  /*41c0*/  FSEL R49, R49, -INF , P1 ;  /* 0xff80000031317808 */ /* 0x000fe40000800000 */
[----:B------:R-:W-:Y:S02]  /*41d0*/  FSEL R52, R52, -INF , P0 ;  /* 0xff80000034347808 */ /* 0x000fe40000000000 */
[-C--:B------:R-:W-:Y:S02]  /*41e0*/  ISETP.GE.AND P2, PT, R110, R108.reuse, PT ;  /* 0x0000006c6e00720c */ /* 0x080fe40003f46270 */
[-C--:B------:R-:W-:Y:S02]  /*41f0*/  ISETP.GE.AND P1, PT, R109, R108.reuse, PT ;  /* 0x0000006c6d00720c */ /* 0x080fe40003f26270 */
[----:B------:R-:W-:Y:S02]  /*4200*/  ISETP.GE.AND P0, PT, R100, R108, PT ;  /* 0x0000006c6400720c */ /* 0x000fe40003f06270 */
        /* <DEDUP_REMOVED lines=93> */
[----:B------:R-:W-:Y:S02]  /*47e0*/  FSEL R4, R4, -INF , !P6 ;  /* 0xff80000004047808 */ /* 0x000fe40007000000 */
        /* <DEDUP_REMOVED lines=123> */
.L_x_295:
[C---:B------:R-:W-:Y:S01]  /*4fa0*/  FMUL.FTZ R101, R240.reuse, 1.4426950216293334961 ;  /* 0x3fb8aa3bf0657820 */ /* 0x040fe20000410000 */
[----:B------:R-:W-:Y:S01]  /*4fb0*/  FSETP.NEU.FTZ.AND P0, PT, R240, -INF , PT ;  /* 0xff800000f000780b */ /* 0x000fe20003f1d000 */
[----:B------:R-:W-:Y:S01]  /*4fc0*/  FMUL.FTZ R100, R239, 1.4426950216293334961 ;  /* 0x3fb8aa3bef647820 */ /* 0x000fe20000410000 */
[----:B------:R-:W-:Y:S02]  /*4fd0*/  IADD3 R104, PT, PT, R151, 0x4020, RZ ;  /* 0x0000402097687810 */ /* 0x000fe40007ffe0ff */
[----:B------:R-:W-:Y:S02]  /*4fe0*/  FSEL R101, R101, RZ, P0 ;  /* 0x000000ff65657208 */ /* 0x000fe40000000000 */
[----:B------:R-:W-:Y:S02]  /*4ff0*/  FSETP.NEU.FTZ.AND P0, PT, R239, -INF , PT ;  /* 0xff800000ef00780b */ /* 0x000fe40003f1d000 */
[----:B------:R-:W-:Y:S01]  /*5000*/  ISETP.GT.AND P1, PT, R177, R246, PT ;  /* 0x000000f6b100720c */ /* 0x000fe20003f24270 */
[--C-:B------:R-:W-:Y:S01]  /*5010*/  FFMA.FTZ R5, R5, UR14, -R101.reuse ;  /* 0x0000000e05057c23 */ /* 0x100fe20008010865 */
[----:B------:R-:W-:Y:S01]  /*5020*/  FSEL R100, R100, RZ, P0 ;  /* 0x000000ff64647208 */ /* 0x000fe20000000000 */
[--C-:B------:R-:W-:Y:S01]  /*5030*/  FFMA.FTZ R64, R64, UR14, -R101.reuse ;  /* 0x0000000e40407c23 */ /* 0x100fe20008010865 */
[--C-:B------:R-:W-:Y:S01]  /*5040*/  FFMA.FTZ R4, R4, UR14, -R101.reuse ;  /* 0x0000000e04047c23 */ /* 0x100fe20008010865 */
        /* <DEDUP_REMOVED lines=25> */
[----:B-1----:R-:W1:Y:S01]  /*51e0*/  S2R R6, SR_TID.X ;  /* 0x0000000000067919 */ /* 0x002e620000002100 */
[--C-:B------:R-:W-:Y:S01]  /*51f0*/  FFMA.FTZ R50, R50, UR14, -R100.reuse ;  /* 0x0000000e32327c23 */ /* 0x100fe20008010864 */
[--C-:B------:R-:W-:Y:S01]  /*5200*/  FFMA.FTZ R51, R51, UR14, -R100.reuse ;  /* 0x0000000e33337c23 */ /* 0x100fe20008010864 */
[--C-:B------:R-:W-:Y:S01]  /*5210*/  FFMA.FTZ R52, R52, UR14, -R101.reuse ;  /* 0x0000000e34347c23 */ /* 0x100fe20008010865 */
[--C-:B------:R-:W-:Y:S01]  /*5220*/  FFMA.FTZ R53, R53, UR14, -R101.reuse ;  /* 0x0000000e35357c23 */ /* 0x100fe20008010865 */
[----:B------:R-:W-:Y:S01]  /*5230*/  FFMA.FTZ R101, R65, UR14, -R101 ;  /* 0x0000000e41657c23 */ /* 0x000fe20008010865 */
[--C-:B------:R-:W-:Y:S03]  /*5240*/  FFMA.FTZ R54, R54, UR14, -R100.reuse ;  /* 0x0000000e36367c23 */ /* 0x100fe60008010864 */
[----:B------:R-:W-:Y:S01]  /*5250*/  MUFU.EX2 R225, R66 ;  /* 0x0000004200e17308 */ /* 0x000fe20000000800 */
[--C-:B------:R-:W-:Y:S01]  /*5260*/  FFMA.FTZ R55, R55, UR14, -R100.reuse ;  /* 0x0000000e37377c23 */ /* 0x100fe20008010864 */
[----:B------:R-:W-:Y:S01]  /*5270*/  FFMA.FTZ R100, R67, UR14, -R100 ;  /* 0x0000000e43647c23 */ /* 0x000fe20008010864 */
[C---:B------:R-:W-:Y:S01]  /*5280*/  FMUL.FTZ R5, R238.reuse, 1.4426950216293334961 ;  /* 0x3fb8aa3bee057820 */ /* 0x040fe20000410000 */
[----:B------:R-:W-:Y:S01]  /*5290*/  FSETP.NEU.FTZ.AND P0, PT, R238, -INF , PT ;  /* 0xff800000ee00780b */ /* 0x000fe20003f1d000 */
[----:B--2---:R-:W-:Y:S05]  /*52a0*/  FMUL.FTZ R4, R237, 1.4426950216293334961 ;  /* 0x3fb8aa3bed047820 */ /* 0x004fea0000410000 */
[----:B------:R-:W-:Y:S01]  /*52b0*/  MUFU.EX2 R226, R101 ;  /* 0x0000006500e27308 */ /* 0x000fe20000000800 */
[----:B------:R-:W-:Y:S02]  /*52c0*/  FSEL R5, R5, RZ, P0 ;  /* 0x000000ff05057208 */ /* 0x000fe40000000000 */
[----:B------:R-:W-:Y:S03]  /*52d0*/  FSETP.NEU.FTZ.AND P0, PT, R237, -INF , PT ;  /* 0xff800000ed00780b */ /* 0x000fe60003f1d000 */
[--C-:B------:R-:W-:Y:S01]  /*52e0*/  FFMA.FTZ R60, R60, UR14, -R5.reuse ;  /* 0x0000000e3c3c7c23 */ /* 0x100fe20008010805 */
[--C-:B------:R-:W-:Y:S03]  /*52f0*/  FFMA.FTZ R13, R13, UR14, -R5.reuse ;  /* 0x0000000e0d0d7c23 */ /* 0x100fe60008010805 */
[----:B------:R-:W-:Y:S01]  /*5300*/  MUFU.EX2 R224, R100 ;  /* 0x0000006400e07308 */ /* 0x000fe20000000800 */
[----:B------:R-:W-:Y:S01]  /*5310*/  FSEL R4, R4, RZ, P0 ;  /* 0x000000ff04047208 */ /* 0x000fe20000000000 */
        /* <DEDUP_REMOVED lines=25> */
[----:B------:R-:W-:Y:S01]  /*54b0*/  FFMA.FTZ R5, R61, UR14, -R5 ;  /* 0x0000000e3d057c23 */ /* 0x000fe20008010805 */
[--C-:B------:R-:W-:Y:S01]  /*54c0*/  FFMA.FTZ R42, R42, UR14, -R4.reuse ;  /* 0x0000000e2a2a7c23 */ /* 0x100fe20008010804 */
[--C-:B------:R-:W-:Y:S01]  /*54d0*/  FFMA.FTZ R43, R43, UR14, -R4.reuse ;  /* 0x0000000e2b2b7c23 */ /* 0x100fe20008010804 */
[--C-:B------:R-:W-:Y:S01]  /*54e0*/  FFMA.FTZ R46, R46, UR14, -R4.reuse ;  /* 0x0000000e2e2e7c23 */ /* 0x100fe20008010804 */
[--C-:B------:R-:W-:Y:S03]  /*54f0*/  FFMA.FTZ R47, R47, UR14, -R4.reuse ;  /* 0x0000000e2f2f7c23 */ /* 0x100fe60008010804 */
[----:B------:R3:W4:Y:S01]  /*5500*/  MUFU.EX2 R115, R7 ;  /* 0x0000000700737308 */ /* 0x0007220000000800 */
[--C-:B------:R-:W-:Y:S01]  /*5510*/  FFMA.FTZ R58, R58, UR14, -R4.reuse ;  /* 0x0000000e3a3a7c23 */ /* 0x100fe20008010804 */
[--C-:B------:R-:W-:Y:S01]  /*5520*/  FFMA.FTZ R59, R59, UR14, -R4.reuse ;  /* 0x0000000e3b3b7c23 */ /* 0x100fe20008010804 */
[----:B------:R-:W-:Y:S01]  /*5530*/  FFMA.FTZ R4, R63, UR14, -R4 ;  /* 0x0000000e3f047c23 */ /* 0x000fe20008010804 */
[----:B--2---:R-:W-:Y:S06]  /*5540*/  MOV R13, 0x10 ;  /* 0x00000010000d7802 */ /* 0x004fec0000000f00 */
[----:B------:R-:W-:Y:S10]  /*5550*/  MUFU.EX2 R160, R4 ;  /* 0x0000000400a07308 */ /* 0x000ff40000000800 */
[----:B------:R-:W-:Y:S10]  /*5560*/  MUFU.EX2 R214, R16 ;  /* 0x0000001000d67308 */ /* 0x000ff40000000800 */
[----:B------:R-:W2:Y:S10]  /*5570*/  MUFU.EX2 R211, R17 ;  /* 0x0000001100d37308 */ /* 0x000eb40000000800 */
[----:B------:R-:W-:Y:S10]  /*5580*/  MUFU.EX2 R208, R18 ;  /* 0x0000001200d07308 */ /* 0x000ff40000000800 */
[----:B------:R-:W2:Y:S10]  /*5590*/  MUFU.EX2 R206, R19 ;  /* 0x0000001300ce7308 */ /* 0x000eb40000000800 */
[----:B------:R-:W-:Y:S10]  /*55a0*/  MUFU.EX2 R114, R8 ;  /* 0x0000000800727308 */ /* 0x000ff40000000800 */
[----:B------:R2:W2:Y:S10]  /*55b0*/  MUFU.EX2 R112, R9 ;  /* 0x0000000900707308 */ /* 0x0004b40000000800 */
[----:B------:R-:W-:Y:S10]  /*55c0*/  MUFU.EX2 R110, R10 ;  /* 0x0000000a006e7308 */ /* 0x000ff40000000800 */
[----:B------:R2:W2:Y:S10]  /*55d0*/  MUFU.EX2 R109, R11 ;  /* 0x0000000b006d7308 */ /* 0x0004b40000000800 */
[----:B------:R-:W-:Y:S10]  /*55e0*/  MUFU.EX2 R158, R12 ;  /* 0x0000000c009e7308 */ /* 0x000ff40000000800 */
[----:B------:R-:W-:Y:S10]  /*55f0*/  MUFU.EX2 R113, R14 ;  /* 0x0000000e00717308 */ /* 0x000ff40000000800 */
[----:B------:R-:W2:Y:S10]  /*5600*/  MUFU.EX2 R111, R15 ;  /* 0x0000000f006f7308 */ /* 0x000eb40000000800 */
        /* <DEDUP_REMOVED lines=17> */
[----:B------:R-:W2:Y:S10]  /*5720*/  MUFU.EX2 R203, R37 ;  /* 0x0000002500cb7308 */ /* 0x000eb40000000800 */
        /* <DEDUP_REMOVED lines=13> */
[----:B------:R-:W-:Y:S10]  /*5800*/  MUFU.EX2 R195, R46 ;  /* 0x0000002e00c37308 */ /* 0x000ff40000000800 */
[----:B------:R-:W-:Y:S10]  /*5810*/  MUFU.EX2 R193, R47 ;  /* 0x0000002f00c17308 */ /* 0x000ff40000000800 */
[----:B------:R-:W-:Y:S10]  /*5820*/  MUFU.EX2 R213, R52 ;  /* 0x0000003400d57308 */ /* 0x000ff40000000800 */
[----:B------:R-:W2:Y:S10]  /*5830*/  MUFU.EX2 R210, R53 ;  /* 0x0000003500d27308 */ /* 0x000eb40000000800 */
[----:B------:R-:W-:Y:S10]  /*5840*/  MUFU.EX2 R207, R54 ;  /* 0x0000003600cf7308 */ /* 0x000ff40000000800 */
[----:B------:R-:W2:Y:S10]  /*5850*/  MUFU.EX2 R215, R55 ;  /* 0x0000003700d77308 */ /* 0x000eb40000000800 */
[----:B------:R-:W-:Y:S10]  /*5860*/  MUFU.EX2 R212, R56 ;  /* 0x0000003800d47308 */ /* 0x000ff40000000800 */
[----:B------:R-:W2:Y:S10]  /*5870*/  MUFU.EX2 R209, R57 ;  /* 0x0000003900d17308 */ /* 0x000eb40000000800 */
[----:B------:R-:W-:Y:S10]  /*5880*/  MUFU.EX2 R205, R58 ;  /* 0x0000003a00cd7308 */ /* 0x000ff40000000800 */
[----:B------:R-:W2:Y:S01]  /*5890*/  MUFU.EX2 R199, R59 ;  /* 0x0000003b00c77308 */ /* 0x000ea20000000800 */
[----:B---3--:R-:W-:Y:S02]  /*58a0*/  F2FP.F16.F32.PACK_AB R7, R183, R186 ;  /* 0x000000bab707723e */ /* 0x008fe400000000ff */
[----:B-1----:R-:W-:Y:S02]  /*58b0*/  LOP3.LUT P0, RZ, R6, 0x4, RZ, 0xc0, !PT ;  /* 0x0000000406ff7812 */ /* 0x002fe4000780c0ff */
[----:B----4-:R-:W-:Y:S01]  /*58c0*/  F2FP.F16.F32.PACK_AB R6, R115, R179 ;  /* 0x000000b37306723e */ /* 0x010fe200000000ff */
[----:B------:R1:W-:Y:S01]  /*58d0*/  STS [R172], R7 ;  /* 0x00000007ac007388 */ /* 0x0003e20000000800 */
[----:B------:R-:W-:Y:S02]  /*58e0*/  SEL R13, R13, 0xfffffff0, !P0 ;  /* 0xfffffff00d0d7807 */ /* 0x000fe40004000000 */
[----:B--2---:R-:W-:Y:S01]  /*58f0*/  F2FP.F16.F32.PACK_AB R9, R211, R214 ;  /* 0x000000d6d309723e */ /* 0x004fe200000000ff */
[----:B------:R2:W-:Y:S01]  /*5900*/  STS [R172+0x400], R6 ;  /* 0x00040006ac007388 */ /* 0x0005e20000000800 */
[----:B------:R-:W-:Y:S02]  /*5910*/  F2FP.F16.F32.PACK_AB R8, R206, R208 ;  /* 0x000000d0ce08723e */ /* 0x000fe400000000ff */
[----:B------:R-:W-:Y:S02]  /*5920*/  F2FP.F16.F32.PACK_AB R11, R112, R114 ;  /* 0x00000072700b723e */ /* 0x000fe400000000ff */
[----:B------:R-:W-:Y:S02]  /*5930*/  F2FP.F16.F32.PACK_AB R10, R109, R110 ;  /* 0x0000006e6d0a723e */ /* 0x000fe400000000ff */
[----:B------:R-:W-:Y:S02]  /*5940*/  F2FP.F16.F32.PACK_AB R12, R111, R113 ;  /* 0x000000716f0c723e */ /* 0x000fe400000000ff */
[----:B------:R-:W-:Y:S02]  /*5950*/  F2FP.F16.F32.PACK_AB R5, R203, R204 ;  /* 0x000000cccb05723e */ /* 0x000fe400000000ff */
[-C--:B------:R-:W-:Y:S02]  /*5960*/  IADD3 R108, PT, PT, R176, R13.reuse, RZ ;  /* 0x0000000db06c7210 */ /* 0x080fe40007ffe0ff */
[-C--:B------:R-:W-:Y:S02]  /*5970*/  IADD3 R4, PT, PT, R170, R13.reuse, RZ ;  /* 0x0000000daa047210 */ /* 0x080fe40007ffe0ff */
[----:B-1----:R-:W-:Y:S02]  /*5980*/  IADD3 R7, PT, PT, R172, R13, RZ ;  /* 0x0000000dac077210 */ /* 0x002fe40007ffe0ff */
[----:B--2---:R-:W-:Y:S03]  /*5990*/  F2FP.F16.F32.PACK_AB R6, R157, R158 ;  /* 0x0000009e9d06723e */ /* 0x004fe600000000ff */
[----:B------:R1:W-:Y:S04]  /*59a0*/  STS [R7], R9 ;  /* 0x0000000907007388 */ /* 0x0003e80000000800 */
[----:B------:R2:W-:Y:S04]  /*59b0*/  STS [R7+0x400], R8 ;  /* 0x0004000807007388 */ /* 0x0005e80000000800 */
[----:B------:R3:W-:Y:S04]  /*59c0*/  STS [R172+0x2000], R11 ;  /* 0x0020000bac007388 */ /* 0x0007e80000000800 */
[----:B------:R4:W-:Y:S04]  /*59d0*/  STS [R172+0x2400], R10 ;  /* 0x0024000aac007388 */ /* 0x0009e80000000800 */
[----:B------:R4:W-:Y:S04]  /*59e0*/  STS [R7+0x2000], R6 ;  /* 0x0020000607007388 */ /* 0x0009e80000000800 */
[----:B------:R4:W-:Y:S01]  /*59f0*/  STS [R7+0x2400], R12 ;  /* 0x0024000c07007388 */ /* 0x0009e20000000800 */
[----:B-1----:R-:W-:Y:S02]  /*5a00*/  F2FP.F16.F32.PACK_AB R9, R218, R219 ;  /* 0x000000dbda09723e */ /* 0x002fe400000000ff */
[----:B--2---:R-:W-:Y:S02]  /*5a10*/  F2FP.F16.F32.PACK_AB R8, R216, R217 ;  /* 0x000000d9d808723e */ /* 0x004fe400000000ff */
[----:B---3--:R-:W-:Y:S02]  /*5a20*/  F2FP.F16.F32.PACK_AB R11, R189, R192 ;  /* 0x000000c0bd0b723e */ /* 0x008fe400000000ff */
[----:B----4-:R-:W-:Y:S03]  /*5a30*/  F2FP.F16.F32.PACK_AB R10, R185, R187 ;  /* 0x000000bbb90a723e */ /* 0x010fe600000000ff */
[----:B------:R-:W-:Y:S01]  /*5a40*/  STS [R171], R11 ;  /* 0x0000000bab007388 */ /* 0x000fe20000000800 */
[----:B------:R-:W-:Y:S03]  /*5a50*/  IADD3 R6, PT, PT, R171, R13, RZ ;  /* 0x0000000dab067210 */ /* 0x000fe60007ffe0ff */
[----:B------:R1:W-:Y:S01]  /*5a60*/  STS [R171+0x400], R10 ;  /* 0x0004000aab007388 */ /* 0x0003e20000000800 */
[----:B------:R-:W-:Y:S03]  /*5a70*/  F2FP.F16.F32.PACK_AB R7, R163, R173 ;  /* 0x000000ada307723e */ /* 0x000fe600000000ff */
[----:B------:R2:W-:Y:S04]  /*5a80*/  STS [R6], R9 ;  /* 0x0000000906007388 */ /* 0x0005e80000000800 */
[----:B------:R3:W-:Y:S01]  /*5a90*/  STS [R6+0x400], R8 ;  /* 0x0004000806007388 */ /* 0x0007e20000000800 */
[----:B-1----:R-:W-:Y:S02]  /*5aa0*/  F2FP.F16.F32.PACK_AB R10, R164, R174 ;  /* 0x000000aea40a723e */ /* 0x002fe400000000ff */
[----:B--2---:R-:W-:Y:S03]  /*5ab0*/  F2FP.F16.F32.PACK_AB R9, R161, R162 ;  /* 0x000000a2a109723e */ /* 0x004fe600000000ff */
[----:B------:R-:W-:Y:S01]  /*5ac0*/  STS [R171+0x2000], R10 ;  /* 0x0020000aab007388 */ /* 0x000fe20000000800 */
[----:B---3--:R-:W-:Y:S03]  /*5ad0*/  F2FP.F16.F32.PACK_AB R8, R182, R184 ;  /* 0x000000b8b608723e */ /* 0x008fe600000000ff */
[----:B------:R1:W-:Y:S04]  /*5ae0*/  STS [R171+0x2400], R9 ;  /* 0x00240009ab007388 */ /* 0x0003e80000000800 */
[----:B------:R2:W-:Y:S04]  /*5af0*/  STS [R6+0x2000], R8 ;  /* 0x0020000806007388 */ /* 0x0005e80000000800 */
[----:B------:R3:W-:Y:S04]  /*5b00*/  STS [R6+0x2400], R7 ;  /* 0x0024000706007388 */ /* 0x0007e80000000800 */
[----:B------:R4:W-:Y:S01]  /*5b10*/  STS [R176], R5 ;  /* 0x00000005b0007388 */ /* 0x0009e20000000800 */
[----:B-1----:R-:W-:Y:S02]  /*5b20*/  F2FP.F16.F32.PACK_AB R9, R197, R198 ;  /* 0x000000c6c509723e */ /* 0x002fe400000000ff */
[----:B--2---:R-:W-:Y:S02]  /*5b30*/  F2FP.F16.F32.PACK_AB R8, R194, R196 ;  /* 0x000000c4c208723e */ /* 0x004fe400000000ff */
[----:B---3--:R-:W-:Y:S02]  /*5b40*/  F2FP.F16.F32.PACK_AB R7, R222, R223 ;  /* 0x000000dfde07723e */ /* 0x008fe400000000ff */
[----:B------:R-:W-:Y:S02]  /*5b50*/  F2FP.F16.F32.PACK_AB R6, R220, R221 ;  /* 0x000000dddc06723e */ /* 0x000fe400000000ff */
        /* <DEDUP_REMOVED lines=12> */
[----:B------:R4:W-:Y:S04]  /*5c20*/  STS [R170], R7 ;  /* 0x00000007aa007388 */ /* 0x0009e80000000800 */
[----:B------:R4:W-:Y:S01]  /*5c30*/  STS [R170+0x400], R6 ;  /* 0x00040006aa007388 */ /* 0x0009e20000000800 */
[----:B-1----:R-:W-:Y:S02]  /*5c40*/  F2FP.F16.F32.PACK_AB R5, R226, R227 ;  /* 0x000000e3e205723e */ /* 0x002fe400000000ff */
[----:B--2---:R-:W-:Y:S03]  /*5c50*/  F2FP.F16.F32.PACK_AB R9, R209, R212 ;  /* 0x000000d4d109723e */ /* 0x004fe600000000ff */
        /* <DEDUP_REMOVED lines=9> */
[----:B------:R1:W-:Y:S04]  /*5cf0*/  STS [R4+0x2400], R5 ;  /* 0x0024000504007388 */ /* 0x0003e80000000800 */
[----:B------:R-:W2:Y:S08]  /*5d00*/  LDSM.16.M88.4 R64, [R151+0x4000] ;  /* 0x004000009740783b */ /* 0x000eb00000000200 */
[----:B------:R-:W3:Y:S01]  /*5d10*/  LDSM.16.M88.4 R60, [R151+0x5000] ;  /* 0x00500000973c783b */ /* 0x000ee20000000200 */
[----:B-1----:R-:W-:Y:S04]  /*5d20*/  IADD3 R4, PT, PT, R151, 0x4000, RZ ;  /* 0x0000400097047810 */ /* 0x002fe80007ffe0ff */
[----:B------:R-:W-:Y:S05]  /*5d30*/  @P0 IADD3 R104, PT, PT, R4, -0x20, RZ ;  /* 0xffffffe004680810 */ /* 0x000fea0007ffe0ff */
[----:B------:R-:W1:Y:S08]  /*5d40*/  LDSM.16.M88.4 R100, [R104] ;  /* 0x000000006864783b */ /* 0x000e700000000200 */
[----:B------:R-:W4:Y:S01]  /*5d50*/  LDSM.16.M88.4 R104, [R104+0x1000] ;  /* 0x001000006868783b */ /* 0x000f220000000200 */
[-C--:B--2---:R-:W-:Y:S08]  /*5d60*/  HMMA.16816.F32 R4, R64, R116.reuse, RZ ;  /* 0x000000744004723c */ /* 0x084ff000000018ff */
[C---:B---3--:R-:W-:Y:S08]  /*5d70*/  HMMA.16816.F32 R8, R60.reuse, R116, RZ ;  /* 0x000000743c08723c */ /* 0x048ff000000018ff */
        /* <DEDUP_REMOVED lines=14> */
[-C--:B-1----:R-:W-:Y:S08]  /*5e60*/  HMMA.16816.F32 R4, R100, R132.reuse, R4 ;  /* 0x000000846404723c */ /* 0x082ff00000001804 */
[C---:B----4-:R-:W-:Y:S08]  /*5e70*/  HMMA.16816.F32 R8, R104.reuse, R132, R8 ;  /* 0x000000846808723c */ /* 0x050ff00000001808 */
[-C--:B------:R-:W-:Y:S03]  /*5e80*/  HMMA.16816.F32 R12, R104, R134.reuse, R12 ;  /* 0x00000086680c723c */ /* 0x080fe6000000180c */
[C---:B-----5:R-:W-:Y:S01]  /*5e90*/  FADD.FTZ R4, -R168.reuse, R4 ;  /* 0x00000004a8047221 */ /* 0x060fe20000010100 */
[C---:B------:R-:W-:Y:S01]  /*5ea0*/  FADD.FTZ R6, -R167.reuse, R6 ;  /* 0x00000006a7067221 */ /* 0x040fe20000010100 */
[----:B------:R-:W-:Y:S01]  /*5eb0*/  FADD.FTZ R7, -R167, R7 ;  /* 0x00000007a7077221 */ /* 0x000fe20000010100 */
[----:B------:R-:W-:Y:S01]  /*5ec0*/  FADD.FTZ R5, -R168, R5 ;  /* 0x00000005a8057221 */ /* 0x000fe20000010100 */
[----:B------:R-:W-:Y:S01]  /*5ed0*/  FMUL.FTZ R4, R186, R4 ;  /* 0x00000004ba047220 */ /* 0x000fe20000410000 */
[C---:B------:R-:W-:Y:S01]  /*5ee0*/  HMMA.16816.F32 R16, R100.reuse, R134, R16 ;  /* 0x000000866410723c */ /* 0x040fe20000001810 */
[----:B------:R-:W1:Y:S03]  /*5ef0*/  S2R R186, SR_TID.X ;  /* 0x0000000000ba7919 */ /* 0x000e660000002100 */
[C---:B------:R-:W-:Y:S01]  /*5f00*/  FADD.FTZ R10, -R165.reuse, R10 ;  /* 0x0000000aa50a7221 */ /* 0x040fe20000010100 */
[----:B------:R-:W-:Y:S01]  /*5f10*/  FADD.FTZ R11, -R165, R11 ;  /* 0x0000000ba50b7221 */ /* 0x000fe20000010100 */
[----:B------:R-:W-:Y:S01]  /*5f20*/  FMUL.FTZ R6, R179, R6 ;  /* 0x00000006b3067220 */ /* 0x000fe20000410000 */
[----:B------:R-:W-:Y:S01]  /*5f30*/  FMUL.FTZ R7, R115, R7 ;  /* 0x0000000773077220 */ /* 0x000fe20000410000 */
        /* <DEDUP_REMOVED lines=18> */
[----:B------:R-:W-:Y:S01]  /*6060*/  F2FP.F16.F32.PACK_AB R115, R5, R4 ;  /* 0x000000040573723e */ /* 0x000fe200000000ff */
[C---:B------:R-:W-:Y:S01]  /*6070*/  FADD.FTZ R24, -R166.reuse, R24 ;  /* 0x00000018a6187221 */ /* 0x040fe20000010100 */
[C---:B------:R-:W-:Y:S01]  /*6080*/  FADD.FTZ R25, -R166.reuse, R25 ;  /* 0x00000019a6197221 */ /* 0x040fe20000010100 */
[----:B------:R-:W-:Y:S01]  /*6090*/  FADD.FTZ R9, -R166, R9 ;  /* 0x00000009a6097221 */ /* 0x000fe20000010100 */
        /* <DEDUP_REMOVED lines=23> */
[----:B------:R-:W-:Y:S01]  /*6210*/  FADD.FTZ R29, -R166, R29 ;  /* 0x0000001da61d7221 */ /* 0x000fe20000010100 */
[----:B------:R-:W-:Y:S01]  /*6220*/  F2FP.F16.F32.PACK_AB R114, R7, R6 ;  /* 0x000000060772723e */ /* 0x000fe200000000ff */
[C---:B------:R-:W-:Y:S01]  /*6230*/  FADD.FTZ R26, -R165.reuse, R26 ;  /* 0x0000001aa51a7221 */ /* 0x040fe20000010100 */
[C---:B------:R-:W-:Y:S01]  /*6240*/  FADD.FTZ R27, -R165.reuse, R27 ;  /* 0x0000001ba51b7221 */ /* 0x040fe20000010100 */
[C---:B------:R-:W-:Y:S01]  /*6250*/  FADD.FTZ R30, -R165.reuse, R30 ;  /* 0x0000001ea51e7221 */ /* 0x040fe20000010100 */
[C---:B------:R-:W-:Y:S01]  /*6260*/  HMMA.16816.F32 R56, R104.reuse, R144, R56 ;  /* 0x000000906838723c */ /* 0x040fe20000001838 */
[----:B------:R-:W-:Y:S03]  /*6270*/  MOV R6, 0x10 ;  /* 0x0000001000067802 */ /* 0x000fe60000000f00 */
[----:B------:R-:W-:Y:S01]  /*6280*/  FADD.FTZ R31, -R165, R31 ;  /* 0x0000001fa51f7221 */ /* 0x000fe20000010100 */
        /* <DEDUP_REMOVED lines=9> */
[----:B------:R-:W-:Y:S01]  /*6320*/  HMMA.16816.F32 R64, R100, R146, R64 ;  /* 0x000000926440723c */ /* 0x000fe20000001840 */
[----:B------:R-:W2:Y:S03]  /*6330*/  S2R R100, SR_TID.X ;  /* 0x0000000000647919 */ /* 0x000ea60000002100 */
[C---:B------:R-:W-:Y:S01]  /*6340*/  FADD.FTZ R40, -R166.reuse, R40 ;  /* 0x00000028a6287221 */ /* 0x040fe20000010100 */
        /* <DEDUP_REMOVED lines=22> */
[----:B-1----:R-:W-:Y:S01]  /*64b0*/  SHF.L.U32 R186, R186, 0x3, RZ ;  /* 0x00000003baba7819 */ /* 0x002fe200000006ff */
[C---:B------:R-:W-:Y:S01]  /*64c0*/  FADD.FTZ R56, -R166.reuse, R56 ;  /* 0x00000038a6387221 */ /* 0x040fe20000010100 */
[C---:B------:R-:W-:Y:S01]  /*64d0*/  FADD.FTZ R57, -R166.reuse, R57 ;  /* 0x00000039a6397221 */ /* 0x040fe20000010100 */
[C---:B------:R-:W-:Y:S01]  /*64e0*/  FADD.FTZ R58, -R165.reuse, R58 ;  /* 0x0000003aa53a7221 */ /* 0x040fe20000010100 */
[C---:B------:R-:W-:Y:S01]  /*64f0*/  FADD.FTZ R59, -R165.reuse, R59 ;  /* 0x0000003ba53b7221 */ /* 0x040fe20000010100 */
[----:B------:R-:W-:Y:S01]  /*6500*/  FADD.FTZ R60, -R166, R60 ;  /* 0x0000003ca63c7221 */ /* 0x000fe20000010100 */
[----:B--2---:R-:W-:Y:S01]  /*6510*/  LOP3.LUT P0, RZ, R100, 0x4, RZ, 0xc0, !PT ;  /* 0x0000000464ff7812 */ /* 0x004fe2000780c0ff */
[----:B------:R-:W-:Y:S01]  /*6520*/  FADD.FTZ R61, -R166, R61 ;  /* 0x0000003da63d7221 */ /* 0x000fe20000010100 */
[C---:B------:R-:W-:Y:S01]  /*6530*/  FADD.FTZ R62, -R165.reuse, R62 ;  /* 0x0000003ea53e7221 */ /* 0x040fe20000010100 */
[----:B------:R-:W-:Y:S01]  /*6540*/  FADD.FTZ R63, -R165, R63 ;  /* 0x0000003fa53f7221 */ /* 0x000fe20000010100 */
[----:B------:R-:W-:Y:S01]  /*6550*/  SEL R6, R6, 0xfffffff0, !P0 ;  /* 0xfffffff006067807 */ /* 0x000fe20004000000 */
        /* <DEDUP_REMOVED lines=14> */
[----:B------:R-:W-:Y:S01]  /*6640*/  IADD3 R5, PT, PT, R172, R6, RZ ;  /* 0x00000006ac057210 */ /* 0x000fe20007ffe0ff */
        /* <DEDUP_REMOVED lines=92> */
.L_x_296:
[----:B------:R-:W-:Y:S01]  /*6c10*/  STS [R172+-0x8000], R115 ;  /* 0xff800073ac007388 */ /* 0x000fe20000000800 */
[----:B------:R-:W-:Y:S01]  /*6c20*/  IMAD.IADD R4, R171, 0x1, R6 ;  /* 0x00000001ab047824 */ /* 0x000fe200078e0206 */
[----:B------:R-:W-:Y:S01]  /*6c30*/  IADD3 R6, PT, PT, R170, R6, RZ ;  /* 0x00000006aa067210 */ /* 0x000fe20007ffe0ff */
[----:B------:R-:W2:Y:S01]  /*6c40*/  LDC R64, c[0x0][0x44c] ;  /* 0x00011300ff407b82 */ /* 0x000ea20000000800 */
        /* <DEDUP_REMOVED lines=34> */
[----:B-1----:R-:W1:Y:S04]  /*6e70*/  LDSM.16.MT88.4 R8, [R2+0x4000] ;  /* 0x004000000208783b */ /* 0x002e680000004200 */
        /* <DEDUP_REMOVED lines=84> */
.L_x_297:
[----:B------:R-:W-:Y:S01]  /*73c0*/  LDSM.16.M88.4 R16, [R152] ;  /* 0x000000009810783b */ /* 0x000fe20000000200 */
[----:B------:R-:W-:Y:S02]  /*73d0*/  LEA R62, P0, R245, R180, 0x2 ;  /* 0x000000b4f53e7211 */ /* 0x000fe400078010ff */
[----:B------:R-:W-:Y:S01]  /*73e0*/  ISETP.GT.AND P4, PT, R177, R246, PT ;  /* 0x000000f6b100720c */ /* 0x000fe20003f84270 */
        /* <DEDUP_REMOVED lines=175> */
[----:B------:R-:W1:Y:S01]  /*7ee0*/  S2R R17, SR_TID.X ;  /* 0x0000000000117919 */ /* 0x000e620000002100 */
[----:B------:R-:W2:Y:S01]  /*7ef0*/  LDCU UR10, c[0x0][0x500] ;  /* 0x0000a000ff0a77ac */ /* 0x000ea20008000800 */
[----:B------:R-:W-:Y:S02]  /*7f00*/  F2FP.F16.F32.PACK_AB R68, R69, R68 ;  /* 0x000000444544723e */ /* 0x000fe400000000ff */
[----:B------:R-:W-:Y:S02]  /*7f10*/  F2FP.F16.F32.PACK_AB R70, R71, R70 ;  /* 0x000000464746723e */ /* 0x000fe400000000ff */
[----:B------:R-:W-:Y:S02]  /*7f20*/  F2FP.F16.F32.PACK_AB R80, R81, R80 ;  /* 0x000000505150723e */ /* 0x000fe400000000ff */
[----:B------:R-:W-:Y:S02]  /*7f30*/  F2FP.F16.F32.PACK_AB R82, R83, R82 ;  /* 0x000000525352723e */ /* 0x000fe400000000ff */
[----:B------:R-:W-:-:S02]  /*7f40*/  F2FP.F16.F32.PACK_AB R72, R73, R72 ;  /* 0x000000484948723e */ /* 0x000fc400000000ff */
[----:B------:R-:W-:Y:S02]  /*7f50*/  F2FP.F16.F32.PACK_AB R74, R75, R74 ;  /* 0x0000004a4b4a723e */ /* 0x000fe400000000ff */
[----:B------:R-:W-:Y:S02]  /*7f60*/  F2FP.F16.F32.PACK_AB R76, R77, R76 ;  /* 0x0000004c4d4c723e */ /* 0x000fe400000000ff */
[----:B------:R-:W-:Y:S02]  /*7f70*/  F2FP.F16.F32.PACK_AB R78, R79, R78 ;  /* 0x0000004e4f4e723e */ /* 0x000fe400000000ff */
[----:B------:R-:W-:Y:S01]  /*7f80*/  ISETP.NE.AND P0, PT, R252, -0x1, PT ;  /* 0xfffffffffc00780c */ /* 0x000fe20003f05270 */
        /* <DEDUP_REMOVED lines=30> */
[----:B------:R-:W-:Y:S01]  /*8170*/  IMAD.SHL.U32 R13, R100, 0x4, RZ ;  /* 0x00000004640d7824 */ /* 0x000fe200078e00ff */
        /* <DEDUP_REMOVED lines=38> */
.L_x_299:
[----:B------:R-:W2:Y:S01]  /*83e0*/  LDCU.64 UR14, c[0x0][0x5c0] ;  /* 0x0000b800ff0e77ac */ /* 0x000ea20008000a00 */
[----:B-1----:R-:W-:-:S05]  /*83f0*/  IADD3 R4, PT, PT, R248, R252, RZ ;  /* 0x000000fcf8047210 */ /* 0x002fca0007ffe0ff */
[C---:B--2---:R-:W-:Y:S02]  /*8400*/  IMAD R3, R4.reuse, UR15, RZ ;  /* 0x0000000f04037c24 */ /* 0x044fe4000f8e02ff */
[----:B------:R-:W-:-:S05]  /*8410*/  IMAD.WIDE.U32 R4, R4, UR14, RZ ;  /* 0x0000000e04047c25 */ /* 0x000fca000f8e00ff */
[----:B------:R-:W-:Y:S02]  /*8420*/  IADD3 R15, PT, PT, R5, R3, RZ ;  /* 0x00000003050f7210 */ /* 0x000fe40007ffe0ff */
[----:B------:R-:W-:Y:S02]  /*8430*/  MOV R14, R4 ;  /* 0x00000004000e7202 */ /* 0x000fe40000000f00 */
.L_x_300:
        /* <DEDUP_REMOVED lines=12> */
.L_x_301:
[----:B------:R-:W1:Y:S01]  /*8500*/  LDCU.64 UR12, c[0x0][0x5c8] ;  /* 0x0000b900ff0c77ac */ /* 0x000e620008000a00 */
[----:B------:R-:W-:-:S05]  /*8510*/  IADD3 R4, PT, PT, R248, R252, RZ ;  /* 0x000000fcf8047210 */ /* 0x000fca0007ffe0ff */
[C---:B-1----:R-:W-:Y:S02]  /*8520*/  IMAD R3, R4.reuse, UR13, RZ ;  /* 0x0000000d04037c24 */ /* 0x042fe4000f8e02ff */
[----:B------:R-:W-:-:S05]  /*8530*/  IMAD.WIDE.U32 R4, R4, UR12, RZ ;  /* 0x0000000c04047c25 */ /* 0x000fca000f8e00ff */
[----:B------:R-:W-:Y:S02]  /*8540*/  IADD3 R7, PT, PT, R5, R3, RZ ;  /* 0x0000000305077210 */ /* 0x000fe40007ffe0ff */
[----:B------:R-:W-:-:S07]  /*8550*/  MOV R3, R4 ;  /* 0x0000000400037202 */ /* 0x000fce0000000f00 */
.L_x_302:
        /* <DEDUP_REMOVED lines=50> */
.L_x_304:
[----:B------:R-:W-:Y:S05]  /*8880*/  BSYNC.RECONVERGENT B0 ;  /* 0x0000000000007941 */ /* 0x000fea0003800200 */
.L_x_303:
        /* <DEDUP_REMOVED lines=13> */
.L_x_306:
[----:B------:R-:W-:Y:S05]  /*8960*/  BSYNC.RECONVERGENT B0 ;  /* 0x0000000000007941 */ /* 0x000fea0003800200 */
.L_x_305:
        /* <DEDUP_REMOVED lines=12> */
.L_x_269:
[----:B------:R-:W-:Y:S05]  /*8a30*/  BSYNC.RECONVERGENT B1 ;  /* 0x0000000000017941 */ /* 0x000fea0003800200 */
.L_x_251:
        /* <DEDUP_REMOVED lines=11> */
.L_x_308:
        /* <DEDUP_REMOVED lines=9> */
.L_x_1583:


//--------------------- .text._ZN5flash27flash_bwd_convert_dq_kernelI23Flash_bwd_kernel_traitsILi32ELi128ELi128ELi8ELi4ELi4ELi4ELb1ELb0EN7cutlass6half_tE19Flash_kernel_traitsILi32ELi128ELi128ELi8ES3_EEEEvNS_16Flash_bwd_paramsEi --------------------------
	.section	.text._ZN5flash27flash_bwd_convert_dq_kernelI23Flash_bwd_kernel_traitsILi32ELi128ELi128ELi8ELi4ELi4ELi4ELb1ELb0EN7cutlass6half_tE19Flash_kernel_traitsILi32ELi128ELi128ELi8ES3_EEEEvNS_16Flash_bwd_paramsEi,"ax",@progbits
	.align	128
        .global         _ZN5flash27flash_bwd_convert_dq_kernelI23Flash_bwd_kernel_traitsILi32ELi128ELi128ELi8ELi4ELi4ELi4ELb1ELb0EN7cutlass6half_tE19Flash_kernel_traitsILi32ELi128ELi128ELi8ES3_EEEEvNS_16Flash_bwd_paramsEi
        .type           _ZN5flash27flash_bwd_convert_dq_kernelI23Flash_bwd_kernel_traitsILi32ELi128ELi128ELi8ELi4ELi4ELi4ELb1ELb0EN7cutlass6half_tE19Flash_kernel_traitsILi32ELi128ELi128ELi8ES3_EEEEvNS_16Flash_bwd_paramsEi,@function
        .size           _ZN5flash27flash_bwd_convert_dq_kernelI23Flash_bwd_kernel_traitsILi32ELi128ELi128ELi8ELi4ELi4ELi4ELb1ELb0EN7cutlass6half_tE19Flash_kernel_traitsILi32ELi128ELi128ELi8ES3_EEEEvNS_16Flash_bwd_paramsEi,(.L_x_1584 - _ZN5flash27flash_bwd_convert_dq_kernelI23Flash_bwd_kernel_traitsILi32ELi128ELi128ELi8ELi4ELi4ELi4ELb1ELb0EN7cutlass6half_tE19Flash_kernel_traitsILi32ELi128ELi128ELi8ES3_EEEEvNS_16Flash_bwd_paramsEi)
        .other          _ZN5flash27flash_bwd_convert_dq_kernelI23Flash_bwd_kernel_traitsILi32ELi128ELi128ELi8ELi4ELi4ELi4ELb1ELb0EN7cutlass6half_tE19Flash_kernel_traitsILi32ELi128ELi128ELi8ES3_EEEEvNS_16Flash_bwd_paramsEi,@"STO_CUDA_ENTRY STV_DEFAULT"
_ZN5flash27flash_bwd_convert_dq_kernelI23Flash_bwd_kernel_traitsILi32ELi128ELi128ELi8ELi4ELi4ELi4ELb1ELb0EN7cutlass6half_tE19Flash_kernel_traitsILi32ELi128ELi128ELi8ES3_EEEEvNS_16Flash_bwd_paramsEi:
.text._ZN5flash27flash_bwd_convert_dq_kernelI23Flash_bwd_kernel_traitsILi32ELi128ELi128ELi8ELi4ELi4ELi4ELb1ELb0EN7cutlass6half_tE19Flash_kernel_traitsILi32ELi128ELi128ELi8ES3_EEEEvNS_16Flash_bwd_paramsEi:
[----:B------:R-:W-:Y:S01]  /*0000*/  LDC R1, c[0x0][0x37c] ;  /* 0x0000df00ff017b82 */ /* 0x000fe20000000800 */
[----:B------:R-:W0:Y:S07]  /*0010*/  LDCU.64 UR6, c[0x0][0x460] ;  /* 0x00008c00ff0677ac */ /* 0x000e2e0008000a00 */
[----:B------:R-:W1:Y:S01]  /*0020*/  S2UR UR10, SR_CTAID.Y ;  /* 0x00000000000a79c3 */ /* 0x000e620000002600 */
[----:B------:R-:W1:Y:S01]  /*0030*/  LDCU.64 UR4, c[0x0][0x460] ;  /* 0x00008c00ff0477ac */ /* 0x000e620008000a00 */
[----:B------:R-:W2:Y:S01]  /*0040*/  LDCU.64 UR14, c[0x0][0x358] ;  /* 0x00006b00ff0e77ac */ /* 0x000ea20008000a00 */
[----:B0-----:R-:W-:-:S02]  /*0050*/  UISETP.NE.U32.AND UP0, UPT, UR6, URZ, UPT ;  /* 0x000000ff0600728c */ /* 0x001fc4000bf05070 */
[----:B------:R-:W-:Y:S02]  /*0060*/  UISETP.NE.U32.AND UP1, UPT, UR6, URZ, UPT ;  /* 0x000000ff0600728c */ /* 0x000fe4000bf25070 */
[----:B------:R-:W-:Y:S02]  /*0070*/  UISETP.NE.AND.EX UP0, UPT, UR7, URZ, UPT, UP0 ;  /* 0x000000ff0700728c */ /* 0x000fe4000bf05300 */
[----:B------:R-:W-:Y:S02]  /*0080*/  UISETP.NE.AND.EX UP1, UPT, UR7, URZ, UPT, UP1 ;  /* 0x000000ff0700728c */ /* 0x000fe4000bf25310 */
[----:B-1----:R-:W-:Y:S02]  /*0090*/  UIMAD.WIDE.U32 UR4, UR10, 0x4, UR4 ;  /* 0x000000040a0478a5 */ /* 0x002fe4000f8e0004 */
[----:B------:R-:W-:Y:S02]  /*00a0*/  PLOP3.LUT P0, PT, PT, PT, UP0, 0x80, 0x8 ;  /* 0x000000000008781c */ /* 0x000fe40003f0f008 */
[----:B------:R-:W-:-:S02]  /*00b0*/  PLOP3.LUT P1, PT, PT, PT, UP1, 0x80, 0x8 ;  /* 0x000000000008781c */ /* 0x000fc40003f2f018 */
[----:B------:R-:W-:Y:S02]  /*00c0*/  MOV R2, UR4 ;  /* 0x0000000400027c02 */ /* 0x000fe40008000f00 */
[----:B------:R-:W-:-:S07]  /*00d0*/  MOV R3, UR5 ;  /* 0x0000000500037c02 */ /* 0x000fce0008000f00 */
[----:B--2---:R-:W2:Y:S04]  /*00e0*/  @P0 LDG.E R4, desc[UR14][R2.64] ;  /* 0x0000000e02040981 */ /* 0x004ea8000c1e1900 */
[----:B------:R-:W3:Y:S01]  /*00f0*/  @P1 LDG.E R0, desc[UR14][R2.64+0x4] ;  /* 0x0000040e02001981 */ /* 0x000ee2000c1e1900 */
[----:B------:R-:W0:Y:S01]  /*0100*/  S2UR UR9, SR_CTAID.X ;  /* 0x00000000000979c3 */ /* 0x000e220000002500 */
[----:B------:R-:W1:Y:S01]  /*0110*/  @!UP1 LDCU UR8, c[0x0][0x434] ;  /* 0x00008680ff0897ac */ /* 0x000e620008000800 */
[----:B------:R-:W-:Y:S01]  /*0120*/  UMOV UR16, 0xffffffff ;  /* 0xffffffff00107882 */ /* 0x000fe20000000000 */
[----:B0-----:R-:W-:Y:S01]  /*0130*/  USHF.L.U32 UR9, UR9, 0x7, URZ ;  /* 0x0000000709097899 */ /* 0x001fe200080006ff */
[----:B--2---:R-:W-:Y:S02]  /*0140*/  @P0 R2UR UR16, R4 ;  /* 0x00000000041002ca */ /* 0x004fe400000e0000 */
[----:B---3--:R-:W-:-:S13]  /*0150*/  @P1 R2UR UR4, R0 ;  /* 0x00000000000412ca */ /* 0x008fda00000e0000 */
[----:B-1----:R-:W-:-:S04]  /*0160*/  @UP1 UIADD3 UR8, UPT, UPT, UR4, -UR16, URZ ;  /* 0x8000001004081290 */ /* 0x002fc8000fffe0ff */
[----:B------:R-:W-:-:S06]  /*0170*/  UISETP.GT.AND UP1, UPT, UR8, UR9, UPT ;  /* 0x000000090800728c */ /* 0x000fcc000bf24270 */
[----:B------:R-:W-:-:S13]  /*0180*/  PLOP3.LUT P0, PT, PT, PT, UP1, 0x80, 0x8 ;  /* 0x000000000008781c */ /* 0x000fda0003f0f018 */
[----:B------:R-:W-:Y:S05]  /*0190*/  @!P0 EXIT ;  /* 0x000000000000894d */ /* 0x000fea0003800000 */
[----:B------:R-:W-:Y:S01]  /*01a0*/  UISETP.NE.AND UP1, UPT, UR16, -0x1, UPT ;  /* 0xffffffff1000788c */ /* 0x000fe2000bf25270 */
[----:B------:R-:W0:Y:S01]  /*01b0*/  LDC R2, c[0x0][0x44c] ;  /* 0x00011300ff027b82 */ /* 0x000e220000000800 */
[----:B------:R-:W0:Y:S07]  /*01c0*/  LDCU UR18, c[0x0][0x3e0] ;  /* 0x00007c00ff1277ac */ /* 0x000e2e0008000800 */
[----:B------:R-:W1:Y:S02]  /*01d0*/  S2UR UR17, SR_CTAID.Z ;  /* 0x00000000001179c3 */ /* 0x000e640000002700 */
[----:B------:R-:W2:Y:S01]  /*01e0*/  @!UP1 LDCU.64 UR6, c[0x0][0x5a0] ;  /* 0x0000b400ff0697ac */ /* 0x000ea20008000a00 */
[----:B------:R-:W3:Y:S01]  /*01f0*/  @UP1 LDCU.64 UR12, c[0x0][0x5b8] ;  /* 0x0000b700ff0c17ac */ /* 0x000ee20008000a00 */
[----:B0-----:R-:W-:Y:S01]  /*0200*/  IMAD.WIDE R20, R2, UR18, RZ ;  /* 0x0000001202147c25 */ /* 0x001fe2000f8e02ff */
[----:B--2---:R-:W-:-:S04]  /*0210*/  @!UP1 UIMAD.WIDE.U32 UR4, UR10, UR6, URZ ;  /* 0x000000060a0492a5 */ /* 0x004fc8000f8e00ff */
[----:B------:R-:W-:Y:S02]  /*0220*/  @!UP1 UIMAD UR11, UR10, UR7, UR5 ;  /* 0x000000070a0b92a4 */ /* 0x000fe4000f8e0205 */
[----:B---3--:R-:W-:-:S04]  /*0230*/  @UP1 UIMAD.WIDE.U32 UR6, UR16, UR12, URZ ;  /* 0x0000000c100612a5 */ /* 0x008fc8000f8e00ff */
[----:B------:R-:W-:-:S03]  /*0240*/  @UP1 UIMAD UR11, UR16, UR13, UR7 ;  /* 0x0000000d100b12a4 */ /* 0x000fc6000f8e0207 */
[----:B------:R-:W-:Y:S01]  /*0250*/  @!UP1 UMOV UR7, UR4 ;  /* 0x0000000400079c82 */ /* 0x000fe20008000000 */
[----:B------:R-:W-:Y:S01]  /*0260*/  @UP1 UMOV UR7, UR6 ;  /* 0x0000000600071c82 */ /* 0x000fe20008000000 */
[----:B-1----:R-:W-:Y:S07]  /*0270*/  BRA.U UP1, `(.L_x_309) ;  /* 0x0000000101407547 */ /* 0x002fee000b800000 */
[----:B------:R-:W0:Y:S01]  /*0280*/  LDCU UR4, c[0x0][0x444] ;  /* 0x00008880ff0477ac */ /* 0x000e220008000800 */
[----:B------:R-:W-:Y:S01]  /*0290*/  SHF.R.S32.HI R0, RZ, 0x1f, R2 ;  /* 0x0000001fff007819 */ /* 0x000fe20000011402 */
[----:B0-----:R-:W-:Y:S02]  /*02a0*/  USHF.R.S32.HI UR6, URZ, 0x1f, UR4 ;  /* 0x0000001fff067899 */ /* 0x001fe40008011404 */
[----:B------:R-:W-:Y:S02]  /*02b0*/  UIMAD.WIDE.U32 UR4, UR10, UR4, URZ ;  /* 0x000000040a0472a5 */ /* 0x000fe4000f8e00ff */
[----:B------:R-:W-:Y:S02]  /*02c0*/  UIMAD UR6, UR6, UR10, URZ ;  /* 0x0000000a060672a4 */ /* 0x000fe4000f8e02ff */
[----:B------:R-:W-:Y:S02]  /*02d0*/  UIMAD.WIDE.U32 UR12, UR4, UR18, URZ ;  /* 0x00000012040c72a5 */ /* 0x000fe4000f8e00ff */
[----:B------:R-:W-:-:S02]  /*02e0*/  UIADD3 UR6, UPT, UPT, UR5, UR6, URZ ;  /* 0x0000000605067290 */ /* 0x000fc4000fffe0ff */
[----:B------:R-:W-:Y:S02]  /*02f0*/  USHF.R.S32.HI UR5, URZ, 0x1f, UR18 ;  /* 0x0000001fff057899 */ /* 0x000fe40008011412 */
[----:B------:R-:W-:Y:S01]  /*0300*/  UIMAD UR6, UR6, UR18, URZ ;  /* 0x00000012060672a4 */ /* 0x000fe2000f8e02ff */
[----:B------:R-:W-:-:S03]  /*0310*/  IMAD.WIDE.U32 R24, R2, UR12, RZ ;  /* 0x0000000c02187c25 */ /* 0x000fc6000f8e00ff */
[----:B------:R-:W-:-:S04]  /*0320*/  UIMAD UR4, UR5, UR4, UR6 ;  /* 0x00000004050472a4 */ /* 0x000fc8000f8e0206 */
[----:B------:R-:W-:-:S06]  /*0330*/  UIADD3 UR4, UPT, UPT, UR13, UR4, URZ ;  /* 0x000000040d047290 */ /* 0x000fcc000fffe0ff */
[----:B------:R-:W-:-:S04]  /*0340*/  IMAD R3, R2, UR4, RZ ;  /* 0x0000000402037c24 */ /* 0x000fc8000f8e02ff */
[----:B------:R-:W-:-:S05]  /*0350*/  IMAD R3, R0, UR12, R3 ;  /* 0x0000000c00037c24 */ /* 0x000fca000f8e0203 */
[----:B------:R-:W-:Y:S01]  /*0360*/  IADD3 R23, PT, PT, R25, R3, RZ ;  /* 0x0000000319177210 */ /* 0x000fe20007ffe0ff */
[----:B------:R-:W-:Y:S06]  /*0370*/  BRA `(.L_x_310) ;  /* 0x00000000000c7947 */ /* 0x000fec0003800000 */
.L_x_309:
[----:B------:R-:W-:Y:S02]  /*0380*/  IMAD R23, R21, UR16, RZ ;  /* 0x0000001015177c24 */ /* 0x000fe4000f8e02ff */
[----:B------:R-:W-:-:S05]  /*0390*/  IMAD.WIDE.U32 R24, R20, UR16, RZ ;  /* 0x0000001014187c25 */ /* 0x000fca000f8e00ff */
[----:B------:R-:W-:-:S07]  /*03a0*/  IADD3 R23, PT, PT, R25, R23, RZ ;  /* 0x0000001719177210 */ /* 0x000fce0007ffe0ff */
.L_x_310:
[----:B------:R-:W0:Y:S01]  /*03b0*/  S2R R22, SR_TID.X ;  /* 0x0000000000167919 */ /* 0x000e220000002100 */
[----:B------:R-:W1:Y:S01]  /*03c0*/  LDCU UR5, c[0x0][0x600] ;  /* 0x0000c000ff0577ac */ /* 0x000e620008000800 */
[----:B------:R-:W-:Y:S01]  /*03d0*/  IMAD R0, R2, UR18, RZ ;  /* 0x0000001202007c24 */ /* 0x000fe2000f8e02ff */
[----:B------:R-:W-:Y:S02]  /*03e0*/  CS2R R8, SRZ ;  /* 0x0000000000087805 */ /* 0x000fe4000001ff00 */
[----:B------:R-:W-:Y:S01]  /*03f0*/  CS2R R6, SRZ ;  /* 0x0000000000067805 */ /* 0x000fe2000001ff00 */
[----:B------:R-:W-:Y:S01]  /*0400*/  USHF.L.U32 UR4, UR10, 0x7, URZ ;  /* 0x000000070a047899 */ /* 0x000fe200080006ff */
[----:B------:R-:W-:Y:S02]  /*0410*/  CS2R R4, SRZ ;  /* 0x0000000000047805 */ /* 0x000fe4000001ff00 */
[----:B------:R-:W-:Y:S02]  /*0420*/  CS2R R10, SRZ ;  /* 0x00000000000a7805 */ /* 0x000fe4000001ff00 */
[----:B------:R-:W-:Y:S01]  /*0430*/  CS2R R12, SRZ ;  /* 0x00000000000c7805 */ /* 0x000fe2000001ff00 */
[----:B------:R-:W-:Y:S01]  /*0440*/  USEL UR4, UR4, URZ, UP0 ;  /* 0x000000ff04047287 */ /* 0x000fe20008000000 */
[----:B------:R-:W-:-:S02]  /*0450*/  CS2R R14, SRZ ;  /* 0x00000000000e7805 */ /* 0x000fc4000001ff00 */
[----:B------:R-:W-:Y:S02]  /*0460*/  CS2R R16, SRZ ;  /* 0x0000000000107805 */ /* 0x000fe4000001ff00 */
[----:B------:R-:W-:Y:S01]  /*0470*/  CS2R R18, SRZ ;  /* 0x0000000000127805 */ /* 0x000fe2000001ff00 */
[----:B------:R-:W-:-:S04]  /*0480*/  UIADD3 UR4, UP0, UPT, UR9, UR4, URZ ;  /* 0x0000000409047290 */ /* 0x000fc8000ff1e0ff */
[----:B------:R-:W-:Y:S02]  /*0490*/  UIADD3.X UR6, UPT, UPT, URZ, URZ, URZ, UP0, !UPT ;  /* 0x000000ffff067290 */ /* 0x000fe400087fe4ff */
[----:B-1----:R-:W-:Y:S01]  /*04a0*/  UISETP.GE.AND UP0, UPT, UR5, 0x1, UPT ;  /* 0x000000010500788c */ /* 0x002fe2000bf06270 */
[----:B0-----:R-:W-:Y:S02]  /*04b0*/  SHF.R.U32.HI R3, RZ, 0x5, R22 ;  /* 0x00000005ff037819 */ /* 0x001fe40000011616 */
[----:B------:R-:W-:-:S05]  /*04c0*/  LOP3.LUT R22, R22, 0x1f, RZ, 0xc0, !PT ;  /* 0x0000001f16167812 */ /* 0x000fca00078ec0ff */
[----:B------:R-:W-:Y:S02]  /*04d0*/  IMAD R22, R0, R3, R22 ;  /* 0x0000000300167224 */ /* 0x000fe400078e0216 */
[----:B------:R-:W-:-:S04]  /*04e0*/  IMAD R3, R20, UR6, RZ ;  /* 0x0000000614037c24 */ /* 0x000fc8000f8e02ff */
[----:B------:R-:W-:Y:S02]  /*04f0*/  IMAD R25, R21, UR4, R3 ;  /* 0x0000000415197c24 */ /* 0x000fe4000f8e0203 */
[----:B------:R-:W-:Y:S01]  /*0500*/  IMAD.WIDE.U32 R20, R20, UR4, RZ ;  /* 0x0000000414147c25 */ /* 0x000fe2000f8e00ff */
[----:B------:R-:W-:Y:S06]  /*0510*/  BRA.U !UP0, `(.L_x_311) ;  /* 0x0000000d08047547 */ /* 0x000fec000b800000 */
[----:B------:R-:W0:Y:S01]  /*0520*/  LDCU.64 UR12, c[0x0][0x570] ;  /* 0x0000ae00ff0c77ac */ /* 0x000e220008000a00 */
[----:B------:R-:W-:Y:S01]  /*0530*/  IMAD R29, R2, UR17, RZ ;  /* 0x00000011021d7c24 */ /* 0x000fe2000f8e02ff */
[----:B------:R-:W-:Y:S02]  /*0540*/  IADD3 R26, PT, PT, R21, R25, RZ ;  /* 0x00000019151a7210 */ /* 0x000fe40007ffe0ff */
[----:B------:R-:W-:Y:S01]  /*0550*/  SHF.R.S32.HI R25, RZ, 0x1f, R22 ;  /* 0x0000001fff197819 */ /* 0x000fe20000011416 */
[----:B------:R-:W-:Y:S01]  /*0560*/  UISETP.NE.AND UP0, UPT, UR5, 0x1, UPT ;  /* 0x000000010500788c */ /* 0x000fe2000bf05270 */
[--C-:B------:R-:W-:Y:S02]  /*0570*/  IADD3 R3, P0, P1, R20, R24, R29.reuse ;  /* 0x0000001814037210 */ /* 0x100fe4000791e01d */
[----:B------:R-:W-:Y:S02]  /*0580*/  SHF.R.S32.HI R27, RZ, 0x1f, R29 ;  /* 0x0000001fff1b7819 */ /* 0x000fe4000001141d */
[----:B------:R-:W-:-:S02]  /*0590*/  IADD3 R3, P2, PT, R22, R3, RZ ;  /* 0x0000000316037210 */ /* 0x000fc40007f5e0ff */
[----:B------:R-:W-:-:S04]  /*05a0*/  IADD3.X R8, PT, PT, R26, R23, R27, P0, P1 ;  /* 0x000000171a087210 */ /* 0x000fc800007e241b */
[----:B------:R-:W-:Y:S02]  /*05b0*/  IADD3.X R8, PT, PT, R25, R8, RZ, P2, !PT ;  /* 0x0000000819087210 */ /* 0x000fe400017fe4ff */
[----:B0-----:R-:W-:-:S04]  /*05c0*/  LEA R2, P0, R3, UR12, 0x2 ;  /* 0x0000000c03027c11 */ /* 0x001fc8000f8010ff */
[----:B------:R-:W-:Y:S01]  /*05d0*/  LEA.HI.X R3, R3, UR13, R8, 0x2, P0 ;  /* 0x0000000d03037c11 */ /* 0x000fe200080f1408 */
[----:B------:R-:W-:Y:S01]  /*05e0*/  HFMA2 R8, -RZ, RZ, 0, 0 ;  /* 0x00000000ff087431 */ /* 0x000fe200000001ff */
[----:B------:R-:W-:Y:S07]  /*05f0*/  BRA.U !UP0, `(.L_x_312) ;  /* 0x0000000508fc7547 */ /* 0x000fee000b800000 */
[----:B------:R-:W-:Y:S01]  /*0600*/  IADD3 R3, P0, P1, R29, R24, R20 ;  /* 0x000000181d037210 */ /* 0x000fe2000791e014 */
[----:B------:R-:W0:Y:S01]  /*0610*/  LDCU.64 UR18, c[0x0][0x5f8] ;  /* 0x0000bf00ff1277ac */ /* 0x000e220008000a00 */
[----:B------:R-:W-:Y:S02]  /*0620*/  CS2R R8, SRZ ;  /* 0x0000000000087805 */ /* 0x000fe4000001ff00 */
[----:B------:R-:W-:Y:S02]  /*0630*/  CS2R R6, SRZ ;  /* 0x0000000000067805 */ /* 0x000fe4000001ff00 */
[----:B------:R-:W-:Y:S01]  /*0640*/  IADD3.X R4, PT, PT, R27, R23, R26, P0, P1 ;  /* 0x000000171b047210 */ /* 0x000fe200007e241a */
[----:B------:R-:W-:Y:S01]  /*0650*/  ULOP3.LUT UR4, UR5, 0x7ffffffe, URZ, 0xc0, !UPT ;  /* 0x7ffffffe05047892 */ /* 0x000fe2000f8ec0ff */
[----:B------:R-:W-:Y:S02]  /*0660*/  IADD3 R3, P0, PT, R22, R3, RZ ;  /* 0x0000000316037210 */ /* 0x000fe40007f1e0ff */
[----:B------:R-:W-:-:S02]  /*0670*/  CS2R R10, SRZ ;  /* 0x00000000000a7805 */ /* 0x000fc4000001ff00 */
[----:B------:R-:W-:Y:S02]  /*0680*/  CS2R R12, SRZ ;  /* 0x00000000000c7805 */ /* 0x000fe4000001ff00 */
[----:B------:R-:W-:Y:S02]  /*0690*/  CS2R R14, SRZ ;  /* 0x00000000000e7805 */ /* 0x000fe4000001ff00 */
[----:B------:R-:W-:Y:S02]  /*06a0*/  IADD3.X R4, PT, PT, R25, R4, RZ, P0, !PT ;  /* 0x0000000419047210 */ /* 0x000fe400007fe4ff */
[----:B------:R-:W-:Y:S02]  /*06b0*/  CS2R R16, SRZ ;  /* 0x0000000000107805 */ /* 0x000fe4000001ff00 */
[C---:B------:R-:W-:Y:S02]  /*06c0*/  LEA R2, P0, R3.reuse, UR12, 0x2 ;  /* 0x0000000c03027c11 */ /* 0x040fe4000f8010ff */
[----:B------:R-:W-:Y:S01]  /*06d0*/  CS2R R18, SRZ ;  /* 0x0000000000127805 */ /* 0x000fe2000001ff00 */
[----:B------:R-:W-:Y:S01]  /*06e0*/  UIADD3 UR4, UPT, UPT, -UR4, URZ, URZ ;  /* 0x000000ff04047290 */ /* 0x000fe2000fffe1ff */
[----:B------:R-:W-:-:S02]  /*06f0*/  LEA.HI.X R3, R3, UR13, R4, 0x2, P0 ;  /* 0x0000000d03037c11 */ /* 0x000fc400080f1404 */
[----:B------:R-:W-:Y:S01]  /*0700*/  CS2R R4, SRZ ;  /* 0x0000000000047805 */ /* 0x000fe2000001ff00 */
[----:B0-----:R-:W-:Y:S02]  /*0710*/  USHF.L.U64.HI UR6, UR18, 0x3, UR19 ;  /* 0x0000000312067899 */ /* 0x001fe40008010213 */
[----:B------:R-:W-:-:S12]  /*0720*/  USHF.L.U64.HI UR5, UR18, 0x2, UR19 ;  /* 0x0000000212057899 */ /* 0x000fd80008010213 */
.L_x_313:
[----:B------:R-:W-:Y:S01]  /*0730*/  SHF.L.U32 R29, R0, 0x3, RZ ;  /* 0x00000003001d7819 */ /* 0x000fe200000006ff */
[----:B------:R-:W2:Y:S04]  /*0740*/  LDG.E R25, desc[UR14][R2.64] ;  /* 0x0000000e02197981 */ /* 0x000ea8000c1e1900 */
[----:B------:R-:W-:-:S05]  /*0750*/  IMAD.WIDE R28, R29, 0x4, R2 ;  /* 0x000000041d1c7825 */ /* 0x000fca00078e0202 */
[----:B------:R0:W3:Y:S02]  /*0760*/  LDG.E R24, desc[UR14][R28.64] ;  /* 0x0000000e1c187981 */ /* 0x0000e4000c1e1900 */
[----:B0-----:R-:W-:-:S05]  /*0770*/  IMAD.WIDE R28, R0, 0x20, R28 ;  /* 0x00000020001c7825 */ /* 0x001fca00078e021c */
[----:B------:R0:W4:Y:S02]  /*0780*/  LDG.E R23, desc[UR14][R28.64] ;  /* 0x0000000e1c177981 */ /* 0x000124000c1e1900 */
[----:B0-----:R-:W-:-:S05]  /*0790*/  IMAD.WIDE R28, R0, 0x20, R28 ;  /* 0x00000020001c7825 */ /* 0x001fca00078e021c */
[----:B------:R-:W5:Y:S01]  /*07a0*/  LDG.E R20, desc[UR14][R28.64] ;  /* 0x0000000e1c147981 */ /* 0x000f62000c1e1900 */
[----:B------:R-:W-:-:S05]  /*07b0*/  IMAD.WIDE R26, R0, 0x20, R28 ;  /* 0x00000020001a7825 */ /* 0x000fca00078e021c */
[----:B------:R0:W5:Y:S02]  /*07c0*/  LDG.E R21, desc[UR14][R26.64] ;  /* 0x0000000e1a157981 */ /* 0x000164000c1e1900 */
[----:B0-----:R-:W-:-:S05]  /*07d0*/  IMAD.WIDE R26, R0, 0x20, R26 ;  /* 0x00000020001a7825 */ /* 0x001fca00078e021a */
[----:B------:R0:W5:Y:S02]  /*07e0*/  LDG.E R22, desc[UR14][R26.64] ;  /* 0x0000000e1a167981 */ /* 0x000164000c1e1900 */
[----:B0-----:R-:W-:-:S04]  /*07f0*/  IMAD.WIDE R26, R0, 0x20, R26 ;  /* 0x00000020001a7825 */ /* 0x001fc800078e021a */
[----:B------:R-:W-:-:S04]  /*0800*/  IMAD.WIDE R28, R0, 0x20, R26 ;  /* 0x00000020001c7825 */ /* 0x000fc800078e021a */
[----:B--2---:R-:W-:Y:S02]  /*0810*/  FADD.FTZ R4, R25, R4 ;  /* 0x0000000419047221 */ /* 0x004fe40000010000 */
[----:B------:R-:W2:Y:S01]  /*0820*/  LDG.E R25, desc[UR14][R26.64] ;  /* 0x0000000e1a197981 */ /* 0x000ea2000c1e1900 */
[----:B---3--:R-:W-:-:S03]  /*0830*/  FADD.FTZ R19, R24, R19 ;  /* 0x0000001318137221 */ /* 0x008fc60000010000 */
[----:B------:R0:W3:Y:S02]  /*0840*/  LDG.E R24, desc[UR14][R28.64] ;  /* 0x0000000e1c187981 */ /* 0x0000e4000c1e1900 */
[----:B0-----:R-:W-:-:S04]  /*0850*/  IMAD.WIDE R28, R0, 0x20, R28 ;  /* 0x00000020001c7825 */ /* 0x001fc800078e021c */
[----:B----4-:R-:W-:Y:S02]  /*0860*/  FADD.FTZ R18, R23, R18 ;  /* 0x0000001217127221 */ /* 0x010fe40000010000 */
[----:B------:R0:W4:Y:S02]  /*0870*/  LDG.E R23, desc[UR14][R28.64] ;  /* 0x0000000e1c177981 */ /* 0x000124000c1e1900 */
[----:B0-----:R-:W-:-:S04]  /*0880*/  IMAD.WIDE R28, R0, 0x20, R28 ;  /* 0x00000020001c7825 */ /* 0x001fc800078e021c */
[----:B------:R-:W-:-:S04]  /*0890*/  IMAD.WIDE R26, R0, 0x20, R28 ;  /* 0x00000020001a7825 */ /* 0x000fc800078e021c */
[----:B-----5:R-:W-:Y:S02]  /*08a0*/  FADD.FTZ R16, R21, R16 ;  /* 0x0000001015107221 */ /* 0x020fe40000010000 */
[----:B------:R0:W5:Y:S02]  /*08b0*/  LDG.E R21, desc[UR14][R26.64] ;  /* 0x0000000e1a157981 */ /* 0x000164000c1e1900 */
[----:B0-----:R-:W-:-:S04]  /*08c0*/  IMAD.WIDE R26, R0, 0x20, R26 ;  /* 0x00000020001a7825 */ /* 0x001fc800078e021a */
[----:B------:R-:W-:Y:S02]  /*08d0*/  FADD.FTZ R15, R22, R15 ;  /* 0x0000000f160f7221 */ /* 0x000fe40000010000 */
[----:B------:R0:W5:Y:S01]  /*08e0*/  LDG.E R22, desc[UR14][R26.64] ;  /* 0x0000000e1a167981 */ /* 0x000162000c1e1900 */
[----:B------:R-:W-:-:S03]  /*08f0*/  FADD.FTZ R17, R20, R17 ;  /* 0x0000001114117221 */ /* 0x000fc60000010000 */
[----:B------:R1:W5:Y:S01]  /*0900*/  LDG.E R20, desc[UR14][R28.64] ;  /* 0x0000000e1c147981 */ /* 0x000362000c1e1900 */
[----:B0-----:R-:W-:-:S04]  /*0910*/  IMAD.WIDE R26, R0, 0x20, R26 ;  /* 0x00000020001a7825 */ /* 0x001fc800078e021a */
[----:B-1----:R-:W-:-:S04]  /*0920*/  IMAD.WIDE R28, R0, 0x20, R26 ;  /* 0x00000020001c7825 */ /* 0x002fc800078e021a */
[----:B---3--:R-:W-:Y:S02]  /*0930*/  FADD.FTZ R13, R24, R13 ;  /* 0x0000000d180d7221 */ /* 0x008fe40000010000 */
[----:B------:R-:W3:Y:S01]  /*0940*/  LDG.E R24, desc[UR14][R26.64] ;  /* 0x0000000e1a187981 */ /* 0x000ee2000c1e1900 */
[----:B----4-:R-:W-:-:S03]  /*0950*/  FADD.FTZ R12, R23, R12 ;  /* 0x0000000c170c7221 */ /* 0x010fc60000010000 */
[----:B------:R0:W4:Y:S01]  /*0960*/  LDG.E R23, desc[UR14][R28.64] ;  /* 0x0000000e1c177981 */ /* 0x000122000c1e1900 */
[----:B--2---:R-:W-:Y:S01]  /*0970*/  FADD.FTZ R14, R25, R14 ;  /* 0x0000000e190e7221 */ /* 0x004fe20000010000 */
[----:B------:R-:W-:Y:S01]  /*0980*/  USHF.L.U32 UR10, UR18, 0x2, URZ ;  /* 0x00000002120a7899 */ /* 0x000fe200080006ff */
[----:B0-----:R-:W-:-:S04]  /*0990*/  IMAD.WIDE R28, R0, 0x20, R28 ;  /* 0x00000020001c7825 */ /* 0x001fc800078e021c */
[----:B------:R-:W-:-:S04]  /*09a0*/  IMAD.WIDE R26, R0, 0x20, R28 ;  /* 0x00000020001a7825 */ /* 0x000fc800078e021c */
[----:B-----5:R-:W-:Y:S02]  /*09b0*/  FADD.FTZ R10, R21, R10 ;  /* 0x0000000a150a7221 */ /* 0x020fe40000010000 */
[----:B------:R-:W2:Y:S01]  /*09c0*/  LDG.E R21, desc[UR14][R26.64] ;  /* 0x0000000e1a157981 */ /* 0x000ea2000c1e1900 */
[----:B------:R-:W-:-:S03]  /*09d0*/  FADD.FTZ R11, R20, R11 ;  /* 0x0000000b140b7221 */ /* 0x000fc60000010000 */
[----:B------:R-:W5:Y:S01]  /*09e0*/  LDG.E R20, desc[UR14][R28.64] ;  /* 0x0000000e1c147981 */ /* 0x000f62000c1e1900 */
[----:B------:R-:W-:Y:S01]  /*09f0*/  FADD.FTZ R9, R22, R9 ;  /* 0x0000000916097221 */ /* 0x000fe20000010000 */
[----:B---3--:R-:W-:Y:S01]  /*0a00*/  FADD.FTZ R5, R24, R5 ;  /* 0x0000000518057221 */ /* 0x008fe20000010000 */
[----:B------:R-:W-:-:S04]  /*0a10*/  IMAD.WIDE R24, R0, 0x1c0, RZ ;  /* 0x000001c000187825 */ /* 0x000fc800078e02ff */
[----:B----4-:R-:W-:Y:S01]  /*0a20*/  FADD.FTZ R6, R23, R6 ;  /* 0x0000000617067221 */ /* 0x010fe20000010000 */
[----:B------:R-:W-:-:S04]  /*0a30*/  IADD3 R23, P0, PT, -R24, UR10, RZ ;  /* 0x0000000a18177c10 */ /* 0x000fc8000ff1e1ff */
[----:B------:R-:W-:Y:S02]  /*0a40*/  IADD3.X R25, PT, PT, ~R25, UR5, RZ, P0, !PT ;  /* 0x0000000519197c10 */ /* 0x000fe400087fe5ff */
[----:B------:R-:W-:-:S04]  /*0a50*/  IADD3 R24, P0, PT, R26, R23, RZ ;  /* 0x000000171a187210 */ /* 0x000fc80007f1e0ff */
[----:B------:R-:W-:-:S05]  /*0a60*/  IADD3.X R25, PT, PT, R27, R25, RZ, P0, !PT ;  /* 0x000000191b197210 */ /* 0x000fca00007fe4ff */
[----:B------:R0:W3:Y:S02]  /*0a70*/  LDG.E R22, desc[UR14][R24.64] ;  /* 0x0000000e18167981 */ /* 0x0000e4000c1e1900 */
[----:B0-----:R-:W-:-:S05]  /*0a80*/  IMAD.WIDE R24, R0, 0x20, R24 ;  /* 0x0000002000187825 */ /* 0x001fca00078e0218 */
[----:B------:R-:W4:Y:S01]  /*0a90*/  LDG.E R27, desc[UR14][R24.64] ;  /* 0x0000000e181b7981 */ /* 0x000f22000c1e1900 */
[----:B------:R-:W-:-:S05]  /*0aa0*/  IMAD.WIDE R28, R0, 0x20, R24 ;  /* 0x00000020001c7825 */ /* 0x000fca00078e0218 */
[----:B------:R0:W4:Y:S02]  /*0ab0*/  LDG.E R24, desc[UR14][R28.64] ;  /* 0x0000000e1c187981 */ /* 0x000124000c1e1900 */
[----:B0-----:R-:W-:-:S05]  /*0ac0*/  IMAD.WIDE R28, R0, 0x20, R28 ;  /* 0x00000020001c7825 */ /* 0x001fca00078e021c */
[----:B------:R0:W4:Y:S01]  /*0ad0*/  LDG.E R23, desc[UR14][R28.64] ;  /* 0x0000000e1c177981 */ /* 0x000122000c1e1900 */
[----:B-----5:R-:W-:Y:S01]  /*0ae0*/  FADD.FTZ R7, R20, R7 ;  /* 0x0000000714077221 */ /* 0x020fe20000010000 */
[----:B0-----:R-:W-:-:S05]  /*0af0*/  IMAD.WIDE R28, R0, 0x20, R28 ;  /* 0x00000020001c7825 */ /* 0x001fca00078e021c */
[----:B------:R0:W5:Y:S02]  /*0b00*/  LDG.E R20, desc[UR14][R28.64] ;  /* 0x0000000e1c147981 */ /* 0x000164000c1e1900 */
[----:B0-----:R-:W-:-:S05]  /*0b10*/  IMAD.WIDE R28, R0, 0x20, R28 ;  /* 0x00000020001c7825 */ /* 0x001fca00078e021c */
[----:B------:R0:W5:Y:S02]  /*0b20*/  LDG.E R25, desc[UR14][R28.64] ;  /* 0x0000000e1c197981 */ /* 0x000164000c1e1900 */
[----:B0-----:R-:W-:-:S04]  /*0b30*/  IMAD.WIDE R28, R0, 0x20, R28 ;  /* 0x00000020001c7825 */ /* 0x001fc800078e021c */
[----:B--2---:R-:W-:Y:S01]  /*0b40*/  FADD.FTZ R8, R21, R8 ;  /* 0x0000000815087221 */ /* 0x004fe20000010000 */
[----:B---3--:R-:W-:Y:S02]  /*0b50*/  FADD.FTZ R19, R19, R22 ;  /* 0x0000001613137221 */ /* 0x008fe40000010000 */
[----:B------:R0:W2:Y:S02]  /*0b60*/  LDG.E R22, desc[UR14][R28.64] ;  /* 0x0000000e1c167981 */ /* 0x0000a4000c1e1900 */
[----:B0-----:R-:W-:-:S04]  /*0b70*/  IMAD.WIDE R28, R0, 0x20, R28 ;  /* 0x00000020001c7825 */ /* 0x001fc800078e021c */
[----:B----4-:R-:W-:Y:S01]  /*0b80*/  FADD.FTZ R18, R18, R27 ;  /* 0x0000001b12127221 */ /* 0x010fe20000010000 */
[----:B------:R-:W3:Y:S01]  /*0b90*/  LDG.E R21, desc[UR14][R28.64] ;  /* 0x0000000e1c157981 */ /* 0x000ee2000c1e1900 */
[----:B------:R-:W-:-:S04]  /*0ba0*/  IMAD.WIDE R26, R0, 0x20, R28 ;  /* 0x00000020001a7825 */ /* 0x000fc800078e021c */
[----:B------:R-:W-:Y:S02]  /*0bb0*/  FADD.FTZ R17, R17, R24 ;  /* 0x0000001811117221 */ /* 0x000fe40000010000 */
[----:B------:R0:W4:Y:S02]  /*0bc0*/  LDG.E R24, desc[UR14][R26.64] ;  /* 0x0000000e1a187981 */ /* 0x000124000c1e1900 */
[----:B0-----:R-:W-:-:S04]  /*0bd0*/  IMAD.WIDE R26, R0, 0x20, R26 ;  /* 0x00000020001a7825 */ /* 0x001fc800078e021a */
[----:B------:R-:W-:Y:S02]  /*0be0*/  FADD.FTZ R16, R16, R23 ;  /* 0x0000001710107221 */ /* 0x000fe40000010000 */
[----:B------:R0:W3:Y:S02]  /*0bf0*/  LDG.E R23, desc[UR14][R26.64] ;  /* 0x0000000e1a177981 */ /* 0x0000e4000c1e1900 */
[----:B0-----:R-:W-:-:S04]  /*0c00*/  IMAD.WIDE R26, R0, 0x20, R26 ;  /* 0x00000020001a7825 */ /* 0x001fc800078e021a */
[----:B------:R-:W-:-:S04]  /*0c10*/  IMAD.WIDE R28, R0, 0x20, R26 ;  /* 0x00000020001c7825 */ /* 0x000fc800078e021a */
[----:B-----5:R-:W-:Y:S02]  /*0c20*/  FADD.FTZ R15, R15, R20 ;  /* 0x000000140f0f7221 */ /* 0x020fe40000010000 */
[----:B------:R-:W5:Y:S01]  /*0c30*/  LDG.E R20, desc[UR14][R26.64] ;  /* 0x0000000e1a147981 */ /* 0x000f62000c1e1900 */
[----:B------:R-:W-:Y:S01]  /*0c40*/  FADD.FTZ R14, R14, R25 ;  /* 0x000000190e0e7221 */ /* 0x000fe20000010000 */
[----:B--2---:R-:W-:Y:S02]  /*0c50*/  FADD.FTZ R13, R13, R22 ;  /* 0x000000160d0d7221 */ /* 0x004fe40000010000 */
[----:B------:R0:W2:Y:S02]  /*0c60*/  LDG.E R22, desc[UR14][R28.64] ;  /* 0x0000000e1c167981 */ /* 0x0000a4000c1e1900 */
[----:B0-----:R-:W-:-:S05]  /*0c70*/  IMAD.WIDE R28, R0, 0x20, R28 ;  /* 0x00000020001c7825 */ /* 0x001fca00078e021c */
[----:B------:R0:W2:Y:S01]  /*0c80*/  LDG.E R25, desc[UR14][R28.64] ;  /* 0x0000000e1c197981 */ /* 0x0000a2000c1e1900 */
[----:B------:R-:W-:-:S04]  /*0c90*/  IMAD.WIDE R26, R0, 0x20, R28 ;  /* 0x00000020001a7825 */ /* 0x000fc800078e021c */
[----:B----4-:R-:W-:Y:S02]  /*0ca0*/  FADD.FTZ R11, R11, R24 ;  /* 0x000000180b0b7221 */ /* 0x010fe40000010000 */
[----:B------:R1:W4:Y:S01]  /*0cb0*/  LDG.E R24, desc[UR14][R26.64] ;  /* 0x0000000e1a187981 */ /* 0x000322000c1e1900 */
[----:B0-----:R-:W-:-:S04]  /*0cc0*/  IMAD.WIDE R28, R0, 0x20, R26 ;  /* 0x00000020001c7825 */ /* 0x001fc800078e021a */
[----:B---3--:R-:W-:Y:S02]  /*0cd0*/  FADD.FTZ R12, R12, R21 ;  /* 0x000000150c0c7221 */ /* 0x008fe40000010000 */
[----:B------:R-:W3:Y:S01]  /*0ce0*/  LDG.E R21, desc[UR14][R28.64] ;  /* 0x0000000e1c157981 */ /* 0x000ee2000c1e1900 */
[----:B-1----:R-:W-:-:S04]  /*0cf0*/  IADD3 R26, P0, PT, R2, UR10, RZ ;  /* 0x0000000a021a7c10 */ /* 0x002fc8000ff1e0ff */
[----:B------:R-:W-:Y:S01]  /*0d00*/  IADD3.X R27, PT, PT, R3, UR5, RZ, P0, !PT ;  /* 0x00000005031b7c10 */ /* 0x000fe200087fe4ff */
[----:B------:R-:W-:-:S04]  /*0d10*/  FADD.FTZ R10, R10, R23 ;  /* 0x000000170a0a7221 */ /* 0x000fc80000010000 */
[----:B------:R-:W3:Y:S01]  /*0d20*/  LDG.E R23, desc[UR14][R26.64] ;  /* 0x0000000e1a177981 */ /* 0x000ee2000c1e1900 */
[----:B------:R-:W-:-:S04]  /*0d30*/  UIADD3 UR4, UPT, UPT, UR4, 0x2, URZ ;  /* 0x0000000204047890 */ /* 0x000fc8000fffe0ff */
[----:B------:R-:W-:Y:S01]  /*0d40*/  UISETP.NE.AND UP0, UPT, UR4, URZ, UPT ;  /* 0x000000ff0400728c */ /* 0x000fe2000bf05270 */
[----:B-----5:R-:W-:Y:S01]  /*0d50*/  FADD.FTZ R9, R9, R20 ;  /* 0x0000001409097221 */ /* 0x020fe20000010000 */
[----:B------:R-:W-:-:S04]  /*0d60*/  MOV R20, UR18 ;  /* 0x0000001200147c02 */ /* 0x000fc80008000f00 */
[----:B------:R-:W-:-:S04]  /*0d70*/  LEA R2, P0, R20, R2, 0x3 ;  /* 0x0000000214027211 */ /* 0x000fc800078018ff */
[----:B------:R-:W-:Y:S01]  /*0d80*/  IADD3.X R3, PT, PT, R3, UR6, RZ, P0, !PT ;  /* 0x0000000603037c10 */ /* 0x000fe200087fe4ff */
[----:B--2---:R-:W-:Y:S01]  /*0d90*/  FADD.FTZ R5, R5, R22 ;  /* 0x0000001605057221 */ /* 0x004fe20000010000 */
[----:B------:R-:W-:Y:S01]  /*0da0*/  FADD.FTZ R6, R6, R25 ;  /* 0x0000001906067221 */ /* 0x000fe20000010000 */
[----:B----4-:R-:W-:Y:S01]  /*0db0*/  FADD.FTZ R7, R7, R24 ;  /* 0x0000001807077221 */ /* 0x010fe20000010000 */
[----:B---3--:R-:W-:Y:S01]  /*0dc0*/  FADD.FTZ R8, R8, R21 ;  /* 0x0000001508087221 */ /* 0x008fe20000010000 */
[----:B------:R-:W-:Y:S01]  /*0dd0*/  FADD.FTZ R4, R4, R23 ;  /* 0x0000001704047221 */ /* 0x000fe20000010000 */
[----:B------:R-:W-:Y:S06]  /*0de0*/  BRA.U UP0, `(.L_x_313) ;  /* 0xfffffff900507547 */ /* 0x000fec000b83ffff */
.L_x_312:
[----:B------:R-:W0:Y:S02]  /*0df0*/  LDCU UR4, c[0x0][0x600] ;  /* 0x0000c000ff0477ac */ /* 0x000e240008000800 */
[----:B0-----:R-:W-:-:S04]  /*0e00*/  ULOP3.LUT UR4, UR4, 0x1, URZ, 0xc0, !UPT ;  /* 0x0000000104047892 */ /* 0x001fc8000f8ec0ff */
[----:B------:R-:W-:-:S09]  /*0e10*/  UISETP.NE.U32.AND UP0, UPT, UR4, 0x1, UPT ;  /* 0x000000010400788c */ /* 0x000fd2000bf05070 */
[----:B------:R-:W-:Y:S05]  /*0e20*/  BRA.U UP0, `(.L_x_311) ;  /* 0x0000000100c07547 */ /* 0x000fea000b800000 */
[----:B------:R-:W-:Y:S01]  /*0e30*/  SHF.L.U32 R21, R0, 0x3, RZ ;  /* 0x0000000300157819 */ /* 0x000fe200000006ff */
[----:B------:R-:W2:Y:S04]  /*0e40*/  LDG.E R25, desc[UR14][R2.64] ;  /* 0x0000000e02197981 */ /* 0x000ea8000c1e1900 */
[----:B------:R-:W-:-:S05]  /*0e50*/  IMAD.WIDE R20, R21, 0x4, R2 ;  /* 0x0000000415147825 */ /* 0x000fca00078e0202 */
[----:B------:R0:W3:Y:S02]  /*0e60*/  LDG.E R24, desc[UR14][R20.64] ;  /* 0x0000000e14187981 */ /* 0x0000e4000c1e1900 */
[----:B0-----:R-:W-:-:S05]  /*0e70*/  IMAD.WIDE R20, R0, 0x20, R20 ;  /* 0x0000002000147825 */ /* 0x001fca00078e0214 */
[----:B------:R-:W4:Y:S01]  /*0e80*/  LDG.E R23, desc[UR14][R20.64] ;  /* 0x0000000e14177981 */ /* 0x000f22000c1e1900 */
[----:B------:R-:W-:-:S05]  /*0e90*/  IMAD.WIDE R28, R0, 0x20, R20 ;  /* 0x00000020001c7825 */ /* 0x000fca00078e0214 */
[----:B------:R0:W5:Y:S02]  /*0ea0*/  LDG.E R22, desc[UR14][R28.64] ;  /* 0x0000000e1c167981 */ /* 0x000164000c1e1900 */
[----:B0-----:R-:W-:-:S05]  /*0eb0*/  IMAD.WIDE R28, R0, 0x20, R28 ;  /* 0x00000020001c7825 */ /* 0x001fca00078e021c */
[----:B------:R-:W5:Y:S01]  /*0ec0*/  LDG.E R21, desc[UR14][R28.64] ;  /* 0x0000000e1c157981 */ /* 0x000f62000c1e1900 */
[----:B------:R-:W-:-:S05]  /*0ed0*/  IMAD.WIDE R26, R0, 0x20, R28 ;  /* 0x00000020001a7825 */ /* 0x000fca00078e021c */
[----:B------:R0:W5:Y:S02]  /*0ee0*/  LDG.E R2, desc[UR14][R26.64] ;  /* 0x0000000e1a027981 */ /* 0x000164000c1e1900 */
[----:B0-----:R-:W-:-:S05]  /*0ef0*/  IMAD.WIDE R26, R0, 0x20, R26 ;  /* 0x00000020001a7825 */ /* 0x001fca00078e021a */
[----:B------:R0:W5:Y:S02]  /*0f00*/  LDG.E R3, desc[UR14][R26.64] ;  /* 0x0000000e1a037981 */ /* 0x000164000c1e1900 */
[----:B0-----:R-:W-:-:S05]  /*0f10*/  IMAD.WIDE R26, R0, 0x20, R26 ;  /* 0x00000020001a7825 */ /* 0x001fca00078e021a */
[----:B------:R-:W5:Y:S01]  /*0f20*/  LDG.E R20, desc[UR14][R26.64] ;  /* 0x0000000e1a147981 */ /* 0x000f62000c1e1900 */
[----:B------:R-:W-:-:S04]  /*0f30*/  IMAD.WIDE R28, R0, 0x20, R26 ;  /* 0x00000020001c7825 */ /* 0x000fc800078e021a */
[----:B--2---:R-:W-:Y:S02]  /*0f40*/  FADD.FTZ R4, R4, R25 ;  /* 0x0000001904047221 */ /* 0x004fe40000010000 */
[----:B------:R0:W2:Y:S02]  /*0f50*/  LDG.E R25, desc[UR14][R28.64] ;  /* 0x0000000e1c197981 */ /* 0x0000a4000c1e1900 */
[----:B0-----:R-:W-:-:S04]  /*0f60*/  IMAD.WIDE R28, R0, 0x20, R28 ;  /* 0x00000020001c7825 */ /* 0x001fc800078e021c */
[----:B---3--:R-:W-:Y:S02]  /*0f70*/  FADD.FTZ R19, R19, R24 ;  /* 0x0000001813137221 */ /* 0x008fe40000010000 */
[----:B------:R0:W3:Y:S02]  /*0f80*/  LDG.E R24, desc[UR14][R28.64] ;  /* 0x0000000e1c187981 */ /* 0x0000e4000c1e1900 */
[----:B0-----:R-:W-:-:S04]  /*0f90*/  IMAD.WIDE R28, R0, 0x20, R28 ;  /* 0x00000020001c7825 */ /* 0x001fc800078e021c */
[----:B----4-:R-:W-:Y:S01]  /*0fa0*/  FADD.FTZ R18, R18, R23 ;  /* 0x0000001712127221 */ /* 0x010fe20000010000 */
[----:B-----5:R-:W-:Y:S01]  /*0fb0*/  FADD.FTZ R17, R17, R22 ;  /* 0x0000001611117221 */ /* 0x020fe20000010000 */
[----:B------:R-:W4:Y:S01]  /*0fc0*/  LDG.E R27, desc[UR14][R28.64] ;  /* 0x0000000e1c1b7981 */ /* 0x000f22000c1e1900 */
[----:B------:R-:W-:-:S05]  /*0fd0*/  IMAD.WIDE R22, R0, 0x20, R28 ;  /* 0x0000002000167825 */ /* 0x000fca00078e021c */
[----:B------:R0:W5:Y:S02]  /*0fe0*/  LDG.E R26, desc[UR14][R22.64] ;  /* 0x0000000e161a7981 */ /* 0x000164000c1e1900 */
[----:B0-----:R-:W-:-:S05]  /*0ff0*/  IMAD.WIDE R22, R0, 0x20, R22 ;  /* 0x0000002000167825 */ /* 0x001fca00078e0216 */
[----:B------:R0:W5:Y:S01]  /*1000*/  LDG.E R28, desc[UR14][R22.64] ;  /* 0x0000000e161c7981 */ /* 0x000162000c1e1900 */
[----:B------:R-:W-:Y:S01]  /*1010*/  FADD.FTZ R15, R15, R2 ;  /* 0x000000020f0f7221 */ /* 0x000fe20000010000 */
[----:B0-----:R-:W-:-:S04]  /*1020*/  IMAD.WIDE R22, R0, 0x20, R22 ;  /* 0x0000002000167825 */ /* 0x001fc800078e0216 */
[----:B------:R-:W-:Y:S01]  /*1030*/  FADD.FTZ R14, R14, R3 ;  /* 0x000000030e0e7221 */ /* 0x000fe20000010000 */
[----:B------:R-:W-:Y:S01]  /*1040*/  FADD.FTZ R16, R16, R21 ;  /* 0x0000001510107221 */ /* 0x000fe20000010000 */
[----:B------:R-:W5:Y:S01]  /*1050*/  LDG.E R29, desc[UR14][R22.64] ;  /* 0x0000000e161d7981 */ /* 0x000f62000c1e1900 */
[----:B------:R-:W-:-:S04]  /*1060*/  IMAD.WIDE R2, R0, 0x20, R22 ;  /* 0x0000002000027825 */ /* 0x000fc800078e0216 */
[----:B------:R-:W-:Y:S01]  /*1070*/  FADD.FTZ R13, R13, R20 ;  /* 0x000000140d0d7221 */ /* 0x000fe20000010000 */
[----:B------:R-:W-:Y:S02]  /*1080*/  IMAD.WIDE R20, R0, 0x20, R2 ;  /* 0x0000002000147825 */ /* 0x000fe400078e0202 */
[----:B------:R-:W5:Y:S04]  /*1090*/  LDG.E R2, desc[UR14][R2.64] ;  /* 0x0000000e02027981 */ /* 0x000f68000c1e1900 */
[----:B------:R-:W5:Y:S01]  /*10a0*/  LDG.E R21, desc[UR14][R20.64] ;  /* 0x0000000e14157981 */ /* 0x000f62000c1e1900 */
[----:B--2---:R-:W-:Y:S01]  /*10b0*/  FADD.FTZ R12, R12, R25 ;  /* 0x000000190c0c7221 */ /* 0x004fe20000010000 */
[----:B---3--:R-:W-:Y:S01]  /*10c0*/  FADD.FTZ R11, R11, R24 ;  /* 0x000000180b0b7221 */ /* 0x008fe20000010000 */
[----:B----4-:R-:W-:Y:S01]  /*10d0*/  FADD.FTZ R10, R10, R27 ;  /* 0x0000001b0a0a7221 */ /* 0x010fe20000010000 */
[----:B-----5:R-:W-:Y:S01]  /*10e0*/  FADD.FTZ R9, R9, R26 ;  /* 0x0000001a09097221 */ /* 0x020fe20000010000 */
[----:B------:R-:W-:Y:S01]  /*10f0*/  FADD.FTZ R5, R5, R28 ;  /* 0x0000001c05057221 */ /* 0x000fe20000010000 */
[----:B------:R-:W-:Y:S01]  /*1100*/  FADD.FTZ R6, R6, R29 ;  /* 0x0000001d06067221 */ /* 0x000fe20000010000 */
[----:B------:R-:W-:Y:S01]  /*1110*/  FADD.FTZ R7, R7, R2 ;  /* 0x0000000207077221 */ /* 0x000fe20000010000 */
[----:B------:R-:W-:-:S07]  /*1120*/  FADD.FTZ R8, R8, R21 ;  /* 0x0000001508087221 */ /* 0x000fce0000010000 */
.L_x_311:
[----:B------:R-:W0:Y:S01]  /*1130*/  S2R R0, SR_TID.X ;  /* 0x0000000000007919 */ /* 0x000e220000002100 */
[----:B------:R-:W1:Y:S01]  /*1140*/  LDCU UR6, c[0x0][0x500] ;  /* 0x0000a000ff0677ac */ /* 0x000e620008000800 */
[----:B------:R-:W2:Y:S01]  /*1150*/  S2UR UR5, SR_CgaCtaId ;  /* 0x00000000000579c3 */ /* 0x000ea20000008800 */
[----:B------:R-:W-:Y:S01]  /*1160*/  BSSY.RECONVERGENT B0, `(.L_x_314) ;  /* 0x0000051000007945 */ /* 0x000fe20003800200 */
[----:B------:R-:W-:Y:S01]  /*1170*/  UMOV UR4, 0x400 ;  /* 0x0000040000047882 */ /* 0x000fe20000000000 */
[----:B------:R-:W-:-:S05]  /*1180*/  UIADD3 UR8, UPT, UPT, -UR9, UR8, URZ ;  /* 0x0000000809087290 */ /* 0x000fca000fffe1ff */
[----:B------:R-:W3:Y:S01]  /*1190*/  LDC.64 R22, c[0x0][0x5d0] ;  /* 0x00017400ff167b82 */ /* 0x000ee20000000a00 */
[----:B-1----:R-:W-:Y:S01]  /*11a0*/  FMUL.FTZ R4, R4, UR6 ;  /* 0x0000000604047c20 */ /* 0x002fe20008410000 */
[----:B------:R-:W-:Y:S01]  /*11b0*/  FMUL.FTZ R19, R19, UR6 ;  /* 0x0000000613137c20 */ /* 0x000fe20008410000 */
[----:B------:R-:W-:Y:S01]  /*11c0*/  FMUL.FTZ R18, R18, UR6 ;  /* 0x0000000612127c20 */ /* 0x000fe20008410000 */
[----:B------:R-:W-:Y:S01]  /*11d0*/  FMUL.FTZ R17, R17, UR6 ;  /* 0x0000000611117c20 */ /* 0x000fe20008410000 */
[----:B------:R-:W-:Y:S01]  /*11e0*/  FMUL.FTZ R15, R15, UR6 ;  /* 0x000000060f0f7c20 */ /* 0x000fe20008410000 */
[----:B------:R-:W-:Y:S01]  /*11f0*/  FMUL.FTZ R14, R14, UR6 ;  /* 0x000000060e0e7c20 */ /* 0x000fe20008410000 */
[----:B------:R-:W-:Y:S01]  /*1200*/  F2FP.F16.F32.PACK_AB R4, R19, R4 ;  /* 0x000000041304723e */ /* 0x000fe200000000ff */
[----:B------:R-:W-:Y:S01]  /*1210*/  FMUL.FTZ R13, R13, UR6 ;  /* 0x000000060d0d7c20 */ /* 0x000fe20008410000 */
[----:B------:R-:W-:Y:S01]  /*1220*/  F2FP.F16.F32.PACK_AB R17, R17, R18 ;  /* 0x000000121111723e */ /* 0x000fe200000000ff */
[----:B------:R-:W-:Y:S01]  /*1230*/  FMUL.FTZ R18, R11, UR6 ;  /* 0x000000060b127c20 */ /* 0x000fe20008410000 */
[----:B--2---:R-:W-:Y:S01]  /*1240*/  ULEA UR4, UR5, UR4, 0x18 ;  /* 0x0000000405047291 */ /* 0x004fe2000f8ec0ff */
[----:B------:R-:W-:Y:S01]  /*1250*/  FMUL.FTZ R10, R10, UR6 ;  /* 0x000000060a0a7c20 */ /* 0x000fe20008410000 */
[----:B------:R-:W-:Y:S01]  /*1260*/  FMUL.FTZ R9, R9, UR6 ;  /* 0x0000000609097c20 */ /* 0x000fe20008410000 */
[C---:B0-----:R-:W-:Y:S01]  /*1270*/  SHF.L.U32 R3, R0.reuse, 0x4, RZ ;  /* 0x0000000400037819 */ /* 0x041fe200000006ff */
[----:B------:R-:W-:Y:S01]  /*1280*/  FMUL.FTZ R5, R5, UR6 ;  /* 0x0000000605057c20 */ /* 0x000fe20008410000 */
[----:B------:R-:W-:Y:S01]  /*1290*/  SHF.L.U32 R2, R0, 0x1, RZ ;  /* 0x0000000100027819 */ /* 0x000fe200000006ff */
[----:B------:R-:W-:Y:S01]  /*12a0*/  FMUL.FTZ R6, R6, UR6 ;  /* 0x0000000606067c20 */ /* 0x000fe20008410000 */
[----:B------:R-:W-:Y:S01]  /*12b0*/  LOP3.LUT R21, R3, 0x600, RZ, 0xc0, !PT ;  /* 0x0000060003157812 */ /* 0x000fe200078ec0ff */
[----:B------:R-:W-:Y:S01]  /*12c0*/  FMUL.FTZ R7, R7, UR6 ;  /* 0x0000000607077c20 */ /* 0x000fe20008410000 */
[----:B------:R-:W-:Y:S01]  /*12d0*/  SHF.R.U32.HI R3, RZ, 0x4, R0 ;  /* 0x00000004ff037819 */ /* 0x000fe20000011600 */
[----:B------:R-:W-:Y:S01]  /*12e0*/  FMUL.FTZ R8, R8, UR6 ;  /* 0x0000000608087c20 */ /* 0x000fe20008410000 */
[----:B------:R-:W-:Y:S01]  /*12f0*/  LOP3.LUT R21, R21, 0x6, R2, 0xf8, !PT ;  /* 0x0000000615157812 */ /* 0x000fe200078ef802 */
[----:B------:R-:W-:Y:S01]  /*1300*/  FMUL.FTZ R2, R16, UR6 ;  /* 0x0000000610027c20 */ /* 0x000fe20008410000 */
[----:B------:R-:W-:-:S02]  /*1310*/  SHF.L.U32 R16, R0, 0x3, RZ ;  /* 0x0000000300107819 */ /* 0x000fc400000006ff */
[----:B------:R-:W-:Y:S02]  /*1320*/  LOP3.LUT R3, R3, 0x8, RZ, 0xc0, !PT ;  /* 0x0000000803037812 */ /* 0x000fe400078ec0ff */
[----:B------:R-:W-:Y:S02]  /*1330*/  F2FP.F16.F32.PACK_AB R11, R15, R2 ;  /* 0x000000020f0b723e */ /* 0x000fe400000000ff */
[--C-:B------:R-:W-:Y:S01]  /*1340*/  LOP3.LUT R19, R3, 0xc0, R16.reuse, 0xf8, !PT ;  /* 0x000000c003137812 */ /* 0x100fe200078ef810 */
[----:B------:R-:W-:Y:S01]  /*1350*/  FMUL.FTZ R3, R12, UR6 ;  /* 0x000000060c037c20 */ /* 0x000fe20008410000 */
[----:B------:R-:W-:Y:S02]  /*1360*/  LOP3.LUT R2, R21, 0x20, R16, 0xf8, !PT ;  /* 0x0000002015027812 */ /* 0x000fe400078ef810 */
[----:B------:R-:W-:Y:S02]  /*1370*/  LOP3.LUT R19, R19, 0x18, R0, 0x78, !PT ;  /* 0x0000001813137812 */ /* 0x000fe400078e7800 */
[----:B------:R-:W-:-:S02]  /*1380*/  F2FP.F16.F32.PACK_AB R12, R13, R14 ;  /* 0x0000000e0d0c723e */ /* 0x000fc400000000ff */
[----:B------:R-:W-:Y:S02]  /*1390*/  LOP3.LUT R2, R2, R19, RZ, 0xfc, !PT ;  /* 0x0000001302027212 */ /* 0x000fe400078efcff */
[----:B------:R-:W-:Y:S02]  /*13a0*/  F2FP.F16.F32.PACK_AB R13, R18, R3 ;  /* 0x00000003120d723e */ /* 0x000fe400000000ff */
[----:B------:R-:W-:Y:S02]  /*13b0*/  LOP3.LUT R19, R0, 0x10, RZ, 0xc0, !PT ;  /* 0x0000001000137812 */ /* 0x000fe400078ec0ff */
[----:B------:R-:W-:Y:S02]  /*13c0*/  LEA R18, R2, UR4, 0x1 ;  /* 0x0000000402127c11 */ /* 0x000fe4000f8e08ff */
[----:B------:R-:W-:Y:S02]  /*13d0*/  F2FP.F16.F32.PACK_AB R9, R9, R10 ;  /* 0x0000000a0909723e */ /* 0x000fe400000000ff */
[----:B------:R-:W-:Y:S01]  /*13e0*/  F2FP.F16.F32.PACK_AB R14, R6, R5 ;  /* 0x00000005060e723e */ /* 0x000fe200000000ff */
[----:B------:R-:W-:Y:S01]  /*13f0*/  IMAD R20, R19, -0x4, R18 ;  /* 0xfffffffc13147824 */ /* 0x000fe200078e0212 */
[----:B------:R-:W-:Y:S01]  /*1400*/  F2FP.F16.F32.PACK_AB R15, R8, R7 ;  /* 0x00000007080f723e */ /* 0x000fe200000000ff */
[----:B------:R-:W-:Y:S01]  /*1410*/  STS [R18], R4 ;  /* 0x0000000412007388 */ /* 0x000fe20000000800 */
[----:B------:R-:W-:-:S02]  /*1420*/  LOP3.LUT R3, R16, 0xd8, RZ, 0xc0, !PT ;  /* 0x000000d810037812 */ /* 0x000fc400078ec0ff */
[--C-:B------:R-:W-:Y:S01]  /*1430*/  SHF.R.U32.HI R21, RZ, 0x2, R0.reuse ;  /* 0x00000002ff157819 */ /* 0x100fe20000011600 */
[----:B------:R0:W-:Y:S01]  /*1440*/  STS [R18+0x200], R17 ;  /* 0x0002001112007388 */ /* 0x0001e20000000800 */
[----:B------:R-:W-:Y:S02]  /*1450*/  LOP3.LUT R5, R3, 0x18, R0, 0x78, !PT ;  /* 0x0000001803057812 */ /* 0x000fe400078e7800 */
[----:B------:R-:W1:Y:S01]  /*1460*/  LDC.64 R2, c[0x0][0x5b8] ;  /* 0x00016e00ff027b82 */ /* 0x000e620000000a00 */
[----:B------:R-:W-:Y:S01]  /*1470*/  STS [R20+0x20], R13 ;  /* 0x0000200d14007388 */ /* 0x000fe20000000800 */
[----:B------:R-:W-:Y:S02]  /*1480*/  LOP3.LUT R5, R5, 0x1f20, R16, 0xf8, !PT ;  /* 0x00001f2005057812 */ /* 0x000fe400078ef810 */
[----:B------:R-:W-:Y:S01]  /*1490*/  LOP3.LUT R16, R16, 0x18, RZ, 0xc0, !PT ;  /* 0x0000001810107812 */ /* 0x000fe200078ec0ff */
[----:B------:R1:W-:Y:S01]  /*14a0*/  STS [R20+0x220], R9 ;  /* 0x0002200914007388 */ /* 0x0003e20000000800 */
[----:B------:R-:W-:Y:S01]  /*14b0*/  LEA R10, R5, UR4, 0x1 ;  /* 0x00000004050a7c11 */ /* 0x000fe2000f8e08ff */
[----:B------:R-:W2:Y:S01]  /*14c0*/  LDCU UR4, c[0x0][0x440] ;  /* 0x00008800ff0477ac */ /* 0x000ea20008000800 */
[----:B0-----:R-:W-:Y:S01]  /*14d0*/  MOV R17, RZ ;  /* 0x000000ff00117202 */ /* 0x001fe20000000f00 */
[----:B------:R-:W-:Y:S01]  /*14e0*/  STS [R18+0x1000], R11 ;  /* 0x0010000b12007388 */ /* 0x000fe20000000800 */
[----:B------:R-:W-:-:S03]  /*14f0*/  IADD3 R0, PT, PT, R21, 0x40, RZ ;  /* 0x0000004015007810 */ /* 0x000fc60007ffe0ff */
[----:B------:R0:W-:Y:S04]  /*1500*/  STS [R18+0x1200], R12 ;  /* 0x0012000c12007388 */ /* 0x0001e80000000800 */
[----:B------:R-:W-:Y:S04]  /*1510*/  STS [R20+0x1020], R14 ;  /* 0x0010200e14007388 */ /* 0x000fe80000000800 */
[----:B------:R4:W-:Y:S01]  /*1520*/  STS [R20+0x1220], R15 ;  /* 0x0012200f14007388 */ /* 0x0009e20000000800 */
[----:B-1----:R-:W-:Y:S01]  /*1530*/  IMAD.WIDE.U32 R8, R2, UR9, R16 ;  /* 0x0000000902087c25 */ /* 0x002fe2000f8e0010 */
[----:B------:R-:W-:Y:S01]  /*1540*/  BAR.SYNC.DEFER_BLOCKING 0x0 ;  /* 0x0000000000007b1d */ /* 0x000fe20000010000 */
[----:B--2---:R-:W-:-:S02]  /*1550*/  ISETP.GE.AND P0, PT, R16, UR4, PT ;  /* 0x0000000410007c0c */ /* 0x004fc4000bf06270 */
[----:B------:R-:W-:Y:S01]  /*1560*/  IMAD R9, R3, UR9, R9 ;  /* 0x0000000903097c24 */ /* 0x000fe2000f8e0209 */
[----:B0-----:R-:W-:-:S04]  /*1570*/  IADD3 R12, P1, PT, R8, UR7, RZ ;  /* 0x00000007080c7c10 */ /* 0x001fc8000ff3e0ff */
[----:B------:R-:W-:Y:S02]  /*1580*/  IADD3.X R13, PT, PT, R9, UR11, RZ, P1, !PT ;  /* 0x0000000b090d7c10 */ /* 0x000fe40008ffe4ff */
[----:B------:R-:W-:Y:S02]  /*1590*/  ISETP.GE.OR P1, PT, R21, UR8, P0 ;  /* 0x0000000815007c0c */ /* 0x000fe40008726670 */
[----:B------:R-:W-:Y:S01]  /*15a0*/  ISETP.GE.OR P0, PT, R0, UR8, P0 ;  /* 0x0000000800007c0c */ /* 0x000fe20008706670 */
[----:B---3--:R-:W-:-:S04]  /*15b0*/  IMAD.WIDE.U32 R12, R22, UR17, R12 ;  /* 0x00000011160c7c25 */ /* 0x008fc8000f8e000c */
[----:B----4-:R-:W-:Y:S01]  /*15c0*/  IMAD R15, R23, UR17, R13 ;  /* 0x00000011170f7c24 */ /* 0x010fe2000f8e020d */
[----:B------:R0:W1:Y:S05]  /*15d0*/  LDS.128 R4, [R10+0x1000] ;  /* 0x001000000a047984 */ /* 0x00006a0000000c00 */
[----:B------:R-:W-:Y:S05]  /*15e0*/  @P1 BRA `(.L_x_315) ;  /* 0x0000000000201947 */ /* 0x000fea0003800000 */
[----:B0-----:R-:W0:Y:S01]  /*15f0*/  LDS.128 R8, [R10] ;  /* 0x000000000a087984 */ /* 0x001e220000000c00 */
[----:B------:R-:W2:Y:S01]  /*1600*/  LDCU.64 UR4, c[0x0][0x558] ;  /* 0x0000ab00ff0477ac */ /* 0x000ea20008000a00 */
[----:B------:R-:W-:-:S05]  /*1610*/  MOV R14, R12 ;  /* 0x0000000c000e7202 */ /* 0x000fca0000000f00 */
[----:B------:R-:W-:-:S04]  /*1620*/  IMAD.WIDE.U32 R16, R21, R2, R14 ;  /* 0x0000000215107225 */ /* 0x000fc800078e000e */
[----:B------:R-:W-:Y:S01]  /*1630*/  IMAD R17, R21, R3, R17 ;  /* 0x0000000315117224 */ /* 0x000fe200078e0211 */
[----:B--2---:R-:W-:-:S04]  /*1640*/  LEA R18, P1, R16, UR4, 0x1 ;  /* 0x0000000410127c11 */ /* 0x004fc8000f8208ff */
[----:B------:R-:W-:-:S05]  /*1650*/  LEA.HI.X R19, R16, UR5, R17, 0x1, P1 ;  /* 0x0000000510137c11 */ /* 0x000fca00088f0c11 */
[----:B0-----:R2:W-:Y:S04]  /*1660*/  STG.E.128 desc[UR14][R18.64], R8 ;  /* 0x0000000812007986 */ /* 0x0015e8000c101d0e */
.L_x_315:
[----:B------:R-:W-:Y:S05]  /*1670*/  BSYNC.RECONVERGENT B0 ;  /* 0x0000000000007941 */ /* 0x000fea0003800200 */
.L_x_314:
[----:B------:R-:W-:Y:S05]  /*1680*/  @P0 EXIT ;  /* 0x000000000000094d */ /* 0x000fea0003800000 */
[----:B--2---:R-:W-:Y:S01]  /*1690*/  IADD3 R11, P0, PT, R21, 0x40, RZ ;  /* 0x00000040150b7810 */ /* 0x004fe20007f1e0ff */
[----:B------:R-:W2:Y:S01]  /*16a0*/  LDCU.64 UR4, c[0x0][0x558] ;  /* 0x0000ab00ff0477ac */ /* 0x000ea20008000a00 */
[----:B------:R-:W-:Y:S02]  /*16b0*/  MOV R8, R12 ;  /* 0x0000000c00087202 */ /* 0x000fe40000000f00 */
[----:B------:R-:W-:-:S05]  /*16c0*/  IADD3.X R9, PT, PT, RZ, RZ, RZ, P0, !PT ;  /* 0x000000ffff097210 */ /* 0x000fca00007fe4ff */
[----:B------:R-:W-:Y:S01]  /*16d0*/  IMAD R0, R9, R2, RZ ;  /* 0x0000000209007224 */ /* 0x000fe200078e02ff */
[----:B------:R-:W-:-:S03]  /*16e0*/  MOV R9, R15 ;  /* 0x0000000f00097202 */ /* 0x000fc60000000f00 */
[C---:B------:R-:W-:Y:S02]  /*16f0*/  IMAD R3, R11.reuse, R3, R0 ;  /* 0x000000030b037224 */ /* 0x040fe400078e0200 */
[----:B------:R-:W-:-:S03]  /*1700*/  IMAD.WIDE.U32 R8, R11, R2, R8 ;  /* 0x000000020b087225 */ /* 0x000fc600078e0008 */
[----:B--2---:R-:W-:Y:S02]  /*1710*/  LEA R2, P0, R8, UR4, 0x1 ;  /* 0x0000000408027c11 */ /* 0x004fe4000f8008ff */
[----:B------:R-:W-:-:S04]  /*1720*/  IADD3 R3, PT, PT, R9, R3, RZ ;  /* 0x0000000309037210 */ /* 0x000fc80007ffe0ff */
[----:B------:R-:W-:-:S05]  /*1730*/  LEA.HI.X R3, R8, UR5, R3, 0x1, P0 ;  /* 0x0000000508037c11 */ /* 0x000fca00080f0c03 */
[----:B-1----:R-:W-:Y:S01]  /*1740*/  STG.E.128 desc[UR14][R2.64], R4 ;  /* 0x0000000402007986 */ /* 0x002fe2000c101d0e */
[----:B------:R-:W-:Y:S05]  /*1750*/  EXIT ;  /* 0x000000000000794d */ /* 0x000fea0003800000 */
.L_x_316:
        /* <DEDUP_REMOVED lines=10> */
.L_x_1584:


//--------------------- .text._ZN5flash44flash_bwd_dq_dk_dv_loop_seqk_parallel_kernelI23Flash_bwd_kernel_traitsILi32ELi128ELi128ELi8ELi4ELi4ELi4ELb1ELb0EN7cutlass6half_tE19Flash_kernel_traitsILi32ELi128ELi128ELi8ES3_EELb1ELb0ELb0ELb0ELb0ELb1ELb0EEEvNS_16Flash_bwd_paramsE --------------------------
	.section	.text._ZN5flash44flash_bwd_dq_dk_dv_loop_seqk_parallel_kernelI23Flash_bwd_kernel_traitsILi32ELi128ELi128ELi8ELi4ELi4ELi4ELb1ELb0EN7cutlass6half_tE19Flash_kernel_traitsILi32ELi128ELi128ELi8ES3_EELb1ELb0ELb0ELb0ELb0ELb1ELb0EEEvNS_16Flash_bwd_paramsE,"ax",@progbits
	.align	128
        .global         _ZN5flash44flash_bwd_dq_dk_dv_loop_seqk_parallel_kernelI23Flash_bwd_kernel_traitsILi32ELi128ELi128ELi8ELi4ELi4ELi4ELb1ELb0EN7cutlass6half_tE19Flash_kernel_traitsILi32ELi128ELi128ELi8ES3_EELb1ELb0ELb0ELb0ELb0ELb1ELb0EEEvNS_16Flash_bwd_paramsE
        .type           _ZN5flash44flash_bwd_dq_dk_dv_loop_seqk_parallel_kernelI23Flash_bwd_kernel_traitsILi32ELi128ELi128ELi8ELi4ELi4ELi4ELb1ELb0EN7cutlass6half_tE19Flash_kernel_traitsILi32ELi128ELi128ELi8ES3_EELb1ELb0ELb0ELb0ELb0ELb1ELb0EEEvNS_16Flash_bwd_paramsE,@function
        .size           _ZN5flash44flash_bwd_dq_dk_dv_loop_seqk_parallel_kernelI23Flash_bwd_kernel_traitsILi32ELi128ELi128ELi8ELi4ELi4ELi4ELb1ELb0EN7cutlass6half_tE19Flash_kernel_traitsILi32ELi128ELi128ELi8ES3_EELb1ELb0ELb0ELb0ELb0ELb1ELb0EEEvNS_16Flash_bwd_paramsE,(.L_x_1585 - _ZN5flash44flash_bwd_dq_dk_dv_loop_seqk_parallel_kernelI23Flash_bwd_kernel_traitsILi32ELi128ELi128ELi8ELi4ELi4ELi4ELb1ELb0EN7cutlass6half_tE19Flash_kernel_traitsILi32ELi128ELi128ELi8ES3_EELb1ELb0ELb0ELb0ELb0ELb1ELb0EEEvNS_16Flash_bwd_paramsE)
        .other          _ZN5flash44flash_bwd_dq_dk_dv_loop_seqk_parallel_kernelI23Flash_bwd_kernel_traitsILi32ELi128ELi128ELi8ELi4ELi4ELi4ELb1ELb0EN7cutlass6half_tE19Flash_kernel_traitsILi32ELi128ELi128ELi8ES3_EELb1ELb0ELb0ELb0ELb0ELb1ELb0EEEvNS_16Flash_bwd_paramsE,@"STO_CUDA_ENTRY STV_DEFAULT"
_ZN5flash44flash_bwd_dq_dk_dv_loop_seqk_parallel_kernelI23Flash_bwd_kernel_traitsILi32ELi128ELi128ELi8ELi4ELi4ELi4ELb1ELb0EN7cutlass6half_tE19Flash_kernel_traitsILi32ELi128ELi128ELi8ES3_EELb1ELb0ELb0ELb0ELb0ELb1ELb0EEEvNS_16Flash_bwd_paramsE:
.text._ZN5flash44flash_bwd_dq_dk_dv_loop_seqk_parallel_kernelI23Flash_bwd_kernel_traitsILi32ELi128ELi128ELi8ELi4ELi4ELi4ELb1ELb0EN7cutlass6half_tE19Flash_kernel_traitsILi32ELi128ELi128ELi8ES3_EELb1ELb0ELb0ELb0ELb0ELb1ELb0EEEvNS_16Flash_bwd_paramsE:
        /* <DEDUP_REMOVED lines=13> */
[----:B------:R-:W-:Y:S01]  /*00d0*/  IMAD.MOV.U32 R179, RZ, RZ, 0x20 ;  /* 0x00000020ffb37424 */ /* 0x000fe200078e00ff */
[----:B------:R-:W-:Y:S01]  /*00e0*/  UMOV UR14, 0x400 ;  /* 0x00000400000e7882 */ /* 0x000fe20000000000 */
[----:B------:R-:W-:-:S03]  /*00f0*/  UMOV UR10, 0x400 ;  /* 0x00000400000a7882 */ /* 0x000fc60000000000 */
[----:B------:R-:W4:Y:S01]  /*0100*/  S2UR UR29, SR_CgaCtaId ;  /* 0x00000000001d79c3 */ /* 0x000f220000008800 */
[----:B------:R-:W-:Y:S01]  /*0110*/  UMOV UR9, 0x400 ;  /* 0x0000040000097882 */ /* 0x000fe20000000000 */
[----:B------:R-:W1:Y:S01]  /*0120*/  LDCU.64 UR24, c[0x0][0x358] ;  /* 0x00006b00ff1877ac */ /* 0x000e620008000a00 */
[----:B------:R-:W1:Y:S05]  /*0130*/  LDCU.64 UR6, c[0x0][0x460] ;  /* 0x00008c00ff0677ac */ /* 0x000e6a0008000a00 */
[----:B------:R-:W5:Y:S01]  /*0140*/  S2UR UR28, SR_CgaCtaId ;  /* 0x00000000001c79c3 */ /* 0x000f620000008800 */
[----:B------:R-:W3:Y:S01]  /*0150*/  LDCU.64 UR12, c[0x0][0x470] ;  /* 0x00008e00ff0c77ac */ /* 0x000ee20008000a00 */
[----:B------:R-:W-:Y:S01]  /*0160*/  UMOV UR31, URZ ;  /* 0x000000ff001f7c82 */ /* 0x000fe20008000000 */
[----:B------:R-:W-:-:S05]  /*0170*/  UMOV UR32, URZ ;  /* 0x000000ff00207c82 */ /* 0x000fca0008000000 */
[----:B------:R-:W3:Y:S01]  /*0180*/  S2UR UR23, SR_CgaCtaId ;  /* 0x00000000001779c3 */ /* 0x000ee20000008800 */
[----:B--2---:R-:W-:-:S04]  /*0190*/  ULEA UR5, UR5, UR4, 0x18 ;  /* 0x0000000405057291 */ /* 0x004fc8000f8ec0ff */
[----:B------:R-:W-:Y:S01]  /*01a0*/  UIADD3 UR11, UPT, UPT, UR5, 0x10000, URZ ;  /* 0x00010000050b7890 */ /* 0x000fe2000fffe0ff */
[C---:B-1----:R-:W-:Y:S01]  /*01b0*/  IMAD.SHL.U32 R6, R11.reuse, 0x10, RZ ;  /* 0x000000100b067824 */ /* 0x042fe200078e00ff */
[--C-:B------:R-:W-:Y:S01]  /*01c0*/  SHF.R.U32.HI R4, RZ, 0x4, R11.reuse ;  /* 0x00000004ff047819 */ /* 0x100fe2000001160b */
[C---:B------:R-:W-:Y:S01]  /*01d0*/  IMAD.SHL.U32 R5, R11.reuse, 0x20, RZ ;  /* 0x000000200b057824 */ /* 0x040fe200078e00ff */
[----:B------:R-:W-:Y:S01]  /*01e0*/  SHF.R.U32.HI R9, RZ, 0x1, R11 ;  /* 0x00000001ff097819 */ /* 0x000fe2000001160b */
[C---:B------:R-:W-:Y:S01]  /*01f0*/  IMAD.SHL.U32 R3, R11.reuse, 0x2, RZ ;  /* 0x000000020b037824 */ /* 0x040fe200078e00ff */
[----:B------:R-:W-:Y:S01]  /*0200*/  LOP3.LUT R0, R6, 0x1c0, RZ, 0xc0, !PT ;  /* 0x000001c006007812 */ /* 0x000fe200078ec0ff */
[----:B------:R-:W-:Y:S01]  /*0210*/  IMAD.SHL.U32 R168, R11, 0x40, RZ ;  /* 0x000000400ba87824 */ /* 0x000fe200078e00ff */
[----:B------:R-:W-:Y:S01]  /*0220*/  LOP3.LUT R169, R5, 0x20, RZ, 0xc0, !PT ;  /* 0x0000002005a97812 */ /* 0x000fe200078ec0ff */
[----:B------:R-:W-:Y:S01]  /*0230*/  IMAD.SHL.U32 R170, R11, 0x4, RZ ;  /* 0x000000040baa7824 */ /* 0x000fe200078e00ff */
[----:B------:R-:W-:Y:S01]  /*0240*/  LOP3.LUT R0, R0, 0x38, R3, 0xf8, !PT ;  /* 0x0000003800007812 */ /* 0x000fe200078ef803 */
[----:B------:R-:W1:Y:S01]  /*0250*/  S2UR UR30, SR_CTAID.X ;  /* 0x00000000001e79c3 */ /* 0x000e620000002500 */
[----:B------:R-:W-:Y:S01]  /*0260*/  LOP3.LUT R2, R3, 0xe006, R168, 0xc8, !PT ;  /* 0x0000e00603027812 */ /* 0x000fe200078ec8a8 */
[----:B------:R-:W-:Y:S01]  /*0270*/  UIADD3 UR4, UPT, UPT, UR5, 0x8000, URZ ;  /* 0x0000800005047890 */ /* 0x000fe2000fffe0ff */
[----:B------:R-:W-:Y:S01]  /*0280*/  LOP3.LUT R3, R5, 0x120, RZ, 0xc0, !PT ;  /* 0x0000012005037812 */ /* 0x000fe200078ec0ff */
[----:B----4-:R-:W-:Y:S01]  /*0290*/  ULEA UR29, UR29, UR14, 0x18 ;  /* 0x0000000e1d1d7291 */ /* 0x010fe2000f8ec0ff */
[--C-:B------:R-:W-:Y:S01]  /*02a0*/  LOP3.LUT R169, R169, 0x3800, R6.reuse, 0xf8, !PT ;  /* 0x00003800a9a97812 */ /* 0x100fe200078ef806 */
[----:B-----5:R-:W-:Y:S01]  /*02b0*/  ULEA UR28, UR28, UR10, 0x18 ;  /* 0x0000000a1c1c7291 */ /* 0x020fe2000f8ec0ff */
[----:B------:R-:W-:Y:S01]  /*02c0*/  LOP3.LUT R170, R170, 0x18, RZ, 0xc0, !PT ;  /* 0x00000018aaaa7812 */ /* 0x000fe200078ec0ff */
[----:B------:R-:W2:Y:S01]  /*02d0*/  S2UR UR27, SR_CTAID.Y ;  /* 0x00000000001b79c3 */ /* 0x000ea20000002600 */
[----:B------:R-:W-:Y:S01]  /*02e0*/  LOP3.LUT R175, R2, 0xc00, R5, 0xf8, !PT ;  /* 0x00000c0002af7812 */ /* 0x000fe200078ef805 */
[----:B---3--:R-:W-:Y:S01]  /*02f0*/  ULEA UR23, UR23, UR9, 0x18 ;  /* 0x0000000917177291 */ /* 0x008fe2000f8ec0ff */
[--C-:B------:R-:W-:Y:S01]  /*0300*/  LOP3.LUT R2, R3, 0x600, R6.reuse, 0xf8, !PT ;  /* 0x0000060003027812 */ /* 0x100fe200078ef806 */
[----:B------:R-:W-:Y:S01]  /*0310*/  IMAD.SHL.U32 R3, R11, 0x8, RZ ;  /* 0x000000080b037824 */ /* 0x000fe200078e00ff */
[----:B------:R-:W-:-:S02]  /*0320*/  LOP3.LUT R169, R169, 0x100, R6, 0xf8, !PT ;  /* 0x00000100a9a97812 */ /* 0x000fc400078ef806 */
[----:B------:R-:W-:Y:S01]  /*0330*/  LOP3.LUT R166, R168, 0x1c0, RZ, 0xc0, !PT ;  /* 0x000001c0a8a67812 */ /* 0x000fe200078ec0ff */
[----:B------:R-:W3:Y:S01]  /*0340*/  S2UR UR26, SR_CTAID.Z ;  /* 0x00000000001a79c3 */ /* 0x000ee20000002700 */
[----:B------:R-:W-:Y:S02]  /*0350*/  LOP3.LUT R6, R170, 0xc0, R5, 0xf8, !PT ;  /* 0x000000c0aa067812 */ /* 0x000fe400078ef805 */
[----:B------:R-:W-:Y:S02]  /*0360*/  LOP3.LUT P0, R7, R11, 0x10, RZ, 0xc0, !PT ;  /* 0x000000100b077812 */ /* 0x000fe4000780c0ff */
[----:B------:R-:W-:Y:S02]  /*0370*/  LOP3.LUT R4, R4, 0x8, RZ, 0xc0, !PT ;  /* 0x0000000804047812 */ /* 0x000fe400078ec0ff */
[----:B------:R-:W-:Y:S02]  /*0380*/  LOP3.LUT R175, R175, R0, RZ, 0xfc, !PT ;  /* 0x00000000afaf7212 */ /* 0x000fe400078efcff */
[----:B------:R-:W-:-:S02]  /*0390*/  LOP3.LUT R0, R9, 0x30, RZ, 0xc0, !PT ;  /* 0x0000003009007812 */ /* 0x000fc400078ec0ff */
[----:B------:R-:W-:Y:S02]  /*03a0*/  LOP3.LUT R166, R166, 0x38, R3, 0xf8, !PT ;  /* 0x00000038a6a67812 */ /* 0x000fe400078ef803 */
[----:B------:R-:W-:Y:S02]  /*03b0*/  LOP3.LUT R171, R6, 0x8, R9, 0x78, !PT ;  /* 0x0000000806ab7812 */ /* 0x000fe400078e7809 */
[----:B------:R-:W-:Y:S02]  /*03c0*/  LOP3.LUT R4, R4, R7, RZ, 0xfc, !PT ;  /* 0x0000000704047212 */ /* 0x000fe400078efcff */
[--C-:B------:R-:W-:Y:S02]  /*03d0*/  SHF.R.U32.HI R173, RZ, 0x2, R11.reuse ;  /* 0x00000002ffad7819 */ /* 0x100fe4000001160b */
[----:B------:R-:W-:Y:S02]  /*03e0*/  LOP3.LUT R7, R0, 0x8, R11, 0xf8, !PT ;  /* 0x0000000800077812 */ /* 0x000fe400078ef80b */
[----:B------:R-:W-:-:S02]  /*03f0*/  LOP3.LUT R166, R166, 0x8, R9, 0x78, !PT ;  /* 0x00000008a6a67812 */ /* 0x000fc400078e7809 */
[----:B------:R-:W-:Y:S02]  /*0400*/  LOP3.LUT R171, R2, R171, RZ, 0xfc, !PT ;  /* 0x000000ab02ab7212 */ /* 0x000fe400078efcff */
[----:B------:R-:W-:Y:S02]  /*0410*/  LOP3.LUT R9, R4, 0xc0, R5, 0xf8, !PT ;  /* 0x000000c004097812 */ /* 0x000fe400078ef805 */
[----:B------:R-:W-:Y:S02]  /*0420*/  LOP3.LUT R2, R168, 0x200, RZ, 0xc0, !PT ;  /* 0x00000200a8027812 */ /* 0x000fe400078ec0ff */
[----:B------:R-:W-:Y:S02]  /*0430*/  LOP3.LUT P1, RZ, R11, 0x8, RZ, 0xc0, !PT ;  /* 0x000000080bff7812 */ /* 0x000fe4000782c0ff */
[----:B------:R-:W-:Y:S02]  /*0440*/  LEA R175, R175, UR11, 0x1 ;  /* 0x0000000bafaf7c11 */ /* 0x000fe4000f8e08ff */
[----:B------:R-:W-:-:S02]  /*0450*/  LOP3.LUT R173, R0, 0x7, R173, 0xf8, !PT ;  /* 0x0000000700ad7812 */ /* 0x000fc400078ef8ad */
[----:B------:R-:W-:Y:S01]  /*0460*/  LOP3.LUT R4, R7, 0x1c0, R168, 0xf8, !PT ;  /* 0x000001c007047812 */ /* 0x000fe200078ef8a8 */
[C---:B------:R-:W-:Y:S01]  /*0470*/  VIADD R174, R175.reuse, 0x40 ;  /* 0x00000040afae7836 */ /* 0x040fe20000000000 */
[----:B------:R-:W-:Y:S01]  /*0480*/  LOP3.LUT R0, R6, 0x8, R11, 0x78, !PT ;  /* 0x0000000806007812 */ /* 0x000fe200078e780b */
[----:B------:R-:W-:Y:S01]  /*0490*/  @P0 VIADD R174, R175, 0xffffffc0 ;  /* 0xffffffc0afae0836 */ /* 0x000fe20000000000 */
[----:B------:R-:W-:Y:S01]  /*04a0*/  LOP3.LUT R170, R9, R170, RZ, 0x3c, !PT ;  /* 0x000000aa09aa7212 */ /* 0x000fe200078e3cff */
[----:B------:R-:W-:Y:S01]  /*04b0*/  IMAD.U32 R6, RZ, RZ, UR8 ;  /* 0x00000008ff067e24 */ /* 0x000fe2000f8e00ff */
[----:B------:R-:W-:Y:S02]  /*04c0*/  LOP3.LUT R7, R2, 0xc00, R5, 0xf8, !PT ;  /* 0x00000c0002077812 */ /* 0x000fe400078ef805 */
[----:B------:R-:W-:Y:S02]  /*04d0*/  SEL R179, R179, 0xffffffe0, !P1 ;  /* 0xffffffe0b3b37807 */ /* 0x000fe40004800000 */
[----:B------:R-:W-:-:S02]  /*04e0*/  LOP3.LUT R3, R4, 0x38, R3, 0x78, !PT ;  /* 0x0000003804037812 */ /* 0x000fc400078e7803 */
[----:B------:R-:W-:Y:S01]  /*04f0*/  LOP3.LUT R168, R168, 0x400, RZ, 0xc0, !PT ;  /* 0x00000400a8a87812 */ /* 0x000fe200078ec0ff */
[----:B------:R-:W-:Y:S01]  /*0500*/  IMAD.IADD R176, R175, 0x1, R179 ;  /* 0x00000001afb07824 */ /* 0x000fe200078e02b3 */
[----:B------:R-:W-:Y:S01]  /*0510*/  LOP3.LUT R169, R169, R0, RZ, 0xfc, !PT ;  /* 0x00000000a9a97212 */ /* 0x000fe200078efcff */
[----:B------:R-:W-:Y:S01]  /*0520*/  IMAD.IADD R179, R179, 0x1, R174 ;  /* 0x00000001b3b37824 */ /* 0x000fe200078e02ae */
[----:B------:R-:W-:Y:S01]  /*0530*/  LOP3.LUT R166, R7, R166, RZ, 0xfc, !PT ;  /* 0x000000a607a67212 */ /* 0x000fe200078efcff */
[----:B------:R-:W-:Y:S01]  /*0540*/  IMAD R168, R3, 0x2, R168 ;  /* 0x0000000203a87824 */ /* 0x000fe200078e02a8 */
[----:B------:R-:W-:Y:S02]  /*0550*/  LOP3.LUT R170, R170, 0x120, R5, 0xf8, !PT ;  /* 0x00000120aaaa7812 */ /* 0x000fe400078ef805 */
[----:B------:R-:W-:Y:S02]  /*0560*/  LEA R171, R171, UR5, 0x1 ;  /* 0x00000005abab7c11 */ /* 0x000fe4000f8e08ff */
[----:B------:R-:W-:-:S02]  /*0570*/  LEA R169, R169, UR4, 0x1 ;  /* 0x00000004a9a97c11 */ /* 0x000fc4000f8e08ff */
[----:B------:R-:W-:Y:S02]  /*0580*/  LEA R166, R166, UR4, 0x1 ;  /* 0x00000004a6a67c11 */ /* 0x000fe4000f8e08ff */
[----:B-123--:R-:W-:-:S07]  /*0590*/  LEA R170, R170, UR5, 0x1 ;  /* 0x00000005aaaa7c11 */ /* 0x00efce000f8e08ff */
.L_x_348:
[----:B-1----:R-:W1:Y:S01]  /*05a0*/  LDCU.64 UR8, c[0x0][0x478] ;  /* 0x00008f00ff0877ac */ /* 0x002e620008000a00 */
[----:B----4-:R-:W2:Y:S01]  /*05b0*/  S2R R8, SR_CTAID.Y ;  /* 0x0000000000087919 */ /* 0x010ea20000002600 */
[----:B------:R-:W3:Y:S01]  /*05c0*/  LDC.64 R14, c[0x0][0x460] ;  /* 0x00011800ff0e7b82 */ /* 0x000ee20000000a00 */
[----:B------:R-:W-:Y:S01]  /*05d0*/  ISETP.NE.U32.AND P5, PT, RZ, UR6, PT ;  /* 0x00000006ff007c0c */ /* 0x000fe2000bfa5070 */
[----:B------:R-:W-:Y:S01]  /*05e0*/  IMAD.MOV.U32 R0, RZ, RZ, -0x1 ;  /* 0xffffffffff007424 */ /* 0x000fe200078e00ff */
[----:B------:R-:W-:Y:S01]  /*05f0*/  ISETP.NE.U32.AND P3, PT, RZ, UR6, PT ;  /* 0x00000006ff007c0c */ /* 0x000fe2000bf65070 */
[----:B------:R-:W-:Y:S01]  /*0600*/  IMAD.MOV.U32 R195, RZ, RZ, RZ ;  /* 0x000000ffffc37224 */ /* 0x000fe200078e00ff */
[----:B------:R-:W-:Y:S02]  /*0610*/  ISETP.NE.AND.EX P5, PT, RZ, UR7, PT, P5 ;  /* 0x00000007ff007c0c */ /* 0x000fe4000bfa5350 */
[----:B------:R-:W-:Y:S01]  /*0620*/  ISETP.NE.AND.EX P3, PT, RZ, UR7, PT, P3 ;  /* 0x00000007ff007c0c */ /* 0x000fe2000bf65330 */
[----:B------:R-:W4:Y:S01]  /*0630*/  LDC.64 R4, c[0x0][0x468] ;  /* 0x00011a00ff047b82 */ /* 0x000f220000000a00 */
[----:B------:R-:W-:-:S04]  /*0640*/  ISETP.NE.U32.AND P4, PT, RZ, UR12, PT ;  /* 0x0000000cff007c0c */ /* 0x000fc8000bf85070 */
[----:B------:R-:W-:Y:S02]  /*0650*/  ISETP.NE.AND.EX P4, PT, RZ, UR13, PT, P4 ;  /* 0x0000000dff007c0c */ /* 0x000fe4000bf85340 */
[----:B-1----:R-:W-:Y:S01]  /*0660*/  ISETP.NE.U32.AND P0, PT, RZ, UR8, PT ;  /* 0x00000008ff007c0c */ /* 0x002fe2000bf05070 */
[----:B------:R-:W1:Y:S03]  /*0670*/  LDC.U8 R3, c[0x0][0x532] ;  /* 0x00014c80ff037b82 */ /* 0x000e660000000000 */
[----:B------:R-:W-:Y:S01]  /*0680*/  ISETP.NE.AND.EX P0, PT, RZ, UR9, PT, P0 ;  /* 0x00000009ff007c0c */ /* 0x000fe2000bf05300 */
[----:B--2---:R-:W-:Y:S01]  /*0690*/  IMAD.SHL.U32 R13, R8, 0x4, RZ ;  /* 0x00000004080d7824 */ /* 0x004fe200078e00ff */
[----:B------:R-:W-:-:S11]  /*06a0*/  SHF.R.U32.HI R2, RZ, 0x1e, R8 ;  /* 0x0000001eff027819 */ /* 0x000fd60000011608 */
[----:B------:R-:W-:Y:S01]  /*06b0*/  VOTEU.ANY UP0, P0 ;  /* 0x0000000000ff7886 */ /* 0x000fe20000000100 */
[----:B------:R-:W-:Y:S01]  /*06c0*/  PLOP3.LUT P0, PT, PT, PT, UP0, 0x80, 0x8 ;  /* 0x000000000008781c */ /* 0x000fe20003f0f008 */
[----:B---3--:R-:W-:Y:S01]  /*06d0*/  IMAD.WIDE.U32 R14, R8, 0x4, R14 ;  /* 0x00000004080e7825 */ /* 0x008fe200078e000e */
[----:B------:R-:W-:-:S04]  /*06e0*/  @P4 IADD3 R16, P2, PT, R13, UR12, RZ ;  /* 0x0000000c0d104c10 */ /* 0x000fc8000ff5e0ff */
[----:B-----5:R2:W5:Y:S01]  /*06f0*/  @P5 LDG.E R0, desc[UR24][R14.64] ;  /* 0x000000180e005981 */ /* 0x020562000c1e1900 */
[----:B------:R-:W-:-:S03]  /*0700*/  @P4 IADD3.X R17, PT, PT, R2, UR13, RZ, P2, !PT ;  /* 0x0000000d02114c10 */ /* 0x000fc600097fe4ff */
[----:B------:R2:W5:Y:S03]  /*0710*/  @P3 LDG.E R7, desc[UR24][R14.64+0x4] ;  /* 0x000004180e073981 */ /* 0x000566000c1e1900 */
[----:B------:R-:W-:Y:S01]  /*0720*/  @P0 IADD3 R10, P1, PT, R13, UR8, RZ ;  /* 0x000000080d0a0c10 */ /* 0x000fe2000ff3e0ff */
[----:B------:R2:W5:Y:S01]  /*0730*/  @P4 LDG.E R195, desc[UR24][R16.64] ;  /* 0x0000001810c34981 */ /* 0x000562000c1e1900 */
[----:B------:R-:W-:Y:S01]  /*0740*/  IMAD.MOV.U32 R196, RZ, RZ, -0x1 ;  /* 0xffffffffffc47424 */ /* 0x000fe200078e00ff */
[----:B------:R-:W3:Y:S01]  /*0750*/  @!P0 LDC R9, c[0x0][0x43c] ;  /* 0x00010f00ff098b82 */ /* 0x000ee20000000800 */
[----:B------:R-:W-:-:S05]  /*0760*/  @P0 IADD3.X R11, PT, PT, R2, UR9, RZ, P1, !PT ;  /* 0x00000009020b0c10 */ /* 0x000fca0008ffe4ff */
[----:B------:R2:W5:Y:S01]  /*0770*/  @P0 LDG.E R10, desc[UR24][R10.64] ;  /* 0x000000180a0a0981 */ /* 0x000562000c1e1900 */
[----:B----4-:R-:W-:Y:S02]  /*0780*/  IADD3 R12, P1, PT, R13, R4, RZ ;  /* 0x000000040d0c7210 */ /* 0x010fe40007f3e0ff */
[----:B-1----:R-:W-:Y:S02]  /*0790*/  ISETP.NE.AND P4, PT, R3, RZ, PT ;  /* 0x000000ff0300720c */ /* 0x002fe40003f85270 */
[----:B------:R-:W-:Y:S01]  /*07a0*/  ISETP.EQ.U32.AND P2, PT, R4, RZ, PT ;  /* 0x000000ff0400720c */ /* 0x000fe20003f42070 */
[----:B------:R-:W-:Y:S02]  /*07b0*/  IMAD.X R13, R2, 0x1, R5, P1 ;  /* 0x00000001020d7824 */ /* 0x000fe400008e0605 */
[----:B------:R-:W1:Y:S01]  /*07c0*/  @!P0 LDC.64 R2, c[0x0][0x488] ;  /* 0x00012200ff028b82 */ /* 0x000e620000000a00 */
[----:B------:R-:W-:-:S13]  /*07d0*/  ISETP.EQ.OR.EX P2, PT, R5, RZ, !P4, P2 ;  /* 0x000000ff0500720c */ /* 0x000fda0006742720 */
[----:B------:R2:W5:Y:S01]  /*07e0*/  @!P2 LDG.E R196, desc[UR24][R12.64] ;  /* 0x000000180cc4a981 */ /* 0x000562000c1e1900 */
[----:B------:R-:W-:-:S04]  /*07f0*/  ISETP.NE.U32.AND P2, PT, R4, RZ, PT ;  /* 0x000000ff0400720c */ /* 0x000fc80003f45070 */
        /* <DEDUP_REMOVED lines=8> */
.L_x_317:
[--C-:B-----5:R-:W-:Y:S01]  /*0880*/  @!P0 IADD3 R6, PT, PT, R9, R6, -R195.reuse ;  /* 0x0000000609068210 */ /* 0x120fe20007ffe8c3 */
[----:B------:R-:W-:Y:S01]  /*0890*/  @P0 IMAD.IADD R10, R10, 0x1, -R195 ;  /* 0x000000010a0a0824 */ /* 0x000fe200078e0ac3 */
[----:B-1----:R-:W1:Y:S01]  /*08a0*/  @!P3 LDC R12, c[0x0][0x434] ;  /* 0x00010d00ff0cbb82 */ /* 0x002e620000000800 */
        /* <DEDUP_REMOVED lines=32> */
[----:B------:R-:W-:Y:S06]  /*0ab0*/  BRA `(.L_x_320) ;  /* 0x0000000000147947 */ /* 0x000fec0003800000 */
.L_x_319:
[----:B------:R-:W1:Y:S01]  /*0ac0*/  LDCU.64 UR16, c[0x0][0x3b8] ;  /* 0x00007700ff1077ac */ /* 0x000e620008000a00 */
[----:B------:R-:W-:-:S05]  /*0ad0*/  IADD3 R18, PT, PT, R195, R196, RZ ;  /* 0x000000c4c3127210 */ /* 0x000fca0007ffe0ff */
[C---:B-1----:R-:W-:Y:S02]  /*0ae0*/  IMAD R15, R18.reuse, UR17, RZ ;  /* 0x00000011120f7c24 */ /* 0x042fe4000f8e02ff */
[----:B------:R-:W-:-:S05]  /*0af0*/  IMAD.WIDE.U32 R18, R18, UR16, RZ ;  /* 0x0000001012127c25 */ /* 0x000fca000f8e00ff */
[----:B------:R-:W-:Y:S02]  /*0b00*/  IADD3 R15, PT, PT, R19, R15, RZ ;  /* 0x0000000f130f7210 */ /* 0x000fe40007ffe0ff */
.L_x_320:
[----:B------:R-:W1:Y:S01]  /*0b10*/  LDC R2, c[0x0][0x3e8] ;  /* 0x0000fa00ff027b82 */ /* 0x000e620000000800 */
[----:B------:R-:W2:Y:S01]  /*0b20*/  S2R R7, SR_CTAID.Z ;  /* 0x0000000000077919 */ /* 0x000ea20000002700 */
[----:B------:R-:W-:Y:S01]  /*0b30*/  USHF.R.S32.HI UR33, URZ, 0x1f, UR4 ;  /* 0x0000001fff217899 */ /* 0x000fe20008011404 */
[----:B-1----:R-:W-:-:S04]  /*0b40*/  IABS R5, R2 ;  /* 0x0000000200057213 */ /* 0x002fc80000000000 */
[----:B------:R-:W1:Y:S08]  /*0b50*/  I2F.RP R6, R5 ;  /* 0x0000000500067306 */ /* 0x000e700000209400 */
[----:B-1----:R-:W1:Y:S02]  /*0b60*/  MUFU.RCP R16, R6 ;  /* 0x0000000600107308 */ /* 0x002e640000001000 */
[----:B-1----:R-:W-:-:S06]  /*0b70*/  VIADD R16, R16, 0xffffffe ;  /* 0x0ffffffe10107836 */ /* 0x002fcc0000000000 */
[----:B------:R-:W1:Y:S02]  /*0b80*/  F2I.FTZ.U32.TRUNC.NTZ R17, R16 ;  /* 0x0000001000117305 */ /* 0x000e64000021f000 */
[----:B-1----:R-:W-:Y:S01]  /*0b90*/  IMAD.MOV R3, RZ, RZ, -R17 ;  /* 0x000000ffff037224 */ /* 0x002fe200078e0a11 */
[----:B------:R-:W-:-:S03]  /*0ba0*/  MOV R16, RZ ;  /* 0x000000ff00107202 */ /* 0x000fc60000000f00 */
[----:B------:R-:W-:Y:S01]  /*0bb0*/  IMAD R4, R3, R5, RZ ;  /* 0x0000000503047224 */ /* 0x000fe200078e02ff */
[----:B--2---:R-:W-:-:S03]  /*0bc0*/  IABS R3, R7 ;  /* 0x0000000700037213 */ /* 0x004fc60000000000 */
[----:B------:R-:W-:-:S06]  /*0bd0*/  IMAD.HI.U32 R4, R17, R4, R16 ;  /* 0x0000000411047227 */ /* 0x000fcc00078e0010 */
[----:B------:R-:W-:-:S04]  /*0be0*/  IMAD.HI.U32 R24, R4, R3, RZ ;  /* 0x0000000304187227 */ /* 0x000fc800078e00ff */
[----:B------:R-:W-:-:S04]  /*0bf0*/  IMAD.MOV R4, RZ, RZ, -R24 ;  /* 0x000000ffff047224 */ /* 0x000fc800078e0a18 */
[----:B------:R-:W-:Y:S01]  /*0c00*/  IMAD R4, R5, R4, R3 ;  /* 0x0000000405047224 */ /* 0x000fe200078e0203 */
[----:B------:R-:W-:-:S04]  /*0c10*/  LOP3.LUT R3, R7, R2, RZ, 0x3c, !PT ;  /* 0x0000000207037212 */ /* 0x000fc800078e3cff */
        /* <DEDUP_REMOVED lines=21> */
.L_x_321:
[----:B------:R-:W1:Y:S01]  /*0d70*/  LDCU.64 UR14, c[0x0][0x3c0] ;  /* 0x00007800ff0e77ac */ /* 0x000e620008000a00 */
[----:B------:R-:W-:-:S05]  /*0d80*/  IADD3 R22, PT, PT, R195, R196, RZ ;  /* 0x000000c4c3167210 */ /* 0x000fca0007ffe0ff */
[C---:B-1----:R-:W-:Y:S02]  /*0d90*/  IMAD R17, R22.reuse, UR15, RZ ;  /* 0x0000000f16117c24 */ /* 0x042fe4000f8e02ff */
[----:B------:R-:W-:-:S05]  /*0da0*/  IMAD.WIDE.U32 R22, R22, UR14, RZ ;  /* 0x0000000e16167c25 */ /* 0x000fca000f8e00ff */
[----:B------:R-:W-:Y:S02]  /*0db0*/  IADD3 R17, PT, PT, R23, R17, RZ ;  /* 0x0000001117117210 */ /* 0x000fe40007ffe0ff */
.L_x_322:
[----:B------:R-:W1:Y:S01]  /*0dc0*/  @!P3 LDC.64 R4, c[0x0][0x588] ;  /* 0x00016200ff04bb82 */ /* 0x000e620000000a00 */
[----:B------:R-:W2:Y:S07]  /*0dd0*/  LDCU UR19, c[0x0][0x44c] ;  /* 0x00008980ff1377ac */ /* 0x000eae0008000800 */
[----:B------:R-:W3:Y:S08]  /*0de0*/  @P3 LDC.64 R2, c[0x0][0x590] ;  /* 0x00016400ff023b82 */ /* 0x000ef00000000a00 */
[----:B------:R-:W2:Y:S01]  /*0df0*/  LDC R6, c[0x0][0x3e0] ;  /* 0x0000f800ff067b82 */ /* 0x000ea20000000800 */
[----:B-1----:R-:W-:-:S04]  /*0e00*/  @!P3 IMAD.WIDE.U32 R28, R8, R4, RZ ;  /* 0x00000004081cb225 */ /* 0x002fc800078e00ff */
[----:B------:R-:W-:Y:S02]  /*0e10*/  @!P3 IMAD R5, R8, R5, R29 ;  /* 0x000000050805b224 */ /* 0x000fe400078e021d */
        /* <DEDUP_REMOVED lines=10> */
[----:B------:R-:W-:Y:S02]  /*0ec0*/  IMAD R11, R8, UR9, RZ ;  /* 0x00000009080b7c24 */ /* 0x000fe4000f8e02ff */
[----:B------:R-:W-:-:S03]  /*0ed0*/  IMAD.WIDE.U32 R34, R32, R6, RZ ;  /* 0x0000000620227225 */ /* 0x000fc600078e00ff */
[----:B------:R-:W-:-:S05]  /*0ee0*/  IADD3 R11, PT, PT, R33, R11, RZ ;  /* 0x0000000b210b7210 */ /* 0x000fca0007ffe0ff */
[----:B------:R-:W-:-:S04]  /*0ef0*/  IMAD R2, R11, R6, RZ ;  /* 0x000000060b027224 */ /* 0x000fc800078e02ff */
[----:B------:R-:W-:Y:S02]  /*0f00*/  IMAD R3, R3, R32, R2 ;  /* 0x0000002003037224 */ /* 0x000fe400078e0202 */
[----:B------:R-:W-:-:S03]  /*0f10*/  IMAD.WIDE.U32 R32, R34, UR19, RZ ;  /* 0x0000001322207c25 */ /* 0x000fc6000f8e00ff */
[----:B------:R-:W-:-:S05]  /*0f20*/  IADD3 R3, PT, PT, R35, R3, RZ ;  /* 0x0000000323037210 */ /* 0x000fca0007ffe0ff */
[----:B------:R-:W-:-:S04]  /*0f30*/  IMAD R25, R3, UR19, RZ ;  /* 0x0000001303197c24 */ /* 0x000fc8000f8e02ff */
[----:B------:R-:W-:-:S05]  /*0f40*/  IMAD R25, R34, UR8, R25 ;  /* 0x0000000822197c24 */ /* 0x000fca000f8e0219 */
[----:B------:R-:W-:Y:S01]  /*0f50*/  IADD3 R25, PT, PT, R33, R25, RZ ;  /* 0x0000001921197210 */ /* 0x000fe20007ffe0ff */
[----:B------:R-:W-:Y:S06]  /*0f60*/  BRA `(.L_x_324) ;  /* 0x00000000000c7947 */ /* 0x000fec0003800000 */
.L_x_323:
[-C--:B------:R-:W-:Y:S02]  /*0f70*/  IMAD R25, R27, R0.reuse, RZ ;  /* 0x000000001b197224 */ /* 0x080fe400078e02ff */
[----:B------:R-:W-:-:S05]  /*0f80*/  IMAD.WIDE.U32 R32, R26, R0, RZ ;  /* 0x000000001a207225 */ /* 0x000fca00078e00ff */
[----:B------:R-:W-:Y:S02]  /*0f90*/  IADD3 R25, PT, PT, R33, R25, RZ ;  /* 0x0000001921197210 */ /* 0x000fe40007ffe0ff */
.L_x_324:
        /* <DEDUP_REMOVED lines=20> */
.L_x_325:
[----:B------:R-:W1:Y:S01]  /*10e0*/  LDC R11, c[0x0][0x434] ;  /* 0x00010d00ff0b7b82 */ /* 0x000e620000000800 */
[----:B------:R-:W-:-:S04]  /*10f0*/  IMAD R2, R8, R6, R7 ;  /* 0x0000000608027224 */ /* 0x000fc800078e0207 */
[----:B-1----:R-:W-:-:S03]  /*1100*/  IMAD R11, R2, R11, RZ ;  /* 0x0000000b020b7224 */ /* 0x002fc600078e02ff */
.L_x_326:
[----:B------:R-:W-:Y:S01]  /*1110*/  IADD3 R194, PT, PT, R200, -0x1, RZ ;  /* 0xffffffffc8c27810 */ /* 0x000fe20007ffe0ff */
        /* <DEDUP_REMOVED lines=10> */
.L_x_327:
[----:B------:R-:W1:Y:S01]  /*11c0*/  LDC R23, c[0x0][0x444] ;  /* 0x00011100ff177b82 */ /* 0x000e620000000800 */
[----:B------:R-:W-:-:S04]  /*11d0*/  IMAD R0, R8, R6, R7 ;  /* 0x0000000608007224 */ /* 0x000fc800078e0207 */
[----:B-1----:R-:W-:-:S07]  /*11e0*/  IMAD R23, R0, R23, RZ ;  /* 0x0000001700177224 */ /* 0x002fce00078e02ff */
.L_x_328:
[----:B------:R-:W1:Y:S01]  /*11f0*/  S2R R0, SR_TID.X ;  /* 0x0000000000007919 */ /* 0x000e620000002100 */
[----:B------:R-:W2:Y:S01]  /*1200*/  LDCU.128 UR8, c[0x0][0x590] ;  /* 0x0000b200ff0877ac */ /* 0x000ea20008000c00 */
[----:B------:R-:W3:Y:S01]  /*1210*/  LDC.64 R2, c[0x0][0x3b0] ;  /* 0x0000ec00ff027b82 */ /* 0x000ee20000000a00 */
[----:B------:R-:W-:Y:S01]  /*1220*/  IMAD.MOV.U32 R27, RZ, RZ, RZ ;  /* 0x000000ffff1b7224 */ /* 0x000fe200078e00ff */
[----:B------:R-:W4:Y:S01]  /*1230*/  S2R R19, SR_TID.X ;  /* 0x0000000000137919 */ /* 0x000f220000002100 */
[----:B------:R-:W-:Y:S01]  /*1240*/  ISETP.NE.AND P6, PT, RZ, UR18, PT ;  /* 0x00000012ff007c0c */ /* 0x000fe2000bfc5270 */
[----:B------:R-:W-:Y:S01]  /*1250*/  IMAD R187, R6, UR19, RZ ;  /* 0x0000001306bb7c24 */ /* 0x000fe2000f8e02ff */
[----:B------:R-:W5:Y:S01]  /*1260*/  LDCU.64 UR18, c[0x0][0x550] ;  /* 0x0000aa00ff1277ac */ /* 0x000f620008000a00 */
[----:B------:R-:W-:Y:S02]  /*1270*/  BSSY.RECONVERGENT B1, `(.L_x_318) ;  /* 0x00007bf000017945 */ /* 0x000fe40003800200 */
[----:B------:R-:W5:Y:S01]  /*1280*/  LDC.64 R202, c[0x0][0x420] ;  /* 0x00010800ffca7b82 */ /* 0x000f620000000a00 */
[----:B------:R-:W5:Y:S01]  /*1290*/  LDCU.64 UR20, c[0x0][0x380] ;  /* 0x00007000ff1477ac */ /* 0x000f620008000a00 */
[----:B--2---:R-:W-:Y:S01]  /*12a0*/  IMAD R4, R9, UR8, RZ ;  /* 0x0000000809047c24 */ /* 0x004fe2000f8e02ff */
[----:B------:R-:W-:-:S02]  /*12b0*/  USHF.L.U64.HI UR35, UR8, 0x6, UR9 ;  /* 0x0000000608237899 */ /* 0x000fc40008010209 */
[----:B------:R-:W-:Y:S01]  /*12c0*/  USHF.L.U32 UR36, UR8, 0x6, URZ ;  /* 0x0000000608247899 */ /* 0x000fe200080006ff */
[----:B------:R-:W-:Y:S02]  /*12d0*/  IMAD R4, R21, UR9, R4 ;  /* 0x0000000915047c24 */ /* 0x000fe4000f8e0204 */
[----:B---3--:R-:W-:Y:S02]  /*12e0*/  IMAD R34, R9, R2, RZ ;  /* 0x0000000209227224 */ /* 0x008fe400078e02ff */
[C---:B-1----:R-:W-:Y:S01]  /*12f0*/  IMAD.SHL.U32 R13, R0.reuse, 0x8, RZ ;  /* 0x00000008000d7824 */ /* 0x042fe200078e00ff */
[----:B------:R-:W-:Y:S02]  /*1300*/  LOP3.LUT R210, R0, 0x1f, RZ, 0xc0, !PT ;  /* 0x0000001f00d27812 */ /* 0x000fe400078ec0ff */
[----:B----4-:R-:W-:Y:S01]  /*1310*/  SHF.R.U32.HI R9, RZ, 0x2, R19 ;  /* 0x00000002ff097819 */ /* 0x010fe20000011613 */
[----:B------:R-:W-:Y:S01]  /*1320*/  IMAD R19, R21, R3, R34 ;  /* 0x0000000315137224 */ /* 0x000fe200078e0222 */
[----:B------:R-:W-:-:S04]  /*1330*/  LOP3.LUT R26, R13, 0x18, RZ, 0xc0, !PT ;  /* 0x000000180d1a7812 */ /* 0x000fc800078ec0ff */
[----:B------:R-:W-:Y:S01]  /*1340*/  IADD3 R28, P1, PT, R26, R28, RZ ;  /* 0x0000001c1a1c7210 */ /* 0x000fe20007f3e0ff */
[----:B------:R-:W-:-:S04]  /*1350*/  IMAD.WIDE.U32 R34, R21, R2, R26 ;  /* 0x0000000215227225 */ /* 0x000fc800078e001a */
[----:B------:R-:W-:Y:S01]  /*1360*/  IMAD.X R29, RZ, RZ, R5, P1 ;  /* 0x000000ffff1d7224 */ /* 0x000fe200008e0605 */
[----:B------:R-:W-:Y:S02]  /*1370*/  IADD3 R30, P3, PT, R30, R34, RZ ;  /* 0x000000221e1e7210 */ /* 0x000fe40007f7e0ff */
[----:B------:R-:W-:Y:S01]  /*1380*/  IADD3 R32, P2, P1, R36, R32, R20 ;  /* 0x0000002024207210 */ /* 0x000fe2000795e014 */
[----:B------:R-:W-:Y:S01]  /*1390*/  IMAD.WIDE.U32 R28, R21, UR8, R28 ;  /* 0x00000008151c7c25 */ /* 0x000fe2000f8e001c */
[----:B------:R-:W-:Y:S02]  /*13a0*/  IADD3.X R31, PT, PT, R10, R35, R19, P3, !PT ;  /* 0x000000230a1f7210 */ /* 0x000fe40001ffe413 */
[----:B------:R-:W-:Y:S01]  /*13b0*/  SHF.R.U32.HI R10, RZ, 0x5, R0 ;  /* 0x00000005ff0a7819 */ /* 0x000fe20000011600 */
[----:B------:R-:W-:Y:S01]  /*13c0*/  IMAD.IADD R29, R29, 0x1, R4 ;  /* 0x000000011d1d7824 */ /* 0x000fe200078e0204 */
[----:B------:R-:W-:Y:S01]  /*13d0*/  SHF.R.S32.HI R20, RZ, 0x1f, R20 ;  /* 0x0000001fff147819 */ /* 0x000fe20000011414 */
[----:B------:R-:W1:Y:S01]  /*13e0*/  LDC.64 R4, c[0x0][0x5f8] ;  /* 0x00017e00ff047b82 */ /* 0x000e620000000a00 */
[----:B------:R-:W-:-:S02]  /*13f0*/  IMAD.WIDE.U32 R28, R7, UR10, R28 ;  /* 0x0000000a071c7c25 */ /* 0x000fc4000f8e001c */
[----:B------:R-:W-:Y:S02]  /*1400*/  IADD3.X R16, PT, PT, R16, R25, R20, P2, P1 ;  /* 0x0000001910107210 */ /* 0x000fe400017e2414 */
[----:B------:R-:W-:Y:S01]  /*1410*/  IMAD R29, R7, UR11, R29 ;  /* 0x0000000b071d7c24 */ /* 0x000fe2000f8e021d */
[----:B------:R-:W2:Y:S01]  /*1420*/  LDCU.64 UR10, c[0x0][0x3c8] ;  /* 0x00007900ff0a77ac */ /* 0x000ea20008000a00 */
[----:B------:R-:W-:Y:S01]  /*1430*/  IMAD R19, R187, R10, R210 ;  /* 0x0000000abb137224 */ /* 0x000fe200078e02d2 */
[----:B------:R-:W3:Y:S01]  /*1440*/  LDC.64 R20, c[0x0][0x5e8] ;  /* 0x00017a00ff147b82 */ /* 0x000ee20000000a00 */
[----:B------:R-:W-:-:S04]  /*1450*/  IMAD.WIDE.U32 R28, R9, UR8, R28 ;  /* 0x00000008091c7c25 */ /* 0x000fc8000f8e001c */
[----:B------:R-:W-:Y:S01]  /*1460*/  IMAD R185, R9, UR9, R29 ;  /* 0x0000000909b97c24 */ /* 0x000fe2000f8e021d */
[----:B------:R-:W4:Y:S01]  /*1470*/  LDCU.64 UR8, c[0x0][0x570] ;  /* 0x0000ae00ff0877ac */ /* 0x000f220008000a00 */
[----:B-1----:R-:W-:-:S04]  /*1480*/  IMAD.WIDE.U32 R34, R4, UR30, RZ ;  /* 0x0000001e04227c25 */ /* 0x002fc8000f8e00ff */
[----:B------:R-:W-:Y:S01]  /*1490*/  IMAD R5, R5, UR30, R35 ;  /* 0x0000001e05057c24 */ /* 0x000fe2000f8e0223 */
[----:B------:R-:W-:Y:S01]  /*14a0*/  SEL R4, R34, RZ, P6 ;  /* 0x000000ff22047207 */ /* 0x000fe20003000000 */
[----:B--2---:R-:W-:-:S03]  /*14b0*/  IMAD.WIDE.U32 R30, R7, UR10, R30 ;  /* 0x0000000a071e7c25 */ /* 0x004fc6000f8e001e */
[----:B------:R-:W-:Y:S01]  /*14c0*/  IADD3 R32, P2, P1, R19, R32, R4 ;  /* 0x0000002013207210 */ /* 0x000fe2000795e004 */
[----:B------:R-:W-:Y:S01]  /*14d0*/  IMAD R31, R7, UR11, R31 ;  /* 0x0000000b071f7c24 */ /* 0x000fe2000f8e021f */
[----:B------:R-:W-:Y:S02]  /*14e0*/  SHF.R.S32.HI R4, RZ, 0x1f, R19 ;  /* 0x0000001fff047819 */ /* 0x000fe40000011413 */
[----:B------:R-:W-:Y:S01]  /*14f0*/  SEL R5, R5, RZ, P6 ;  /* 0x000000ff05057207 */ /* 0x000fe20003000000 */
[----:B------:R-:W-:Y:S01]  /*1500*/  IMAD.WIDE.U32 R30, R9, R2, R30 ;  /* 0x00000002091e7225 */ /* 0x000fe200078e001e */
[----:B------:R-:W-:Y:S02]  /*1510*/  SHF.L.U32 R19, R187, 0x7, RZ ;  /* 0x00000007bb137819 */ /* 0x000fe400000006ff */
[----:B------:R-:W-:Y:S01]  /*1520*/  IADD3.X R4, PT, PT, R4, R16, R5, P2, P1 ;  /* 0x0000001004047210 */ /* 0x000fe200017e2405 */
[----:B------:R-:W-:Y:S01]  /*1530*/  IMAD R183, R9, R3, R31 ;  /* 0x0000000309b77224 */ /* 0x000fe200078e021f */
[----:B-----5:R-:W-:Y:S01]  /*1540*/  LEA R184, P2, R28, UR18, 0x1 ;  /* 0x000000121cb87c11 */ /* 0x020fe2000f8408ff */
[----:B------:R-:W-:Y:S01]  /*1550*/  IMAD R16, R194, 0x80, R23 ;  /* 0x00000080c2107824 */ /* 0x000fe200078e0217 */
[----:B------:R-:W-:-:S02]  /*1560*/  IADD3 R5, P1, PT, R19, R32, RZ ;  /* 0x0000002013057210 */ /* 0x000fc40007f3e0ff */
[----:B------:R-:W-:Y:S01]  /*1570*/  LEA.HI.X R185, R28, UR19, R185, 0x1, P2 ;  /* 0x000000131cb97c11 */ /* 0x000fe200090f0cb9 */
[----:B---3--:R-:W-:Y:S01]  /*1580*/  IMAD.WIDE R180, R16, 0x4, R20 ;  /* 0x0000000410b47825 */ /* 0x008fe200078e0214 */
[----:B------:R-:W-:Y:S02]  /*1590*/  ISETP.GT.AND P2, PT, R12, RZ, PT ;  /* 0x000000ff0c00720c */ /* 0x000fe40003f44270 */
[----:B------:R-:W-:Y:S02]  /*15a0*/  LEA.HI.X.SX32 R4, R19, R4, 0x1, P1 ;  /* 0x0000000413047211 */ /* 0x000fe400008f0eff */
[C---:B----4-:R-:W-:Y:S02]  /*15b0*/  LEA R198, P1, R5.reuse, UR8, 0x2 ;  /* 0x0000000805c67c11 */ /* 0x050fe4000f8210ff */
[----:B------:R-:W-:Y:S02]  /*15c0*/  LEA R182, P3, R30, UR20, 0x1 ;  /* 0x000000141eb67c11 */ /* 0x000fe4000f8608ff */
[----:B------:R-:W-:Y:S01]  /*15d0*/  LEA.HI.X R199, R5, UR9, R4, 0x2, P1 ;  /* 0x0000000905c77c11 */ /* 0x000fe200088f1404 */
[----:B------:R-:W-:Y:S01]  /*15e0*/  IMAD R5, R194, 0x80, R11 ;  /* 0x00000080c2057824 */ /* 0x000fe200078e020b */
[----:B------:R-:W-:-:S02]  /*15f0*/  IADD3 R11, P1, PT, R9, 0x40, RZ ;  /* 0x00000040090b7810 */ /* 0x000fc40007f3e0ff */
[----:B------:R-:W-:Y:S01]  /*1600*/  LEA.HI.X R183, R30, UR21, R183, 0x1, P3 ;  /* 0x000000151eb77c11 */ /* 0x000fe200098f0cb7 */
[----:B------:R-:W-:Y:S01]  /*1610*/  IMAD.WIDE R202, R5, 0x4, R202 ;  /* 0x0000000405ca7825 */ /* 0x000fe200078e02ca */
[C---:B------:R-:W-:Y:S02]  /*1620*/  SHF.L.U64.HI R16, R2.reuse, 0x6, R3 ;  /* 0x0000000602107819 */ /* 0x040fe40000010203 */
[----:B------:R-:W-:Y:S01]  /*1630*/  SHF.L.U32 R21, R2, 0x6, RZ ;  /* 0x0000000602157819 */ /* 0x000fe200000006ff */
[----:B------:R-:W-:Y:S01]  /*1640*/  IMAD.X R20, RZ, RZ, RZ, P1 ;  /* 0x000000ffff147224 */ /* 0x000fe200008e06ff */
[----:B------:R-:W-:Y:S01]  /*1650*/  LEA.HI R19, R0, 0x40, RZ, 0x1e ;  /* 0x0000004000137811 */ /* 0x000fe200078ff0ff */
        /* <DEDUP_REMOVED lines=11> */
[----:B------:R-:W-:Y:S05]  /*1710*/  BRA `(.L_x_331) ;  /* 0x0000000000147947 */ /* 0x000fea0003800000 */
.L_x_330:
[----:B------:R-:W1:Y:S01]  /*1720*/  LDCU.64 UR14, c[0x0][0x5c0] ;  /* 0x0000b800ff0e77ac */ /* 0x000e620008000a00 */
[----:B------:R-:W-:-:S05]  /*1730*/  IADD3 R0, PT, PT, R195, R196, RZ ;  /* 0x000000c4c3007210 */ /* 0x000fca0007ffe0ff */
[C---:B-1----:R-:W-:Y:S02]  /*1740*/  IMAD R4, R0.reuse, UR15, RZ ;  /* 0x0000000f00047c24 */ /* 0x042fe4000f8e02ff */
[----:B------:R-:W-:-:S05]  /*1750*/  IMAD.WIDE.U32 R2, R0, UR14, RZ ;  /* 0x0000000e00027c25 */ /* 0x000fca000f8e00ff */
[----:B------:R-:W-:Y:S02]  /*1760*/  IADD3 R4, PT, PT, R3, R4, RZ ;  /* 0x0000000403047210 */ /* 0x000fe40007ffe0ff */
.L_x_331:
        /* <DEDUP_REMOVED lines=12> */
.L_x_332:
[----:B------:R-:W1:Y:S01]  /*1830*/  LDCU.64 UR10, c[0x0][0x5c8] ;  /* 0x0000b900ff0a77ac */ /* 0x000e620008000a00 */
[----:B------:R-:W-:-:S05]  /*1840*/  IADD3 R195, PT, PT, R195, R196, RZ ;  /* 0x000000c4c3c37210 */ /* 0x000fca0007ffe0ff */
[C---:B-1----:R-:W-:Y:S02]  /*1850*/  IMAD R8, R195.reuse, UR11, RZ ;  /* 0x0000000bc3087c24 */ /* 0x042fe4000f8e02ff */
[----:B------:R-:W-:-:S05]  /*1860*/  IMAD.WIDE.U32 R12, R195, UR10, RZ ;  /* 0x0000000ac30c7c25 */ /* 0x000fca000f8e00ff */
[----:B------:R-:W-:Y:S02]  /*1870*/  IADD3 R8, PT, PT, R13, R8, RZ ;  /* 0x000000080d087210 */ /* 0x000fe40007ffe0ff */
[----:B------:R-:W-:-:S07]  /*1880*/  MOV R0, R12 ;  /* 0x0000000c00007202 */ /* 0x000fce0000000f00 */
.L_x_333:
[----:B------:R-:W-:Y:S01]  /*1890*/  UIADD3 UR34, UPT, UPT, -UR4, UR34, URZ ;  /* 0x0000002204227290 */ /* 0x000fe2000fffe1ff */
[----:B------:R-:W-:Y:S01]  /*18a0*/  IMAD.U32 R13, RZ, RZ, UR14 ;  /* 0x0000000eff0d7e24 */ /* 0x000fe2000f8e00ff */
[----:B------:R-:W1:Y:S01]  /*18b0*/  LDCU.64 UR8, c[0x0][0x5d8] ;  /* 0x0000bb00ff0877ac */ /* 0x000e620008000a00 */
[----:B------:R-:W-:Y:S02]  /*18c0*/  BSSY.RECONVERGENT B0, `(.L_x_334) ;  /* 0x000001d000007945 */ /* 0x000fe40003800200 */
[----:B------:R-:W-:Y:S01]  /*18d0*/  IMAD.WIDE.U32 R12, R13, UR4, R26 ;  /* 0x000000040d0c7c25 */ /* 0x000fe2000f8e001a */
[----:B------:R-:W-:Y:S01]  /*18e0*/  ISETP.GE.AND P2, PT, R9, UR34, PT ;  /* 0x0000002209007c0c */ /* 0x000fe2000bf46270 */
[----:B------:R-:W-:Y:S01]  /*18f0*/  UIMAD UR16, UR33, UR14, URZ ;  /* 0x0000000e211072a4 */ /* 0x000fe2000f8e02ff */
[----:B------:R-:W-:Y:S02]  /*1900*/  ISETP.GE.AND P1, PT, R19, UR34, PT ;  /* 0x0000002213007c0c */ /* 0x000fe4000bf26270 */
[----:B------:R-:W-:Y:S01]  /*1910*/  IADD3 R12, P0, PT, R2, R12, RZ ;  /* 0x0000000c020c7210 */ /* 0x000fe20007f1e0ff */
[----:B------:R-:W-:-:S06]  /*1920*/  UIMAD UR16, UR4, UR15, UR16 ;  /* 0x0000000f041072a4 */ /* 0x000fcc000f8e0210 */
[----:B------:R-:W-:Y:S02]  /*1930*/  IADD3.X R13, PT, PT, R4, UR16, R13, P0, !PT ;  /* 0x00000010040d7c10 */ /* 0x000fe400087fe40d */
        /* <DEDUP_REMOVED lines=20> */
[----:B------:R2:W-:Y:S04]  /*1a80*/  STG.E.128 desc[UR24][R12.64], RZ ;  /* 0x000000ff0c007986 */ /* 0x0005e8000c101d18 */
.L_x_335:
[----:B------:R-:W-:Y:S05]  /*1a90*/  BSYNC.RECONVERGENT B0 ;  /* 0x0000000000007941 */ /* 0x000fea0003800200 */
.L_x_334:
        /* <DEDUP_REMOVED lines=18> */
[----:B------:R-:W-:Y:S02]  /*1bc0*/  IMAD R20, R20, UR10, RZ ;  /* 0x0000000a14147c24 */ /* 0x000fe4000f8e02ff */
[----:B------:R-:W-:-:S04]  /*1bd0*/  IMAD.WIDE.U32 R4, R11, UR10, R4 ;  /* 0x0000000a0b047c25 */ /* 0x000fc8000f8e0004 */
[----:B--2---:R-:W-:-:S05]  /*1be0*/  IMAD R3, R11, UR11, R20 ;  /* 0x0000000b0b037c24 */ /* 0x004fca000f8e0214 */
[----:B------:R-:W-:Y:S02]  /*1bf0*/  IADD3 R3, PT, PT, R5, R3, RZ ;  /* 0x0000000305037210 */ /* 0x000fe40007ffe0ff */
[----:B---3--:R-:W-:-:S04]  /*1c00*/  LEA R2, P0, R4, UR8, 0x1 ;  /* 0x0000000804027c11 */ /* 0x008fc8000f8008ff */
[----:B------:R-:W-:-:S05]  /*1c10*/  LEA.HI.X R3, R4, UR9, R3, 0x1, P0 ;  /* 0x0000000904037c11 */ /* 0x000fca00080f0c03 */
[----:B------:R3:W-:Y:S01]  /*1c20*/  STG.E.128 desc[UR24][R2.64], RZ ;  /* 0x000000ff02007986 */ /* 0x0007e2000c101d18 */
[----:B------:R-:W-:Y:S05]  /*1c30*/  BRA `(.L_x_336) ;  /* 0x0000007000887947 */ /* 0x000fea0003800000 */
.L_x_329:
[----:B------:R-:W-:Y:S01]  /*1c40*/  UIADD3 UR18, UPT, UPT, -UR4, UR34, URZ ;  /* 0x0000002204127290 */ /* 0x000fe2000fffe1ff */
[----:B------:R-:W-:Y:S01]  /*1c50*/  IMAD.U32 R5, RZ, RZ, UR14 ;  /* 0x0000000eff057e24 */ /* 0x000fe2000f8e00ff */
[----:B------:R-:W1:Y:S01]  /*1c60*/  LDCU.64 UR10, c[0x0][0x3d8] ;  /* 0x00007b00ff0a77ac */ /* 0x000e620008000a00 */
[----:B------:R-:W-:Y:S01]  /*1c70*/  IMAD.U32 R3, RZ, RZ, UR16 ;  /* 0x00000010ff037e24 */ /* 0x000fe2000f8e00ff */
[----:B------:R-:W-:Y:S01]  /*1c80*/  LOP3.LUT R25, R194, 0x80000001, RZ, 0xc0, !PT ;  /* 0x80000001c2197812 */ /* 0x000fe200078ec0ff */
[--C-:B------:R-:W-:Y:S01]  /*1c90*/  IMAD.WIDE.U32 R4, R5, UR4, R26.reuse ;  /* 0x0000000405047c25 */ /* 0x100fe2000f8e001a */
[----:B------:R-:W-:Y:S01]  /*1ca0*/  ISETP.GE.AND P4, PT, R9, UR18, PT ;  /* 0x0000001209007c0c */ /* 0x000fe2000bf86270 */
[----:B------:R-:W-:Y:S01]  /*1cb0*/  UIMAD UR19, UR33, UR14, URZ ;  /* 0x0000000e211372a4 */ /* 0x000fe2000f8e02ff */
[----:B------:R-:W-:Y:S01]  /*1cc0*/  ISETP.GE.AND P3, PT, R19, UR18, PT ;  /* 0x0000001213007c0c */ /* 0x000fe2000bf66270 */
[----:B------:R-:W-:Y:S01]  /*1cd0*/  UIMAD UR33, UR33, UR16, URZ ;  /* 0x00000010212172a4 */ /* 0x000fe2000f8e02ff */
[----:B------:R-:W-:Y:S01]  /*1ce0*/  IMAD.WIDE.U32 R2, R3, UR4, R26 ;  /* 0x0000000403027c25 */ /* 0x000fe2000f8e001a */
[----:B------:R-:W-:Y:S01]  /*1cf0*/  UIMAD UR19, UR4, UR15, UR19 ;  /* 0x0000000f041372a4 */ /* 0x000fe2000f8e0213 */
[----:B------:R-:W-:Y:S01]  /*1d00*/  IADD3 R26, P1, PT, R22, R4, RZ ;  /* 0x00000004161a7210 */ /* 0x000fe20007f3e0ff */
[----:B------:R-:W-:Y:S01]  /*1d10*/  UIMAD UR33, UR4, UR17, UR33 ;  /* 0x00000011042172a4 */ /* 0x000fe2000f8e0221 */
[----:B------:R-:W-:Y:S01]  /*1d20*/  IMAD R12, R194, -0x80, R12 ;  /* 0xffffff80c20c7824 */ /* 0x000fe200078e020c */
[----:B------:R-:W-:Y:S01]  /*1d30*/  IADD3 R22, P0, PT, R18, R2, RZ ;  /* 0x0000000212167210 */ /* 0x000fe20007f1e0ff */
[----:B------:R-:W2:Y:S01]  /*1d40*/  LDCU.64 UR8, c[0x0][0x3d0] ;  /* 0x00007a00ff0877ac */ /* 0x000ea20008000a00 */
[----:B------:R-:W-:Y:S01]  /*1d50*/  IADD3.X R27, PT, PT, R17, UR19, R5, P1, !PT ;  /* 0x00000013111b7c10 */ /* 0x000fe20008ffe405 */
[----:B------:R-:W-:Y:S01]  /*1d60*/  IMAD.MOV.U32 R192, RZ, RZ, 0x7f800000 ;  /* 0x7f800000ffc07424 */ /* 0x000fe200078e00ff */
[----:B------:R-:W3:Y:S01]  /*1d70*/  @!P4 LDC.64 R4, c[0x0][0x390] ;  /* 0x0000e400ff04cb82 */ /* 0x000ee20000000a00 */
[----:B------:R-:W-:Y:S01]  /*1d80*/  IADD3.X R23, PT, PT, R15, UR33, R3, P0, !PT ;  /* 0x000000210f177c10 */ /* 0x000fe200087fe403 */
[----:B-1----:R-:W-:Y:S01]  /*1d90*/  IMAD R17, R14, UR10, RZ ;  /* 0x0000000a0e117c24 */ /* 0x002fe2000f8e02ff */
[----:B------:R-:W-:Y:S01]  /*1da0*/  LOP3.LUT R3, R13, 0xd8, RZ, 0xc0, !PT ;  /* 0x000000d80d037812 */ /* 0x000fe200078ec0ff */
[----:B------:R-:W-:Y:S01]  /*1db0*/  IMAD.MOV.U32 R191, RZ, RZ, 0x7f800000 ;  /* 0x7f800000ffbf7424 */ /* 0x000fe200078e00ff */
[----:B------:R-:W-:Y:S01]  /*1dc0*/  ISETP.GE.AND P2, PT, R19, R12, PT ;  /* 0x0000000c1300720c */ /* 0x000fe20003f46270 */
[----:B------:R-:W-:Y:S01]  /*1dd0*/  IMAD.WIDE.U32 R18, R24, UR10, R26 ;  /* 0x0000000a18127c25 */ /* 0x000fe2000f8e001a */
[----:B------:R-:W-:-:S03]  /*1de0*/  LOP3.LUT R26, R3, 0x18, R0, 0x78, !PT ;  /* 0x00000018031a7812 */ /* 0x000fc600078e7800 */
[----:B------:R-:W-:Y:S01]  /*1df0*/  IMAD.MOV.U32 R190, RZ, RZ, 0x7f800000 ;  /* 0x7f800000ffbe7424 */ /* 0x000fe200078e00ff */
[----:B------:R-:W1:Y:S01]  /*1e00*/  @!P3 LDC.64 R2, c[0x0][0x390] ;  /* 0x0000e400ff02bb82 */ /* 0x000e620000000a00 */
[----:B------:R-:W-:Y:S01]  /*1e10*/  IMAD R15, R24, UR11, R17 ;  /* 0x0000000b180f7c24 */ /* 0x000fe2000f8e0211 */
[----:B------:R-:W-:Y:S01]  /*1e20*/  ISETP.NE.AND P5, PT, R25, 0x1, PT ;  /* 0x000000011900780c */ /* 0x000fe20003fa5270 */
[----:B------:R-:W-:Y:S01]  /*1e30*/  IMAD.MOV.U32 R189, RZ, RZ, 0x7f800000 ;  /* 0x7f800000ffbd7424 */ /* 0x000fe200078e00ff */
[----:B------:R-:W-:Y:S01]  /*1e40*/  LOP3.LUT R13, R26, 0x1f20, R13, 0xf8, !PT ;  /* 0x00001f201a0d7812 */ /* 0x000fe200078ef80d */
[----:B--2---:R-:W-:Y:S01]  /*1e50*/  IMAD R17, R14, UR8, RZ ;  /* 0x000000080e117c24 */ /* 0x004fe2000f8e02ff */
[----:B------:R-:W-:Y:S01]  /*1e60*/  SEL R165, RZ, 0x2000, P5 ;  /* 0x00002000ffa57807 */ /* 0x000fe20002800000 */
[----:B------:R-:W-:Y:S01]  /*1e70*/  IMAD.IADD R19, R19, 0x1, R15 ;  /* 0x0000000113137824 */ /* 0x000fe200078e020f */
[----:B------:R-:W-:Y:S01]  /*1e80*/  @P6 BAR.SYNC.DEFER_BLOCKING 0x0 ;  /* 0x0000000000006b1d */ /* 0x000fe20000010000 */
[----:B------:R-:W-:-:S02]  /*1e90*/  IMAD R15, R24, UR9, R17 ;  /* 0x00000009180f7c24 */ /* 0x000fc4000f8e0211 */
[----:B------:R-:W-:-:S05]  /*1ea0*/  @!P4 IMAD.WIDE.U32 R28, R9, UR14, R18 ;  /* 0x0000000e091ccc25 */ /* 0x000fca000f8e0012 */
[----:B------:R-:W2:Y:S01]  /*1eb0*/  LDC R177, c[0x0][0x44c] ;  /* 0x00011300ffb17b82 */ /* 0x000ea20000000800 */
[----:B------:R-:W-:Y:S01]  /*1ec0*/  IMAD.WIDE.U32 R24, R24, UR8, R22 ;  /* 0x0000000818187c25 */ /* 0x000fe2000f8e0016 */
[----:B---3--:R-:W-:Y:S01]  /*1ed0*/  @!P4 LEA R22, P0, R28, R4, 0x1 ;  /* 0x000000041c16c211 */ /* 0x008fe200078008ff */
[----:B------:R-:W3:Y:S01]  /*1ee0*/  S2R R178, SR_TID.X ;  /* 0x0000000000b27919 */ /* 0x000ee20000002100 */
[----:B------:R-:W4:Y:S01]  /*1ef0*/  LDCU UR10, c[0x0][0x590] ;  /* 0x0000b200ff0a77ac */ /* 0x000f220008000800 */
[----:B------:R-:W-:Y:S02]  /*1f00*/  @!P3 IMAD R14, R20, UR14, RZ ;  /* 0x0000000e140ebc24 */ /* 0x000fe4000f8e02ff */
[----:B------:R-:W-:Y:S02]  /*1f10*/  IMAD.U32 R23, RZ, RZ, UR36 ;  /* 0x00000024ff177e24 */ /* 0x000fe4000f8e00ff */
[----:B------:R-:W-:Y:S02]  /*1f20*/  IMAD R7, R8, R6, R7 ;  /* 0x0000000608077224 */ /* 0x000fe400078e0207 */
[----:B------:R-:W-:-:S02]  /*1f30*/  IMAD.MOV.U32 R164, RZ, RZ, 0x20 ;  /* 0x00000020ffa47424 */ /* 0x000fc400078e00ff */
[----:B------:R-:W-:Y:S01]  /*1f40*/  IMAD.MOV.U32 R197, RZ, RZ, 0x10 ;  /* 0x00000010ffc57424 */ /* 0x000fe200078e00ff */
[----:B------:R-:W-:Y:S01]  /*1f50*/  UIADD3 UR11, UPT, UPT, UR4, 0x80, URZ ;  /* 0x00000080040b7890 */ /* 0x000fe2000fffe0ff */
[C---:B------:R-:W-:Y:S01]  /*1f60*/  @!P3 IMAD R17, R11.reuse, UR15, R14 ;  /* 0x0000000f0b11bc24 */ /* 0x040fe2000f8e020e */
[----:B------:R-:W-:Y:S01]  /*1f70*/  CS2R R94, SRZ ;  /* 0x00000000005e7805 */ /* 0x000fe2000001ff00 */
[----:B------:R-:W-:Y:S01]  /*1f80*/  @!P3 IMAD.WIDE.U32 R26, R11, UR14, R18 ;  /* 0x0000000e0b1abc25 */ /* 0x000fe2000f8e0012 */
[----:B------:R-:W-:Y:S02]  /*1f90*/  @!P2 LEA R18, P1, R23, R184, 0x1 ;  /* 0x000000b81712a211 */ /* 0x000fe400078208ff */
[----:B------:R-:W-:Y:S02]  /*1fa0*/  CS2R R92, SRZ ;  /* 0x00000000005c7805 */ /* 0x000fe4000001ff00 */
[----:B------:R-:W-:Y:S01]  /*1fb0*/  CS2R R98, SRZ ;  /* 0x0000000000627805 */ /* 0x000fe2000001ff00 */
[----:B------:R-:W-:Y:S01]  /*1fc0*/  @!P4 IMAD R14, R9, UR15, R29 ;  /* 0x0000000f090ecc24 */ /* 0x000fe2000f8e021d */
[----:B------:R-:W-:Y:S01]  /*1fd0*/  CS2R R96, SRZ ;  /* 0x0000000000607805 */ /* 0x000fe2000001ff00 */
[----:B------:R-:W-:Y:S01]  /*1fe0*/  IMAD.U32 R19, RZ, RZ, UR36 ;  /* 0x00000024ff137e24 */ /* 0x000fe2000f8e00ff */
[----:B------:R-:W-:Y:S01]  /*1ff0*/  CS2R R90, SRZ ;  /* 0x00000000005a7805 */ /* 0x000fe2000001ff00 */
[----:B------:R-:W-:Y:S01]  /*2000*/  IMAD.U32 R4, RZ, RZ, UR35 ;  /* 0x00000023ff047e24 */ /* 0x000fe2000f8e00ff */
[----:B------:R-:W-:Y:S01]  /*2010*/  @!P4 LEA.HI.X R23, R28, R5, R14, 0x1, P0 ;  /* 0x000000051c17c211 */ /* 0x000fe200000f0c0e */
[----:B------:R-:W-:Y:S01]  /*2020*/  @!P3 IMAD.IADD R17, R27, 0x1, R17 ;  /* 0x000000011b11b824 */ /* 0x000fe200078e0211 */
[----:B------:R-:W-:Y:S01]  /*2030*/  @!P2 LEA R14, P0, R21, R182, 0x1 ;  /* 0x000000b6150ea211 */ /* 0x000fe200078008ff */
[----:B------:R-:W-:Y:S01]  /*2040*/  IMAD.IADD R25, R25, 0x1, R15 ;  /* 0x0000000119197824 */ /* 0x000fe200078e020f */
[----:B------:R-:W-:Y:S01]  /*2050*/  @!P2 LEA.HI.X R19, R19, R185, R4, 0x1, P1 ;  /* 0x000000b91313a211 */ /* 0x000fe200008f0c04 */
[----:B------:R-:W-:Y:S01]  /*2060*/  @!P3 IMAD.MOV.U32 R30, RZ, RZ, R24 ;  /* 0x000000ffff1eb224 */ /* 0x000fe200078e0018 */
[C---:B-1----:R-:W-:Y:S01]  /*2070*/  @!P3 LEA R28, P1, R26.reuse, R2, 0x1 ;  /* 0x000000021a1cb211 */ /* 0x042fe200078208ff */
[----:B------:R-:W1:Y:S01]  /*2080*/  @!P4 LDC.64 R4, c[0x0][0x388] ;  /* 0x0000e200ff04cb82 */ /* 0x000e620000000a00 */
[----:B------:R-:W-:Y:S01]  /*2090*/  @!P2 LEA.HI.X R15, R21, R183, R16, 0x1, P0 ;  /* 0x000000b7150fa211 */ /* 0x000fe200000f0c10 */
[----:B------:R-:W-:Y:S01]  /*20a0*/  @!P3 IMAD.MOV.U32 R31, RZ, RZ, R25 ;  /* 0x000000ffff1fb224 */ /* 0x000fe200078e0019 */
[----:B------:R-:W-:Y:S01]  /*20b0*/  @!P3 LEA.HI.X R29, R26, R3, R17, 0x1, P1 ;  /* 0x000000031a1db211 */ /* 0x000fe200008f0c11 */
[----:B------:R-:W-:Y:S01]  /*20c0*/  @!P3 IMAD R20, R20, UR16, RZ ;  /* 0x000000101414bc24 */ /* 0x000fe2000f8e02ff */
[C---:B------:R-:W-:Y:S01]  /*20d0*/  ISETP.GE.AND P0, PT, R9.reuse, R12, PT ;  /* 0x0000000c0900720c */ /* 0x040fe20003f06270 */
[----:B------:R-:W-:Y:S01]  /*20e0*/  @!P4 IMAD.WIDE.U32 R24, R9, UR16, R24 ;  /* 0x000000100918cc25 */ /* 0x000fe2000f8e0018 */
[----:B------:R-:W-:Y:S01]  /*20f0*/  LEA R17, R13, UR29, 0x1 ;  /* 0x0000001d0d117c11 */ /* 0x000fe2000f8e08ff */
[----:B------:R-:W4:Y:S01]  /*2100*/  @!P3 LDC.64 R2, c[0x0][0x388] ;  /* 0x0000e200ff02bb82 */ /* 0x000f220000000a00 */
[----:B------:R-:W-:Y:S01]  /*2110*/  CS2R R88, SRZ ;  /* 0x0000000000587805 */ /* 0x000fe2000001ff00 */
[C---:B------:R-:W-:Y:S01]  /*2120*/  @!P3 IMAD R13, R11.reuse, UR17, R20 ;  /* 0x000000110b0dbc24 */ /* 0x040fe2000f8e0214 */
[----:B------:R-:W-:Y:S01]  /*2130*/  CS2R R86, SRZ ;  /* 0x0000000000567805 */ /* 0x000fe2000001ff00 */
[----:B------:R-:W-:Y:S01]  /*2140*/  @!P3 IMAD.WIDE.U32 R30, R11, UR16, R30 ;  /* 0x000000100b1ebc25 */ /* 0x000fe2000f8e001e */
[----:B------:R-:W-:Y:S01]  /*2150*/  @!PT LDS RZ, [RZ] ;  /* 0x00000000fffff984 */ /* 0x000fe20000000800 */
[----:B------:R-:W-:Y:S01]  /*2160*/  @!PT LDS RZ, [RZ] ;  /* 0x00000000fffff984 */ /* 0x000fe20000000800 */
[----:B------:R-:W-:Y:S01]  /*2170*/  @!PT LDS RZ, [RZ] ;  /* 0x00000000fffff984 */ /* 0x000fe20000000800 */
[----:B------:R-:W-:Y:S01]  /*2180*/  @!P4 LDGSTS.E.BYPASS.LTC128B.128 [R17+0x8000], desc[UR24][R22.64] ;  /* 0x080000001611cfae */ /* 0x000fe2000b981a18 */
[----:B------:R-:W-:-:S02]  /*2190*/  CS2R R84, SRZ ;  /* 0x0000000000547805 */ /* 0x000fc4000001ff00 */
[----:B------:R-:W-:Y:S01]  /*21a0*/  CS2R R78, SRZ ;  /* 0x00000000004e7805 */ /* 0x000fe2000001ff00 */
[----:B------:R-:W-:Y:S01]  /*21b0*/  @!P4 IMAD R16, R9, UR17, R25 ;  /* 0x000000110910cc24 */ /* 0x000fe2000f8e0219 */
[----:B------:R-:W-:Y:S01]  /*21c0*/  @P4 STS.128 [R17+0x8000], RZ ;  /* 0x008000ff11004388 */ /* 0x000fe20000000c00 */
[----:B------:R-:W-:Y:S01]  /*21d0*/  IMAD.IADD R193, R165, 0x1, R17 ;  /* 0x00000001a5c17824 */ /* 0x000fe200078e0211 */
[----:B------:R-:W-:Y:S01]  /*21e0*/  CS2R R76, SRZ ;  /* 0x00000000004c7805 */ /* 0x000fe2000001ff00 */
[----:B------:R-:W-:Y:S01]  /*21f0*/  @!P3 IMAD.IADD R13, R31, 0x1, R13 ;  /* 0x000000011f0db824 */ /* 0x000fe200078e020d */
[----:B------:R-:W-:Y:S01]  /*2200*/  @P3 STS.128 [R17+0x9000], RZ ;  /* 0x009000ff11003388 */ /* 0x000fe20000000c00 */
[C---:B------:R-:W-:Y:S01]  /*2210*/  VIADD R9, R173.reuse, 0x8 ;  /* 0x00000008ad097836 */ /* 0x040fe20000000000 */
[----:B------:R-:W-:Y:S02]  /*2220*/  CS2R R82, SRZ ;  /* 0x0000000000527805 */ /* 0x000fe4000001ff00 */
[----:B-1----:R-:W-:Y:S01]  /*2230*/  @!P4 LEA R4, P5, R24, R4, 0x1 ;  /* 0x000000041804c211 */ /* 0x002fe200078a08ff */
[----:B------:R-:W-:Y:S01]  /*2240*/  @!PT LDS RZ, [RZ] ;  /* 0x00000000fffff984 */ /* 0x000fe20000000800 */
[----:B------:R-:W-:Y:S01]  /*2250*/  @!PT LDS RZ, [RZ] ;  /* 0x00000000fffff984 */ /* 0x000fe20000000800 */
[----:B------:R-:W-:Y:S01]  /*2260*/  @!PT LDS RZ, [RZ] ;  /* 0x00000000fffff984 */ /* 0x000fe20000000800 */
[----:B------:R-:W-:Y:S01]  /*2270*/  @!P3 LDGSTS.E.BYPASS.LTC128B.128 [R17+0x9000], desc[UR24][R28.64] ;  /* 0x090000001c11bfae */ /* 0x000fe2000b981a18 */
[----:B------:R-:W-:Y:S01]  /*2280*/  VIADD R11, R173, 0x48 ;  /* 0x00000048ad0b7836 */ /* 0x000fe20000000000 */
[----:B------:R-:W-:-:S02]  /*2290*/  CS2R R80, SRZ ;  /* 0x0000000000507805 */ /* 0x000fc4000001ff00 */
[----:B------:R-:W-:Y:S01]  /*22a0*/  @!P4 LEA.HI.X R5, R24, R5, R16, 0x1, P5 ;  /* 0x000000051805c211 */ /* 0x000fe200028f0c10 */
[----:B------:R-:W0:Y:S01]  /*22b0*/  LDGDEPBAR ;  /* 0x00000000000079af */ /* 0x000e220000000000 */
[----:B------:R-:W-:Y:S01]  /*22c0*/  IMAD.SHL.U32 R7, R7, 0x20, RZ ;  /* 0x0000002007077824 */ /* 0x000fe200078e00ff */
[----:B------:R-:W-:Y:S02]  /*22d0*/  CS2R R74, SRZ ;  /* 0x00000000004a7805 */ /* 0x000fe4000001ff00 */
[C---:B----4-:R-:W-:Y:S01]  /*22e0*/  @!P3 LEA R2, P1, R30.reuse, R2, 0x1 ;  /* 0x000000021e02b211 */ /* 0x050fe200078208ff */
[----:B------:R-:W-:Y:S01]  /*22f0*/  @!P0 LDGSTS.E.BYPASS.LTC128B.128 [R17+0x4000], desc[UR24][R184.64] ;  /* 0x04000000b8118fae */ /* 0x000fe2000b981a18 */
[----:B------:R-:W-:Y:S01]  /*2300*/  IMAD.IADD R167, R171, 0x1, R165 ;  /* 0x00000001aba77824 */ /* 0x000fe200078e02a5 */
[----:B------:R-:W-:Y:S02]  /*2310*/  CS2R R72, SRZ ;  /* 0x0000000000487805 */ /* 0x000fe4000001ff00 */
[----:B------:R-:W-:Y:S01]  /*2320*/  @!P3 LEA.HI.X R3, R30, R3, R13, 0x1, P1 ;  /* 0x000000031e03b211 */ /* 0x000fe200008f0c0d */
[----:B------:R-:W-:Y:S01]  /*2330*/  @P0 STS.128 [R17+0x4000], RZ ;  /* 0x004000ff11000388 */ /* 0x000fe20000000c00 */
[----:B------:R-:W-:Y:S01]  /*2340*/  LOP3.LUT R13, R173, 0x40, RZ, 0xfc, !PT ;  /* 0x00000040ad0d7812 */ /* 0x000fe200078efcff */
[----:B------:R-:W-:Y:S01]  /*2350*/  IMAD.SHL.U32 R187, R187, 0x8, RZ ;  /* 0x00000008bbbb7824 */ /* 0x000fe200078e00ff */
[----:B------:R-:W-:Y:S01]  /*2360*/  CS2R R70, SRZ ;  /* 0x0000000000467805 */ /* 0x000fe2000001ff00 */
[----:B------:R-:W-:Y:S01]  /*2370*/  @P2 STS.128 [R17+0x5000], RZ ;  /* 0x005000ff11002388 */ /* 0x000fe20000000c00 */
[-C--:B------:R-:W-:Y:S01]  /*2380*/  ISETP.GE.AND P1, PT, R13, R12.reuse, PT ;  /* 0x0000000c0d00720c */ /* 0x080fe20003f26270 */
[----:B------:R-:W-:Y:S01]  /*2390*/  VIADD R188, R171, 0x4000 ;  /* 0x00004000abbc7836 */ /* 0x000fe20000000000 */
[----:B------:R-:W-:Y:S01]  /*23a0*/  CS2R R68, SRZ ;  /* 0x0000000000447805 */ /* 0x000fe2000001ff00 */
[----:B------:R-:W-:Y:S01]  /*23b0*/  @!PT LDS RZ, [RZ] ;  /* 0x00000000fffff984 */ /* 0x000fe20000000800 */
[----:B------:R-:W-:Y:S01]  /*23c0*/  @!PT LDS RZ, [RZ] ;  /* 0x00000000fffff984 */ /* 0x000fe20000000800 */
[----:B------:R-:W-:Y:S01]  /*23d0*/  @!PT LDS RZ, [RZ] ;  /* 0x00000000fffff984 */ /* 0x000fe20000000800 */
[----:B------:R1:W-:Y:S01]  /*23e0*/  @!P2 LDGSTS.E.BYPASS.LTC128B.128 [R17+0x5000], desc[UR24][R18.64] ;  /* 0x050000001211afae */ /* 0x0003e2000b981a18 */
[----:B------:R-:W4:Y:S03]  /*23f0*/  LDCU UR4, c[0x0][0x3e0] ;  /* 0x00007c00ff0477ac */ /* 0x000f260008000800 */
[----:B------:R-:W-:Y:S01]  /*2400*/  @!P0 LDGSTS.E.BYPASS.LTC128B.128 [R193], desc[UR24][R182.64] ;  /* 0x00000000b6c18fae */ /* 0x000fe2000b981a18 */
[----:B------:R-:W1:Y:S03]  /*2410*/  LDCU UR9, c[0x0][0x45c] ;  /* 0x00008b80ff0977ac */ /* 0x000e660008000800 */
[----:B------:R-:W-:Y:S01]  /*2420*/  @P0 STS.128 [R193], RZ ;  /* 0x000000ffc1000388 */ /* 0x000fe20000000c00 */
[-C--:B------:R-:W-:Y:S01]  /*2430*/  ISETP.GE.AND P0, PT, R11, R12.reuse, PT ;  /* 0x0000000c0b00720c */ /* 0x080fe20003f06270 */
[----:B------:R-:W2:Y:S02]  /*2440*/  LDCU.U8 UR8, c[0x0][0x4f8] ;  /* 0x00009f00ff0877ac */ /* 0x000ea40008000000 */
[----:B------:R-:W-:Y:S04]  /*2450*/  @P2 STS.128 [R193+0x1000], RZ ;  /* 0x001000ffc1002388 */ /* 0x000fe80000000c00 */
[----:B------:R-:W-:Y:S01]  /*2460*/  @!PT LDS RZ, [RZ] ;  /* 0x00000000fffff984 */ /* 0x000fe20000000800 */
[----:B------:R-:W-:Y:S01]  /*2470*/  @!PT LDS RZ, [RZ] ;  /* 0x00000000fffff984 */ /* 0x000fe20000000800 */
[----:B------:R-:W-:Y:S01]  /*2480*/  @!PT LDS RZ, [RZ] ;  /* 0x00000000fffff984 */ /* 0x000fe20000000800 */
[----:B------:R-:W-:Y:S01]  /*2490*/  @!P2 LDGSTS.E.BYPASS.LTC128B.128 [R193+0x1000], desc[UR24][R14.64] ;  /* 0x010000000ec1afae */ /* 0x000fe2000b981a18 */
[----:B------:R-:W-:-:S03]  /*24a0*/  ISETP.GE.AND P2, PT, R9, R12, PT ;  /* 0x0000000c0900720c */ /* 0x000fc60003f46270 */
[----:B------:R-:W-:Y:S04]  /*24b0*/  @!P4 LDGSTS.E.BYPASS.LTC128B.128 [R17+0x6000], desc[UR24][R4.64] ;  /* 0x060000000411cfae */ /* 0x000fe8000b981a18 */
[----:B------:R-:W-:Y:S01]  /*24c0*/  @P4 STS.128 [R17+0x6000], RZ ;  /* 0x006000ff11004388 */ /* 0x000fe20000000c00 */
[----:B-1----:R-:W1:Y:S03]  /*24d0*/  LDC.64 R18, c[0x0][0x528] ;  /* 0x00014a00ff127b82 */ /* 0x002e660000000a00 */
[----:B------:R-:W-:Y:S04]  /*24e0*/  @P3 STS.128 [R17+0x7000], RZ ;  /* 0x007000ff11003388 */ /* 0x000fe80000000c00 */
[----:B------:R-:W-:Y:S01]  /*24f0*/  @!PT LDS RZ, [RZ] ;  /* 0x00000000fffff984 */ /* 0x000fe20000000800 */
[----:B------:R-:W-:Y:S01]  /*2500*/  @!PT LDS RZ, [RZ] ;  /* 0x00000000fffff984 */ /* 0x000fe20000000800 */
[----:B------:R-:W-:Y:S01]  /*2510*/  @!PT LDS RZ, [RZ] ;  /* 0x00000000fffff984 */ /* 0x000fe20000000800 */
[----:B------:R3:W-:Y:S01]  /*2520*/  @!P3 LDGSTS.E.BYPASS.LTC128B.128 [R17+0x7000], desc[UR24][R2.64] ;  /* 0x070000000211bfae */ /* 0x0007e2000b981a18 */
[C---:B------:R-:W-:Y:S01]  /*2530*/  ISETP.GE.AND P3, PT, R173.reuse, R12, PT ;  /* 0x0000000cad00720c */ /* 0x040fe20003f66270 */
[----:B------:R-:W-:-:S02]  /*2540*/  IMAD.WIDE.U32 R12, R173, 0x4, R202 ;  /* 0x00000004ad0c7825 */ /* 0x000fc400078e00ca */
[----:B------:R-:W0:Y:S04]  /*2550*/  LDGDEPBAR ;  /* 0x00000000000079af */ /* 0x000e280000000000 */
[----:B------:R1:W5:Y:S04]  /*2560*/  @!P2 LDG.E R191, desc[UR24][R12.64+0x20] ;  /* 0x000020180cbfa981 */ /* 0x000368000c1e1900 */
[----:B------:R1:W5:Y:S04]  /*2570*/  @!P1 LDG.E R190, desc[UR24][R12.64+0x100] ;  /* 0x000100180cbe9981 */ /* 0x000368000c1e1900 */
[----:B------:R1:W5:Y:S04]  /*2580*/  @!P3 LDG.E R192, desc[UR24][R12.64] ;  /* 0x000000180cc0b981 */ /* 0x000368000c1e1900 */
[----:B------:R2:W5:Y:S01]  /*2590*/  @!P0 LDG.E R189, desc[UR24][R12.64+0x120] ;  /* 0x000120180cbd8981 */ /* 0x000562000c1e1900 */
[----:B------:R-:W-:-:S04]  /*25a0*/  DEPBAR.LE SB0, 0x1 ;  /* 0x000080400000791a */ /* 0x000fc80000000000 */
[----:B------:R-:W-:Y:S06]  /*25b0*/  BAR.SYNC.DEFER_BLOCKING 0x0 ;  /* 0x0000000000007b1d */ /* 0x000fec0000010000 */
[----:B-1----:R-:W4:Y:S04]  /*25c0*/  LDG.E.64 R4, desc[UR24][R18.64] ;  /* 0x0000001812047981 */ /* 0x002f28000c1e1b00 */
[----:B------:R-:W3:Y:S04]  /*25d0*/  LDG.E.64 R2, desc[UR24][R18.64+0x8] ;  /* 0x0000081812027981 */ /* 0x000ee8000c1e1b00 */
[----:B------:R-:W1:Y:S04]  /*25e0*/  LDSM.16.M88.4 R132, [R169] ;  /* 0x00000000a984783b */ /* 0x000e680000000200 */
[----:B------:R-:W1:Y:S04]  /*25f0*/  LDSM.16.M88.4 R136, [R169+0x400] ;  /* 0x00040000a988783b */ /* 0x000e680000000200 */
[----:B------:R-:W1:Y:S04]  /*2600*/  LDSM.16.M88.4 R140, [R169+0x800] ;  /* 0x00080000a98c783b */ /* 0x000e680000000200 */
[----:B------:R-:W1:Y:S01]  /*2610*/  LDSM.16.M88.4 R144, [R169+0xc00] ;  /* 0x000c0000a990783b */ /* 0x000e620000000200 */
[----:B------:R-:W-:-:S02]  /*2620*/  SHF.R.U32.HI R11, RZ, 0x6, R0 ;  /* 0x00000006ff0b7819 */ /* 0x000fc40000011600 */
[----:B------:R-:W-:Y:S01]  /*2630*/  LOP3.LUT P1, RZ, R0, 0x4, RZ, 0xc0, !PT ;  /* 0x0000000400ff7812 */ /* 0x000fe2000782c0ff */
[----:B------:R-:W-:Y:S01]  /*2640*/  IMAD.U32 R0, RZ, RZ, UR22 ;  /* 0x00000016ff007e24 */ /* 0x000fe2000f8e00ff */
[----:B------:R-:W-:Y:S02]  /*2650*/  LOP3.LUT R11, R11, 0xe, RZ, 0xc0, !PT ;  /* 0x0000000e0b0b7812 */ /* 0x000fe400078ec0ff */
[----:B------:R-:W-:Y:S02]  /*2660*/  LOP3.LUT R9, R10, 0x3, RZ, 0xc0, !PT ;  /* 0x000000030a097812 */ /* 0x000fe400078ec0ff */
[----:B------:R-:W-:-:S03]  /*2670*/  SEL R164, R164, 0xffffffe0, !P1 ;  /* 0xffffffe0a4a47807 */ /* 0x000fc60004800000 */
[----:B------:R-:W-:Y:S02]  /*2680*/  IMAD R200, R200, 0x8, R9 ;  /* 0x00000008c8c87824 */ /* 0x000fe400078e0209 */
[----:B------:R-:W-:Y:S02]  /*2690*/  IMAD.IADD R165, R170, 0x1, R165 ;  /* 0x00000001aaa57824 */ /* 0x000fe400078e02a5 */
[----:B------:R-:W-:Y:S01]  /*26a0*/  VIADD R200, R200, 0xfffffff8 ;  /* 0xfffffff8c8c87836 */ /* 0x000fe20000000000 */
[----:B------:R-:W-:Y:S02]  /*26b0*/  UISETP.GE.AND UP0, UPT, UR11, UR34, UPT ;  /* 0x000000220b00728c */ /* 0x000fe4000bf06270 */
[----:B------:R-:W-:Y:S01]  /*26c0*/  USHF.L.U32 UR10, UR10, 0x7, URZ ;  /* 0x000000070a0a7899 */ /* 0x000fe200080006ff */
[----:B----4-:R-:W-:Y:S02]  /*26d0*/  R2UR UR15, R5 ;  /* 0x00000000050f72ca */ /* 0x010fe400000e0000 */
[----:B---3--:R-:W-:Y:S01]  /*26e0*/  IADD3 R210, P2, P0, R7, R2, R210 ;  /* 0x0000000207d27210 */ /* 0x008fe2000785e0d2 */
[----:B------:R-:W-:Y:S01]  /*26f0*/  IMAD R2, R0, 0x4, R11 ;  /* 0x0000000400027824 */ /* 0x000fe200078e020b */
[----:B------:R-:W-:-:S03]  /*2700*/  SHF.R.S32.HI R7, RZ, 0x1f, R7 ;  /* 0x0000001fff077819 */ /* 0x000fc60000011407 */
[----:B------:R-:W-:Y:S01]  /*2710*/  VIADD R5, R2, 0x1 ;  /* 0x0000000102057836 */ /* 0x000fe20000000000 */
[----:B------:R-:W-:Y:S01]  /*2720*/  IADD3.X R186, PT, PT, R7, R3, RZ, P2, P0 ;  /* 0x0000000307ba7210 */ /* 0x000fe200017e04ff */
[----:B------:R-:W-:Y:S01]  /*2730*/  IMAD.MOV.U32 R3, RZ, RZ, 0x20 ;  /* 0x00000020ff037424 */ /* 0x000fe200078e00ff */
[----:B------:R-:W-:Y:S01]  /*2740*/  R2UR UR21, R4 ;  /* 0x00000000041572ca */ /* 0x000fe200000e0000 */
[----:B------:R-:W-:Y:S01]  /*2750*/  IMAD.WIDE.U32 R210, R210, -0x2daee0ad, RZ ;  /* 0xd2511f53d2d27825 */ /* 0x000fe200078e00ff */
[C---:B------:R-:W-:Y:S02]  /*2760*/  LOP3.LUT P2, RZ, R178.reuse, 0x4, RZ, 0xc0, !PT ;  /* 0x00000004b2ff7812 */ /* 0x040fe4000784c0ff */
[----:B------:R-:W-:Y:S02]  /*2770*/  LOP3.LUT P0, RZ, R178, 0x2, RZ, 0xc0, !PT ;  /* 0x00000002b2ff7812 */ /* 0x000fe4000780c0ff */
[----:B------:R-:W-:Y:S02]  /*2780*/  LOP3.LUT R7, R2, UR15, RZ, 0x3c, !PT ;  /* 0x0000000f02077c12 */ /* 0x000fe4000f8e3cff */
[----:B------:R-:W-:Y:S01]  /*2790*/  LOP3.LUT R5, R5, UR15, RZ, 0x3c, !PT ;  /* 0x0000000f05057c12 */ /* 0x000fe2000f8e3cff */
[----:B------:R-:W-:Y:S01]  /*27a0*/  VIADD R0, R169, 0x20 ;  /* 0x00000020a9007836 */ /* 0x000fe20000000000 */
[----:B------:R-:W-:Y:S01]  /*27b0*/  SEL R197, R197, 0xfffffff0, !P2 ;  /* 0xfffffff0c5c57807 */ /* 0x000fe20005000000 */
[----:B------:R-:W-:Y:S01]  /*27c0*/  @P1 VIADD R0, R169, 0xffffffe0 ;  /* 0xffffffe0a9001836 */ /* 0x000fe20000000000 */
[----:B------:R-:W-:-:S02]  /*27d0*/  SEL R3, R3, 0xffffffe0, !P0 ;  /* 0xffffffe003037807 */ /* 0x000fc40004000000 */
[C---:B------:R-:W-:Y:S02]  /*27e0*/  LOP3.LUT R208, R211.reuse, R7, RZ, 0x3c, !PT ;  /* 0x00000007d3d07212 */ /* 0x040fe400078e3cff */
[----:B------:R-:W-:Y:S01]  /*27f0*/  LOP3.LUT R206, R211, R5, RZ, 0x3c, !PT ;  /* 0x00000005d3ce7212 */ /* 0x000fe200078e3cff */
[----:B------:R-:W3:Y:S01]  /*2800*/  LDSM.16.M88.4 R148, [R0] ;  /* 0x000000000094783b */ /* 0x000ee20000000200 */
[--C-:B------:R-:W-:Y:S02]  /*2810*/  IMAD.IADD R205, R175, 0x1, R197.reuse ;  /* 0x00000001afcd7824 */ /* 0x100fe400078e02c5 */
[--C-:B------:R-:W-:Y:S01]  /*2820*/  IMAD.IADD R204, R176, 0x1, R197.reuse ;  /* 0x00000001b0cc7824 */ /* 0x100fe200078e02c5 */
[----:B------:R-:W4:Y:S01]  /*2830*/  LDSM.16.M88.4 R152, [R0+0x400] ;  /* 0x000400000098783b */ /* 0x000f220000000200 */
[----:B------:R-:W-:Y:S02]  /*2840*/  IMAD.IADD R201, R179, 0x1, R197 ;  /* 0x00000001b3c97824 */ /* 0x000fe400078e02c5 */
[----:B------:R-:W-:Y:S01]  /*2850*/  IMAD.IADD R2, R166, 0x1, R3 ;  /* 0x00000001a6027824 */ /* 0x000fe200078e0203 */
[----:B------:R-:W1:Y:S01]  /*2860*/  LDSM.16.M88.4 R156, [R0+0x800] ;  /* 0x00080000009c783b */ /* 0x000e620000000200 */
[----:B------:R-:W-:-:S03]  /*2870*/  IMAD.WIDE.U32 R208, R208, -0x326172a9, RZ ;  /* 0xcd9e8d57d0d07825 */ /* 0x000fc600078e00ff */
[----:B------:R2:W1:Y:S01]  /*2880*/  LDSM.16.M88.4 R160, [R0+0xc00] ;  /* 0x000c000000a0783b */ /* 0x0004620000000200 */
[----:B------:R-:W-:Y:S01]  /*2890*/  IMAD.WIDE.U32 R206, R206, -0x326172a9, RZ ;  /* 0xcd9e8d57cece7825 */ /* 0x000fe200078e00ff */
[----:B------:R-:W-:Y:S02]  /*28a0*/  UIADD3 UR20, UPT, UPT, UR15, -0x4498517b, URZ ;  /* 0xbb67ae850f147890 */ /* 0x000fe4000fffe0ff */
[----:B------:R-:W-:Y:S02]  /*28b0*/  UIADD3 UR19, UPT, UPT, UR15, 0x76cf5d0a, URZ ;  /* 0x76cf5d0a0f137890 */ /* 0x000fe4000fffe0ff */
[----:B------:R-:W-:Y:S02]  /*28c0*/  UIADD3 UR18, UPT, UPT, UR15, 0x32370b8f, URZ ;  /* 0x32370b8f0f127890 */ /* 0x000fe4000fffe0ff */
[----:B------:R-:W-:Y:S02]  /*28d0*/  UIADD3 UR17, UPT, UPT, UR15, -0x126145ec, URZ ;  /* 0xed9eba140f117890 */ /* 0x000fe4000fffe0ff */
[----:B------:R-:W-:-:S02]  /*28e0*/  UIADD3 UR16, UPT, UPT, UR15, -0x56f99767, URZ ;  /* 0xa90668990f107890 */ /* 0x000fc4000fffe0ff */
[----:B------:R-:W-:Y:S01]  /*28f0*/  UIADD3 UR15, UPT, UPT, UR15, 0x646e171e, URZ ;  /* 0x646e171e0f0f7890 */ /* 0x000fe2000fffe0ff */
[----:B--2---:R-:W-:-:S11]  /*2900*/  IMAD.IADD R0, R169, 0x1, R164 ;  /* 0x00000001a9007824 */ /* 0x004fd600078e02a4 */
.L_x_339:
[----:B------:R-:W-:Y:S01]  /*2910*/  PLOP3.LUT P0, PT, PT, PT, UP0, 0x80, 0x8 ;  /* 0x000000000008781c */ /* 0x000fe20003f0f008 */
[----:B------:R-:W0:Y:S01]  /*2920*/  LDGDEPBAR ;  /* 0x00000000000079af */ /* 0x000e220000000000 */
[----:B------:R-:W-:Y:S01]  /*2930*/  PLOP3.LUT P1, PT, PT, PT, UP0, 0x80, 0x8 ;  /* 0x000000000008781c */ /* 0x000fe20003f2f008 */
[----:B------:R-:W-:Y:S01]  /*2940*/  IMAD.IADD R172, R167, 0x1, R164 ;  /* 0x00000001a7ac7824 */ /* 0x000fe200078e02a4 */
[----:B------:R-:W-:Y:S01]  /*2950*/  PLOP3.LUT P6, PT, PT, PT, UP0, 0x80, 0x8 ;  /* 0x000000000008781c */ /* 0x000fe20003fcf008 */
[----:B-----5:R-:W-:Y:S01]  /*2960*/  FMUL.FTZ R214, R192, 1.4426950216293334961 ;  /* 0x3fb8aa3bc0d67820 */ /* 0x020fe20000410000 */
[----:B------:R-:W-:Y:S01]  /*2970*/  PLOP3.LUT P3, PT, PT, PT, UP0, 0x80, 0x8 ;  /* 0x000000000008781c */ /* 0x000fe20003f6f008 */
[----:B------:R-:W-:Y:S01]  /*2980*/  FMUL.FTZ R219, R190, 1.4426950216293334961 ;  /* 0x3fb8aa3bbedb7820 */ /* 0x000fe20000410000 */
[----:B------:R-:W-:Y:S01]  /*2990*/  PLOP3.LUT P4, PT, PT, PT, UP0, 0x80, 0x8 ;  /* 0x000000000008781c */ /* 0x000fe20003f8f008 */
[----:B------:R-:W-:Y:S01]  /*29a0*/  FMUL.FTZ R216, R189, 1.4426950216293334961 ;  /* 0x3fb8aa3bbdd87820 */ /* 0x000fe20000410000 */
[----:B------:R-:W-:Y:S01]  /*29b0*/  PLOP3.LUT P5, PT, PT, PT, UP0, 0x80, 0x8 ;  /* 0x000000000008781c */ /* 0x000fe20003faf008 */
[----:B------:R-:W-:Y:S01]  /*29c0*/  IMAD.WIDE.U32 R222, R200, -0x326172a9, RZ ;  /* 0xcd9e8d57c8de7825 */ /* 0x000fe200078e00ff */
[----:B------:R-:W-:Y:S02]  /*29d0*/  UIADD3 UR14, UPT, UPT, UR21, 0x3c6ef372, URZ ;  /* 0x3c6ef372150e7890 */ /* 0x000fe4000fffe0ff */
[----:B------:R-:W-:Y:S01]  /*29e0*/  UIADD3 UR11, UPT, UPT, UR21, -0x61c88647, URZ ;  /* 0x9e3779b9150b7890 */ /* 0x000fe2000fffe0ff */
[----:B------:R-:W-:Y:S01]  /*29f0*/  @P1 SHF.R.U32.HI R218, RZ, 0x1, R178 ;  /* 0x00000001ffda1819 */ /* 0x000fe200000116b2 */
[----:B------:R-:W-:Y:S01]  /*2a00*/  @P0 IMAD.SHL.U32 R212, R178, 0x2, RZ ;  /* 0x00000002b2d40824 */ /* 0x000fe200078e00ff */
[----:B------:R-:W-:Y:S02]  /*2a10*/  PLOP3.LUT P0, PT, PT, PT, UP0, 0x80, 0x8 ;  /* 0x000000000008781c */ /* 0x000fe40003f0f008 */
[----:B------:R-:W-:Y:S02]  /*2a20*/  PLOP3.LUT P1, PT, PT, PT, UP0, 0x80, 0x8 ;  /* 0x000000000008781c */ /* 0x000fe40003f2f008 */
[----:B------:R-:W-:Y:S02]  /*2a30*/  LOP3.LUT R215, R186, UR21, R223, 0x96, !PT ;  /* 0x00000015bad77c12 */ /* 0x000fe4000f8e96df */
[----:B------:R-:W-:Y:S02]  /*2a40*/  @P3 LOP3.LUT R213, R212, 0x6, RZ, 0xc0, !PT ;  /* 0x00000006d4d53812 */ /* 0x000fe400078ec0ff */
[----:B------:R-:W-:Y:S01]  /*2a50*/  PLOP3.LUT P3, PT, PT, PT, UP0, 0x80, 0x8 ;  /* 0x000000000008781c */ /* 0x000fe20003f6f008 */
[----:B------:R-:W-:Y:S04]  /*2a60*/  DEPBAR.LE SB0, 0x0 ;  /* 0x000080000000791a */ /* 0x000fe80000000000 */
[----:B------:R-:W-:Y:S01]  /*2a70*/  @P4 LOP3.LUT R218, R213, 0x1c0, R218, 0xf8, !PT ;  /* 0x000001c0d5da4812 */ /* 0x000fe200078ef8da */
[----:B------:R-:W-:Y:S01]  /*2a80*/  BAR.SYNC.DEFER_BLOCKING 0x0 ;  /* 0x0000000000007b1d */ /* 0x000fe20000010000 */
[C---:B------:R-:W-:Y:S01]  /*2a90*/  LOP3.LUT R234, R222.reuse, UR11, R209, 0x96, !PT ;  /* 0x0000000bdeea7c12 */ /* 0x040fe2000f8e96d1 */
[----:B------:R-:W-:Y:S01]  /*2aa0*/  IMAD.U32 R213, RZ, RZ, UR22 ;  /* 0x00000016ffd57e24 */ /* 0x000fe2000f8e00ff */
[----:B------:R-:W-:Y:S01]  /*2ab0*/  PLOP3.LUT P4, PT, PT, PT, UP0, 0x80, 0x8 ;  /* 0x000000000008781c */ /* 0x000fe20003f8f008 */
[----:B------:R-:W-:Y:S01]  /*2ac0*/  IMAD.WIDE.U32 R230, R215, -0x2daee0ad, RZ ;  /* 0xd2511f53d7e67825 */ /* 0x000fe200078e00ff */
[----:B------:R-:W-:Y:S03]  /*2ad0*/  LOP3.LUT R222, R222, UR11, R207, 0x96, !PT ;  /* 0x0000000bdede7c12 */ /* 0x000fe6000f8e96cf */
[----:B------:R-:W-:Y:S01]  /*2ae0*/  @P0 IMAD R218, R213, 0x80, R218 ;  /* 0x00000080d5da0824 */ /* 0x000fe200078e02da */
[----:B------:R-:W-:Y:S01]  /*2af0*/  PLOP3.LUT P0, PT, PT, PT, UP0, 0x80, 0x8 ;  /* 0x000000000008781c */ /* 0x000fe20003f0f008 */
[----:B------:R-:W-:Y:S03]  /*2b00*/  IMAD.WIDE.U32 R234, R234, -0x2daee0ad, RZ ;  /* 0xd2511f53eaea7825 */ /* 0x000fe600078e00ff */
[C---:B------:R-:W-:Y:S01]  /*2b10*/  @P1 ISETP.GE.AND P1, PT, R218.reuse, UR34, PT ;  /* 0x00000022da001c0c */ /* 0x040fe2000bf26270 */
[----:B------:R-:W-:Y:S01]  /*2b20*/  @P3 VIADD R212, R218, 0x1 ;  /* 0x00000001dad43836 */ /* 0x000fe20000000000 */
[----:B------:R-:W-:Y:S01]  /*2b30*/  PLOP3.LUT P3, PT, PT, PT, UP0, 0x80, 0x8 ;  /* 0x000000000008781c */ /* 0x000fe20003f6f008 */
[----:B------:R-:W-:Y:S01]  /*2b40*/  IMAD.WIDE.U32 R222, R222, -0x2daee0ad, RZ ;  /* 0xd2511f53dede7825 */ /* 0x000fe200078e00ff */
[C---:B------:R-:W-:Y:S04]  /*2b50*/  LOP3.LUT R250, R230.reuse, UR19, R235, 0x96, !PT ;  /* 0x00000013e6fa7c12 */ /* 0x040fe8000f8e96eb */
[----:B------:R-:W-:Y:S01]  /*2b60*/  LOP3.LUT R230, R230, UR19, R223, 0x96, !PT ;  /* 0x00000013e6e67c12 */ /* 0x000fe2000f8e96df */
[----:B------:R-:W-:Y:S01]  /*2b70*/  IMAD.WIDE.U32 R250, R250, -0x326172a9, RZ ;  /* 0xcd9e8d57fafa7825 */ /* 0x000fe200078e00ff */
[----:B------:R-:W-:Y:S05]  /*2b80*/  LDSM.16.M88.4 R100, [R167] ;  /* 0x00000000a764783b */ /* 0x000fea0000000200 */
[----:B------:R-:W-:Y:S03]  /*2b90*/  @P3 ISETP.GE.AND P3, PT, R212, UR34, PT ;  /* 0x00000022d4003c0c */ /* 0x000fe6000bf66270 */
[----:B------:R-:W2:Y:S08]  /*2ba0*/  LDSM.16.M88.4 R104, [R169+-0x2000] ;  /* 0xffe00000a968783b */ /* 0x000eb00000000200 */
[----:B------:R-:W3:Y:S08]  /*2bb0*/  LDSM.16.M88.4 R108, [R167+0x1000] ;  /* 0x00100000a76c783b */ /* 0x000ef00000000200 */
[----:B------:R-:W4:Y:S08]  /*2bc0*/  LDSM.16.M88.4 R112, [R169+-0x1c00] ;  /* 0xffe40000a970783b */ /* 0x000f300000000200 */
[----:B------:R-:W1:Y:S08]  /*2bd0*/  LDSM.16.M88.4 R116, [R169+-0x1800] ;  /* 0xffe80000a974783b */ /* 0x000e700000000200 */
[----:B------:R-:W1:Y:S01]  /*2be0*/  LDSM.16.M88.4 R120, [R169+-0x1400] ;  /* 0xffec0000a978783b */ /* 0x000e620000000200 */
[-C--:B--2---:R-:W-:Y:S07]  /*2bf0*/  HMMA.16816.F32 R4, R100, R104.reuse, RZ ;  /* 0x000000686404723c */ /* 0x084fee00000018ff */
[----:B------:R-:W-:Y:S01]  /*2c00*/  LDSM.16.M88.4 R124, [R172] ;  /* 0x00000000ac7c783b */ /* 0x000fe20000000200 */
[C---:B---3--:R-:W-:Y:S07]  /*2c10*/  HMMA.16816.F32 R8, R108.reuse, R104, RZ ;  /* 0x000000686c08723c */ /* 0x048fee00000018ff */
[----:B------:R-:W2:Y:S01]  /*2c20*/  LDSM.16.M88.4 R128, [R0+-0x2000] ;  /* 0xffe000000080783b */ /* 0x000ea20000000200 */
[-C--:B------:R-:W-:Y:S08]  /*2c30*/  HMMA.16816.F32 R12, R108, R106.reuse, RZ ;  /* 0x0000006a6c0c723c */ /* 0x080ff000000018ff */
[C---:B------:R-:W-:Y:S01]  /*2c40*/  HMMA.16816.F32 R16, R100.reuse, R106, RZ ;  /* 0x0000006a6410723c */ /* 0x040fe200000018ff */
[----:B------:R-:W3:Y:S07]  /*2c50*/  LDSM.16.M88.4 R104, [R172+0x1000] ;  /* 0x00100000ac68783b */ /* 0x000eee0000000200 */
[-C--:B----4-:R-:W-:Y:S08]  /*2c60*/  HMMA.16816.F32 R20, R100, R112.reuse, RZ ;  /* 0x000000706414723c */ /* 0x090ff000000018ff */
        /* <DEDUP_REMOVED lines=8> */
[C---:B------:R-:W-:Y:S08]  /*2cf0*/  HMMA.16816.F32 R56, R108.reuse, R120, RZ ;  /* 0x000000786c38723c */ /* 0x040ff000000018ff */
[-C--:B------:R-:W-:Y:S08]  /*2d00*/  HMMA.16816.F32 R60, R108, R122.reuse, RZ ;  /* 0x0000007a6c3c723c */ /* 0x080ff000000018ff */
[----:B------:R-:W-:Y:S01]  /*2d10*/  HMMA.16816.F32 R64, R100, R122, RZ ;  /* 0x0000007a6440723c */ /* 0x000fe200000018ff */
[----:B------:R-:W1:Y:S07]  /*2d20*/  LDSM.16.M88.4 R100, [R0+-0x1c00] ;  /* 0xffe400000064783b */ /* 0x000e6e0000000200 */
[-C--:B--2---:R-:W-:Y:S08]  /*2d30*/  HMMA.16816.F32 R4, R124, R128.reuse, R4 ;  /* 0x000000807c04723c */ /* 0x084ff00000001804 */
[C---:B---3--:R-:W-:Y:S08]  /*2d40*/  HMMA.16816.F32 R8, R104.reuse, R128, R8 ;  /* 0x000000806808723c */ /* 0x048ff00000001808 */
[-C--:B------:R-:W-:Y:S03]  /*2d50*/  HMMA.16816.F32 R12, R104, R130.reuse, R12 ;  /* 0x00000082680c723c */ /* 0x080fe6000000180c */
[----:B------:R-:W-:Y:S02]  /*2d60*/  @P5 FSEL R4, R4, -INF , !P1 ;  /* 0xff80000004045808 */ /* 0x000fe40004800000 */
[----:B------:R-:W-:Y:S02]  /*2d70*/  PLOP3.LUT P5, PT, PT, PT, UP0, 0x80, 0x8 ;  /* 0x000000000008781c */ /* 0x000fe40003faf008 */
[----:B------:R-:W-:Y:S01]  /*2d80*/  @P6 FSEL R6, R6, -INF , !P1 ;  /* 0xff80000006066808 */ /* 0x000fe20004800000 */
[C---:B------:R-:W-:Y:S01]  /*2d90*/  HMMA.16816.F32 R16, R124.reuse, R130, R16 ;  /* 0x000000827c10723c */ /* 0x040fe20000001810 */
[----:B------:R-:W-:Y:S03]  /*2da0*/  PLOP3.LUT P6, PT, PT, PT, UP0, 0x80, 0x8 ;  /* 0x000000000008781c */ /* 0x000fe60003fcf008 */
[----:B------:R-:W-:Y:S02]  /*2db0*/  @P0 FSEL R10, R10, -INF , !P1 ;  /* 0xff8000000a0a0808 */ /* 0x000fe40004800000 */
[----:B------:R-:W-:Y:S02]  /*2dc0*/  @P4 FSEL R8, R8, -INF , !P1 ;  /* 0xff80000008084808 */ /* 0x000fe40004800000 */
[----:B------:R-:W-:Y:S01]  /*2dd0*/  PLOP3.LUT P4, PT, PT, PT, UP0, 0x80, 0x8 ;  /* 0x000000000008781c */ /* 0x000fe20003f8f008 */
[-C--:B-1----:R-:W-:Y:S01]  /*2de0*/  HMMA.16816.F32 R20, R124, R100.reuse, R20 ;  /* 0x000000647c14723c */ /* 0x082fe20000001814 */
[----:B------:R-:W-:Y:S02]  /*2df0*/  PLOP3.LUT P0, PT, PT, PT, UP0, 0x80, 0x8 ;  /* 0x000000000008781c */ /* 0x000fe40003f0f008 */
[----:B------:R-:W-:Y:S02]  /*2e00*/  PLOP3.LUT P1, PT, PT, PT, UP0, 0x80, 0x8 ;  /* 0x000000000008781c */ /* 0x000fe40003f2f008 */
[----:B------:R-:W-:Y:S02]  /*2e10*/  @P6 FSEL R7, R7, -INF , !P3 ;  /* 0xff80000007076808 */ /* 0x000fe40005800000 */
[----:B------:R-:W-:Y:S01]  /*2e20*/  @P5 FSEL R5, R5, -INF , !P3 ;  /* 0xff80000005055808 */ /* 0x000fe20005800000 */
[C---:B------:R-:W-:Y:S01]  /*2e30*/  HMMA.16816.F32 R24, R104.reuse, R100, R24 ;  /* 0x000000646818723c */ /* 0x040fe20000001818 */
[----:B------:R-:W-:Y:S02]  /*2e40*/  PLOP3.LUT P5, PT, PT, PT, UP0, 0x80, 0x8 ;  /* 0x000000000008781c */ /* 0x000fe40003faf008 */
[----:B------:R-:W-:Y:S02]  /*2e50*/  PLOP3.LUT P6, PT, PT, PT, UP0, 0x80, 0x8 ;  /* 0x000000000008781c */ /* 0x000fe40003fcf008 */
[----:B------:R-:W-:Y:S01]  /*2e60*/  @P4 FSEL R9, R9, -INF , !P3 ;  /* 0xff80000009094808 */ /* 0x000fe20005800000 */
[----:B------:R-:W-:Y:S01]  /*2e70*/  @P0 VIADD R212, R218, 0x8 ;  /* 0x00000008dad40836 */ /* 0x000fe20000000000 */
[----:B------:R-:W-:Y:S01]  /*2e80*/  PLOP3.LUT P4, PT, PT, PT, UP0, 0x80, 0x8 ;  /* 0x000000000008781c */ /* 0x000fe20003f8f008 */
[-C--:B------:R-:W-:Y:S01]  /*2e90*/  HMMA.16816.F32 R28, R104, R102.reuse, R28 ;  /* 0x00000066681c723c */ /* 0x080fe2000000181c */
[----:B------:R-:W-:Y:S02]  /*2ea0*/  PLOP3.LUT P0, PT, PT, PT, UP0, 0x80, 0x8 ;  /* 0x000000000008781c */ /* 0x000fe40003f0f008 */
[----:B------:R-:W-:Y:S02]  /*2eb0*/  @P1 FSEL R11, R11, -INF , !P3 ;  /* 0xff8000000b0b1808 */ /* 0x000fe40005800000 */
[----:B------:R-:W-:Y:S02]  /*2ec0*/  PLOP3.LUT P1, PT, PT, PT, UP0, 0x80, 0x8 ;  /* 0x000000000008781c */ /* 0x000fe40003f2f008 */
[----:B------:R-:W-:Y:S01]  /*2ed0*/  PLOP3.LUT P3, PT, PT, PT, UP0, 0x80, 0x8 ;  /* 0x000000000008781c */ /* 0x000fe20003f6f008 */
[C---:B------:R-:W-:Y:S01]  /*2ee0*/  HMMA.16816.F32 R32, R124.reuse, R102, R32 ;  /* 0x000000667c20723c */ /* 0x040fe20000001820 */
[----:B------:R-:W1:Y:S03]  /*2ef0*/  LDSM.16.M88.4 R100, [R0+-0x1800] ;  /* 0xffe800000064783b */ /* 0x000e660000000200 */
[----:B------:R-:W-:Y:S01]  /*2f00*/  @P5 ISETP.GE.AND P5, PT, R212, UR34, PT ;  /* 0x00000022d4005c0c */ /* 0x000fe2000bfa6270 */
[----:B------:R-:W-:Y:S01]  /*2f10*/  @P6 VIADD R212, R218, 0x9 ;  /* 0x00000009dad46836 */ /* 0x000fe20000000000 */
[----:B------:R-:W-:Y:S02]  /*2f20*/  PLOP3.LUT P6, PT, PT, PT, UP0, 0x80, 0x8 ;  /* 0x000000000008781c */ /* 0x000fe40003fcf008 */
[----:B------:R-:W-:Y:S02]  /*2f30*/  @P4 FSEL R12, R12, -INF , !P5 ;  /* 0xff8000000c0c4808 */ /* 0x000fe40006800000 */
[----:B------:R-:W-:Y:S02]  /*2f40*/  PLOP3.LUT P4, PT, PT, PT, UP0, 0x80, 0x8 ;  /* 0x000000000008781c */ /* 0x000fe40003f8f008 */
[----:B------:R-:W-:Y:S02]  /*2f50*/  @P1 FSEL R16, R16, -INF , !P5 ;  /* 0xff80000010101808 */ /* 0x000fe40006800000 */
[----:B------:R-:W-:Y:S02]  /*2f60*/  @P3 FSEL R14, R14, -INF , !P5 ;  /* 0xff8000000e0e3808 */ /* 0x000fe40006800000 */
[----:B------:R-:W-:Y:S02]  /*2f70*/  PLOP3.LUT P3, PT, PT, PT, UP0, 0x80, 0x8 ;  /* 0x000000000008781c */ /* 0x000fe40003f6f008 */
[----:B------:R-:W-:Y:S02]  /*2f80*/  @P0 FSEL R18, R18, -INF , !P5 ;  /* 0xff80000012120808 */ /* 0x000fe40006800000 */
[----:B------:R-:W-:Y:S02]  /*2f90*/  PLOP3.LUT P5, PT, PT, PT, UP0, 0x80, 0x8 ;  /* 0x000000000008781c */ /* 0x000fe40003faf008 */
[----:B------:R-:W-:Y:S02]  /*2fa0*/  PLOP3.LUT P1, PT, PT, PT, UP0, 0x80, 0x8 ;  /* 0x000000000008781c */ /* 0x000fe40003f2f008 */
[----:B------:R-:W-:Y:S02]  /*2fb0*/  @P6 ISETP.GE.AND P6, PT, R212, UR34, PT ;  /* 0x00000022d4006c0c */ /* 0x000fe4000bfc6270 */
[----:B------:R-:W-:Y:S02]  /*2fc0*/  PLOP3.LUT P0, PT, PT, PT, UP0, 0x80, 0x8 ;  /* 0x000000000008781c */ /* 0x000fe40003f0f008 */
[----:B------:R-:W-:Y:S02]  /*2fd0*/  @P4 FSEL R13, R13, -INF , !P6 ;  /* 0xff8000000d0d4808 */ /* 0x000fe40007000000 */
[----:B------:R-:W-:Y:S02]  /*2fe0*/  PLOP3.LUT P4, PT, PT, PT, UP0, 0x80, 0x8 ;  /* 0x000000000008781c */ /* 0x000fe40003f8f008 */
[----:B------:R-:W-:Y:S02]  /*2ff0*/  @P3 FSEL R15, R15, -INF , !P6 ;  /* 0xff8000000f0f3808 */ /* 0x000fe40007000000 */
[----:B------:R-:W-:Y:S02]  /*3000*/  PLOP3.LUT P3, PT, PT, PT, UP0, 0x80, 0x8 ;  /* 0x000000000008781c */ /* 0x000fe40003f6f008 */
[----:B------:R-:W-:Y:S02]  /*3010*/  @P1 FSEL R17, R17, -INF , !P6 ;  /* 0xff80000011111808 */ /* 0x000fe40007000000 */
[----:B------:R-:W-:Y:S01]  /*3020*/  PLOP3.LUT P1, PT, PT, PT, UP0, 0x80, 0x8 ;  /* 0x000000000008781c */ /* 0x000fe20003f2f008 */
[----:B------:R-:W-:Y:S01]  /*3030*/  @P0 VIADD R212, R218, 0x10 ;  /* 0x00000010dad40836 */ /* 0x000fe20000000000 */
[----:B------:R-:W-:Y:S01]  /*3040*/  @P5 FSEL R19, R19, -INF , !P6 ;  /* 0xff80000013135808 */ /* 0x000fe20007000000 */
[-C--:B-1----:R-:W-:Y:S01]  /*3050*/  HMMA.16816.F32 R36, R124, R100.reuse, R36 ;  /* 0x000000647c24723c */ /* 0x082fe20000001824 */
[----:B------:R-:W-:Y:S02]  /*3060*/  PLOP3.LUT P5, PT, PT, PT, UP0, 0x80, 0x8 ;  /* 0x000000000008781c */ /* 0x000fe40003faf008 */
[----:B------:R-:W-:Y:S02]  /*3070*/  PLOP3.LUT P6, PT, PT, PT, UP0, 0x80, 0x8 ;  /* 0x000000000008781c */ /* 0x000fe40003fcf008 */
[----:B------:R-:W-:Y:S01]  /*3080*/  @P4 ISETP.GE.AND P4, PT, R212, UR34, PT ;  /* 0x00000022d4004c0c */ /* 0x000fe2000bf86270 */
[----:B------:R-:W-:Y:S01]  /*3090*/  @P3 VIADD R212, R218, 0x11 ;  /* 0x00000011dad43836 */ /* 0x000fe20000000000 */
[----:B------:R-:W-:Y:S01]  /*30a0*/  PLOP3.LUT P0, PT, PT, PT, UP0, 0x80, 0x8 ;  /* 0x000000000008781c */ /* 0x000fe20003f0f008 */
[C---:B------:R-:W-:Y:S01]  /*30b0*/  HMMA.16816.F32 R40, R104.reuse, R100, R40 ;  /* 0x000000646828723c */ /* 0x040fe20000001828 */
[----:B------:R-:W-:Y:S03]  /*30c0*/  PLOP3.LUT P3, PT, PT, PT, UP0, 0x80, 0x8 ;  /* 0x000000000008781c */ /* 0x000fe60003f6f008 */
[----:B------:R-:W-:Y:S02]  /*30d0*/  @P1 FSEL R20, R20, -INF , !P4 ;  /* 0xff80000014141808 */ /* 0x000fe40006000000 */
[----:B------:R-:W-:Y:S02]  /*30e0*/  PLOP3.LUT P1, PT, PT, PT, UP0, 0x80, 0x8 ;  /* 0x000000000008781c */ /* 0x000fe40003f2f008 */
[----:B------:R-:W-:Y:S01]  /*30f0*/  @P6 FSEL R22, R22, -INF , !P4 ;  /* 0xff80000016166808 */ /* 0x000fe20006000000 */
[-C--:B------:R-:W-:Y:S01]  /*3100*/  HMMA.16816.F32 R44, R104, R102.reuse, R44 ;  /* 0x00000066682c723c */ /* 0x080fe2000000182c */
[----:B------:R-:W-:Y:S02]  /*3110*/  PLOP3.LUT P6, PT, PT, PT, UP0, 0x80, 0x8 ;  /* 0x000000000008781c */ /* 0x000fe40003fcf008 */
[----:B------:R-:W-:Y:S02]  /*3120*/  @P5 FSEL R24, R24, -INF , !P4 ;  /* 0xff80000018185808 */ /* 0x000fe40006000000 */
[----:B------:R-:W-:Y:S02]  /*3130*/  @P0 FSEL R26, R26, -INF , !P4 ;  /* 0xff8000001a1a0808 */ /* 0x000fe40006000000 */
[----:B------:R-:W-:Y:S01]  /*3140*/  PLOP3.LUT P5, PT, PT, PT, UP0, 0x80, 0x8 ;  /* 0x000000000008781c */ /* 0x000fe20003faf008 */
[C---:B------:R-:W-:Y:S01]  /*3150*/  HMMA.16816.F32 R48, R124.reuse, R102, R48 ;  /* 0x000000667c30723c */ /* 0x040fe20000001830 */
[----:B------:R-:W-:Y:S01]  /*3160*/  PLOP3.LUT P0, PT, PT, PT, UP0, 0x80, 0x8 ;  /* 0x000000000008781c */ /* 0x000fe20003f0f008 */
[----:B------:R-:W1:Y:S01]  /*3170*/  LDSM.16.M88.4 R100, [R0+-0x1400] ;  /* 0xffec00000064783b */ /* 0x000e620000000200 */
[----:B------:R-:W-:Y:S02]  /*3180*/  PLOP3.LUT P4, PT, PT, PT, UP0, 0x80, 0x8 ;  /* 0x000000000008781c */ /* 0x000fe40003f8f008 */
[----:B------:R-:W-:Y:S01]  /*3190*/  @P3 ISETP.GE.AND P3, PT, R212, UR34, PT ;  /* 0x00000022d4003c0c */ /* 0x000fe2000bf66270 */
[----:B------:R-:W-:Y:S01]  /*31a0*/  @P1 VIADD R212, R218, 0x18 ;  /* 0x00000018dad41836 */ /* 0x000fe20000000000 */
[----:B------:R-:W-:Y:S02]  /*31b0*/  PLOP3.LUT P1, PT, PT, PT, UP0, 0x80, 0x8 ;  /* 0x000000000008781c */ /* 0x000fe40003f2f008 */
[----:B------:R-:W-:Y:S02]  /*31c0*/  @P6 FSEL R21, R21, -INF , !P3 ;  /* 0xff80000015156808 */ /* 0x000fe40005800000 */
[----:B------:R-:W-:Y:S02]  /*31d0*/  PLOP3.LUT P6, PT, PT, PT, UP0, 0x80, 0x8 ;  /* 0x000000000008781c */ /* 0x000fe40003fcf008 */
[----:B------:R-:W-:Y:S02]  /*31e0*/  @P5 FSEL R23, R23, -INF , !P3 ;  /* 0xff80000017175808 */ /* 0x000fe40005800000 */
[----:B------:R-:W-:Y:S02]  /*31f0*/  PLOP3.LUT P5, PT, PT, PT, UP0, 0x80, 0x8 ;  /* 0x000000000008781c */ /* 0x000fe40003faf008 */
[----:B------:R-:W-:Y:S02]  /*3200*/  @P0 FSEL R27, R27, -INF , !P3 ;  /* 0xff8000001b1b0808 */ /* 0x000fe40005800000 */
[----:B------:R-:W-:Y:S02]  /*3210*/  PLOP3.LUT P0, PT, PT, PT, UP0, 0x80, 0x8 ;  /* 0x000000000008781c */ /* 0x000fe40003f0f008 */
[----:B------:R-:W-:Y:S02]  /*3220*/  @P4 FSEL R25, R25, -INF , !P3 ;  /* 0xff80000019194808 */ /* 0x000fe40005800000 */
[----:B------:R-:W-:Y:S01]  /*3230*/  @P1 ISETP.GE.AND P1, PT, R212, UR34, PT ;  /* 0x00000022d4001c0c */ /* 0x000fe2000bf26270 */
[----:B------:R-:W-:Y:S01]  /*3240*/  @P6 VIADD R213, R218, 0x19 ;  /* 0x00000019dad56836 */ /* 0x000fe20000000000 */
[----:B------:R-:W-:Y:S01]  /*3250*/  PLOP3.LUT P4, PT, PT, PT, UP0, 0x80, 0x8 ;  /* 0x000000000008781c */ /* 0x000fe20003f8f008 */
[----:B------:R-:W-:Y:S01]  /*3260*/  VIADD R212, R200, 0x4 ;  /* 0x00000004c8d47836 */ /* 0x000fe20000000000 */
[----:B------:R-:W-:Y:S02]  /*3270*/  PLOP3.LUT P3, PT, PT, PT, UP0, 0x80, 0x8 ;  /* 0x000000000008781c */ /* 0x000fe40003f6f008 */
[----:B------:R-:W-:Y:S01]  /*3280*/  PLOP3.LUT P6, PT, PT, PT, UP0, 0x80, 0x8 ;  /* 0x000000000008781c */ /* 0x000fe20003fcf008 */
[----:B------:R-:W-:Y:S01]  /*3290*/  IMAD.WIDE.U32 R224, R212, -0x326172a9, RZ ;  /* 0xcd9e8d57d4e07825 */ /* 0x000fe200078e00ff */
[----:B------:R-:W-:Y:S02]  /*32a0*/  @P5 FSEL R28, R28, -INF , !P1 ;  /* 0xff8000001c1c5808 */ /* 0x000fe40004800000 */
[----:B------:R-:W-:Y:S02]  /*32b0*/  PLOP3.LUT P5, PT, PT, PT, UP0, 0x80, 0x8 ;  /* 0x000000000008781c */ /* 0x000fe40003faf008 */
[----:B------:R-:W-:Y:S02]  /*32c0*/  @P0 FSEL R34, R34, -INF , !P1 ;  /* 0xff80000022220808 */ /* 0x000fe40004800000 */
[----:B------:R-:W-:Y:S02]  /*32d0*/  PLOP3.LUT P0, PT, PT, PT, UP0, 0x80, 0x8 ;  /* 0x000000000008781c */ /* 0x000fe40003f0f008 */
[----:B------:R-:W-:Y:S02]  /*32e0*/  @P4 FSEL R30, R30, -INF , !P1 ;  /* 0xff8000001e1e4808 */ /* 0x000fe40004800000 */
[----:B------:R-:W-:Y:S01]  /*32f0*/  PLOP3.LUT P4, PT, PT, PT, UP0, 0x80, 0x8 ;  /* 0x000000000008781c */ /* 0x000fe20003f8f008 */
[-C--:B-1----:R-:W-:Y:S03]  /*3300*/  HMMA.16816.F32 R52, R124, R100.reuse, R52 ;  /* 0x000000647c34723c */ /* 0x082fe60000001834 */
[----:B------:R-:W-:Y:S01]  /*3310*/  @P6 ISETP.GE.AND P6, PT, R213, UR34, PT ;  /* 0x00000022d5006c0c */ /* 0x000fe2000bfc6270 */
[----:B------:R-:W-:Y:S01]  /*3320*/  @P5 VIADD R213, R218, 0x20 ;  /* 0x00000020dad55836 */ /* 0x000fe20000000000 */
[----:B------:R-:W-:Y:S02]  /*3330*/  @P3 FSEL R32, R32, -INF , !P1 ;  /* 0xff80000020203808 */ /* 0x000fe40004800000 */
[----:B------:R-:W-:Y:S01]  /*3340*/  PLOP3.LUT P3, PT, PT, PT, UP0, 0x80, 0x8 ;  /* 0x000000000008781c */ /* 0x000fe20003f6f008 */
[C---:B------:R-:W-:Y:S01]  /*3350*/  HMMA.16816.F32 R56, R104.reuse, R100, R56 ;  /* 0x000000646838723c */ /* 0x040fe20000001838 */
[----:B------:R-:W-:Y:S02]  /*3360*/  PLOP3.LUT P1, PT, PT, PT, UP0, 0x80, 0x8 ;  /* 0x000000000008781c */ /* 0x000fe40003f2f008 */
[----:B------:R-:W-:Y:S02]  /*3370*/  PLOP3.LUT P5, PT, PT, PT, UP0, 0x80, 0x8 ;  /* 0x000000000008781c */ /* 0x000fe40003faf008 */
[----:B------:R-:W-:Y:S01]  /*3380*/  @P4 ISETP.GE.AND P4, PT, R213, UR34, PT ;  /* 0x00000022d5004c0c */ /* 0x000fe2000bf86270 */
[----:B------:R-:W-:Y:S01]  /*3390*/  FMUL.FTZ R213, R191, 1.4426950216293334961 ;  /* 0x3fb8aa3bbfd57820 */ /* 0x000fe20000410000 */
[----:B------:R-:W-:Y:S01]  /*33a0*/  @P0 FSEL R33, R33, -INF , !P6 ;  /* 0xff80000021210808 */ /* 0x000fe20007000000 */
[-C--:B------:R-:W-:Y:S01]  /*33b0*/  HMMA.16816.F32 R60, R104, R102.reuse, R60 ;  /* 0x00000066683c723c */ /* 0x080fe2000000183c */
[----:B------:R-:W-:Y:S02]  /*33c0*/  PLOP3.LUT P0, PT, PT, PT, UP0, 0x80, 0x8 ;  /* 0x000000000008781c */ /* 0x000fe40003f0f008 */
[----:B------:R-:W-:Y:S02]  /*33d0*/  LOP3.LUT R212, R186, UR21, R225, 0x96, !PT ;  /* 0x00000015bad47c12 */ /* 0x000fe4000f8e96e1 */
[----:B------:R-:W-:Y:S02]  /*33e0*/  @P3 FSEL R29, R29, -INF , !P6 ;  /* 0xff8000001d1d3808 */ /* 0x000fe40007000000 */
[----:B------:R-:W-:Y:S01]  /*33f0*/  @P1 FSEL R31, R31, -INF , !P6 ;  /* 0xff8000001f1f1808 */ /* 0x000fe20007000000 */
[----:B------:R-:W-:Y:S01]  /*3400*/  HMMA.16816.F32 R64, R124, R102, R64 ;  /* 0x000000667c40723c */ /* 0x000fe20000001840 */
[----:B------:R-:W-:Y:S02]  /*3410*/  PLOP3.LUT P3, PT, PT, PT, UP0, 0x80, 0x8 ;  /* 0x000000000008781c */ /* 0x000fe40003f6f008 */
[----:B------:R-:W-:Y:S01]  /*3420*/  PLOP3.LUT P1, PT, PT, PT, UP0, 0x80, 0x8 ;  /* 0x000000000008781c */ /* 0x000fe20003f2f008 */
[----:B------:R-:W-:Y:S01]  /*3430*/  IMAD.WIDE.U32 R246, R212, -0x2daee0ad, RZ ;  /* 0xd2511f53d4f67825 */ /* 0x000fe200078e00ff */
[----:B------:R-:W-:Y:S02]  /*3440*/  @P5 FSEL R35, R35, -INF , !P6 ;  /* 0xff80000023235808 */ /* 0x000fe40007000000 */
[----:B------:R-:W-:Y:S02]  /*3450*/  FSETP.NEU.FTZ.AND P6, PT, R191, -INF , PT ;  /* 0xff800000bf00780b */ /* 0x000fe40003fdd000 */
[----:B------:R-:W-:Y:S02]  /*3460*/  @P0 FSEL R36, R36, -INF , !P4 ;  /* 0xff80000024240808 */ /* 0x000fe40006000000 */
[----:B------:R-:W-:Y:S02]  /*3470*/  PLOP3.LUT P0, PT, PT, PT, UP0, 0x80, 0x8 ;  /* 0x000000000008781c */ /* 0x000fe40003f0f008 */
[----:B------:R-:W-:Y:S02]  /*3480*/  FSETP.NEU.FTZ.AND P5, PT, R192, -INF , PT ;  /* 0xff800000c000780b */ /* 0x000fe40003fbd000 */
[----:B------:R-:W-:Y:S01]  /*3490*/  FSEL R111, R213, RZ, P6 ;  /* 0x000000ffd56f7208 */ /* 0x000fe20003000000 */
[----:B------:R-:W-:Y:S01]  /*34a0*/  @P1 VIADD R213, R218, 0x28 ;  /* 0x00000028dad51836 */ /* 0x000fe20000000000 */
[----:B------:R-:W-:Y:S02]  /*34b0*/  PLOP3.LUT P6, PT, PT, PT, UP0, 0x80, 0x8 ;  /* 0x000000000008781c */ /* 0x000fe40003fcf008 */
[----:B------:R-:W-:Y:S01]  /*34c0*/  FSEL R120, R214, RZ, P5 ;  /* 0x000000ffd6787208 */ /* 0x000fe20002800000 */
[--C-:B------:R-:W-:Y:S01]  /*34d0*/  FFMA.FTZ R34, R34, UR9, -R111.reuse ;  /* 0x0000000922227c23 */ /* 0x100fe2000801086f */
[----:B------:R-:W-:Y:S01]  /*34e0*/  PLOP3.LUT P5, PT, PT, PT, UP0, 0x80, 0x8 ;  /* 0x000000000008781c */ /* 0x000fe20003faf008 */
[--C-:B------:R-:W-:Y:S01]  /*34f0*/  FFMA.FTZ R217, R7, UR9, -R111.reuse ;  /* 0x0000000907d97c23 */ /* 0x100fe2000801086f */
[----:B------:R-:W-:Y:S01]  /*3500*/  PLOP3.LUT P1, PT, PT, PT, UP0, 0x80, 0x8 ;  /* 0x000000000008781c */ /* 0x000fe20003f2f008 */
[--C-:B------:R-:W-:Y:S01]  /*3510*/  FFMA.FTZ R35, R35, UR9, -R111.reuse ;  /* 0x0000000923237c23 */ /* 0x100fe2000801086f */
[----:B------:R-:W-:Y:S01]  /*3520*/  @P0 FSEL R42, R42, -INF , !P4 ;  /* 0xff8000002a2a0808 */ /* 0x000fe20006000000 */
[--C-:B------:R-:W-:Y:S01]  /*3530*/  FFMA.FTZ R215, R4, UR9, -R120.reuse ;  /* 0x0000000904d77c23 */ /* 0x100fe20008010878 */
[----:B------:R-:W-:Y:S01]  /*3540*/  PLOP3.LUT P0, PT, PT, PT, UP0, 0x80, 0x8 ;  /* 0x000000000008781c */ /* 0x000fe20003f0f008 */
[----:B------:R-:W-:Y:S01]  /*3550*/  @P3 VIADD R214, R218, 0x21 ;  /* 0x00000021dad63836 */ /* 0x000fe20000000000 */
[----:B------:R-:W-:Y:S02]  /*3560*/  PLOP3.LUT P3, PT, PT, PT, UP0, 0x80, 0x8 ;  /* 0x000000000008781c */ /* 0x000fe40003f6f008 */
[----:B------:R-:W-:Y:S01]  /*3570*/  @P6 FSEL R38, R38, -INF , !P4 ;  /* 0xff80000026266808 */ /* 0x000fe20006000000 */
[----:B------:R-:W-:Y:S01]  /*3580*/  MUFU.EX2 R215, R215 ;  /* 0x000000d700d77308 */ /* 0x000fe20000000800 */
[----:B------:R-:W-:Y:S02]  /*3590*/  PLOP3.LUT P6, PT, PT, PT, UP0, 0x80, 0x8 ;  /* 0x000000000008781c */ /* 0x000fe40003fcf008 */
[----:B------:R-:W-:Y:S01]  /*35a0*/  @P5 ISETP.GE.AND P5, PT, R214, UR34, PT ;  /* 0x00000022d6005c0c */ /* 0x000fe2000bfa6270 */
[--C-:B------:R-:W-:Y:S01]  /*35b0*/  FFMA.FTZ R38, R38, UR9, -R111.reuse ;  /* 0x0000000926267c23 */ /* 0x100fe2000801086f */
[----:B------:R-:W-:Y:S01]  /*35c0*/  @P1 ISETP.GE.AND P1, PT, R213, UR34, PT ;  /* 0x00000022d5001c0c */ /* 0x000fe2000bf26270 */
[----:B------:R-:W-:Y:S01]  /*35d0*/  FFMA.FTZ R213, R6, UR9, -R111 ;  /* 0x0000000906d57c23 */ /* 0x000fe2000801086f */
[----:B------:R-:W-:Y:S01]  /*35e0*/  LOP3.LUT R212, R210, UR20, R231, 0x96, !PT ;  /* 0x00000014d2d47c12 */ /* 0x000fe2000f8e96e7 */
[--C-:B------:R-:W-:Y:S01]  /*35f0*/  FFMA.FTZ R214, R5, UR9, -R120.reuse ;  /* 0x0000000905d67c23 */ /* 0x100fe20008010878 */
[----:B------:R-:W-:Y:S01]  /*3600*/  @P0 FSEL R41, R41, -INF , !P5 ;  /* 0xff80000029290808 */ /* 0x000fe20006800000 */
[----:B------:R-:W-:Y:S01]  /*3610*/  IMAD.WIDE.U32 R230, R230, -0x326172a9, RZ ;  /* 0xcd9e8d57e6e67825 */ /* 0x000fe200078e00ff */
[----:B------:R-:W-:Y:S01]  /*3620*/  PLOP3.LUT P0, PT, PT, PT, UP0, 0x80, 0x8 ;  /* 0x000000000008781c */ /* 0x000fe20003f0f008 */
[----:B------:R-:W-:Y:S01]  /*3630*/  MUFU.EX2 R213, R213 ;  /* 0x000000d500d57308 */ /* 0x000fe20000000800 */
[----:B------:R-:W-:Y:S01]  /*3640*/  @P3 FSEL R40, R40, -INF , !P4 ;  /* 0xff80000028283808 */ /* 0x000fe20006000000 */
[----:B------:R-:W-:Y:S01]  /*3650*/  IMAD.WIDE.U32 R244, R212, -0x326172a9, RZ ;  /* 0xcd9e8d57d4f47825 */ /* 0x000fe200078e00ff */
[----:B------:R-:W-:Y:S02]  /*3660*/  @P6 FSEL R37, R37, -INF , !P5 ;  /* 0xff80000025256808 */ /* 0x000fe40006800000 */
[----:B------:R-:W-:Y:S02]  /*3670*/  FSETP.NEU.FTZ.AND P6, PT, R190, -INF , PT ;  /* 0xff800000be00780b */ /* 0x000fe40003fdd000 */
[----:B------:R-:W-:Y:S01]  /*3680*/  PLOP3.LUT P3, PT, PT, PT, UP0, 0x80, 0x8 ;  /* 0x000000000008781c */ /* 0x000fe20003f6f008 */
[----:B------:R-:W-:Y:S01]  /*3690*/  FFMA.FTZ R37, R37, UR9, -R120 ;  /* 0x0000000925257c23 */ /* 0x000fe20008010878 */
[----:B------:R-:W-:Y:S01]  /*36a0*/  FSEL R6, R219, RZ, P6 ;  /* 0x000000ffdb067208 */ /* 0x000fe20003000000 */
[----:B------:R1:W-:Y:S01]  /*36b0*/  MUFU.EX2 R212, R217 ;  /* 0x000000d900d47308 */ /* 0x0003e20000000800 */
[----:B------:R-:W-:Y:S01]  /*36c0*/  PLOP3.LUT P4, PT, PT, PT, UP0, 0x80, 0x8 ;  /* 0x000000000008781c */ /* 0x000fe20003f8f008 */
[----:B------:R-:W-:Y:S01]  /*36d0*/  @P0 VIADD R219, R218, 0x29 ;  /* 0x00000029dadb0836 */ /* 0x000fe20000000000 */
[----:B------:R-:W-:Y:S02]  /*36e0*/  PLOP3.LUT P0, PT, PT, PT, UP0, 0x80, 0x8 ;  /* 0x000000000008781c */ /* 0x000fe40003f0f008 */
[----:B------:R-:W-:Y:S02]  /*36f0*/  PLOP3.LUT P6, PT, PT, PT, UP0, 0x80, 0x8 ;  /* 0x000000000008781c */ /* 0x000fe40003fcf008 */
[C---:B------:R-:W-:Y:S03]  /*3700*/  LOP3.LUT R226, R224.reuse, UR11, R209, 0x96, !PT ;  /* 0x0000000be0e27c12 */ /* 0x040fe6000f8e96d1 */
[----:B------:R-:W2:Y:S01]  /*3710*/  MUFU.EX2 R214, R214 ;  /* 0x000000d600d67308 */ /* 0x000ea20000000800 */
[----:B------:R-:W-:Y:S01]  /*3720*/  LOP3.LUT R224, R224, UR11, R207, 0x96, !PT ;  /* 0x0000000be0e07c12 */ /* 0x000fe2000f8e96cf */
[----:B------:R-:W-:Y:S01]  /*3730*/  UIADD3 UR11, UPT, UPT, UR21, -0x255992d5, URZ ;  /* 0xdaa66d2b150b7890 */ /* 0x000fe2000fffe0ff */
[----:B------:R-:W-:Y:S01]  /*3740*/  @P3 FSEL R39, R39, -INF , !P5 ;  /* 0xff80000027273808 */ /* 0x000fe20006800000 */
[----:B------:R-:W-:Y:S01]  /*3750*/  IMAD.WIDE.U32 R226, R226, -0x2daee0ad, RZ ;  /* 0xd2511f53e2e27825 */ /* 0x000fe200078e00ff */
[----:B------:R-:W-:Y:S02]  /*3760*/  FSETP.NEU.FTZ.AND P3, PT, R189, -INF , PT ;  /* 0xff800000bd00780b */ /* 0x000fe40003f7d000 */
[----:B------:R-:W-:Y:S01]  /*3770*/  @P4 FSEL R43, R43, -INF , !P5 ;  /* 0xff8000002b2b4808 */ /* 0x000fe20006800000 */
[----:B------:R-:W-:Y:S01]  /*3780*/  FFMA.FTZ R39, R39, UR9, -R111 ;  /* 0x0000000927277c23 */ /* 0x000fe2000801086f */
[----:B------:R-:W-:Y:S01]  /*3790*/  @P0 FSEL R50, R50, -INF , !P1 ;  /* 0xff80000032320808 */ /* 0x000fe20004800000 */
[--C-:B-1----:R-:W-:Y:S01]  /*37a0*/  FFMA.FTZ R217, R9, UR9, -R6.reuse ;  /* 0x0000000909d97c23 */ /* 0x102fe20008010806 */
[----:B------:R-:W-:Y:S01]  /*37b0*/  PLOP3.LUT P0, PT, PT, PT, UP0, 0x80, 0x8 ;  /* 0x000000000008781c */ /* 0x000fe20003f0f008 */
[----:B------:R-:W-:Y:S01]  /*37c0*/  IMAD.WIDE.U32 R224, R224, -0x2daee0ad, RZ ;  /* 0xd2511f53e0e07825 */ /* 0x000fe200078e00ff */
[----:B------:R-:W-:Y:S02]  /*37d0*/  FSEL R5, R216, RZ, P3 ;  /* 0x000000ffd8057208 */ /* 0x000fe40001800000 */
[----:B------:R-:W-:Y:S01]  /*37e0*/  PLOP3.LUT P3, PT, PT, PT, UP0, 0x80, 0x8 ;  /* 0x000000000008781c */ /* 0x000fe20003f6f008 */
[----:B------:R-:W-:Y:S01]  /*37f0*/  FFMA.FTZ R216, R8, UR9, -R6 ;  /* 0x0000000908d87c23 */ /* 0x000fe20008010806 */
[----:B------:R-:W-:Y:S01]  /*3800*/  PLOP3.LUT P5, PT, PT, PT, UP0, 0x80, 0x8 ;  /* 0x000000000008781c */ /* 0x000fe20003faf008 */
[--C-:B------:R-:W-:Y:S01]  /*3810*/  FFMA.FTZ R237, R11, UR9, -R5.reuse ;  /* 0x000000090bed7c23 */ /* 0x100fe20008010805 */
[----:B------:R-:W-:Y:S01]  /*3820*/  PLOP3.LUT P4, PT, PT, PT, UP0, 0x80, 0x8 ;  /* 0x000000000008781c */ /* 0x000fe20003f8f008 */
[--C-:B------:R-:W-:Y:S01]  /*3830*/  FFMA.FTZ R121, R31, UR9, -R5.reuse ;  /* 0x000000091f797c23 */ /* 0x100fe20008010805 */
[----:B------:R-:W-:Y:S01]  /*3840*/  @P6 FSEL R48, R48, -INF , !P1 ;  /* 0xff80000030306808 */ /* 0x000fe20004800000 */
[----:B------:R-:W-:Y:S01]  /*3850*/  FFMA.FTZ R31, R32, UR9, -R120 ;  /* 0x00000009201f7c23 */ /* 0x000fe20008010878 */
[----:B------:R-:W-:Y:S01]  /*3860*/  PLOP3.LUT P6, PT, PT, PT, UP0, 0x80, 0x8 ;  /* 0x000000000008781c */ /* 0x000fe20003fcf008 */
[----:B------:R-:W-:Y:S01]  /*3870*/  @P0 VIADD R235, R218, 0x39 ;  /* 0x00000039daeb0836 */ /* 0x000fe20000000000 */
[----:B------:R-:W-:Y:S01]  /*3880*/  PLOP3.LUT P0, PT, PT, PT, UP0, 0x80, 0x8 ;  /* 0x000000000008781c */ /* 0x000fe20003f0f008 */
[----:B------:R-:W-:Y:S01]  /*3890*/  FFMA.FTZ R42, R42, UR9, -R5 ;  /* 0x000000092a2a7c23 */ /* 0x000fe20008010805 */
[----:B------:R-:W-:Y:S01]  /*38a0*/  LOP3.LUT R248, R244, UR11, R251, 0x96, !PT ;  /* 0x0000000bf4f87c12 */ /* 0x000fe2000f8e96fb */
[--C-:B------:R-:W-:Y:S01]  /*38b0*/  FFMA.FTZ R43, R43, UR9, -R5.reuse ;  /* 0x000000092b2b7c23 */ /* 0x100fe20008010805 */
[----:B------:R-:W-:Y:S01]  /*38c0*/  @P3 ISETP.GE.AND P3, PT, R219, UR34, PT ;  /* 0x00000022db003c0c */ /* 0x000fe2000bf66270 */
[----:B------:R-:W-:Y:S01]  /*38d0*/  FFMA.FTZ R219, R10, UR9, -R5 ;  /* 0x000000090adb7c23 */ /* 0x000fe20008010805 */
[----:B------:R-:W-:Y:S01]  /*38e0*/  @P5 FSEL R46, R46, -INF , !P1 ;  /* 0xff8000002e2e5808 */ /* 0x000fe20004800000 */
[----:B------:R-:W-:Y:S01]  /*38f0*/  FFMA.FTZ R50, R50, UR9, -R111 ;  /* 0x0000000932327c23 */ /* 0x000fe2000801086f */
[----:B------:R-:W-:Y:S01]  /*3900*/  PLOP3.LUT P5, PT, PT, PT, UP0, 0x80, 0x8 ;  /* 0x000000000008781c */ /* 0x000fe20003faf008 */
[----:B------:R-:W1:Y:S01]  /*3910*/  MUFU.EX2 R217, R217 ;  /* 0x000000d900d97308 */ /* 0x000e620000000800 */
[----:B------:R-:W-:Y:S01]  /*3920*/  @P4 FSEL R44, R44, -INF , !P1 ;  /* 0xff8000002c2c4808 */ /* 0x000fe20004800000 */
[----:B------:R-:W-:Y:S01]  /*3930*/  IMAD.WIDE.U32 R248, R248, -0x2daee0ad, RZ ;  /* 0xd2511f53f8f87825 */ /* 0x000fe200078e00ff */
[----:B------:R-:W-:Y:S02]  /*3940*/  PLOP3.LUT P4, PT, PT, PT, UP0, 0x80, 0x8 ;  /* 0x000000000008781c */ /* 0x000fe40003f8f008 */
[----:B------:R-:W-:Y:S01]  /*3950*/  @P0 FSEL R45, R45, -INF , !P3 ;  /* 0xff8000002d2d0808 */ /* 0x000fe20005800000 */
[--C-:B------:R-:W-:Y:S01]  /*3960*/  FFMA.FTZ R44, R44, UR9, -R6.reuse ;  /* 0x000000092c2c7c23 */ /* 0x100fe20008010806 */
[----:B------:R-:W-:Y:S03]  /*3970*/  PLOP3.LUT P0, PT, PT, PT, UP0, 0x80, 0x8 ;  /* 0x000000000008781c */ /* 0x000fe60003f0f008 */
[----:B------:R-:W-:Y:S01]  /*3980*/  MUFU.EX2 R125, R50 ;  /* 0x00000032007d7308 */ /* 0x000fe20000000800 */
[----:B------:R-:W-:Y:S01]  /*3990*/  LOP3.LUT R244, R244, UR11, R231, 0x96, !PT ;  /* 0x0000000bf4f47c12 */ /* 0x000fe2000f8e96e7 */
[--C-:B------:R-:W-:Y:S01]  /*39a0*/  FFMA.FTZ R45, R45, UR9, -R6.reuse ;  /* 0x000000092d2d7c23 */ /* 0x100fe20008010806 */
[----:B------:R-:W-:Y:S01]  /*39b0*/  LOP3.LUT R232, R246, UR19, R227, 0x96, !PT ;  /* 0x00000013f6e87c12 */ /* 0x000fe2000f8e96e3 */
[C---:B------:R-:W-:Y:S01]  /*39c0*/  @P5 VIADD R231, R218.reuse, 0x31 ;  /* 0x00000031dae75836 */ /* 0x040fe20000000000 */
[----:B------:R-:W-:Y:S01]  /*39d0*/  PLOP3.LUT P5, PT, PT, PT, UP0, 0x80, 0x8 ;  /* 0x000000000008781c */ /* 0x000fe20003faf008 */
[C---:B------:R-:W-:Y:S01]  /*39e0*/  @P6 VIADD R227, R218.reuse, 0x38 ;  /* 0x00000038dae36836 */ /* 0x040fe20000000000 */
[----:B------:R-:W-:Y:S03]  /*39f0*/  PLOP3.LUT P6, PT, PT, PT, UP0, 0x80, 0x8 ;  /* 0x000000000008781c */ /* 0x000fe60003fcf008 */
[----:B------:R-:W-:Y:S01]  /*3a00*/  MUFU.EX2 R219, R219 ;  /* 0x000000db00db7308 */ /* 0x000fe20000000800 */
[----:B------:R-:W-:Y:S01]  /*3a10*/  PLOP3.LUT P1, PT, PT, PT, UP0, 0x80, 0x8 ;  /* 0x000000000008781c */ /* 0x000fe20003f2f008 */
[----:B------:R-:W-:Y:S01]  /*3a20*/  @P4 VIADD R229, R218, 0x30 ;  /* 0x00000030dae54836 */ /* 0x000fe20000000000 */
[----:B------:R-:W-:Y:S01]  /*3a30*/  LOP3.LUT R220, R210, UR20, R247, 0x96, !PT ;  /* 0x00000014d2dc7c12 */ /* 0x000fe2000f8e96f7 */
[----:B------:R-:W-:Y:S01]  /*3a40*/  IMAD.WIDE.U32 R232, R232, -0x326172a9, RZ ;  /* 0xcd9e8d57e8e87825 */ /* 0x000fe200078e00ff */
[----:B------:R-:W-:Y:S02]  /*3a50*/  @P0 FSEL R47, R47, -INF , !P3 ;  /* 0xff8000002f2f0808 */ /* 0x000fe40005800000 */
[----:B------:R-:W-:Y:S01]  /*3a60*/  PLOP3.LUT P0, PT, PT, PT, UP0, 0x80, 0x8 ;  /* 0x000000000008781c */ /* 0x000fe20003f0f008 */
[----:B------:R-:W-:Y:S01]  /*3a70*/  IMAD.WIDE.U32 R238, R220, -0x326172a9, RZ ;  /* 0xcd9e8d57dcee7825 */ /* 0x000fe200078e00ff */
[----:B------:R-:W-:Y:S01]  /*3a80*/  LOP3.LUT R221, R208, UR14, R245, 0x96, !PT ;  /* 0x0000000ed0dd7c12 */ /* 0x000fe2000f8e96f5 */
[----:B------:R3:W-:Y:S01]  /*3a90*/  MUFU.EX2 R218, R237 ;  /* 0x000000ed00da7308 */ /* 0x0007e20000000800 */
[----:B------:R-:W-:Y:S01]  /*3aa0*/  PLOP3.LUT P4, PT, PT, PT, UP0, 0x80, 0x8 ;  /* 0x000000000008781c */ /* 0x000fe20003f8f008 */
[--C-:B------:R-:W-:Y:S01]  /*3ab0*/  FFMA.FTZ R220, R12, UR9, -R6.reuse ;  /* 0x000000090cdc7c23 */ /* 0x100fe20008010806 */
[----:B------:R-:W-:Y:S01]  /*3ac0*/  LOP3.LUT R246, R246, UR19, R225, 0x96, !PT ;  /* 0x00000013f6f67c12 */ /* 0x000fe2000f8e96e1 */
[----:B------:R-:W-:Y:S01]  /*3ad0*/  IMAD.WIDE.U32 R240, R221, -0x2daee0ad, RZ ;  /* 0xd2511f53ddf07825 */ /* 0x000fe200078e00ff */
[----:B------:R-:W-:Y:S02]  /*3ae0*/  LOP3.LUT R223, R206, UR14, R245, 0x96, !PT ;  /* 0x0000000ecedf7c12 */ /* 0x000fe4000f8e96f5 */
[----:B------:R-:W-:Y:S01]  /*3af0*/  @P5 ISETP.GE.AND P5, PT, R227, UR34, PT ;  /* 0x00000022e3005c0c */ /* 0x000fe2000bfa6270 */
[----:B------:R-:W-:Y:S01]  /*3b00*/  FFMA.FTZ R221, R13, UR9, -R6 ;  /* 0x000000090ddd7c23 */ /* 0x000fe20008010806 */
[----:B------:R-:W-:Y:S01]  /*3b10*/  LOP3.LUT R240, R240, UR17, R249, 0x96, !PT ;  /* 0x00000011f0f07c12 */ /* 0x000fe2000f8e96f9 */
[----:B------:R-:W4:Y:S01]  /*3b20*/  MUFU.EX2 R220, R220 ;  /* 0x000000dc00dc7308 */ /* 0x000f220000000800 */
[----:B------:R-:W-:Y:S01]  /*3b30*/  @P0 FSEL R49, R49, -INF , !P3 ;  /* 0xff80000031310808 */ /* 0x000fe20005800000 */
[----:B------:R-:W-:Y:S01]  /*3b40*/  IMAD.WIDE.U32 R246, R246, -0x326172a9, RZ ;  /* 0xcd9e8d57f6f67825 */ /* 0x000fe200078e00ff */
[----:B------:R-:W-:Y:S02]  /*3b50*/  PLOP3.LUT P0, PT, PT, PT, UP0, 0x80, 0x8 ;  /* 0x000000000008781c */ /* 0x000fe40003f0f008 */
[----:B------:R-:W-:Y:S01]  /*3b60*/  LOP3.LUT R225, R208, UR14, R239, 0x96, !PT ;  /* 0x0000000ed0e17c12 */ /* 0x000fe2000f8e96ef */
[----:B------:R-:W-:Y:S01]  /*3b70*/  IMAD.WIDE.U32 R244, R244, -0x2daee0ad, RZ ;  /* 0xd2511f53f4f47825 */ /* 0x000fe200078e00ff */
[----:B------:R-:W-:Y:S03]  /*3b80*/  @P6 ISETP.GE.AND P6, PT, R235, UR34, PT ;  /* 0x00000022eb006c0c */ /* 0x000fe6000bfc6270 */
[----:B------:R-:W4:Y:S01]  /*3b90*/  MUFU.EX2 R216, R216 ;  /* 0x000000d800d87308 */ /* 0x000f220000000800 */
[----:B------:R-:W-:Y:S01]  /*3ba0*/  LOP3.LUT R227, R234, UR18, R241, 0x96, !PT ;  /* 0x00000012eae37c12 */ /* 0x000fe2000f8e96f1 */
[----:B------:R-:W-:Y:S01]  /*3bb0*/  IMAD.WIDE.U32 R234, R223, -0x2daee0ad, RZ ;  /* 0xd2511f53dfea7825 */ /* 0x000fe200078e00ff */
[----:B------:R-:W-:Y:S02]  /*3bc0*/  @P1 ISETP.GE.AND P1, PT, R229, UR34, PT ;  /* 0x00000022e5001c0c */ /* 0x000fe4000bf26270 */
[----:B------:R-:W-:Y:S01]  /*3bd0*/  @P4 ISETP.GE.AND P4, PT, R231, UR34, PT ;  /* 0x00000022e7004c0c */ /* 0x000fe2000bf86270 */
[----:B------:R-:W-:Y:S01]  /*3be0*/  FFMA.FTZ R231, R14, UR9, -R5 ;  /* 0x000000090ee77c23 */ /* 0x000fe20008010805 */
[----:B------:R-:W-:Y:S01]  /*3bf0*/  LOP3.LUT R242, R238, UR11, R233, 0x96, !PT ;  /* 0x0000000beef27c12 */ /* 0x000fe2000f8e96e9 */
[----:B------:R-:W-:Y:S01]  /*3c00*/  FFMA.FTZ R223, R15, UR9, -R5 ;  /* 0x000000090fdf7c23 */ /* 0x000fe20008010805 */
[----:B------:R-:W-:Y:S01]  /*3c10*/  @P0 FSEL R51, R51, -INF , !P3 ;  /* 0xff80000033330808 */ /* 0x000fe20005800000 */
[----:B------:R-:W-:Y:S01]  /*3c20*/  MUFU.EX2 R221, R221 ;  /* 0x000000dd00dd7308 */ /* 0x000fe20000000800 */
[----:B------:R-:W-:Y:S01]  /*3c30*/  PLOP3.LUT P0, PT, PT, PT, UP0, 0x80, 0x8 ;  /* 0x000000000008781c */ /* 0x000fe20003f0f008 */
[----:B------:R-:W-:Y:S01]  /*3c40*/  IMAD.WIDE.U32 R10, R227, -0x326172a9, RZ ;  /* 0xcd9e8d57e30a7825 */ /* 0x000fe200078e00ff */
[----:B------:R-:W-:Y:S02]  /*3c50*/  PLOP3.LUT P3, PT, PT, PT, UP0, 0x80, 0x8 ;  /* 0x000000000008781c */ /* 0x000fe40003f6f008 */
[----:B------:R-:W-:Y:S01]  /*3c60*/  LOP3.LUT R228, R206, UR14, R239, 0x96, !PT ;  /* 0x0000000ecee47c12 */ /* 0x000fe2000f8e96ef */
[----:B------:R-:W-:Y:S01]  /*3c70*/  FFMA.FTZ R51, R51, UR9, -R111 ;  /* 0x0000000933337c23 */ /* 0x000fe2000801086f */
[----:B------:R-:W-:Y:S03]  /*3c80*/  LOP3.LUT R236, R238, UR11, R247, 0x96, !PT ;  /* 0x0000000beeec7c12 */ /* 0x000fe6000f8e96f7 */
[----:B------:R-:W-:Y:S01]  /*3c90*/  MUFU.EX2 R223, R223 ;  /* 0x000000df00df7308 */ /* 0x000fe20000000800 */
[----:B------:R-:W-:Y:S01]  /*3ca0*/  LOP3.LUT R229, R234, UR17, R245, 0x96, !PT ;  /* 0x00000011eae57c12 */ /* 0x000fe2000f8e96f5 */
[----:B------:R-:W-:Y:S01]  /*3cb0*/  IMAD.WIDE.U32 R238, R225, -0x2daee0ad, RZ ;  /* 0xd2511f53e1ee7825 */ /* 0x000fe200078e00ff */
[----:B------:R-:W-:Y:S01]  /*3cc0*/  LOP3.LUT R225, R222, UR18, R235, 0x96, !PT ;  /* 0x00000012dee17c12 */ /* 0x000fe2000f8e96eb */
[----:B------:R-:W-:Y:S01]  /*3cd0*/  UIADD3 UR14, UPT, UPT, UR21, 0x78dde6e4, URZ ;  /* 0x78dde6e4150e7890 */ /* 0x000fe2000fffe0ff */
[----:B------:R-:W-:Y:S01]  /*3ce0*/  @P0 FSEL R54, R54, -INF , !P1 ;  /* 0xff80000036360808 */ /* 0x000fe20004800000 */
[----:B------:R-:W-:Y:S01]  /*3cf0*/  IMAD.WIDE.U32 R234, R228, -0x2daee0ad, RZ ;  /* 0xd2511f53e4ea7825 */ /* 0x000fe200078e00ff */
[----:B------:R-:W-:Y:S03]  /*3d00*/  PLOP3.LUT P0, PT, PT, PT, UP0, 0x80, 0x8 ;  /* 0x000000000008781c */ /* 0x000fe60003f0f008 */
[----:B------:R2:W4:Y:S01]  /*3d10*/  MUFU.EX2 R222, R231 ;  /* 0x000000e700de7308 */ /* 0x0005220000000800 */
[----:B------:R-:W-:Y:S01]  /*3d20*/  @P3 FSEL R52, R52, -INF , !P1 ;  /* 0xff80000034343808 */ /* 0x000fe20004800000 */
[----:B---3--:R-:W-:Y:S01]  /*3d30*/  IMAD.WIDE.U32 R236, R236, -0x2daee0ad, RZ ;  /* 0xd2511f53ecec7825 */ /* 0x008fe200078e00ff */
[----:B------:R-:W-:Y:S01]  /*3d40*/  PLOP3.LUT P3, PT, PT, PT, UP0, 0x80, 0x8 ;  /* 0x000000000008781c */ /* 0x000fe20003f6f008 */
[----:B------:R-:W-:Y:S01]  /*3d50*/  UIADD3 UR11, UPT, UPT, UR21, 0x1715609d, URZ ;  /* 0x1715609d150b7890 */ /* 0x000fe2000fffe0ff */
[----:B------:R-:W-:Y:S01]  /*3d60*/  LOP3.LUT R227, R224, UR18, R235, 0x96, !PT ;  /* 0x00000012e0e37c12 */ /* 0x000fe2000f8e96eb */
[----:B------:R-:W-:Y:S01]  /*3d70*/  IMAD.WIDE.U32 R240, R240, -0x326172a9, RZ ;  /* 0xcd9e8d57f0f07825 */ /* 0x000fe200078e00ff */
[----:B------:R-:W-:Y:S03]  /*3d80*/  LOP3.LUT R234, R234, UR17, R237, 0x96, !PT ;  /* 0x00000011eaea7c12 */ /* 0x000fe6000f8e96ed */
[----:B------:R-:W-:Y:S01]  /*3d90*/  MUFU.EX2 R126, R51 ;  /* 0x00000033007e7308 */ /* 0x000fe20000000800 */
[----:B------:R-:W-:Y:S01]  /*3da0*/  LOP3.LUT R228, R250, UR14, R11, 0x96, !PT ;  /* 0x0000000efae47c12 */ /* 0x000fe2000f8e960b */
[----:B------:R-:W-:Y:S01]  /*3db0*/  FFMA.FTZ R237, R19, UR9, -R111 ;  /* 0x0000000913ed7c23 */ /* 0x000fe2000801086f */
[----:B------:R-:W-:Y:S01]  /*3dc0*/  LOP3.LUT R233, R10, UR11, R241, 0x96, !PT ;  /* 0x0000000b0ae97c12 */ /* 0x000fe2000f8e96f1 */
[--C-:B------:R-:W-:Y:S01]  /*3dd0*/  FFMA.FTZ R235, R17, UR9, -R120.reuse ;  /* 0x0000000911eb7c23 */ /* 0x100fe20008010878 */
[----:B------:R-:W-:Y:S01]  /*3de0*/  @P0 FSEL R58, R58, -INF , !P1 ;  /* 0xff8000003a3a0808 */ /* 0x000fe20004800000 */
[----:B------:R-:W-:Y:S01]  /*3df0*/  FFMA.FTZ R54, R54, UR9, -R111 ;  /* 0x0000000936367c23 */ /* 0x000fe2000801086f */
[----:B------:R-:W-:Y:S01]  /*3e00*/  PLOP3.LUT P0, PT, PT, PT, UP0, 0x80, 0x8 ;  /* 0x000000000008781c */ /* 0x000fe20003f0f008 */
[----:B------:R-:W-:Y:S01]  /*3e10*/  IMAD.WIDE.U32 R10, R227, -0x326172a9, RZ ;  /* 0xcd9e8d57e30a7825 */ /* 0x000fe200078e00ff */
[----:B------:R-:W-:Y:S01]  /*3e20*/  @P3 FSEL R56, R56, -INF , !P1 ;  /* 0xff80000038383808 */ /* 0x000fe20004800000 */
[----:B------:R-:W-:Y:S01]  /*3e30*/  MUFU.EX2 R227, R237 ;  /* 0x000000ed00e37308 */ /* 0x000fe20000000800 */
[----:B------:R-:W-:Y:S01]  /*3e40*/  LOP3.LUT R226, R226, UR18, R239, 0x96, !PT ;  /* 0x00000012e2e27c12 */ /* 0x000fe2000f8e96ef */
[----:B------:R-:W-:Y:S01]  /*3e50*/  IMAD.WIDE.U32 R118, R225, -0x326172a9, RZ ;  /* 0xcd9e8d57e1767825 */ /* 0x000fe200078e00ff */
[----:B------:R-:W-:Y:S02]  /*3e60*/  PLOP3.LUT P3, PT, PT, PT, UP0, 0x80, 0x8 ;  /* 0x000000000008781c */ /* 0x000fe40003f6f008 */
[----:B------:R-:W-:Y:S01]  /*3e70*/  PLOP3.LUT P1, PT, PT, PT, UP0, 0x80, 0x8 ;  /* 0x000000000008781c */ /* 0x000fe20003f2f008 */
[--C-:B--2---:R-:W-:Y:S01]  /*3e80*/  FFMA.FTZ R231, R16, UR9, -R120.reuse ;  /* 0x0000000910e77c23 */ /* 0x104fe20008010878 */
[----:B------:R-:W-:Y:S03]  /*3e90*/  IMAD.WIDE.U32 R242, R242, -0x2daee0ad, RZ ;  /* 0xd2511f53f2f27825 */ /* 0x000fe600078e00ff */
[----:B------:R2:W-:Y:S01]  /*3ea0*/  MUFU.EX2 R225, R235 ;  /* 0x000000eb00e17308 */ /* 0x0005e20000000800 */
[----:B------:R-:W-:Y:S01]  /*3eb0*/  @P0 FSEL R55, R55, -INF , !P4 ;  /* 0xff80000037370808 */ /* 0x000fe20006000000 */
[----:B------:R-:W-:Y:S01]  /*3ec0*/  IMAD.WIDE.U32 R250, R226, -0x326172a9, RZ ;  /* 0xcd9e8d57e2fa7825 */ /* 0x000fe200078e00ff */
[----:B------:R-:W-:Y:S02]  /*3ed0*/  PLOP3.LUT P0, PT, PT, PT, UP0, 0x80, 0x8 ;  /* 0x000000000008781c */ /* 0x000fe40003f0f008 */
[----:B------:R-:W-:Y:S01]  /*3ee0*/  LOP3.LUT R238, R238, UR17, R243, 0x96, !PT ;  /* 0x00000011eeee7c12 */ /* 0x000fe2000f8e96f3 */
[----:B------:R-:W-:Y:S01]  /*3ef0*/  FFMA.FTZ R226, R18, UR9, -R111 ;  /* 0x0000000912e27c23 */ /* 0x000fe2000801086f */
[----:B------:R-:W-:Y:S03]  /*3f00*/  @P3 FSEL R53, R53, -INF , !P4 ;  /* 0xff80000035353808 */ /* 0x000fe60006000000 */
[----:B------:R3:W4:Y:S01]  /*3f10*/  MUFU.EX2 R224, R231 ;  /* 0x000000e700e07308 */ /* 0x0007220000000800 */
[----:B------:R-:W-:Y:S01]  /*3f20*/  PLOP3.LUT P3, PT, PT, PT, UP0, 0x80, 0x8 ;  /* 0x000000000008781c */ /* 0x000fe20003f6f008 */
[----:B------:R-:W-:Y:S01]  /*3f30*/  IMAD.WIDE.U32 R14, R229, -0x326172a9, RZ ;  /* 0xcd9e8d57e50e7825 */ /* 0x000fe200078e00ff */
[----:B------:R-:W-:Y:S02]  /*3f40*/  LOP3.LUT R229, R230, UR14, R119, 0x96, !PT ;  /* 0x0000000ee6e57c12 */ /* 0x000fe4000f8e9677 */
[----:B------:R-:W-:Y:S01]  /*3f50*/  @P1 FSEL R57, R57, -INF , !P4 ;  /* 0xff80000039391808 */ /* 0x000fe20006000000 */
[----:B------:R-:W-:Y:S01]  /*3f60*/  IMAD.WIDE.U32 R18, R234, -0x326172a9, RZ ;  /* 0xcd9e8d57ea127825 */ /* 0x000fe200078e00ff */
[----:B------:R-:W-:Y:S03]  /*3f70*/  LOP3.LUT R230, R118, UR11, R15, 0x96, !PT ;  /* 0x0000000b76e67c12 */ /* 0x000fe6000f8e960f */
[----:B------:R-:W-:Y:S01]  /*3f80*/  MUFU.EX2 R129, R54 ;  /* 0x0000003600817308 */ /* 0x000fe20000000800 */
[----:B--2---:R-:W-:Y:S01]  /*3f90*/  LOP3.LUT R235, R246, UR14, R11, 0x96, !PT ;  /* 0x0000000ef6eb7c12 */ /* 0x004fe2000f8e960b */
[----:B------:R-:W-:Y:S01]  /*3fa0*/  FFMA.FTZ R237, R21, UR9, -R120 ;  /* 0x0000000915ed7c23 */ /* 0x000fe20008010878 */
[----:B------:R-:W-:Y:S01]  /*3fb0*/  LOP3.LUT R13, R10, UR11, R19, 0x96, !PT ;  /* 0x0000000b0a0d7c12 */ /* 0x000fe2000f8e9613 */
[----:B------:R-:W-:Y:S01]  /*3fc0*/  IMAD.WIDE.U32 R10, R229, -0x2daee0ad, RZ ;  /* 0xd2511f53e50a7825 */ /* 0x000fe200078e00ff */
[----:B------:R-:W-:Y:S02]  /*3fd0*/  @P0 FSEL R60, R60, -INF , !P5 ;  /* 0xff8000003c3c0808 */ /* 0x000fe40006800000 */
[----:B------:R-:W-:Y:S01]  /*3fe0*/  PLOP3.LUT P0, PT, PT, PT, UP0, 0x80, 0x8 ;  /* 0x000000000008781c */ /* 0x000fe20003f0f008 */
[----:B------:R-:W-:Y:S01]  /*3ff0*/  IMAD.WIDE.U32 R118, R228, -0x2daee0ad, RZ ;  /* 0xd2511f53e4767825 */ /* 0x000fe200078e00ff */
[----:B------:R-:W-:Y:S01]  /*4000*/  LOP3.LUT R15, R244, UR16, R11, 0x96, !PT ;  /* 0x00000010f40f7c12 */ /* 0x000fe2000f8e960b */
[----:B------:R2:W-:Y:S01]  /*4010*/  MUFU.EX2 R229, R237 ;  /* 0x000000ed00e57308 */ /* 0x0005e20000000800 */
[----:B---3--:R-:W-:Y:S01]  /*4020*/  LOP3.LUT R231, R232, UR14, R251, 0x96, !PT ;  /* 0x0000000ee8e77c12 */ /* 0x008fe2000f8e96fb */
[----:B------:R-:W-:Y:S01]  /*4030*/  IMAD.WIDE.U32 R238, R238, -0x326172a9, RZ ;  /* 0xcd9e8d57eeee7825 */ /* 0x000fe200078e00ff */
[----:B------:R-:W-:Y:S02]  /*4040*/  LOP3.LUT R234, R248, UR16, R119, 0x96, !PT ;  /* 0x00000010f8ea7c12 */ /* 0x000fe4000f8e9677 */
[----:B------:R-:W-:Y:S01]  /*4050*/  @P3 FSEL R59, R59, -INF , !P4 ;  /* 0xff8000003b3b3808 */ /* 0x000fe20006000000 */
[----:B------:R-:W-:Y:S01]  /*4060*/  FFMA.FTZ R60, R60, UR9, -R6 ;  /* 0x000000093c3c7c23 */ /* 0x000fe20008010806 */
[----:B------:R-:W-:Y:S01]  /*4070*/  LOP3.LUT R232, R250, UR11, R239, 0x96, !PT ;  /* 0x0000000bfae87c12 */ /* 0x000fe2000f8e96ef */
[----:B------:R-:W-:Y:S01]  /*4080*/  IMAD.WIDE.U32 R250, R233, -0x2daee0ad, RZ ;  /* 0xd2511f53e9fa7825 */ /* 0x000fe200078e00ff */
[----:B------:R-:W-:Y:S01]  /*4090*/  PLOP3.LUT P3, PT, PT, PT, UP0, 0x80, 0x8 ;  /* 0x000000000008781c */ /* 0x000fe20003f6f008 */
[----:B------:R-:W-:Y:S01]  /*40a0*/  MUFU.EX2 R124, R60 ;  /* 0x0000003c007c7308 */ /* 0x000fe20000000800 */
[----:B------:R-:W-:Y:S01]  /*40b0*/  PLOP3.LUT P1, PT, PT, PT, UP0, 0x80, 0x8 ;  /* 0x000000000008781c */ /* 0x000fe20003f2f008 */
[----:B------:R-:W-:Y:S01]  /*40c0*/  IMAD.WIDE.U32 R248, R230, -0x2daee0ad, RZ ;  /* 0xd2511f53e6f87825 */ /* 0x000fe200078e00ff */
[----:B------:R-:W-:Y:S01]  /*40d0*/  LOP3.LUT R247, R118, UR15, R251, 0x96, !PT ;  /* 0x0000000f76f77c12 */ /* 0x000fe2000f8e96fb */
[----:B------:R-:W-:Y:S01]  /*40e0*/  UIADD3 UR11, UPT, UPT, UR21, -0x4ab325aa, URZ ;  /* 0xb54cda56150b7890 */ /* 0x000fe2000fffe0ff */
[----:B------:R-:W-:Y:S01]  /*40f0*/  PRMT R118, R250, 0x7770, RZ ;  /* 0x00007770fa767816 */ /* 0x000fe200000000ff */
[----:B------:R-:W-:Y:S01]  /*4100*/  FFMA.FTZ R55, R55, UR9, -R111 ;  /* 0x0000000937377c23 */ /* 0x000fe2000801086f */
[----:B------:R-:W-:Y:S01]  /*4110*/  LOP3.LUT R11, R10, UR15, R249, 0x96, !PT ;  /* 0x0000000f0a0b7c12 */ /* 0x000fe2000f8e96f9 */
[--C-:B------:R-:W-:Y:S01]  /*4120*/  FFMA.FTZ R233, R23, UR9, -R111.reuse ;  /* 0x0000000917e97c23 */ /* 0x100fe2000801086f */
[----:B------:R-:W-:Y:S01]  /*4130*/  @P0 FSEL R66, R66, -INF , !P5 ;  /* 0xff80000042420808 */ /* 0x000fe20006800000 */
[--C-:B------:R-:W-:Y:S01]  /*4140*/  FFMA.FTZ R228, R20, UR9, -R120.reuse ;  /* 0x0000000914e47c23 */ /* 0x100fe20008010878 */
[----:B------:R-:W-:Y:S01]  /*4150*/  PRMT R252, R250, 0x7771, RZ ;  /* 0x00007771fafc7816 */ /* 0x000fe200000000ff */
[--C-:B------:R-:W-:Y:S01]  /*4160*/  FFMA.FTZ R230, R22, UR9, -R111.reuse ;  /* 0x0000000916e67c23 */ /* 0x100fe2000801086f */
[----:B------:R-:W-:Y:S01]  /*4170*/  LOP3.LUT R239, R247, 0xff, RZ, 0xc0, !PT ;  /* 0x000000fff7ef7812 */ /* 0x000fe200078ec0ff */
[----:B------:R-:W-:Y:S01]  /*4180*/  FFMA.FTZ R66, R66, UR9, -R111 ;  /* 0x0000000942427c23 */ /* 0x000fe2000801086f */
[----:B------:R-:W-:Y:S01]  /*4190*/  PRMT R21, R250, 0x7772, RZ ;  /* 0x00007772fa157816 */ /* 0x000fe200000000ff */
[--C-:B------:R-:W-:Y:S01]  /*41a0*/  FFMA.FTZ R52, R52, UR9, -R120.reuse ;  /* 0x0000000934347c23 */ /* 0x100fe20008010878 */
[----:B------:R-:W-:Y:S01]  /*41b0*/  PLOP3.LUT P0, PT, PT, PT, UP0, 0x80, 0x8 ;  /* 0x000000000008781c */ /* 0x000fe20003f0f008 */
[----:B------:R-:W-:Y:S01]  /*41c0*/  MUFU.EX2 R110, R66 ;  /* 0x00000042006e7308 */ /* 0x000fe20000000800 */
[----:B------:R-:W-:Y:S01]  /*41d0*/  PRMT R17, R250, 0x7773, RZ ;  /* 0x00007773fa117816 */ /* 0x000fe200000000ff */
[--C-:B------:R-:W-:Y:S01]  /*41e0*/  FFMA.FTZ R53, R53, UR9, -R120.reuse ;  /* 0x0000000935357c23 */ /* 0x100fe20008010878 */
[----:B------:R-:W-:Y:S01]  /*41f0*/  ISETP.LE.U32.AND P4, PT, R239, UR8, PT ;  /* 0x00000008ef007c0c */ /* 0x000fe2000bf83070 */
[--C-:B------:R-:W-:Y:S01]  /*4200*/  FFMA.FTZ R239, R30, UR9, -R5.reuse ;  /* 0x000000091eef7c23 */ /* 0x100fe20008010805 */
[----:B------:R-:W-:Y:S01]  /*4210*/  PRMT R19, R248, 0x7770, RZ ;  /* 0x00007770f8137816 */ /* 0x000fe200000000ff */
[--C-:B------:R-:W-:Y:S01]  /*4220*/  FFMA.FTZ R59, R59, UR9, -R5.reuse ;  /* 0x000000093b3b7c23 */ /* 0x100fe20008010805 */
[----:B------:R-:W-:Y:S03]  /*4230*/  @P3 FSEL R64, R64, -INF , !P5 ;  /* 0xff80000040403808 */ /* 0x000fe60006800000 */
[----:B------:R-:W-:Y:S01]  /*4240*/  MUFU.EX2 R127, R52 ;  /* 0x00000034007f7308 */ /* 0x000fe20000000800 */
[----:B------:R-:W-:Y:S01]  /*4250*/  PRMT R7, R248, 0x7771, RZ ;  /* 0x00007771f8077816 */ /* 0x000fe200000000ff */
[----:B------:R-:W-:Y:S01]  /*4260*/  FFMA.FTZ R58, R58, UR9, -R5 ;  /* 0x000000093a3a7c23 */ /* 0x000fe20008010805 */
[----:B------:R-:W-:Y:S01]  /*4270*/  PLOP3.LUT P3, PT, PT, PT, UP0, 0x80, 0x8 ;  /* 0x000000000008781c */ /* 0x000fe20003f6f008 */
[----:B------:R-:W-:Y:S01]  /*4280*/  FFMA.FTZ R64, R64, UR9, -R120 ;  /* 0x0000000940407c23 */ /* 0x000fe20008010878 */
[----:B------:R-:W-:Y:S01]  /*4290*/  PRMT R10, R248, 0x7772, RZ ;  /* 0x00007772f80a7816 */ /* 0x000fe200000000ff */
[--C-:B------:R-:W-:Y:S01]  /*42a0*/  FFMA.FTZ R56, R56, UR9, -R6.reuse ;  /* 0x0000000938387c23 */ /* 0x100fe20008010806 */
[----:B------:R-:W-:Y:S03]  /*42b0*/  @P1 FSEL R62, R62, -INF , !P5 ;  /* 0xff8000003e3e1808 */ /* 0x000fe60006800000 */
[----:B------:R-:W-:Y:S01]  /*42c0*/  MUFU.EX2 R115, R64 ;  /* 0x0000004000737308 */ /* 0x000fe20000000800 */
[----:B------:R-:W-:Y:S01]  /*42d0*/  PRMT R9, R248, 0x7773, RZ ;  /* 0x00007773f8097816 */ /* 0x000fe200000000ff */
[----:B------:R-:W-:Y:S01]  /*42e0*/  IMAD.WIDE.U32 R248, R234, -0x326172a9, RZ ;  /* 0xcd9e8d57eaf87825 */ /* 0x000fe200078e00ff */
[----:B------:R-:W-:Y:S02]  /*42f0*/  @P0 FSEL R65, R65, -INF , !P6 ;  /* 0xff80000041410808 */ /* 0x000fe40007000000 */
[----:B------:R-:W-:Y:S01]  /*4300*/  PLOP3.LUT P1, PT, PT, PT, UP0, 0x80, 0x8 ;  /* 0x000000000008781c */ /* 0x000fe20003f2f008 */
[----:B------:R-:W-:Y:S01]  /*4310*/  IMAD.WIDE.U32 R250, R231, -0x2daee0ad, RZ ;  /* 0xd2511f53e7fa7825 */ /* 0x000fe200078e00ff */
[----:B------:R-:W-:Y:S03]  /*4320*/  PRMT R246, R248, 0x7770, RZ ;  /* 0x00007770f8f67816 */ /* 0x000fe600000000ff */
[----:B------:R-:W-:Y:S01]  /*4330*/  MUFU.EX2 R130, R53 ;  /* 0x0000003500827308 */ /* 0x000fe20000000800 */
[----:B------:R-:W-:Y:S01]  /*4340*/  LOP3.LUT R241, R240, UR11, R249, 0x96, !PT ;  /* 0x0000000bf0f17c12 */ /* 0x000fe2000f8e96f9 */
[----:B------:R-:W-:Y:S01]  /*4350*/  FFMA.FTZ R62, R62, UR9, -R5 ;  /* 0x000000093e3e7c23 */ /* 0x000fe20008010805 */
[----:B--2---:R-:W-:Y:S01]  /*4360*/  LOP3.LUT R237, R242, UR16, R251, 0x96, !PT ;  /* 0x00000010f2ed7c12 */ /* 0x004fe2000f8e96fb */
[----:B------:R-:W-:Y:S01]  /*4370*/  FFMA.FTZ R234, R26, UR9, -R5 ;  /* 0x000000091aea7c23 */ /* 0x000fe20008010805 */
[----:B------:R-:W-:Y:S01]  /*4380*/  LOP3.LUT R240, R241, 0xffff, RZ, 0xc0, !PT ;  /* 0x0000fffff1f07812 */ /* 0x000fe200078ec0ff */
[----:B------:R-:W-:Y:S01]  /*4390*/  FFMA.FTZ R57, R57, UR9, -R6 ;  /* 0x0000000939397c23 */ /* 0x000fe20008010806 */
[----:B------:R-:W-:Y:S03]  /*43a0*/  @P3 FSEL R63, R63, -INF , !P6 ;  /* 0xff8000003f3f3808 */ /* 0x000fe60007000000 */
[----:B------:R2:W-:Y:S01]  /*43b0*/  MUFU.EX2 R231, R233 ;  /* 0x000000e900e77308 */ /* 0x0005e20000000800 */
[----:B------:R-:W-:Y:S01]  /*43c0*/  SHF.R.U32.HI R30, RZ, 0x8, R240 ;  /* 0x00000008ff1e7819 */ /* 0x000fe200000116f0 */
[----:B------:R-:W-:Y:S01]  /*43d0*/  IMAD.WIDE.U32 R242, R237, -0x326172a9, RZ ;  /* 0xcd9e8d57edf27825 */ /* 0x000fe200078e00ff */
[----:B------:R-:W-:Y:S02]  /*43e0*/  @P1 FSEL R61, R61, -INF , !P6 ;  /* 0xff8000003d3d1808 */ /* 0x000fe40007000000 */
[----:B------:R-:W-:Y:S01]  /*43f0*/  LOP3.LUT R30, R30, 0xffff, RZ, 0xc0, !PT ;  /* 0x0000ffff1e1e7812 */ /* 0x000fe200078ec0ff */
[--C-:B------:R-:W-:Y:S01]  /*4400*/  FFMA.FTZ R237, R29, UR9, -R6.reuse ;  /* 0x000000091ded7c23 */ /* 0x100fe20008010806 */
[----:B------:R-:W-:Y:S03]  /*4410*/  PLOP3.LUT P1, PT, PT, PT, UP0, 0x80, 0x8 ;  /* 0x000000000008781c */ /* 0x000fe60003f2f008 */
[----:B------:R-:W-:Y:S01]  /*4420*/  MUFU.EX2 R109, R62 ;  /* 0x0000003e006d7308 */ /* 0x000fe20000000800 */
[----:B------:R-:W-:Y:S01]  /*4430*/  LOP3.LUT R243, R238, UR11, R243, 0x96, !PT ;  /* 0x0000000beef37c12 */ /* 0x000fe2000f8e96f3 */
[----:B------:R-:W-:Y:S01]  /*4440*/  IMAD.WIDE.U32 R244, R232, -0x2daee0ad, RZ ;  /* 0xd2511f53e8f47825 */ /* 0x000fe200078e00ff */
[----:B------:R-:W-:Y:S02]  /*4450*/  LOP3.LUT R238, R241, 0xff, RZ, 0xc0, !PT ;  /* 0x000000fff1ee7812 */ /* 0x000fe400078ec0ff */
[----:B------:R-:W-:Y:S01]  /*4460*/  ISETP.LE.U32.AND P0, PT, R30, UR8, PT ;  /* 0x000000081e007c0c */ /* 0x000fe2000bf03070 */
[--C-:B------:R-:W-:Y:S01]  /*4470*/  FFMA.FTZ R232, R24, UR9, -R6.reuse ;  /* 0x0000000918e87c23 */ /* 0x100fe20008010806 */
[----:B------:R-:W-:Y:S03]  /*4480*/  ISETP.LE.U32.AND P5, PT, R238, UR8, PT ;  /* 0x00000008ee007c0c */ /* 0x000fe6000bfa3070 */
[----:B------:R-:W-:Y:S01]  /*4490*/  MUFU.EX2 R131, R55 ;  /* 0x0000003700837308 */ /* 0x000fe20000000800 */
[----:B------:R-:W-:Y:S01]  /*44a0*/  LOP3.LUT R30, R243, 0xffff, RZ, 0xc0, !PT ;  /* 0x0000fffff31e7812 */ /* 0x000fe200078ec0ff */
[--C-:B--2---:R-:W-:Y:S01]  /*44b0*/  FFMA.FTZ R233, R25, UR9, -R6.reuse ;  /* 0x0000000919e97c23 */ /* 0x104fe20008010806 */
[----:B------:R-:W-:Y:S01]  /*44c0*/  PRMT R249, R248, 0x7772, RZ ;  /* 0x00007772f8f97816 */ /* 0x000fe200000000ff */
[----:B------:R-:W-:Y:S01]  /*44d0*/  IMAD.WIDE.U32 R122, R235, -0x2daee0ad, RZ ;  /* 0xd2511f53eb7a7825 */ /* 0x000fe200078e00ff */
[----:B------:R-:W-:Y:S02]  /*44e0*/  LOP3.LUT R251, R250, UR15, R245, 0x96, !PT ;  /* 0x0000000ffafb7c12 */ /* 0x000fe4000f8e96f5 */
[----:B------:R-:W-:Y:S01]  /*44f0*/  @P1 FSEL R67, R67, -INF , !P6 ;  /* 0xff80000043431808 */ /* 0x000fe20007000000 */
[----:B------:R-:W-:Y:S01]  /*4500*/  FFMA.FTZ R235, R27, UR9, -R5 ;  /* 0x000000091beb7c23 */ /* 0x000fe20008010805 */
[----:B------:R-:W-:Y:S01]  /*4510*/  PRMT R119, R244, 0x7770, RZ ;  /* 0x00007770f4777816 */ /* 0x000fe200000000ff */
[----:B------:R-:W-:Y:S01]  /*4520*/  @!P0 FADD.FTZ R214, -R214, -RZ ;  /* 0x800000ffd6d68221 */ /* 0x000fe20000010100 */
[----:B------:R-:W-:Y:S01]  /*4530*/  PRMT R250, R248, 0x7771, RZ ;  /* 0x00007771f8fa7816 */ /* 0x000fe200000000ff */
[----:B------:R-:W-:Y:S01]  /*4540*/  FFMA.FTZ R67, R67, UR9, -R111 ;  /* 0x0000000943437c23 */ /* 0x000fe2000801086f */
[----:B------:R-:W-:Y:S01]  /*4550*/  PRMT R26, R244, 0x7771, RZ ;  /* 0x00007771f41a7816 */ /* 0x000fe200000000ff */
[----:B------:R-:W-:Y:S01]  /*4560*/  IMAD.IADD R111, R174, 0x1, R197 ;  /* 0x00000001ae6f7824 */ /* 0x000fe200078e02c5 */
[----:B------:R-:W-:Y:S01]  /*4570*/  PRMT R248, R248, 0x7773, RZ ;  /* 0x00007773f8f87816 */ /* 0x000fe200000000ff */
[----:B------:R-:W-:Y:S01]  /*4580*/  MUFU.EX2 R112, R67 ;  /* 0x0000004300707308 */ /* 0x000fe20000000800 */
[----:B------:R-:W-:Y:S01]  /*4590*/  PRMT R25, R244, 0x7772, RZ ;  /* 0x00007772f4197816 */ /* 0x000fe200000000ff */
[----:B------:R-:W-:Y:S01]  /*45a0*/  @!P5 FADD.FTZ R215, -R215, -RZ ;  /* 0x800000ffd7d7d221 */ /* 0x000fe20000010100 */
[----:B------:R-:W-:Y:S01]  /*45b0*/  LOP3.LUT R22, R236, UR16, R123, 0x96, !PT ;  /* 0x00000010ec167c12 */ /* 0x000fe2000f8e967b */
[----:B------:R-:W-:Y:S01]  /*45c0*/  FFMA.FTZ R236, R28, UR9, -R6 ;  /* 0x000000091cec7c23 */ /* 0x000fe20008010806 */
[----:B------:R-:W-:Y:S01]  /*45d0*/  PRMT R23, R244, 0x7773, RZ ;  /* 0x00007773f4177816 */ /* 0x000fe200000000ff */
[----:B------:R-:W-:Y:S01]  /*45e0*/  FFMA.FTZ R123, R49, UR9, -R120 ;  /* 0x00000009317b7c23 */ /* 0x000fe20008010878 */
[C---:B------:R-:W-:Y:S03]  /*45f0*/  PRMT R244, R242.reuse, 0x7770, RZ ;  /* 0x00007770f2f47816 */ /* 0x040fe600000000ff */
[----:B------:R-:W-:Y:S01]  /*4600*/  MUFU.EX2 R172, R59 ;  /* 0x0000003b00ac7308 */ /* 0x000fe20000000800 */
[C---:B------:R-:W-:Y:S02]  /*4610*/  PRMT R29, R242.reuse, 0x7771, RZ ;  /* 0x00007771f21d7816 */ /* 0x040fe400000000ff */
[C---:B------:R-:W-:Y:S02]  /*4620*/  PRMT R245, R242.reuse, 0x7772, RZ ;  /* 0x00007772f2f57816 */ /* 0x040fe400000000ff */
[----:B------:R-:W-:Y:S02]  /*4630*/  PRMT R27, R242, 0x7773, RZ ;  /* 0x00007773f21b7816 */ /* 0x000fe400000000ff */
[----:B------:R-:W-:Y:S03]  /*4640*/  SHF.R.U32.HI R242, RZ, 0x18, R241 ;  /* 0x00000018fff27819 */ /* 0x000fe600000116f1 */
[----:B------:R2:W-:Y:S01]  /*4650*/  MUFU.EX2 R240, R31 ;  /* 0x0000001f00f07308 */ /* 0x0005e20000000800 */
[----:B------:R-:W-:Y:S02]  /*4660*/  SHF.R.U32.HI R30, RZ, 0x8, R30 ;  /* 0x00000008ff1e7819 */ /* 0x000fe4000001161e */
[----:B------:R-:W-:Y:S02]  /*4670*/  ISETP.LE.U32.AND P3, PT, R242, UR8, PT ;  /* 0x00000008f2007c0c */ /* 0x000fe4000bf63070 */
[----:B------:R-:W-:Y:S02]  /*4680*/  LOP3.LUT R30, R30, 0xffff, RZ, 0xc0, !PT ;  /* 0x0000ffff1e1e7812 */ /* 0x000fe400078ec0ff */
[----:B------:R-:W-:Y:S01]  /*4690*/  PRMT R242, R241, 0x7632, R242 ;  /* 0x00007632f1f27816 */ /* 0x000fe200000000f2 */
[--C-:B------:R-:W-:Y:S01]  /*46a0*/  FFMA.FTZ R241, R33, UR9, -R120.reuse ;  /* 0x0000000921f17c23 */ /* 0x100fe20008010878 */
[----:B------:R-:W-:Y:S01]  /*46b0*/  ISETP.LE.U32.AND P5, PT, R30, UR8, PT ;  /* 0x000000081e007c0c */ /* 0x000fe2000bfa3070 */
[----:B------:R-:W-:Y:S01]  /*46c0*/  MUFU.EX2 R113, R58 ;  /* 0x0000003a00717308 */ /* 0x000fe20000000800 */
[----:B------:R-:W-:Y:S02]  /*46d0*/  LOP3.LUT R33, R242, 0xff, RZ, 0xc0, !PT ;  /* 0x000000fff2217812 */ /* 0x000fe400078ec0ff */
[----:B------:R-:W-:Y:S02]  /*46e0*/  LOP3.LUT R242, R243, 0xff, RZ, 0xc0, !PT ;  /* 0x000000fff3f27812 */ /* 0x000fe400078ec0ff */
[----:B------:R-:W-:Y:S01]  /*46f0*/  ISETP.LE.U32.AND P6, PT, R33, UR8, PT ;  /* 0x0000000821007c0c */ /* 0x000fe2000bfc3070 */
[----:B------:R-:W-:Y:S01]  /*4700*/  @!P3 FADD.FTZ R212, -R212, -RZ ;  /* 0x800000ffd4d4b221 */ /* 0x000fe20000010100 */
[----:B------:R-:W-:Y:S01]  /*4710*/  ISETP.LE.U32.AND P3, PT, R244, UR8, PT ;  /* 0x00000008f4007c0c */ /* 0x000fe2000bf63070 */
[----:B------:R-:W-:Y:S01]  /*4720*/  FFMA.FTZ R33, R36, UR9, -R120 ;  /* 0x0000000924217c23 */ /* 0x000fe20008010878 */
[----:B--2---:R-:W-:Y:S01]  /*4730*/  PRMT R31, R243, 0x7632, R31 ;  /* 0x00007632f31f7816 */ /* 0x004fe2000000001f */
[----:B------:R-:W2:Y:S01]  /*4740*/  MUFU.EX2 R226, R226 ;  /* 0x000000e200e27308 */ /* 0x000ea20000000800 */
[----:B------:R-:W-:Y:S01]  /*4750*/  ISETP.LE.U32.AND P1, PT, R242, UR8, PT ;  /* 0x00000008f2007c0c */ /* 0x000fe2000bf23070 */
[----:B-1----:R-:W-:Y:S01]  /*4760*/  @!P5 FADD.FTZ R217, -R217, -RZ ;  /* 0x800000ffd9d9d221 */ /* 0x002fe20000010100 */
[----:B------:R-:W-:Y:S02]  /*4770*/  ISETP.GT.U32.AND P5, PT, R245, UR8, PT ;  /* 0x00000008f5007c0c */ /* 0x000fe4000bfa4070 */
[----:B------:R-:W-:Y:S02]  /*4780*/  LOP3.LUT R31, R31, 0xff, RZ, 0xc0, !PT ;  /* 0x000000ff1f1f7812 */ /* 0x000fe400078ec0ff */
[----:B------:R-:W-:Y:S01]  /*4790*/  SHF.R.U32.HI R30, RZ, 0x18, R243 ;  /* 0x00000018ff1e7819 */ /* 0x000fe200000116f3 */
[----:B------:R-:W-:Y:S01]  /*47a0*/  @!P6 FADD.FTZ R213, -R213, -RZ ;  /* 0x800000ffd5d5e221 */ /* 0x000fe20000010100 */
[----:B------:R-:W-:Y:S01]  /*47b0*/  ISETP.LE.U32.AND P0, PT, R31, UR8, PT ;  /* 0x000000081f007c0c */ /* 0x000fe2000bf03070 */
[----:B----4-:R-:W-:Y:S01]  /*47c0*/  @!P3 FADD.FTZ R220, -R220, -RZ ;  /* 0x800000ffdcdcb221 */ /* 0x010fe20000010100 */
[----:B------:R-:W-:Y:S01]  /*47d0*/  ISETP.LE.U32.AND P3, PT, R246, UR8, PT ;  /* 0x00000008f6007c0c */ /* 0x000fe2000bf63070 */
[----:B------:R-:W1:Y:S01]  /*47e0*/  MUFU.EX2 R228, R228 ;  /* 0x000000e400e47308 */ /* 0x000e620000000800 */
[----:B------:R-:W-:Y:S01]  /*47f0*/  ISETP.LE.U32.AND P6, PT, R30, UR8, PT ;  /* 0x000000081e007c0c */ /* 0x000fe2000bfc3070 */
[----:B------:R-:W-:Y:S01]  /*4800*/  @!P1 FADD.FTZ R216, -R216, -RZ ;  /* 0x800000ffd8d89221 */ /* 0x000fe20000010100 */
[----:B------:R-:W-:Y:S01]  /*4810*/  ISETP.GT.U32.AND P1, PT, R29, UR8, PT ;  /* 0x000000081d007c0c */ /* 0x000fe2000bf24070 */
[----:B------:R-:W-:Y:S01]  /*4820*/  @P5 FADD.FTZ R222, -R222, -RZ ;  /* 0x800000ffdede5221 */ /* 0x000fe20000010100 */
[----:B------:R-:W-:Y:S02]  /*4830*/  ISETP.GT.U32.AND P5, PT, R249, UR8, PT ;  /* 0x00000008f9007c0c */ /* 0x000fe4000bfa4070 */
[----:B------:R-:W-:Y:S03]  /*4840*/  PRMT R249, R247, 0x7632, R249 ;  /* 0x00007632f7f97816 */ /* 0x000fe600000000f9 */
[----:B------:R-:W-:Y:S01]  /*4850*/  MUFU.EX2 R242, R34 ;  /* 0x0000002200f27308 */ /* 0x000fe20000000800 */
[----:B------:R-:W-:Y:S01]  /*4860*/  SHF.R.U32.HI R29, RZ, 0x18, R247 ;  /* 0x00000018ff1d7819 */ /* 0x000fe200000116f7 */
[----:B------:R-:W-:Y:S01]  /*4870*/  @!P0 FADD.FTZ R219, -R219, -RZ ;  /* 0x800000ffdbdb8221 */ /* 0x000fe20000010100 */
[----:B------:R-:W-:Y:S01]  /*4880*/  LOP3.LUT R249, R249, 0xff, RZ, 0xc0, !PT ;  /* 0x000000fff9f97812 */ /* 0x000fe200078ec0ff */
[----:B------:R-:W-:Y:S01]  /*4890*/  @!P3 FADD.FTZ R224, -R224, -RZ ;  /* 0x800000ffe0e0b221 */ /* 0x000fe20000010100 */
[----:B------:R-:W-:Y:S01]  /*48a0*/  ISETP.GT.U32.AND P0, PT, R27, UR8, PT ;  /* 0x000000081b007c0c */ /* 0x000fe2000bf04070 */
[----:B------:R-:W-:Y:S01]  /*48b0*/  @!P6 FADD.FTZ R218, -R218, -RZ ;  /* 0x800000ffdadae221 */ /* 0x000fe20000010100 */
[----:B------:R-:W-:Y:S01]  /*48c0*/  ISETP.LE.U32.AND P3, PT, R249, UR8, PT ;  /* 0x00000008f9007c0c */ /* 0x000fe2000bf63070 */
[--C-:B------:R-:W-:Y:S01]  /*48d0*/  FFMA.FTZ R249, R41, UR9, -R6.reuse ;  /* 0x0000000929f97c23 */ /* 0x100fe20008010806 */
[----:B------:R-:W-:Y:S01]  /*48e0*/  ISETP.LE.U32.AND P6, PT, R29, UR8, PT ;  /* 0x000000081d007c0c */ /* 0x000fe2000bfc3070 */
[----:B--2---:R-:W-:Y:S01]  /*48f0*/  @P5 FADD.FTZ R226, -R226, -RZ ;  /* 0x800000ffe2e25221 */ /* 0x004fe20000010100 */
[----:B------:R-:W-:Y:S01]  /*4900*/  LOP3.LUT R41, R251, 0xff, RZ, 0xc0, !PT ;  /* 0x000000fffb297812 */ /* 0x000fe200078ec0ff */
[----:B-1----:R-:W-:Y:S01]  /*4910*/  @!P4 FADD.FTZ R228, -R228, -RZ ;  /* 0x800000ffe4e4c221 */ /* 0x002fe20000010100 */
[----:B------:R-:W-:Y:S01]  /*4920*/  F2FP.RELU.F16.F32.PACK_AB R50, R218, R219 ;  /* 0x000000dbda32723e */ /* 0x000fe200000008ff */
[----:B------:R-:W-:Y:S01]  /*4930*/  @P1 FADD.FTZ R221, -R221, -RZ ;  /* 0x800000ffdddd1221 */ /* 0x000fe20000010100 */
[----:B------:R-:W-:Y:S01]  /*4940*/  ISETP.LE.U32.AND P5, PT, R41, UR8, PT ;  /* 0x0000000829007c0c */ /* 0x000fe2000bfa3070 */
[----:B------:R-:W1:Y:S01]  /*4950*/  MUFU.EX2 R234, R234 ;  /* 0x000000ea00ea7308 */ /* 0x000e620000000800 */
[----:B------:R-:W-:Y:S01]  /*4960*/  PRMT R41, R251, 0x7632, R41 ;  /* 0x00007632fb297816 */ /* 0x000fe20000000029 */
[----:B------:R-:W-:Y:S01]  /*4970*/  @P0 FADD.FTZ R223, -R223, -RZ ;  /* 0x800000ffdfdf0221 */ /* 0x000fe20000010100 */
[----:B------:R-:W-:Y:S01]  /*4980*/  ISETP.GT.U32.AND P0, PT, R248, UR8, PT ;  /* 0x00000008f8007c0c */ /* 0x000fe2000bf04070 */
[--C-:B------:R-:W-:Y:S01]  /*4990*/  FFMA.FTZ R248, R40, UR9, -R6.reuse ;  /* 0x0000000928f87c23 */ /* 0x100fe20008010806 */
[----:B------:R-:W-:Y:S01]  /*49a0*/  LOP3.LUT R41, R41, 0xff, RZ, 0xc0, !PT ;  /* 0x000000ff29297812 */ /* 0x000fe200078ec0ff */
[----:B------:R-:W-:Y:S01]  /*49b0*/  FFMA.FTZ R6, R61, UR9, -R6 ;  /* 0x000000093d067c23 */ /* 0x000fe20008010806 */
[----:B------:R-:W-:Y:S01]  /*49c0*/  ISETP.GT.U32.AND P1, PT, R250, UR8, PT ;  /* 0x00000008fa007c0c */ /* 0x000fe2000bf24070 */
[----:B------:R-:W-:Y:S01]  /*49d0*/  @!P6 FADD.FTZ R231, -R231, -RZ ;  /* 0x800000ffe7e7e221 */ /* 0x000fe20000010100 */
[----:B------:R-:W-:Y:S01]  /*49e0*/  ISETP.LE.U32.AND P4, PT, R41, UR8, PT ;  /* 0x0000000829007c0c */ /* 0x000fe2000bf83070 */
[----:B------:R-:W-:Y:S01]  /*49f0*/  MUFU.EX2 R243, R35 ;  /* 0x0000002300f37308 */ /* 0x000fe20000000800 */
[----:B------:R-:W-:Y:S02]  /*4a00*/  F2FP.RELU.F16.F32.PACK_AB R54, R221, R220 ;  /* 0x000000dcdd36723e */ /* 0x000fe400000008ff */
[----:B------:R-:W-:Y:S02]  /*4a10*/  LOP3.LUT R40, R251, 0xffff, RZ, 0xc0, !PT ;  /* 0x0000fffffb287812 */ /* 0x000fe400078ec0ff */
[----:B------:R-:W-:Y:S01]  /*4a20*/  F2FP.RELU.F16.F32.PACK_AB R52, R223, R222 ;  /* 0x000000dedf34723e */ /* 0x000fe200000008ff */
[----:B------:R-:W-:Y:S01]  /*4a30*/  @P0 FADD.FTZ R227, -R227, -RZ ;  /* 0x800000ffe3e30221 */ /* 0x000fe20000010100 */
[----:B------:R-:W-:Y:S03]  /*4a40*/  LOP3.LUT R250, R247, 0xffff, RZ, 0xc0, !PT ;  /* 0x0000fffff7fa7812 */ /* 0x000fe600078ec0ff */
[----:B------:R-:W2:Y:S01]  /*4a50*/  MUFU.EX2 R233, R233 ;  /* 0x000000e900e97308 */ /* 0x000ea20000000800 */
[----:B------:R-:W-:Y:S01]  /*4a60*/  SHF.R.U32.HI R40, RZ, 0x8, R40 ;  /* 0x00000008ff287819 */ /* 0x000fe20000011628 */
[----:B------:R-:W-:Y:S01]  /*4a70*/  @P1 FADD.FTZ R225, -R225, -RZ ;  /* 0x800000ffe1e11221 */ /* 0x000fe20000010100 */
[----:B------:R-:W-:Y:S01]  /*4a80*/  SHF.R.U32.HI R251, RZ, 0x18, R251 ;  /* 0x00000018fffb7819 */ /* 0x000fe200000116fb */
[----:B-1----:R-:W-:Y:S01]  /*4a90*/  @!P4 FADD.FTZ R234, -R234, -RZ ;  /* 0x800000ffeaeac221 */ /* 0x002fe20000010100 */
[----:B------:R-:W-:Y:S02]  /*4aa0*/  SHF.R.U32.HI R250, RZ, 0x8, R250 ;  /* 0x00000008fffa7819 */ /* 0x000fe400000116fa */
[----:B------:R-:W-:Y:S03]  /*4ab0*/  ISETP.GT.U32.AND P4, PT, R25, UR8, PT ;  /* 0x0000000819007c0c */ /* 0x000fe6000bf84070 */
[----:B------:R-:W-:Y:S01]  /*4ac0*/  MUFU.EX2 R244, R33 ;  /* 0x0000002100f47308 */ /* 0x000fe20000000800 */
[----:B------:R-:W-:Y:S02]  /*4ad0*/  LOP3.LUT R40, R40, 0xffff, RZ, 0xc0, !PT ;  /* 0x0000ffff28287812 */ /* 0x000fe400078ec0ff */
[----:B------:R-:W-:Y:S02]  /*4ae0*/  ISETP.LE.U32.AND P6, PT, R119, UR8, PT ;  /* 0x0000000877007c0c */ /* 0x000fe4000bfc3070 */
[----:B------:R-:W-:Y:S02]  /*4af0*/  LOP3.LUT R250, R250, 0xffff, RZ, 0xc0, !PT ;  /* 0x0000fffffafa7812 */ /* 0x000fe400078ec0ff */
[----:B------:R-:W-:Y:S03]  /*4b00*/  ISETP.LE.U32.AND P0, PT, R40, UR8, PT ;  /* 0x0000000828007c0c */ /* 0x000fe6000bf03070 */
[----:B------:R-:W1:Y:S01]  /*4b10*/  MUFU.EX2 R239, R239 ;  /* 0x000000ef00ef7308 */ /* 0x000e620000000800 */
[----:B------:R-:W-:Y:S09]  /*4b20*/  ISETP.LE.U32.AND P1, PT, R250, UR8, PT ;  /* 0x00000008fa007c0c */ /* 0x000ff2000bf23070 */
[----:B------:R-:W3:Y:S01]  /*4b30*/  MUFU.EX2 R230, R230 ;  /* 0x000000e600e67308 */ /* 0x000ee20000000800 */
[----:B--2---:R-:W-:Y:S01]  /*4b40*/  @!P0 FADD.FTZ R233, -R233, -RZ ;  /* 0x800000ffe9e98221 */ /* 0x004fe20000010100 */
[----:B------:R-:W-:Y:S02]  /*4b50*/  ISETP.GT.U32.AND P0, PT, R26, UR8, PT ;  /* 0x000000081a007c0c */ /* 0x000fe4000bf04070 */
[----:B------:R-:W-:Y:S01]  /*4b60*/  @!P1 FADD.FTZ R229, -R229, -RZ ;  /* 0x800000ffe5e59221 */ /* 0x000fe20000010100 */
[----:B------:R-:W-:Y:S05]  /*4b70*/  ISETP.LE.U32.AND P1, PT, R251, UR8, PT ;  /* 0x00000008fb007c0c */ /* 0x000fea000bf23070 */
[----:B------:R-:W2:Y:S01]  /*4b80*/  MUFU.EX2 R232, R232 ;  /* 0x000000e800e87308 */ /* 0x000ea20000000800 */
[----:B-1----:R-:W-:Y:S01]  /*4b90*/  @P4 FADD.FTZ R239, -R239, -RZ ;  /* 0x800000ffefef4221 */ /* 0x002fe20000010100 */
[----:B------:R-:W-:Y:S01]  /*4ba0*/  ISETP.GT.U32.AND P4, PT, R23, UR8, PT ;  /* 0x0000000817007c0c */ /* 0x000fe2000bf84070 */
[----:B------:R-:W-:Y:S04]  /*4bb0*/  IMAD.WIDE.U32 R26, R15, -0x326172a9, RZ ;  /* 0xcd9e8d570f1a7825 */ /* 0x000fe800078e00ff */
[----:B------:R-:W-:Y:S01]  /*4bc0*/  IMAD.WIDE.U32 R22, R22, -0x326172a9, RZ ;  /* 0xcd9e8d5716167825 */ /* 0x000fe200078e00ff */
[----:B------:R-:W-:Y:S02]  /*4bd0*/  PRMT R41, R26, 0x7773, RZ ;  /* 0x000077731a297816 */ /* 0x000fe400000000ff */
[----:B------:R-:W1:Y:S01]  /*4be0*/  MUFU.EX2 R238, R121 ;  /* 0x0000007900ee7308 */ /* 0x000e620000000800 */
[----:B---3--:R-:W-:Y:S01]  /*4bf0*/  @!P3 FADD.FTZ R230, -R230, -RZ ;  /* 0x800000ffe6e6b221 */ /* 0x008fe20000010100 */
[----:B------:R-:W-:Y:S01]  /*4c00*/  ISETP.LE.U32.AND P3, PT, R118, UR8, PT ;  /* 0x0000000876007c0c */ /* 0x000fe2000bf63070 */
[----:B------:R-:W-:Y:S01]  /*4c10*/  FFMA.FTZ R118, R46, UR9, -R5 ;  /* 0x000000092e767c23 */ /* 0x000fe20008010805 */
[----:B------:R-:W-:Y:S02]  /*4c20*/  LOP3.LUT R46, R14, UR11, R27, 0x96, !PT ;  /* 0x0000000b0e2e7c12 */ /* 0x000fe4000f8e961b */
[----:B------:R-:W-:Y:S02]  /*4c30*/  LOP3.LUT R18, R18, UR11, R23, 0x96, !PT ;  /* 0x0000000b12127c12 */ /* 0x000fe4000f8e9617 */
[----:B------:R-:W-:Y:S02]  /*4c40*/  LOP3.LUT R15, R46, 0xff, RZ, 0xc0, !PT ;  /* 0x000000ff2e0f7812 */ /* 0x000fe400078ec0ff */
[----:B------:R-:W3:Y:S01]  /*4c50*/  MUFU.EX2 R235, R235 ;  /* 0x000000eb00eb7308 */ /* 0x000ee20000000800 */
[----:B------:R-:W-:Y:S01]  /*4c60*/  SHF.R.U32.HI R49, RZ, 0x18, R46 ;  /* 0x00000018ff317819 */ /* 0x000fe2000001162e */
[----:B--2---:R-:W-:Y:S01]  /*4c70*/  @!P5 FADD.FTZ R232, -R232, -RZ ;  /* 0x800000ffe8e8d221 */ /* 0x004fe20000010100 */
[----:B------:R-:W-:Y:S02]  /*4c80*/  ISETP.GT.U32.AND P5, PT, R252, UR8, PT ;  /* 0x00000008fc007c0c */ /* 0x000fe4000bfa4070 */
[----:B------:R-:W-:Y:S01]  /*4c90*/  PRMT R14, R22, 0x7770, RZ ;  /* 0x00007770160e7816 */ /* 0x000fe200000000ff */
[----:B------:R-:W-:Y:S01]  /*4ca0*/  @!P3 FADD.FTZ R240, -R240, -RZ ;  /* 0x800000fff0f0b221 */ /* 0x000fe20000010100 */
[----:B------:R-:W-:Y:S03]  /*4cb0*/  ISETP.LE.U32.AND P3, PT, R49, UR8, PT ;  /* 0x0000000831007c0c */ /* 0x000fe6000bf63070 */
[----:B------:R-:W2:Y:S01]  /*4cc0*/  MUFU.EX2 R236, R236 ;  /* 0x000000ec00ec7308 */ /* 0x000ea20000000800 */
[----:B-1----:R-:W-:Y:S01]  /*4cd0*/  @P4 FADD.FTZ R238, -R238, -RZ ;  /* 0x800000ffeeee4221 */ /* 0x002fe20000010100 */
[----:B------:R-:W-:Y:S01]  /*4ce0*/  ISETP.LE.U32.AND P4, PT, R15, UR8, PT ;  /* 0x000000080f007c0c */ /* 0x000fe2000bf83070 */
[----:B------:R-:W-:Y:S01]  /*4cf0*/  FFMA.FTZ R121, R47, UR9, -R5 ;  /* 0x000000092f797c23 */ /* 0x000fe20008010805 */
[C---:B------:R-:W-:Y:S01]  /*4d00*/  PRMT R15, R46.reuse, 0x7632, R15 ;  /* 0x000076322e0f7816 */ /* 0x040fe2000000000f */
[----:B------:R-:W-:Y:S01]  /*4d10*/  FFMA.FTZ R5, R63, UR9, -R5 ;  /* 0x000000093f057c23 */ /* 0x000fe20008010805 */
[----:B------:R-:W-:Y:S02]  /*4d20*/  LOP3.LUT R46, R46, 0xffff, RZ, 0xc0, !PT ;  /* 0x0000ffff2e2e7812 */ /* 0x000fe400078ec0ff */
[----:B------:R-:W-:Y:S02]  /*4d30*/  LOP3.LUT R49, R15, 0xff, RZ, 0xc0, !PT ;  /* 0x000000ff0f317812 */ /* 0x000fe400078ec0ff */
[----:B------:R-:W1:Y:S01]  /*4d40*/  MUFU.EX2 R241, R241 ;  /* 0x000000f100f17308 */ /* 0x000e620000000800 */
[----:B------:R-:W-:Y:S01]  /*4d50*/  SHF.R.U32.HI R46, RZ, 0x8, R46 ;  /* 0x00000008ff2e7819 */ /* 0x000fe2000001162e */
[----:B---3--:R-:W-:Y:S01]  /*4d60*/  @!P1 FADD.FTZ R235, -R235, -RZ ;  /* 0x800000ffebeb9221 */ /* 0x008fe20000010100 */
[----:B------:R-:W-:Y:S02]  /*4d70*/  ISETP.GT.U32.AND P1, PT, R21, UR8, PT ;  /* 0x0000000815007c0c */ /* 0x000fe4000bf24070 */
[----:B------:R-:W-:Y:S01]  /*4d80*/  PRMT R47, R22, 0x7773, RZ ;  /* 0x00007773162f7816 */ /* 0x000fe200000000ff */
[----:B------:R-:W-:Y:S01]  /*4d90*/  @!P4 FADD.FTZ R244, -R244, -RZ ;  /* 0x800000fff4f4c221 */ /* 0x000fe20000010100 */
[----:B------:R-:W-:Y:S01]  /*4da0*/  F2FP.RELU.F16.F32.PACK_AB R51, R235, R234 ;  /* 0x000000eaeb33723e */ /* 0x000fe200000008ff */
[----:B--2---:R-:W-:Y:S01]  /*4db0*/  @!P6 FADD.FTZ R236, -R236, -RZ ;  /* 0x800000ffecece221 */ /* 0x004fe20000010100 */
[----:B------:R-:W-:Y:S01]  /*4dc0*/  ISETP.GT.U32.AND P6, PT, R17, UR8, PT ;  /* 0x0000000811007c0c */ /* 0x000fe2000bfc4070 */
[----:B------:R-:W-:Y:S06]  /*4dd0*/  MUFU.EX2 R250, R42 ;  /* 0x0000002a00fa7308 */ /* 0x000fec0000000800 */
[----:B------:R-:W-:Y:S01]  /*4de0*/  @P1 FADD.FTZ R242, -R242, -RZ ;  /* 0x800000fff2f21221 */ /* 0x000fe20000010100 */
[----:B-1----:R-:W-:Y:S01]  /*4df0*/  @P5 FADD.FTZ R241, -R241, -RZ ;  /* 0x800000fff1f15221 */ /* 0x002fe20000010100 */
[----:B------:R-:W-:Y:S02]  /*4e00*/  ISETP.LE.U32.AND P5, PT, R49, UR8, PT ;  /* 0x0000000831007c0c */ /* 0x000fe4000bfa3070 */
[----:B------:R1:W-:Y:S01]  /*4e10*/  MUFU.EX2 R251, R43 ;  /* 0x0000002b00fb7308 */ /* 0x0003e20000000800 */
[----:B------:R-:W-:Y:S02]  /*4e20*/  LOP3.LUT R49, R46, 0xffff, RZ, 0xc0, !PT ;  /* 0x0000ffff2e317812 */ /* 0x000fe400078ec0ff */
[C---:B------:R-:W-:Y:S01]  /*4e30*/  LOP3.LUT R46, R18.reuse, 0xffff, RZ, 0xc0, !PT ;  /* 0x0000ffff122e7812 */ /* 0x040fe200078ec0ff */
[----:B------:R-:W-:Y:S01]  /*4e40*/  @P6 FADD.FTZ R243, -R243, -RZ ;  /* 0x800000fff3f36221 */ /* 0x000fe20000010100 */
[----:B------:R-:W-:Y:S02]  /*4e50*/  ISETP.LE.U32.AND P1, PT, R49, UR8, PT ;  /* 0x0000000831007c0c */ /* 0x000fe4000bf23070 */
[----:B------:R-:W-:Y:S03]  /*4e60*/  SHF.R.U32.HI R46, RZ, 0x8, R46 ;  /* 0x00000008ff2e7819 */ /* 0x000fe6000001162e */
[----:B------:R-:W2:Y:S01]  /*4e70*/  MUFU.EX2 R245, R37 ;  /* 0x0000002500f57308 */ /* 0x000ea20000000800 */
[----:B------:R-:W-:Y:S02]  /*4e80*/  LOP3.LUT R49, R18, 0xff, RZ, 0xc0, !PT ;  /* 0x000000ff12317812 */ /* 0x000fe400078ec0ff */
[----:B------:R-:W-:Y:S02]  /*4e90*/  LOP3.LUT R46, R46, 0xffff, RZ, 0xc0, !PT ;  /* 0x0000ffff2e2e7812 */ /* 0x000fe400078ec0ff */
[----:B------:R-:W-:Y:S02]  /*4ea0*/  ISETP.LE.U32.AND P6, PT, R49, UR8, PT ;  /* 0x0000000831007c0c */ /* 0x000fe4000bfc3070 */
[----:B------:R-:W-:Y:S03]  /*4eb0*/  PRMT R49, R18, 0x7632, R49 ;  /* 0x0000763212317816 */ /* 0x000fe60000000031 */
[----:B------:R-:W3:Y:S01]  /*4ec0*/  MUFU.EX2 R247, R39 ;  /* 0x0000002700f77308 */ /* 0x000ee20000000800 */
[----:B------:R-:W-:Y:S01]  /*4ed0*/  ISETP.LE.U32.AND P4, PT, R46, UR8, PT ;  /* 0x000000082e007c0c */ /* 0x000fe2000bf83070 */
[----:B-1----:R-:W-:Y:S01]  /*4ee0*/  IMAD.WIDE.U32 R42, R13, -0x2daee0ad, RZ ;  /* 0xd2511f530d2a7825 */ /* 0x002fe200078e00ff */
[----:B------:R-:W-:Y:S02]  /*4ef0*/  LOP3.LUT R49, R49, 0xff, RZ, 0xc0, !PT ;  /* 0x000000ff31317812 */ /* 0x000fe400078ec0ff */
[----:B------:R-:W-:Y:S02]  /*4f00*/  PRMT R13, R22, 0x7771, RZ ;  /* 0x00007771160d7816 */ /* 0x000fe400000000ff */
[----:B------:R-:W-:Y:S03]  /*4f10*/  LOP3.LUT R40, R122, UR15, R43, 0x96, !PT ;  /* 0x0000000f7a287c12 */ /* 0x000fe6000f8e962b */
[----:B------:R-:W1:Y:S01]  /*4f20*/  MUFU.EX2 R248, R248 ;  /* 0x000000f800f87308 */ /* 0x000e620000000800 */
[----:B--2---:R-:W-:Y:S01]  /*4f30*/  @!P1 FADD.FTZ R245, -R245, -RZ ;  /* 0x800000fff5f59221 */ /* 0x004fe20000010100 */
[----:B------:R-:W-:Y:S01]  /*4f40*/  ISETP.LE.U32.AND P1, PT, R49, UR8, PT ;  /* 0x0000000831007c0c */ /* 0x000fe2000bf23070 */
[--C-:B------:R-:W-:Y:S01]  /*4f50*/  FFMA.FTZ R122, R48, UR9, -R120.reuse ;  /* 0x00000009307a7c23 */ /* 0x100fe20008010878 */
[----:B------:R-:W-:Y:S01]  /*4f60*/  PRMT R48, R22, 0x7772, RZ ;  /* 0x0000777216307816 */ /* 0x000fe200000000ff */
[----:B------:R-:W-:Y:S01]  /*4f70*/  FFMA.FTZ R120, R65, UR9, -R120 ;  /* 0x0000000941787c23 */ /* 0x000fe20008010878 */
[----:B------:R-:W-:Y:S04]  /*4f80*/  PRMT R43, R26, 0x7772, RZ ;  /* 0x000077721a2b7816 */ /* 0x000fe800000000ff */
[----:B------:R-:W2:Y:S01]  /*4f90*/  MUFU.EX2 R249, R249 ;  /* 0x000000f900f97308 */ /* 0x000ea20000000800 */
[----:B---3--:R-:W-:Y:S01]  /*4fa0*/  @!P3 FADD.FTZ R247, -R247, -RZ ;  /* 0x800000fff7f7b221 */ /* 0x008fe20000010100 */
[----:B------:R-:W-:Y:S02]  /*4fb0*/  ISETP.LE.U32.AND P3, PT, R14, UR8, PT ;  /* 0x000000080e007c0c */ /* 0x000fe4000bf63070 */
[----:B------:R-:W-:Y:S02]  /*4fc0*/  SHF.R.U32.HI R46, RZ, 0x18, R18 ;  /* 0x00000018ff2e7819 */ /* 0x000fe40000011612 */
[----:B------:R-:W-:Y:S01]  /*4fd0*/  F2FP.RELU.F16.F32.PACK_AB R49, R231, R230 ;  /* 0x000000e6e731723e */ /* 0x000fe200000008ff */
[----:B------:R-:W-:Y:S03]  /*4fe0*/  @!P1 FADD.FTZ R250, -R250, -RZ ;  /* 0x800000fffafa9221 */ /* 0x000fe60000010100 */
[----:B------:R3:W4:Y:S01]  /*4ff0*/  MUFU.EX2 R119, R45 ;  /* 0x0000002d00777308 */ /* 0x0007220000000800 */
[----:B-1----:R-:W-:Y:S01]  /*5000*/  @!P6 FADD.FTZ R248, -R248, -RZ ;  /* 0x800000fff8f8e221 */ /* 0x002fe20000010100 */
[----:B------:R-:W-:Y:S02]  /*5010*/  ISETP.GT.U32.AND P6, PT, R13, UR8, PT ;  /* 0x000000080d007c0c */ /* 0x000fe4000bfc4070 */
[----:B------:R-:W-:Y:S02]  /*5020*/  ISETP.GT.U32.AND P1, PT, R47, UR8, PT ;  /* 0x000000082f007c0c */ /* 0x000fe4000bf24070 */
[----:B------:R-:W-:Y:S04]  /*5030*/  F2FP.RELU.F16.F32.PACK_AB R47, R241, R240 ;  /* 0x000000f0f12f723e */ /* 0x000fe800000008ff */
[----:B------:R-:W1:Y:S01]  /*5040*/  MUFU.EX2 R252, R44 ;  /* 0x0000002c00fc7308 */ /* 0x000e620000000800 */
[----:B--2---:R-:W-:Y:S01]  /*5050*/  @!P4 FADD.FTZ R249, -R249, -RZ ;  /* 0x800000fff9f9c221 */ /* 0x004fe20000010100 */
[----:B------:R-:W-:Y:S02]  /*5060*/  ISETP.GT.U32.AND P4, PT, R48, UR8, PT ;  /* 0x0000000830007c0c */ /* 0x000fe4000bf84070 */
[----:B------:R-:W-:Y:S06]  /*5070*/  F2FP.RELU.F16.F32.PACK_AB R48, R217, R216 ;  /* 0x000000d8d930723e */ /* 0x000fec00000008ff */
[----:B------:R-:W2:Y:S01]  /*5080*/  MUFU.EX2 R118, R118 ;  /* 0x0000007600767308 */ /* 0x000ea20000000800 */
[----:B---3--:R-:W-:Y:S01]  /*5090*/  PRMT R45, R26, 0x7770, RZ ;  /* 0x000077701a2d7816 */ /* 0x008fe200000000ff */
[----:B----4-:R-:W-:Y:S08]  /*50a0*/  @P6 FADD.FTZ R119, -R119, -RZ ;  /* 0x800000ff77776221 */ /* 0x010ff00000010100 */
[----:B------:R-:W3:Y:S01]  /*50b0*/  MUFU.EX2 R246, R38 ;  /* 0x0000002600f67308 */ /* 0x000ee20000000800 */
[----:B-1----:R-:W-:Y:S01]  /*50c0*/  @!P3 FADD.FTZ R252, -R252, -RZ ;  /* 0x800000fffcfcb221 */ /* 0x002fe20000010100 */
[----:B------:R-:W-:Y:S02]  /*50d0*/  ISETP.LE.U32.AND P3, PT, R45, UR8, PT ;  /* 0x000000082d007c0c */ /* 0x000fe4000bf63070 */
[----:B------:R-:W-:Y:S02]  /*50e0*/  PRMT R44, R26, 0x7771, RZ ;  /* 0x000077711a2c7816 */ /* 0x000fe400000000ff */
[----:B------:R-:W-:Y:S04]  /*50f0*/  F2FP.RELU.F16.F32.PACK_AB R45, R243, R242 ;  /* 0x000000f2f32d723e */ /* 0x000fe800000008ff */
[----:B------:R-:W1:Y:S01]  /*5100*/  MUFU.EX2 R121, R121 ;  /* 0x0000007900797308 */ /* 0x000e620000000800 */
[----:B------:R-:W-:Y:S01]  /*5110*/  ISETP.GT.U32.AND P6, PT, R44, UR8, PT ;  /* 0x000000082c007c0c */ /* 0x000fe2000bfc4070 */
[----:B--2---:R-:W-:Y:S01]  /*5120*/  @P4 FADD.FTZ R118, -R118, -RZ ;  /* 0x800000ff76764221 */ /* 0x004fe20000010100 */
[----:B------:R-:W-:Y:S02]  /*5130*/  ISETP.GT.U32.AND P4, PT, R43, UR8, PT ;  /* 0x000000082b007c0c */ /* 0x000fe4000bf84070 */
[--C-:B------:R-:W-:Y:S02]  /*5140*/  SHF.R.U32.HI R44, RZ, 0x18, R11.reuse ;  /* 0x00000018ff2c7819 */ /* 0x100fe4000001160b */
[C---:B------:R-:W-:Y:S03]  /*5150*/  LOP3.LUT R43, R11.reuse, 0xffff, RZ, 0xc0, !PT ;  /* 0x0000ffff0b2b7812 */ /* 0x040fe600078ec0ff */
[----:B------:R-:W2:Y:S01]  /*5160*/  MUFU.EX2 R122, R122 ;  /* 0x0000007a007a7308 */ /* 0x000ea20000000800 */
[----:B---3--:R-:W-:Y:S01]  /*5170*/  @!P5 FADD.FTZ R246, -R246, -RZ ;  /* 0x800000fff6f6d221 */ /* 0x008fe20000010100 */
[----:B------:R-:W-:Y:S02]  /*5180*/  ISETP.LE.U32.AND P5, PT, R46, UR8, PT ;  /* 0x000000082e007c0c */ /* 0x000fe4000bfa3070 */
[C---:B------:R-:W-:Y:S02]  /*5190*/  LOP3.LUT R46, R11.reuse, 0xff, RZ, 0xc0, !PT ;  /* 0x000000ff0b2e7812 */ /* 0x040fe400078ec0ff */
[----:B------:R-:W-:Y:S04]  /*51a0*/  PRMT R11, R11, 0x7632, R11 ;  /* 0x000076320b0b7816 */ /* 0x000fe8000000000b */
[----:B------:R-:W3:Y:S01]  /*51b0*/  MUFU.EX2 R123, R123 ;  /* 0x0000007b007b7308 */ /* 0x000ee20000000800 */
[----:B-1----:R-:W-:Y:S01]  /*51c0*/  @P1 FADD.FTZ R121, -R121, -RZ ;  /* 0x800000ff79791221 */ /* 0x002fe20000010100 */
[----:B------:R-:W-:Y:S01]  /*51d0*/  ISETP.LE.U32.AND P1, PT, R44, UR8, PT ;  /* 0x000000082c007c0c */ /* 0x000fe2000bf23070 */
[----:B------:R-:W-:Y:S01]  /*51e0*/  @P4 FADD.FTZ R125, -R125, -RZ ;  /* 0x800000ff7d7d4221 */ /* 0x000fe20000010100 */
[----:B------:R-:W-:Y:S02]  /*51f0*/  SHF.R.U32.HI R43, RZ, 0x8, R43 ;  /* 0x00000008ff2b7819 */ /* 0x000fe4000001162b */
[----:B------:R-:W-:Y:S01]  /*5200*/  LOP3.LUT R44, R40, 0xff, RZ, 0xc0, !PT ;  /* 0x000000ff282c7812 */ /* 0x000fe200078ec0ff */
[----:B------:R-:W-:Y:S03]  /*5210*/  @!P5 FADD.FTZ R251, -R251, -RZ ;  /* 0x800000fffbfbd221 */ /* 0x000fe60000010100 */
[----:B------:R-:W1:Y:S01]  /*5220*/  MUFU.EX2 R237, R237 ;  /* 0x000000ed00ed7308 */ /* 0x000e620000000800 */
[----:B--2---:R-:W-:Y:S01]  /*5230*/  @!P3 FADD.FTZ R122, -R122, -RZ ;  /* 0x800000ff7a7ab221 */ /* 0x004fe20000010100 */
[----:B------:R-:W-:Y:S02]  /*5240*/  ISETP.GT.U32.AND P3, PT, R41, UR8, PT ;  /* 0x0000000829007c0c */ /* 0x000fe4000bf64070 */
[----:B------:R-:W-:Y:S02]  /*5250*/  LOP3.LUT R41, R11, 0xff, RZ, 0xc0, !PT ;  /* 0x000000ff0b297812 */ /* 0x000fe400078ec0ff */
[----:B------:R-:W-:Y:S01]  /*5260*/  LOP3.LUT R43, R43, 0xffff, RZ, 0xc0, !PT ;  /* 0x0000ffff2b2b7812 */ /* 0x000fe200078ec0ff */
[----:B------:R-:W-:Y:S01]  /*5270*/  @!P1 FADD.FTZ R131, -R131, -RZ ;  /* 0x800000ff83839221 */ /* 0x000fe20000010100 */
[----:B------:R-:W-:Y:S01]  /*5280*/  ISETP.LE.U32.AND P5, PT, R46, UR8, PT ;  /* 0x000000082e007c0c */ /* 0x000fe2000bfa3070 */
[----:B---3--:R-:W-:Y:S01]  /*5290*/  @P6 FADD.FTZ R123, -R123, -RZ ;  /* 0x800000ff7b7b6221 */ /* 0x008fe20000010100 */
[----:B------:R-:W-:Y:S01]  /*52a0*/  ISETP.LE.U32.AND P6, PT, R41, UR8, PT ;  /* 0x0000000829007c0c */ /* 0x000fe2000bfc3070 */
[----:B------:R-:W2:Y:S01]  /*52b0*/  MUFU.EX2 R120, R120 ;  /* 0x0000007800787308 */ /* 0x000ea20000000800 */
[----:B------:R-:W-:Y:S02]  /*52c0*/  ISETP.LE.U32.AND P4, PT, R43, UR8, PT ;  /* 0x000000082b007c0c */ /* 0x000fe4000bf83070 */
[----:B------:R-:W-:Y:S01]  /*52d0*/  LOP3.LUT R41, R40, 0xffff, RZ, 0xc0, !PT ;  /* 0x0000ffff28297812 */ /* 0x000fe200078ec0ff */
[----:B------:R-:W-:Y:S01]  /*52e0*/  @P3 FADD.FTZ R126, -R126, -RZ ;  /* 0x800000ff7e7e3221 */ /* 0x000fe20000010100 */
[----:B------:R-:W-:Y:S01]  /*52f0*/  ISETP.GT.U32.AND P1, PT, R7, UR8, PT ;  /* 0x0000000807007c0c */ /* 0x000fe2000bf24070 */
[----:B-1----:R-:W-:Y:S01]  /*5300*/  @P0 FADD.FTZ R237, -R237, -RZ ;  /* 0x800000ffeded0221 */ /* 0x002fe20000010100 */
[----:B------:R-:W-:Y:S03]  /*5310*/  ISETP.LE.U32.AND P0, PT, R19, UR8, PT ;  /* 0x0000000813007c0c */ /* 0x000fe6000bf03070 */
[----:B------:R-:W-:Y:S01]  /*5320*/  MUFU.EX2 R117, R56 ;  /* 0x0000003800757308 */ /* 0x000fe20000000800 */
[----:B------:R-:W-:Y:S01]  /*5330*/  SHF.R.U32.HI R41, RZ, 0x8, R41 ;  /* 0x00000008ff297819 */ /* 0x000fe20000011629 */
[----:B------:R-:W-:Y:S01]  /*5340*/  @!P5 FADD.FTZ R127, -R127, -RZ ;  /* 0x800000ff7f7fd221 */ /* 0x000fe20000010100 */
[----:B------:R-:W-:Y:S01]  /*5350*/  PRMT R43, R40, 0x7632, R43 ;  /* 0x00007632282b7816 */ /* 0x000fe2000000002b */
[----:B------:R-:W-:Y:S01]  /*5360*/  @!P6 FADD.FTZ R129, -R129, -RZ ;  /* 0x800000ff8181e221 */ /* 0x000fe20000010100 */
[----:B------:R-:W-:Y:S01]  /*5370*/  SHF.R.U32.HI R40, RZ, 0x18, R40 ;  /* 0x00000018ff287819 */ /* 0x000fe20000011628 */
[----:B------:R-:W-:Y:S01]  /*5380*/  @!P4 FADD.FTZ R130, -R130, -RZ ;  /* 0x800000ff8282c221 */ /* 0x000fe20000010100 */
[----:B------:R-:W-:Y:S03]  /*5390*/  LOP3.LUT R43, R43, 0xff, RZ, 0xc0, !PT ;  /* 0x000000ff2b2b7812 */ /* 0x000fe600078ec0ff */
[----:B------:R-:W1:Y:S01]  /*53a0*/  MUFU.EX2 R114, R57 ;  /* 0x0000003900727308 */ /* 0x000e620000000800 */
[----:B------:R-:W-:Y:S01]  /*53b0*/  LOP3.LUT R41, R41, 0xffff, RZ, 0xc0, !PT ;  /* 0x0000ffff29297812 */ /* 0x000fe200078ec0ff */
[----:B--2---:R-:W-:Y:S01]  /*53c0*/  @P1 FADD.FTZ R120, -R120, -RZ ;  /* 0x800000ff78781221 */ /* 0x004fe20000010100 */
[----:B------:R-:W-:Y:S01]  /*53d0*/  ISETP.LE.U32.AND P6, PT, R40, UR8, PT ;  /* 0x0000000828007c0c */ /* 0x000fe2000bfc3070 */
[----:B------:R-:W-:Y:S01]  /*53e0*/  @!P0 FADD.FTZ R115, -R115, -RZ ;  /* 0x800000ff73738221 */ /* 0x000fe20000010100 */
[C---:B------:R-:W-:Y:S02]  /*53f0*/  PRMT R40, R42.reuse, 0x7772, RZ ;  /* 0x000077722a287816 */ /* 0x040fe400000000ff */
[----:B------:R-:W-:Y:S03]  /*5400*/  ISETP.LE.U32.AND P5, PT, R43, UR8, PT ;  /* 0x000000082b007c0c */ /* 0x000fe6000bfa3070 */
[----:B------:R-:W-:Y:S01]  /*5410*/  MUFU.EX2 R128, R6 ;  /* 0x0000000600807308 */ /* 0x000fe20000000800 */
[----:B------:R-:W-:Y:S02]  /*5420*/  ISETP.LE.U32.AND P4, PT, R41, UR8, PT ;  /* 0x0000000829007c0c */ /* 0x000fe4000bf83070 */
[C---:B------:R-:W-:Y:S02]  /*5430*/  PRMT R43, R42.reuse, 0x7770, RZ ;  /* 0x000077702a2b7816 */ /* 0x040fe400000000ff */
[----:B------:R-:W-:Y:S02]  /*5440*/  PRMT R41, R42, 0x7771, RZ ;  /* 0x000077712a297816 */ /* 0x000fe400000000ff */
[----:B------:R-:W-:Y:S01]  /*5450*/  ISETP.GT.U32.AND P0, PT, R40, UR8, PT ;  /* 0x0000000828007c0c */ /* 0x000fe2000bf04070 */
[----:B------:R-:W-:Y:S01]  /*5460*/  @!P6 FADD.FTZ R172, -R172, -RZ ;  /* 0x800000ffacace221 */ /* 0x000fe20000010100 */
[----:B------:R-:W-:Y:S01]  /*5470*/  PRMT R42, R42, 0x7773, RZ ;  /* 0x000077732a2a7816 */ /* 0x000fe200000000ff */
[----:B------:R-:W2:Y:S01]  /*5480*/  MUFU.EX2 R116, R5 ;  /* 0x0000000500747308 */ /* 0x000ea20000000800 */
[----:B------:R-:W-:Y:S01]  /*5490*/  F2FP.RELU.F16.F32.PACK_AB R40, R214, R215 ;  /* 0x000000d7d628723e */ /* 0x000fe200000008ff */
[----:B------:R-:W-:Y:S01]  /*54a0*/  @!P5 FADD.FTZ R113, -R113, -RZ ;  /* 0x800000ff7171d221 */ /* 0x000fe20000010100 */
[----:B------:R-:W-:Y:S01]  /*54b0*/  F2FP.RELU.F16.F32.PACK_AB R46, R212, R213 ;  /* 0x000000d5d42e723e */ /* 0x000fe200000008ff */
[----:B-1----:R-:W-:Y:S01]  /*54c0*/  @!P4 FADD.FTZ R114, -R114, -RZ ;  /* 0x800000ff7272c221 */ /* 0x002fe20000010100 */
[----:B------:R-:W-:Y:S01]  /*54d0*/  ISETP.LE.U32.AND P3, PT, R44, UR8, PT ;  /* 0x000000082c007c0c */ /* 0x000fe2000bf63070 */
[----:B------:R1:W-:Y:S01]  /*54e0*/  STS [R175], R40 ;  /* 0x00000028af007388 */ /* 0x0003e20000000800 */
[----:B------:R-:W-:Y:S02]  /*54f0*/  ISETP.GT.U32.AND P1, PT, R42, UR8, PT ;  /* 0x000000082a007c0c */ /* 0x000fe4000bf24070 */
[----:B------:R-:W-:Y:S01]  /*5500*/  F2FP.RELU.F16.F32.PACK_AB R44, R225, R224 ;  /* 0x000000e0e12c723e */ /* 0x000fe200000008ff */
[----:B------:R3:W-:Y:S01]  /*5510*/  STS [R175+0x400], R46 ;  /* 0x0004002eaf007388 */ /* 0x0007e20000000800 */
[----:B------:R-:W-:Y:S01]  /*5520*/  F2FP.RELU.F16.F32.PACK_AB R42, R227, R226 ;  /* 0x000000e2e32a723e */ /* 0x000fe200000008ff */
[----:B------:R-:W-:Y:S01]  /*5530*/  @P0 FADD.FTZ R109, -R109, -RZ ;  /* 0x800000ff6d6d0221 */ /* 0x000fe20000010100 */
[----:B------:R-:W-:Y:S01]  /*5540*/  ISETP.GT.U32.AND P6, PT, R41, UR8, PT ;  /* 0x0000000829007c0c */ /* 0x000fe2000bfc4070 */
[----:B------:R4:W-:Y:S01]  /*5550*/  STS [R205], R44 ;  /* 0x0000002ccd007388 */ /* 0x0009e20000000800 */
[----:B------:R-:W-:Y:S02]  /*5560*/  F2FP.RELU.F16.F32.PACK_AB R41, R229, R228 ;  /* 0x000000e4e529723e */ /* 0x000fe400000008ff */
[----:B------:R-:W-:Y:S01]  /*5570*/  ISETP.LE.U32.AND P5, PT, R43, UR8, PT ;  /* 0x000000082b007c0c */ /* 0x000fe2000bfa3070 */
[----:B------:R4:W-:Y:S01]  /*5580*/  STS [R205+0x400], R42 ;  /* 0x0004002acd007388 */ /* 0x0009e20000000800 */
[----:B------:R-:W-:Y:S01]  /*5590*/  F2FP.RELU.F16.F32.PACK_AB R43, R233, R232 ;  /* 0x000000e8e92b723e */ /* 0x000fe200000008ff */
[----:B------:R-:W-:Y:S01]  /*55a0*/  @!P3 FADD.FTZ R117, -R117, -RZ ;  /* 0x800000ff7575b221 */ /* 0x000fe20000010100 */
[----:B------:R-:W-:Y:S01]  /*55b0*/  F2FP.RELU.F16.F32.PACK_AB R53, R237, R236 ;  /* 0x000000eced35723e */ /* 0x000fe200000008ff */
[----:B------:R4:W-:Y:S01]  /*55c0*/  STS [R175+0x2000], R48 ;  /* 0x00200030af007388 */ /* 0x0009e20000000800 */
[----:B------:R-:W-:Y:S01]  /*55d0*/  ISETP.GT.U32.AND P3, PT, R10, UR8, PT ;  /* 0x000000080a007c0c */ /* 0x000fe2000bf64070 */
[----:B--2---:R-:W-:Y:S01]  /*55e0*/  @P1 FADD.FTZ R116, -R116, -RZ ;  /* 0x800000ff74741221 */ /* 0x004fe20000010100 */
[----:B------:R-:W-:Y:S01]  /*55f0*/  ISETP.GT.U32.AND P4, PT, R9, UR8, PT ;  /* 0x0000000809007c0c */ /* 0x000fe2000bf84070 */
[----:B------:R2:W-:Y:S01]  /*5600*/  STS [R175+0x2400], R50 ;  /* 0x00240032af007388 */ /* 0x0005e20000000800 */
[----:B------:R-:W-:Y:S01]  /*5610*/  @P6 FADD.FTZ R128, -R128, -RZ ;  /* 0x800000ff80806221 */ /* 0x000fe20000010100 */
[----:B------:R-:W-:Y:S02]  /*5620*/  FSETP.GE.FTZ.AND P1, PT, R228, RZ, PT ;  /* 0x000000ffe400720b */ /* 0x000fe40003f36000 */
[----:B------:R-:W-:Y:S01]  /*5630*/  STS [R205+0x2000], R54 ;  /* 0x00200036cd007388 */ /* 0x000fe20000000800 */
[----:B-1----:R-:W-:Y:S01]  /*5640*/  F2FP.RELU.F16.F32.PACK_AB R40, R120, R115 ;  /* 0x000000737828723e */ /* 0x002fe200000008ff */
[----:B------:R-:W-:Y:S01]  /*5650*/  @!P5 FADD.FTZ R124, -R124, -RZ ;  /* 0x800000ff7c7cd221 */ /* 0x000fe20000010100 */
[----:B------:R-:W-:Y:S01]  /*5660*/  FSETP.GE.FTZ.AND P5, PT, R214, RZ, PT ;  /* 0x000000ffd600720b */ /* 0x000fe20003fb6000 */
[----:B------:R1:W-:Y:S01]  /*5670*/  STS [R205+0x2400], R52 ;  /* 0x00240034cd007388 */ /* 0x0003e20000000800 */
[----:B---3--:R-:W-:Y:S01]  /*5680*/  F2FP.RELU.F16.F32.PACK_AB R46, R119, R252 ;  /* 0x000000fc772e723e */ /* 0x008fe200000008ff */
[----:B------:R-:W-:Y:S01]  /*5690*/  @P3 FADD.FTZ R110, -R110, -RZ ;  /* 0x800000ff6e6e3221 */ /* 0x000fe20000010100 */
[----:B------:R-:W-:Y:S01]  /*56a0*/  FSETP.GE.FTZ.AND P3, PT, R225, RZ, PT ;  /* 0x000000ffe100720b */ /* 0x000fe20003f76000 */
[----:B------:R3:W-:Y:S01]  /*56b0*/  STS [R176], R41 ;  /* 0x00000029b0007388 */ /* 0x0007e20000000800 */
[----:B----4-:R-:W-:Y:S01]  /*56c0*/  F2FP.RELU.F16.F32.PACK_AB R44, R130, R127 ;  /* 0x0000007f822c723e */ /* 0x010fe200000008ff */
[----:B------:R-:W-:Y:S01]  /*56d0*/  @P4 FADD.FTZ R112, -R112, -RZ ;  /* 0x800000ff70704221 */ /* 0x000fe20000010100 */
[----:B------:R-:W-:Y:S01]  /*56e0*/  FSETP.GE.FTZ.AND P4, PT, R224, RZ, PT ;  /* 0x000000ffe000720b */ /* 0x000fe20003f96000 */
[----:B------:R4:W-:Y:S01]  /*56f0*/  STS [R176+0x400], R49 ;  /* 0x00040031b0007388 */ /* 0x0009e20000000800 */
[----:B------:R-:W-:Y:S03]  /*5700*/  F2FP.RELU.F16.F32.PACK_AB R42, R131, R129 ;  /* 0x00000081832a723e */ /* 0x000fe600000008ff */
[----:B------:R-:W-:Y:S01]  /*5710*/  STS [R204], R47 ;  /* 0x0000002fcc007388 */ /* 0x000fe20000000800 */
[----:B------:R-:W-:Y:S03]  /*5720*/  F2FP.RELU.F16.F32.PACK_AB R48, R121, R118 ;  /* 0x000000767930723e */ /* 0x000fe600000008ff */
[----:B------:R4:W-:Y:S01]  /*5730*/  STS [R204+0x400], R45 ;  /* 0x0004002dcc007388 */ /* 0x0009e20000000800 */
[----:B--2---:R-:W-:Y:S03]  /*5740*/  F2FP.RELU.F16.F32.PACK_AB R50, R126, R125 ;  /* 0x0000007d7e32723e */ /* 0x004fe600000008ff */
[----:B------:R2:W-:Y:S04]  /*5750*/  STS [R176+0x2000], R43 ;  /* 0x0020002bb0007388 */ /* 0x0005e80000000800 */
[----:B------:R-:W-:Y:S01]  /*5760*/  STS [R176+0x2400], R51 ;  /* 0x00240033b0007388 */ /* 0x000fe20000000800 */
[----:B-1----:R-:W-:Y:S03]  /*5770*/  F2FP.RELU.F16.F32.PACK_AB R52, R123, R122 ;  /* 0x0000007a7b34723e */ /* 0x002fe600000008ff */
[----:B------:R-:W-:Y:S01]  /*5780*/  STS [R204+0x2000], R53 ;  /* 0x00200035cc007388 */ /* 0x000fe20000000800 */
[----:B---3--:R-:W-:Y:S02]  /*5790*/  F2FP.RELU.F16.F32.PACK_AB R41, R238, R239 ;  /* 0x000000efee29723e */ /* 0x008fe400000008ff */
[----:B----4-:R-:W-:Y:S03]  /*57a0*/  F2FP.RELU.F16.F32.PACK_AB R49, R245, R244 ;  /* 0x000000f4f531723e */ /* 0x010fe600000008ff */
[----:B------:R1:W-:Y:S04]  /*57b0*/  STS [R204+0x2400], R41 ;  /* 0x00240029cc007388 */ /* 0x0003e80000000800 */
[----:B------:R-:W-:Y:S01]  /*57c0*/  STS [R174], R49 ;  /* 0x00000031ae007388 */ /* 0x000fe20000000800 */
[----:B------:R-:W-:Y:S02]  /*57d0*/  F2FP.RELU.F16.F32.PACK_AB R45, R247, R246 ;  /* 0x000000f6f72d723e */ /* 0x000fe400000008ff */
[----:B--2---:R-:W-:Y:S03]  /*57e0*/  F2FP.RELU.F16.F32.PACK_AB R43, R249, R248 ;  /* 0x000000f8f92b723e */ /* 0x004fe600000008ff */
[----:B------:R-:W-:Y:S04]  /*57f0*/  STS [R174+0x400], R45 ;  /* 0x0004002dae007388 */ /* 0x000fe80000000800 */
[----:B------:R-:W-:Y:S04]  /*5800*/  STS [R111], R52 ;  /* 0x000000346f007388 */ /* 0x000fe80000000800 */
[----:B------:R2:W-:Y:S04]  /*5810*/  STS [R111+0x400], R50 ;  /* 0x000400326f007388 */ /* 0x0005e80000000800 */
[----:B------:R-:W-:Y:S01]  /*5820*/  STS [R174+0x2000], R43 ;  /* 0x0020002bae007388 */ /* 0x000fe20000000800 */
[----:B-1----:R-:W-:Y:S05]  /*5830*/  F2FP.RELU.F16.F32.PACK_AB R41, R251, R250 ;  /* 0x000000fafb29723e */ /* 0x002fea00000008ff */
[----:B------:R-:W-:Y:S04]  /*5840*/  STS [R174+0x2400], R41 ;  /* 0x00240029ae007388 */ /* 0x000fe80000000800 */
[----:B------:R1:W-:Y:S04]  /*5850*/  STS [R111+0x2000], R46 ;  /* 0x0020002e6f007388 */ /* 0x0003e80000000800 */
[----:B------:R3:W-:Y:S04]  /*5860*/  STS [R111+0x2400], R48 ;  /* 0x002400306f007388 */ /* 0x0007e80000000800 */
[----:B------:R4:W-:Y:S01]  /*5870*/  STS [R179], R44 ;  /* 0x0000002cb3007388 */ /* 0x0009e20000000800 */
[----:B--2---:R-:W-:Y:S03]  /*5880*/  F2FP.RELU.F16.F32.PACK_AB R50, R114, R117 ;  /* 0x000000757232723e */ /* 0x004fe600000008ff */
[----:B------:R2:W-:Y:S04]  /*5890*/  STS [R179+0x400], R42 ;  /* 0x0004002ab3007388 */ /* 0x0005e80000000800 */
[----:B------:R2:W-:Y:S01]  /*58a0*/  STS [R201], R40 ;  /* 0x00000028c9007388 */ /* 0x0005e20000000800 */
[----:B-1----:R-:W-:Y:S02]  /*58b0*/  F2FP.RELU.F16.F32.PACK_AB R46, R112, R110 ;  /* 0x0000006e702e723e */ /* 0x002fe400000008ff */
[----:B---3--:R-:W-:Y:S03]  /*58c0*/  F2FP.RELU.F16.F32.PACK_AB R48, R172, R113 ;  /* 0x00000071ac30723e */ /* 0x008fe600000008ff */
[----:B------:R-:W-:Y:S01]  /*58d0*/  STS [R201+0x400], R46 ;  /* 0x0004002ec9007388 */ /* 0x000fe20000000800 */
[----:B----4-:R-:W-:Y:S03]  /*58e0*/  VIADD R44, R171, 0x4020 ;  /* 0x00004020ab2c7836 */ /* 0x010fe60000000000 */
[----:B------:R-:W-:Y:S01]  /*58f0*/  STS [R179+0x2000], R50 ;  /* 0x00200032b3007388 */ /* 0x000fe20000000800 */
[----:B------:R-:W-:Y:S01]  /*5900*/  @P2 VIADD R44, R188, 0xffffffe0 ;  /* 0xffffffe0bc2c2836 */ /* 0x000fe20000000000 */
[----:B--2---:R-:W-:Y:S02]  /*5910*/  F2FP.RELU.F16.F32.PACK_AB R42, R128, R124 ;  /* 0x0000007c802a723e */ /* 0x004fe400000008ff */
[----:B------:R-:W-:Y:S01]  /*5920*/  STS [R179+0x2400], R48 ;  /* 0x00240030b3007388 */ /* 0x000fe20000000800 */
[----:B------:R-:W-:Y:S03]  /*5930*/  F2FP.RELU.F16.F32.PACK_AB R40, R116, R109 ;  /* 0x0000006d7428723e */ /* 0x000fe600000008ff */
[----:B------:R-:W-:Y:S04]  /*5940*/  STS [R201+0x2000], R42 ;  /* 0x0020002ac9007388 */ /* 0x000fe80000000800 */
[----:B------:R-:W-:Y:S04]  /*5950*/  STS [R201+0x2400], R40 ;  /* 0x00240028c9007388 */ /* 0x000fe80000000800 */
[----:B------:R-:W1:Y:S08]  /*5960*/  LDSM.16.M88.4 R64, [R171+0x4000] ;  /* 0x00400000ab40783b */ /* 0x000e700000000200 */
[----:B------:R-:W2:Y:S08]  /*5970*/  LDSM.16.M88.4 R60, [R171+0x5000] ;  /* 0x00500000ab3c783b */ /* 0x000eb00000000200 */
[----:B------:R-:W3:Y:S08]  /*5980*/  LDSM.16.M88.4 R100, [R44] ;  /* 0x000000002c64783b */ /* 0x000ef00000000200 */
[----:B------:R4:W3:Y:S01]  /*5990*/  LDSM.16.M88.4 R104, [R44+0x1000] ;  /* 0x001000002c68783b */ /* 0x0008e20000000200 */
        /* <DEDUP_REMOVED lines=15> */
[----:B------:R-:W-:Y:S08]  /*5a90*/  HMMA.16816.F32 R64, R64, R146, RZ ;  /* 0x000000924040723c */ /* 0x000ff000000018ff */
[-C--:B---3--:R-:W-:Y:S08]  /*5aa0*/  HMMA.16816.F32 R4, R100, R148.reuse, R4 ;  /* 0x000000946404723c */ /* 0x088ff00000001804 */
        /* <DEDUP_REMOVED lines=14> */
[----:B------:R-:W-:Y:S04]  /*5b90*/  HMMA.16816.F32 R64, R100, R162, R64 ;  /* 0x000000a26440723c */ /* 0x000fe80000001840 */
[C---:B------:R-:W-:Y:S04]  /*5ba0*/  LEA R102, P0, R173.reuse, R180, 0x2 ;  /* 0x000000b4ad667211 */ /* 0x040fe800078010ff */
[----:B------:R-:W-:Y:S02]  /*5bb0*/  LEA.HI.X R103, R173, R181, RZ, 0x2, P0 ;  /* 0x000000b5ad677211 */ /* 0x000fe400000f14ff */
[----:B------:R-:W-:Y:S03]  /*5bc0*/  FSETP.GE.FTZ.AND P0, PT, R215, RZ, PT ;  /* 0x000000ffd700720b */ /* 0x000fe60003f16000 */
[----:B------:R-:W2:Y:S04]  /*5bd0*/  LDG.E R101, desc[UR24][R102.64] ;  /* 0x0000001866657981 */ /* 0x000ea8000c1e1900 */
[----:B------:R1:W5:Y:S04]  /*5be0*/  LDG.E R106, desc[UR24][R102.64+0x20] ;  /* 0x00002018666a7981 */ /* 0x000368000c1e1900 */
[----:B------:R1:W5:Y:S04]  /*5bf0*/  LDG.E R107, desc[UR24][R102.64+0x100] ;  /* 0x00010018666b7981 */ /* 0x000368000c1e1900 */
[----:B------:R1:W5:Y:S01]  /*5c00*/  LDG.E R105, desc[UR24][R102.64+0x120] ;  /* 0x0001201866697981 */ /* 0x000362000c1e1900 */
[C---:B--2---:R-:W-:Y:S01]  /*5c10*/  FADD.FTZ R4, -R101.reuse, R4 ;  /* 0x0000000465047221 */ /* 0x044fe20000010100 */
[C---:B------:R-:W-:Y:S01]  /*5c20*/  FADD.FTZ R5, -R101.reuse, R5 ;  /* 0x0000000565057221 */ /* 0x040fe20000010100 */
[C---:B------:R-:W-:Y:S01]  /*5c30*/  FADD.FTZ R16, -R101.reuse, R16 ;  /* 0x0000001065107221 */ /* 0x040fe20000010100 */
[C---:B------:R-:W-:Y:S01]  /*5c40*/  FADD.FTZ R20, -R101.reuse, R20 ;  /* 0x0000001465147221 */ /* 0x040fe20000010100 */
[C---:B------:R-:W-:Y:S01]  /*5c50*/  FADD.FTZ R17, -R101.reuse, R17 ;  /* 0x0000001165117221 */ /* 0x040fe20000010100 */
[-C--:B------:R-:W-:Y:S01]  /*5c60*/  FSEL R4, R4, R101.reuse, P0 ;  /* 0x0000006504047208 */ /* 0x080fe20000000000 */
[----:B------:R-:W-:Y:S01]  /*5c70*/  FADD.FTZ R21, -R101, R21 ;  /* 0x0000001565157221 */ /* 0x000fe20000010100 */
[-C--:B------:R-:W-:Y:S01]  /*5c80*/  FSEL R5, R5, R101.reuse, P5 ;  /* 0x0000006505057208 */ /* 0x080fe20002800000 */
[----:B------:R-:W-:Y:S01]  /*5c90*/  FADD.FTZ R48, -R101, R48 ;  /* 0x0000003065307221 */ /* 0x000fe20000010100 */
[----:B------:R-:W-:Y:S01]  /*5ca0*/  FSEL R16, R16, R101, P4 ;  /* 0x0000006510107208 */ /* 0x000fe20002000000 */
[----:B------:R-:W-:Y:S01]  /*5cb0*/  FMUL.FTZ R215, R215, R4 ;  /* 0x00000004d7d77220 */ /* 0x000fe20000410000 */
[----:B------:R-:W-:Y:S01]  /*5cc0*/  FSETP.GE.FTZ.AND P4, PT, R240, RZ, PT ;  /* 0x000000fff000720b */ /* 0x000fe20003f96000 */
[----:B------:R-:W-:Y:S01]  /*5cd0*/  FMUL.FTZ R214, R214, R5 ;  /* 0x00000005d6d67220 */ /* 0x000fe20000410000 */
[-C--:B------:R-:W-:Y:S01]  /*5ce0*/  FSEL R5, R20, R101.reuse, P1 ;  /* 0x0000006514057208 */ /* 0x080fe20000800000 */
[----:B------:R-:W-:Y:S01]  /*5cf0*/  FMUL.FTZ R224, R224, R16 ;  /* 0x00000010e0e07220 */ /* 0x000fe20000410000 */
[----:B------:R-:W-:Y:S01]  /*5d00*/  FSEL R17, R17, R101, P3 ;  /* 0x0000006511117208 */ /* 0x000fe20001800000 */
[C---:B------:R-:W-:Y:S01]  /*5d10*/  FADD.FTZ R37, -R101.reuse, R37 ;  /* 0x0000002565257221 */ /* 0x040fe20000010100 */
[----:B------:R-:W-:Y:S01]  /*5d20*/  F2FP.F16.F32.PACK_AB R214, R214, R215 ;  /* 0x000000d7d6d6723e */ /* 0x000fe200000000ff */
[----:B------:R-:W-:Y:S01]  /*5d30*/  FADD.FTZ R215, -R101, R32 ;  /* 0x0000002065d77221 */ /* 0x000fe20000010100 */
[----:B------:R-:W-:Y:S01]  /*5d40*/  FSETP.GE.FTZ.AND P0, PT, R229, RZ, PT ;  /* 0x000000ffe500720b */ /* 0x000fe20003f16000 */
[----:B------:R-:W-:Y:S01]  /*5d50*/  FMUL.FTZ R228, R228, R5 ;  /* 0x00000005e4e47220 */ /* 0x000fe20000410000 */
[----:B------:R-:W-:Y:S01]  /*5d60*/  FSETP.GE.FTZ.AND P5, PT, R122, RZ, PT ;  /* 0x000000ff7a00720b */ /* 0x000fe20003fb6000 */
[----:B------:R-:W-:Y:S01]  /*5d70*/  FMUL.FTZ R225, R225, R17 ;  /* 0x00000011e1e17220 */ /* 0x000fe20000410000 */
[-C--:B------:R-:W-:Y:S01]  /*5d80*/  FSEL R215, R215, R101.reuse, P4 ;  /* 0x00000065d7d77208 */ /* 0x080fe20002000000 */
[C---:B------:R-:W-:Y:S01]  /*5d90*/  FADD.FTZ R5, -R101.reuse, R36 ;  /* 0x0000002465057221 */ /* 0x040fe20000010100 */
[----:B------:R-:W-:Y:S01]  /*5da0*/  FSETP.GE.FTZ.AND P1, PT, R244, RZ, PT ;  /* 0x000000fff400720b */ /* 0x000fe20003f36000 */
[----:B------:R-:W-:Y:S01]  /*5db0*/  FADD.FTZ R52, -R101, R52 ;  /* 0x0000003465347221 */ /* 0x000fe20000010100 */
[----:B------:R-:W-:Y:S01]  /*5dc0*/  FSEL R21, R21, R101, P0 ;  /* 0x0000006515157208 */ /* 0x000fe20000000000 */
[----:B------:R-:W-:Y:S01]  /*5dd0*/  FMUL.FTZ R215, R240, R215 ;  /* 0x000000d7f0d77220 */ /* 0x000fe20000410000 */
[----:B------:R-:W-:Y:S01]  /*5de0*/  FSETP.GE.FTZ.AND P0, PT, R245, RZ, PT ;  /* 0x000000fff500720b */ /* 0x000fe20003f16000 */
[C---:B------:R-:W-:Y:S01]  /*5df0*/  FADD.FTZ R240, -R101.reuse, R49 ;  /* 0x0000003165f07221 */ /* 0x040fe20000010100 */
[-C--:B------:R-:W-:Y:S01]  /*5e00*/  FSEL R49, R48, R101.reuse, P5 ;  /* 0x0000006530317208 */ /* 0x080fe20002800000 */
[----:B------:R-:W-:Y:S01]  /*5e10*/  FADD.FTZ R48, -R101, R53 ;  /* 0x0000003565307221 */ /* 0x000fe20000010100 */
[----:B------:R-:W-:Y:S01]  /*5e20*/  F2FP.F16.F32.PACK_AB R224, R225, R224 ;  /* 0x000000e0e1e0723e */ /* 0x000fe200000000ff */
[----:B------:R-:W-:Y:S01]  /*5e30*/  FADD.FTZ R225, -R101, R33 ;  /* 0x0000002165e17221 */ /* 0x000fe20000010100 */
[----:B------:R-:W-:Y:S01]  /*5e40*/  FSEL R5, R5, R101, P1 ;  /* 0x0000006505057208 */ /* 0x000fe20000800000 */
[----:B------:R-:W-:Y:S01]  /*5e50*/  FMUL.FTZ R229, R229, R21 ;  /* 0x00000015e5e57220 */ /* 0x000fe20000410000 */
[----:B------:R-:W-:Y:S01]  /*5e60*/  FSETP.GE.FTZ.AND P1, PT, R130, RZ, PT ;  /* 0x000000ff8200720b */ /* 0x000fe20003f36000 */
[----:B------:R-:W-:Y:S01]  /*5e70*/  FADD.FTZ R64, -R101, R64 ;  /* 0x0000004065407221 */ /* 0x000fe20000010100 */
[----:B------:R-:W-:Y:S01]  /*5e80*/  FSETP.GE.FTZ.AND P3, PT, R241, RZ, PT ;  /* 0x000000fff100720b */ /* 0x000fe20003f76000 */
[----:B------:R-:W-:Y:S01]  /*5e90*/  FMUL.FTZ R49, R122, R49 ;  /* 0x000000317a317220 */ /* 0x000fe20000410000 */
[----:B------:R-:W-:Y:S01]  /*5ea0*/  FSEL R37, R37, R101, P0 ;  /* 0x0000006525257208 */ /* 0x000fe20000000000 */
[----:B------:R-:W-:Y:S01]  /*5eb0*/  FMUL.FTZ R244, R244, R5 ;  /* 0x00000005f4f47220 */ /* 0x000fe20000410000 */
[----:B------:R-:W-:Y:S02]  /*5ec0*/  FSETP.GE.FTZ.AND P0, PT, R120, RZ, PT ;  /* 0x000000ff7800720b */ /* 0x000fe40003f16000 */
[----:B------:R-:W-:Y:S01]  /*5ed0*/  FSEL R53, R48, R101, P1 ;  /* 0x0000006530357208 */ /* 0x000fe20000800000 */
[----:B------:R-:W-:Y:S01]  /*5ee0*/  FMUL.FTZ R245, R245, R37 ;  /* 0x00000025f5f57220 */ /* 0x000fe20000410000 */
[----:B------:R-:W-:Y:S02]  /*5ef0*/  FSEL R225, R225, R101, P3 ;  /* 0x00000065e1e17208 */ /* 0x000fe40001800000 */
[----:B------:R-:W-:Y:S01]  /*5f00*/  FSETP.GE.FTZ.AND P4, PT, R123, RZ, PT ;  /* 0x000000ff7b00720b */ /* 0x000fe20003f96000 */
[----:B------:R-:W-:Y:S01]  /*5f10*/  FMUL.FTZ R53, R130, R53 ;  /* 0x0000003582357220 */ /* 0x000fe20000410000 */
[----:B------:R-:W-:Y:S02]  /*5f20*/  ISETP.NE.AND P1, PT, R194, RZ, PT ;  /* 0x000000ffc200720c */ /* 0x000fe40003f25270 */
[----:B------:R-:W-:Y:S02]  /*5f30*/  FSETP.GE.FTZ.AND P3, PT, R127, RZ, PT ;  /* 0x000000ff7f00720b */ /* 0x000fe40003f76000 */
[-C--:B------:R-:W-:Y:S02]  /*5f40*/  FSEL R240, R240, R101.reuse, P4 ;  /* 0x00000065f0f07208 */ /* 0x080fe40002000000 */
[----:B------:R-:W-:Y:S02]  /*5f50*/  FSEL R52, R52, R101, P3 ;  /* 0x0000006534347208 */ /* 0x000fe40001800000 */
[----:B------:R-:W-:Y:S01]  /*5f60*/  FSETP.GE.FTZ.AND P3, PT, R115, RZ, PT ;  /* 0x000000ff7300720b */ /* 0x000fe20003f76000 */
[----:B------:R-:W-:Y:S01]  /*5f70*/  FMUL.FTZ R240, R123, R240 ;  /* 0x000000f07bf07220 */ /* 0x000fe20000410000 */
[----:B------:R-:W-:Y:S01]  /*5f80*/  F2FP.F16.F32.PACK_AB R229, R229, R228 ;  /* 0x000000e4e5e5723e */ /* 0x000fe200000000ff */
[----:B------:R-:W-:Y:S01]  /*5f90*/  FMUL.FTZ R228, R241, R225 ;  /* 0x000000e1f1e47220 */ /* 0x000fe20000410000 */
[----:B------:R-:W-:Y:S01]  /*5fa0*/  FSEL R64, R64, R101, P3 ;  /* 0x0000006540407208 */ /* 0x000fe20001800000 */
[----:B------:R-:W-:Y:S01]  /*5fb0*/  FMUL.FTZ R52, R127, R52 ;  /* 0x000000347f347220 */ /* 0x000fe20000410000 */
[----:B------:R-:W-:Y:S01]  /*5fc0*/  F2FP.F16.F32.PACK_AB R240, R240, R49 ;  /* 0x00000031f0f0723e */ /* 0x000fe200000000ff */
[----:B------:R-:W-:Y:S01]  /*5fd0*/  @P0 FADD.FTZ R101, -R101, R65 ;  /* 0x0000004165650221 */ /* 0x000fe20000010100 */
[----:B------:R-:W-:Y:S01]  /*5fe0*/  F2FP.F16.F32.PACK_AB R215, R228, R215 ;  /* 0x000000d7e4d7723e */ /* 0x000fe200000000ff */
[----:B------:R-:W-:Y:S01]  /*5ff0*/  FMUL.FTZ R64, R115, R64 ;  /* 0x0000004073407220 */ /* 0x000fe20000410000 */
[----:B------:R-:W-:Y:S01]  /*6000*/  F2FP.F16.F32.PACK_AB R245, R245, R244 ;  /* 0x000000f4f5f5723e */ /* 0x000fe200000000ff */
[----:B------:R-:W-:Y:S01]  /*6010*/  FMUL.FTZ R49, R120, R101 ;  /* 0x0000006578317220 */ /* 0x000fe20000410000 */
[----:B------:R-:W-:Y:S01]  /*6020*/  F2FP.F16.F32.PACK_AB R52, R53, R52 ;  /* 0x000000343534723e */ /* 0x000fe200000000ff */
[----:B-1----:R-:W-:Y:S06]  /*6030*/  @!P1 BRA `(.L_x_337) ;  /* 0x0000000000589947 */ /* 0x002fec0003800000 */
        /* <DEDUP_REMOVED lines=20> */
[----:B------:R1:W-:Y:S05]  /*6180*/  LDGSTS.E.BYPASS.LTC128B.128 [R193+0x1000], desc[UR24][R20.64] ;  /* 0x0100000014c17fae */ /* 0x0003ea000b981a18 */
[----:B------:R-:W0:Y:S02]  /*6190*/  LDGDEPBAR ;  /* 0x00000000000079af */ /* 0x000e240000000000 */
.L_x_337:
[C---:B-----5:R-:W-:Y:S01]  /*61a0*/  FADD.FTZ R5, -R106.reuse, R6 ;  /* 0x000000066a057221 */ /* 0x060fe20000010100 */
[C---:B------:R-:W-:Y:S01]  /*61b0*/  FADD.FTZ R7, -R106.reuse, R7 ;  /* 0x000000076a077221 */ /* 0x040fe20000010100 */
[----:B------:R-:W-:Y:S01]  /*61c0*/  FSETP.GE.FTZ.AND P0, PT, R213, RZ, PT ;  /* 0x000000ffd500720b */ /* 0x000fe20003f16000 */
[----:B------:R-:W-:Y:S01]  /*61d0*/  FADD.FTZ R23, -R106, R23 ;  /* 0x000000176a177221 */ /* 0x000fe20000010100 */
[----:B------:R-:W-:Y:S01]  /*61e0*/  FSETP.GE.FTZ.AND P4, PT, R212, RZ, PT ;  /* 0x000000ffd400720b */ /* 0x000fe20003f96000 */
[C---:B------:R-:W-:Y:S01]  /*61f0*/  FADD.FTZ R39, -R106.reuse, R39 ;  /* 0x000000276a277221 */ /* 0x040fe20000010100 */
[-C--:B------:R-:W-:Y:S01]  /*6200*/  FSEL R4, R5, R106.reuse, P0 ;  /* 0x0000006a05047208 */ /* 0x080fe20000000000 */
[C---:B------:R-:W-:Y:S01]  /*6210*/  FADD.FTZ R5, -R106.reuse, R22 ;  /* 0x000000166a057221 */ /* 0x040fe20000010100 */
[----:B------:R-:W-:Y:S01]  /*6220*/  FSEL R7, R7, R106, P4 ;  /* 0x0000006a07077208 */ /* 0x000fe20002000000 */
[----:B------:R-:W-:Y:S01]  /*6230*/  FADD.FTZ R17, -R106, R18 ;  /* 0x000000126a117221 */ /* 0x000fe20000010100 */
[----:B------:R-:W-:Y:S01]  /*6240*/  FSETP.GE.FTZ.AND P0, PT, R230, RZ, PT ;  /* 0x000000ffe600720b */ /* 0x000fe20003f16000 */
[----:B------:R-:W-:Y:S01]  /*6250*/  FMUL.FTZ R4, R213, R4 ;  /* 0x00000004d5047220 */ /* 0x000fe20000410000 */
[----:B------:R-:W-:Y:S01]  /*6260*/  FSETP.GE.FTZ.AND P5, PT, R231, RZ, PT ;  /* 0x000000ffe700720b */ /* 0x000fe20003fb6000 */
[----:B------:R-:W-:Y:S01]  /*6270*/  FMUL.FTZ R7, R212, R7 ;  /* 0x00000007d4077220 */ /* 0x000fe20000410000 */
[-C--:B------:R-:W-:Y:S01]  /*6280*/  FSEL R5, R5, R106.reuse, P0 ;  /* 0x0000006a05057208 */ /* 0x080fe20000000000 */
[C---:B------:R-:W-:Y:S01]  /*6290*/  FADD.FTZ R19, -R106.reuse, R19 ;  /* 0x000000136a137221 */ /* 0x040fe20000010100 */
[----:B------:R-:W-:Y:S01]  /*62a0*/  FSEL R16, R23, R106, P5 ;  /* 0x0000006a17107208 */ /* 0x000fe20002800000 */
[----:B-1----:R-:W-:Y:S01]  /*62b0*/  FADD.FTZ R21, -R106, R38 ;  /* 0x000000266a157221 */ /* 0x002fe20000010100 */
[----:B------:R-:W-:Y:S01]  /*62c0*/  FSETP.GE.FTZ.AND P0, PT, R247, RZ, PT ;  /* 0x000000fff700720b */ /* 0x000fe20003f16000 */
[----:B------:R-:W-:Y:S01]  /*62d0*/  FMUL.FTZ R5, R230, R5 ;  /* 0x00000005e6057220 */ /* 0x000fe20000410000 */
[----:B------:R-:W-:Y:S01]  /*62e0*/  FSETP.GE.FTZ.AND P3, PT, R226, RZ, PT ;  /* 0x000000ffe200720b */ /* 0x000fe20003f76000 */
[----:B------:R-:W-:Y:S01]  /*62f0*/  FMUL.FTZ R16, R231, R16 ;  /* 0x00000010e7107220 */ /* 0x000fe20000410000 */
[----:B------:R-:W-:Y:S01]  /*6300*/  FSETP.GE.FTZ.AND P1, PT, R227, RZ, PT ;  /* 0x000000ffe300720b */ /* 0x000fe20003f36000 */
[C---:B------:R-:W-:Y:S01]  /*6310*/  FADD.FTZ R35, -R106.reuse, R35 ;  /* 0x000000236a237221 */ /* 0x040fe20000010100 */
[----:B------:R-:W-:Y:S01]  /*6320*/  F2FP.F16.F32.PACK_AB R4, R7, R4 ;  /* 0x000000040704723e */ /* 0x000fe200000000ff */
[C---:B------:R-:W-:Y:S01]  /*6330*/  FADD.FTZ R7, -R106.reuse, R50 ;  /* 0x000000326a077221 */ /* 0x040fe20000010100 */
[-C--:B------:R-:W-:Y:S01]  /*6340*/  FSEL R20, R39, R106.reuse, P0 ;  /* 0x0000006a27147208 */ /* 0x080fe20000000000 */
[C---:B------:R-:W-:Y:S01]  /*6350*/  FADD.FTZ R55, -R106.reuse, R55 ;  /* 0x000000376a377221 */ /* 0x040fe20000010100 */
[----:B------:R-:W-:Y:S01]  /*6360*/  FSETP.GE.FTZ.AND P0, PT, R125, RZ, PT ;  /* 0x000000ff7d00720b */ /* 0x000fe20003f16000 */
[C---:B------:R-:W-:Y:S01]  /*6370*/  FADD.FTZ R51, -R106.reuse, R51 ;  /* 0x000000336a337221 */ /* 0x040fe20000010100 */
[-C--:B------:R-:W-:Y:S01]  /*6380*/  FSEL R6, R19, R106.reuse, P1 ;  /* 0x0000006a13067208 */ /* 0x080fe20000800000 */
[----:B------:R-:W-:Y:S01]  /*6390*/  FADD.FTZ R19, -R106, R34 ;  /* 0x000000226a137221 */ /* 0x000fe20000010100 */
[----:B------:R-:W-:Y:S01]  /*63a0*/  FSEL R17, R17, R106, P3 ;  /* 0x0000006a11117208 */ /* 0x000fe20001800000 */
[----:B------:R-:W-:Y:S01]  /*63b0*/  FMUL.FTZ R20, R247, R20 ;  /* 0x00000014f7147220 */ /* 0x000fe20000410000 */
[----:B------:R-:W-:Y:S01]  /*63c0*/  FSETP.GE.FTZ.AND P1, PT, R246, RZ, PT ;  /* 0x000000fff600720b */ /* 0x000fe20003f36000 */
[----:B------:R-:W-:Y:S01]  /*63d0*/  FMUL.FTZ R6, R227, R6 ;  /* 0x00000006e3067220 */ /* 0x000fe20000410000 */
[----:B------:R-:W-:Y:S01]  /*63e0*/  F2FP.F16.F32.PACK_AB R5, R16, R5 ;  /* 0x000000051005723e */ /* 0x000fe200000000ff */
[----:B------:R-:W-:Y:S01]  /*63f0*/  FMUL.FTZ R17, R226, R17 ;  /* 0x00000011e2117220 */ /* 0x000fe20000410000 */
[-C--:B------:R-:W-:Y:S01]  /*6400*/  FSEL R16, R7, R106.reuse, P0 ;  /* 0x0000006a07107208 */ /* 0x080fe20000000000 */
[----:B------:R-:W-:Y:S01]  /*6410*/  FADD.FTZ R7, -R106, R66 ;  /* 0x000000426a077221 */ /* 0x000fe20000010100 */
[----:B------:R-:W-:Y:S01]  /*6420*/  FSETP.GE.FTZ.AND P0, PT, R112, RZ, PT ;  /* 0x000000ff7000720b */ /* 0x000fe20003f16000 */
[----:B------:R-:W-:Y:S01]  /*6430*/  FADD.FTZ R8, -R107, R8 ;  /* 0x000000086b087221 */ /* 0x000fe20000010100 */
[-C--:B------:R-:W-:Y:S01]  /*6440*/  FSEL R21, R21, R106.reuse, P1 ;  /* 0x0000006a15157208 */ /* 0x080fe20000800000 */
[----:B------:R1:W-:Y:S01]  /*6450*/  STS [R175+-0x7c00], R4 ;  /* 0xff840004af007388 */ /* 0x0003e20000000800 */
[----:B------:R-:W-:Y:S01]  /*6460*/  FSETP.GE.FTZ.AND P3, PT, R243, RZ, PT ;  /* 0x000000fff300720b */ /* 0x000fe20003f76000 */
[----:B------:R-:W-:Y:S01]  /*6470*/  FADD.FTZ R32, -R107, R13 ;  /* 0x0000000d6b207221 */ /* 0x000fe20000010100 */
[----:B------:R-:W-:Y:S01]  /*6480*/  FSETP.GE.FTZ.AND P1, PT, R131, RZ, PT ;  /* 0x000000ff8300720b */ /* 0x000fe20003f36000 */
[----:B------:R-:W-:Y:S01]  /*6490*/  FMUL.FTZ R21, R246, R21 ;  /* 0x00000015f6157220 */ /* 0x000fe20000410000 */
[----:B------:R-:W-:Y:S01]  /*64a0*/  FSETP.GE.FTZ.AND P4, PT, R242, RZ, PT ;  /* 0x000000fff200720b */ /* 0x000fe20003f96000 */
[----:B------:R-:W-:Y:S01]  /*64b0*/  STS [R175+-0x8000], R214 ;  /* 0xff8000d6af007388 */ /* 0x000fe20000000800 */
[----:B------:R-:W-:Y:S01]  /*64c0*/  F2FP.F16.F32.PACK_AB R6, R6, R17 ;  /* 0x000000110606723e */ /* 0x000fe200000000ff */
[----:B------:R-:W-:Y:S01]  /*64d0*/  FADD.FTZ R17, -R106, R54 ;  /* 0x000000366a117221 */ /* 0x000fe20000010100 */
[-C--:B------:R-:W-:Y:S01]  /*64e0*/  FSEL R18, R35, R106.reuse, P3 ;  /* 0x0000006a23127208 */ /* 0x080fe20001800000 */
[----:B------:R-:W-:Y:S01]  /*64f0*/  FADD.FTZ R12, -R107, R12 ;  /* 0x0000000c6b0c7221 */ /* 0x000fe20000010100 */
[-C--:B------:R-:W-:Y:S01]  /*6500*/  FSEL R19, R19, R106.reuse, P4 ;  /* 0x0000006a13137208 */ /* 0x080fe20002000000 */
[----:B------:R-:W-:Y:S01]  /*6510*/  FADD.FTZ R24, -R107, R24 ;  /* 0x000000186b187221 */ /* 0x000fe20000010100 */
[----:B------:R-:W-:Y:S01]  /*6520*/  FSEL R22, R55, R106, P1 ;  /* 0x0000006a37167208 */ /* 0x000fe20000800000 */
[C---:B------:R-:W-:Y:S01]  /*6530*/  FADD.FTZ R40, -R107.reuse, R40 ;  /* 0x000000286b287221 */ /* 0x040fe20000010100 */
[----:B------:R-:W-:Y:S01]  /*6540*/  FSETP.GE.FTZ.AND P4, PT, R126, RZ, PT ;  /* 0x000000ff7e00720b */ /* 0x000fe20003f96000 */
[----:B------:R-:W-:Y:S01]  /*6550*/  FADD.FTZ R28, -R107, R28 ;  /* 0x0000001c6b1c7221 */ /* 0x000fe20000010100 */
[----:B------:R-:W-:Y:S01]  /*6560*/  FSETP.GE.FTZ.AND P3, PT, R129, RZ, PT ;  /* 0x000000ff8100720b */ /* 0x000fe20003f76000 */
[----:B------:R-:W-:Y:S01]  /*6570*/  FMUL.FTZ R131, R131, R22 ;  /* 0x0000001683837220 */ /* 0x000fe20000410000 */
[----:B------:R-:W-:Y:S01]  /*6580*/  FSETP.GE.FTZ.AND P1, PT, R110, RZ, PT ;  /* 0x000000ff6e00720b */ /* 0x000fe20003f36000 */
[C---:B------:R-:W-:Y:S01]  /*6590*/  FADD.FTZ R22, -R107.reuse, R9 ;  /* 0x000000096b167221 */ /* 0x040fe20000010100 */
[----:B------:R-:W-:Y:S01]  /*65a0*/  F2FP.F16.F32.PACK_AB R21, R20, R21 ;  /* 0x000000151415723e */ /* 0x000fe200000000ff */
[----:B------:R-:W-:Y:S01]  /*65b0*/  FADD.FTZ R56, -R107, R56 ;  /* 0x000000386b387221 */ /* 0x000fe20000010100 */
[-C--:B------:R-:W-:Y:S01]  /*65c0*/  FSEL R51, R51, R106.reuse, P4 ;  /* 0x0000006a33337208 */ /* 0x080fe20002000000 */
[----:B------:R-:W-:Y:S01]  /*65d0*/  FMUL.FTZ R19, R242, R19 ;  /* 0x00000013f2137220 */ /* 0x000fe20000410000 */
[-C--:B------:R-:W-:Y:S01]  /*65e0*/  FSEL R20, R17, R106.reuse, P3 ;  /* 0x0000006a11147208 */ /* 0x080fe20001800000 */
[----:B-1----:R-:W-:Y:S01]  /*65f0*/  FADD.FTZ R4, -R107, R25 ;  /* 0x000000196b047221 */ /* 0x002fe20000010100 */
[----:B------:R-:W-:Y:S01]  /*6600*/  FSEL R7, R7, R106, P1 ;  /* 0x0000006a07077208 */ /* 0x000fe20000800000 */
[----:B------:R-:W-:Y:S01]  /*6610*/  @P0 FADD.FTZ R106, -R106, R67 ;  /* 0x000000436a6a0221 */ /* 0x000fe20000010100 */
[----:B------:R-:W-:Y:S01]  /*6620*/  FSETP.GE.FTZ.AND P0, PT, R216, RZ, PT ;  /* 0x000000ffd800720b */ /* 0x000fe20003f16000 */
[----:B------:R-:W-:Y:S01]  /*6630*/  FMUL.FTZ R18, R243, R18 ;  /* 0x00000012f3127220 */ /* 0x000fe20000410000 */
[----:B------:R-:W-:Y:S01]  /*6640*/  FSETP.GE.FTZ.AND P3, PT, R217, RZ, PT ;  /* 0x000000ffd900720b */ /* 0x000fe20003f76000 */
[----:B------:R-:W-:Y:S01]  /*6650*/  FMUL.FTZ R7, R110, R7 ;  /* 0x000000076e077220 */ /* 0x000fe20000410000 */
[-C--:B------:R-:W-:Y:S01]  /*6660*/  FSEL R17, R8, R107.reuse, P0 ;  /* 0x0000006b08117208 */ /* 0x080fe20000000000 */
[----:B------:R-:W-:Y:S02]  /*6670*/  IMAD.MOV.U32 R8, RZ, RZ, 0x10 ;  /* 0x00000010ff087424 */ /* 0x000fe400078e00ff */
[----:B------:R-:W-:Y:S01]  /*6680*/  FMUL.FTZ R106, R112, R106 ;  /* 0x0000006a706a7220 */ /* 0x000fe20000410000 */
[----:B------:R-:W-:Y:S01]  /*6690*/  FSETP.GE.FTZ.AND P0, PT, R221, RZ, PT ;  /* 0x000000ffdd00720b */ /* 0x000fe20003f16000 */
[C---:B------:R-:W-:Y:S01]  /*66a0*/  FADD.FTZ R60, -R107.reuse, R60 ;  /* 0x0000003c6b3c7221 */ /* 0x040fe20000010100 */
[----:B------:R-:W-:Y:S01]  /*66b0*/  FSEL R22, R22, R107, P3 ;  /* 0x0000006b16167208 */ /* 0x000fe20001800000 */
[----:B------:R-:W-:Y:S01]  /*66c0*/  FMUL.FTZ R17, R216, R17 ;  /* 0x00000011d8117220 */ /* 0x000fe20000410000 */
[----:B------:R-:W-:Y:S01]  /*66d0*/  SEL R8, R8, 0xfffffff0, !P2 ;  /* 0xfffffff008087807 */ /* 0x000fe20005000000 */
[----:B------:R-:W-:Y:S01]  /*66e0*/  FADD.FTZ R44, -R107, R44 ;  /* 0x0000002c6b2c7221 */ /* 0x000fe20000010100 */
[----:B------:R-:W-:Y:S01]  /*66f0*/  F2FP.F16.F32.PACK_AB R106, R106, R7 ;  /* 0x000000076a6a723e */ /* 0x000fe200000000ff */
[----:B------:R-:W-:Y:S01]  /*6700*/  FMUL.FTZ R22, R217, R22 ;  /* 0x00000016d9167220 */ /* 0x000fe20000410000 */
[-C--:B------:R-:W-:Y:S01]  /*6710*/  FSEL R32, R32, R107.reuse, P0 ;  /* 0x0000006b20207208 */ /* 0x080fe20000000000 */
[----:B------:R-:W-:Y:S01]  /*6720*/  IMAD.IADD R7, R175, 0x1, R8 ;  /* 0x00000001af077824 */ /* 0x000fe200078e0208 */
[----:B------:R-:W-:Y:S01]  /*6730*/  FSETP.GE.FTZ.AND P1, PT, R220, RZ, PT ;  /* 0x000000ffdc00720b */ /* 0x000fe20003f36000 */
[----:B------:R-:W-:Y:S01]  /*6740*/  FADD.FTZ R10, -R105, R10 ;  /* 0x0000000a690a7221 */ /* 0x000fe20000010100 */
[----:B------:R-:W-:Y:S01]  /*6750*/  FSETP.GE.FTZ.AND P0, PT, R232, RZ, PT ;  /* 0x000000ffe800720b */ /* 0x000fe20003f16000 */
[----:B------:R-:W-:Y:S01]  /*6760*/  FMUL.FTZ R32, R221, R32 ;  /* 0x00000020dd207220 */ /* 0x000fe20000410000 */
[----:B------:R1:W-:Y:S01]  /*6770*/  STS [R7+-0x7c00], R6 ;  /* 0xff84000607007388 */ /* 0x0003e20000000800 */
[-C--:B------:R-:W-:Y:S01]  /*6780*/  FSEL R9, R12, R107.reuse, P1 ;  /* 0x0000006b0c097208 */ /* 0x080fe20000800000 */
[----:B------:R-:W-:Y:S01]  /*6790*/  FADD.FTZ R12, -R107, R41 ;  /* 0x000000296b0c7221 */ /* 0x000fe20000010100 */
[----:B------:R-:W-:Y:S01]  /*67a0*/  FSETP.GE.FTZ.AND P5, PT, R233, RZ, PT ;  /* 0x000000ffe900720b */ /* 0x000fe20003fb6000 */
        /* <DEDUP_REMOVED lines=8> */
[C---:B------:R-:W-:Y:S01]  /*6830*/  FADD.FTZ R26, -R105.reuse, R26 ;  /* 0x0000001a691a7221 */ /* 0x040fe20000010100 */
[----:B------:R-:W-:Y:S01]  /*6840*/  F2FP.F16.F32.PACK_AB R22, R22, R17 ;  /* 0x000000111616723e */ /* 0x000fe200000000ff */
[----:B------:R-:W-:Y:S01]  /*6850*/  FADD.FTZ R30, -R105, R30 ;  /* 0x0000001e691e7221 */ /* 0x000fe20000010100 */
[-C--:B------:R-:W-:Y:S01]  /*6860*/  FSEL R17, R40, R107.reuse, P1 ;  /* 0x0000006b28117208 */ /* 0x080fe20000800000 */
[----:B------:R-:W-:Y:S01]  /*6870*/  FMUL.FTZ R4, R233, R4 ;  /* 0x00000004e9047220 */ /* 0x000fe20000410000 */
[----:B------:R-:W-:Y:S01]  /*6880*/  FSEL R12, R12, R107, P0 ;  /* 0x0000006b0c0c7208 */ /* 0x000fe20000000000 */
[----:B------:R-:W-:Y:S01]  /*6890*/  FADD.FTZ R42, -R105, R42 ;  /* 0x0000002a692a7221 */ /* 0x000fe20000010100 */
[----:B------:R-:W-:Y:S01]  /*68a0*/  FSETP.GE.FTZ.AND P4, PT, R236, RZ, PT ;  /* 0x000000ffec00720b */ /* 0x000fe20003f96000 */
[----:B------:R-:W-:Y:S01]  /*68b0*/  FMUL.FTZ R17, R248, R17 ;  /* 0x00000011f8117220 */ /* 0x000fe20000410000 */
[----:B------:R-:W-:Y:S01]  /*68c0*/  FSETP.GE.FTZ.AND P3, PT, R237, RZ, PT ;  /* 0x000000ffed00720b */ /* 0x000fe20003f76000 */
[----:B------:R-:W-:Y:S01]  /*68d0*/  FMUL.FTZ R12, R249, R12 ;  /* 0x0000000cf90c7220 */ /* 0x000fe20000410000 */
[----:B------:R-:W-:Y:S01]  /*68e0*/  FSETP.GE.FTZ.AND P0, PT, R128, RZ, PT ;  /* 0x000000ff8000720b */ /* 0x000fe20003f16000 */
[----:B------:R-:W-:Y:S01]  /*68f0*/  STS [R7+-0x8000], R224 ;  /* 0xff8000e007007388 */ /* 0x000fe20000000800 */
[----:B-1----:R-:W-:Y:S01]  /*6900*/  FADD.FTZ R6, -R107, R29 ;  /* 0x0000001d6b067221 */ /* 0x002fe20000010100 */
[----:B------:R-:W-:Y:S01]  /*6910*/  F2FP.F16.F32.PACK_AB R32, R32, R9 ;  /* 0x000000092020723e */ /* 0x000fe200000000ff */
[----:B------:R-:W-:Y:S01]  /*6920*/  FADD.FTZ R46, -R105, R46 ;  /* 0x0000002e692e7221 */ /* 0x000fe20000010100 */
[-C--:B------:R-:W-:Y:S01]  /*6930*/  FSEL R9, R28, R107.reuse, P4 ;  /* 0x0000006b1c097208 */ /* 0x080fe20002000000 */
[----:B------:R1:W-:Y:S01]  /*6940*/  STS [R175+-0x6000], R22 ;  /* 0xffa00016af007388 */ /* 0x0003e20000000800 */
[----:B------:R-:W-:Y:S01]  /*6950*/  FSEL R6, R6, R107, P3 ;  /* 0x0000006b06067208 */ /* 0x000fe20001800000 */
[----:B------:R-:W-:Y:S01]  /*6960*/  FMUL.FTZ R16, R125, R16 ;  /* 0x000000107d107220 */ /* 0x000fe20000410000 */
[----:B------:R-:W-:Y:S01]  /*6970*/  FSETP.GE.FTZ.AND P4, PT, R117, RZ, PT ;  /* 0x000000ff7500720b */ /* 0x000fe20003f96000 */
[----:B------:R-:W-:Y:S01]  /*6980*/  FMUL.FTZ R9, R236, R9 ;  /* 0x00000009ec097220 */ /* 0x000fe20000410000 */
[----:B------:R-:W-:Y:S01]  /*6990*/  FSETP.GE.FTZ.AND P3, PT, R114, RZ, PT ;  /* 0x000000ff7200720b */ /* 0x000fe20003f76000 */
[----:B------:R-:W-:Y:S01]  /*69a0*/  FMUL.FTZ R6, R237, R6 ;  /* 0x00000006ed067220 */ /* 0x000fe20000410000 */
[----:B------:R-:W-:Y:S01]  /*69b0*/  F2FP.F16.F32.PACK_AB R13, R4, R13 ;  /* 0x0000000d040d723e */ /* 0x000fe200000000ff */
[----:B------:R-:W-:Y:S01]  /*69c0*/  FADD.FTZ R4, -R107, R45 ;  /* 0x0000002d6b047221 */ /* 0x000fe20000010100 */
[----:B------:R-:W-:Y:S01]  /*69d0*/  F2FP.F16.F32.PACK_AB R17, R12, R17 ;  /* 0x000000110c11723e */ /* 0x000fe200000000ff */
[C---:B------:R-:W-:Y:S01]  /*69e0*/  FADD.FTZ R12, -R105.reuse, R11 ;  /* 0x0000000b690c7221 */ /* 0x040fe20000010100 */
[----:B------:R-:W-:Y:S01]  /*69f0*/  FSETP.GE.FTZ.AND P1, PT, R124, RZ, PT ;  /* 0x000000ff7c00720b */ /* 0x000fe20003f36000 */
[----:B------:R-:W-:Y:S01]  /*6a00*/  FMUL.FTZ R51, R126, R51 ;  /* 0x000000337e337220 */ /* 0x000fe20000410000 */
[----:B------:R-:W-:Y:S01]  /*6a10*/  FSETP.GE.FTZ.AND P6, PT, R252, RZ, PT ;  /* 0x000000fffc00720b */ /* 0x000fe20003fd6000 */
[----:B------:R-:W-:Y:S01]  /*6a20*/  FADD.FTZ R58, -R105, R58 ;  /* 0x0000003a693a7221 */ /* 0x000fe20000010100 */
[----:B------:R-:W-:Y:S01]  /*6a30*/  FSETP.GE.FTZ.AND P5, PT, R119, RZ, PT ;  /* 0x000000ff7700720b */ /* 0x000fe20003fb6000 */
[----:B------:R-:W-:Y:S01]  /*6a40*/  FMUL.FTZ R20, R129, R20 ;  /* 0x0000001481147220 */ /* 0x000fe20000410000 */
        /* <DEDUP_REMOVED lines=8> */
[----:B------:R-:W-:Y:S01]  /*6ad0*/  F2FP.F16.F32.PACK_AB R18, R18, R19 ;  /* 0x000000131212723e */ /* 0x000fe200000000ff */
[----:B-1----:R-:W-:Y:S01]  /*6ae0*/  FADD.FTZ R22, -R105, R59 ;  /* 0x0000003b69167221 */ /* 0x002fe20000010100 */
[-C--:B------:R-:W-:Y:S01]  /*6af0*/  FSEL R25, R60, R107.reuse, P1 ;  /* 0x0000006b3c197208 */ /* 0x080fe20000800000 */
[--C-:B------:R-:W-:Y:S01]  /*6b00*/  IMAD.IADD R33, R179, 0x1, R8.reuse ;  /* 0x00000001b3217824 */ /* 0x100fe200078e0208 */
[-C--:B------:R-:W-:Y:S01]  /*6b10*/  FSEL R19, R44, R107.reuse, P6 ;  /* 0x0000006b2c137208 */ /* 0x080fe20003000000 */
[----:B------:R-:W-:Y:S01]  /*6b20*/  IMAD.SHL.U32 R57, R178, 0x8, RZ ;  /* 0x00000008b2397824 */ /* 0x000fe200078e00ff */
[----:B------:R-:W-:Y:S01]  /*6b30*/  FSEL R4, R4, R107, P5 ;  /* 0x0000006b04047208 */ /* 0x000fe20002800000 */
[----:B------:R-:W-:Y:S01]  /*6b40*/  @P0 FADD.FTZ R107, -R107, R61 ;  /* 0x0000003d6b6b0221 */ /* 0x000fe20000010100 */
[----:B------:R-:W-:Y:S01]  /*6b50*/  F2FP.F16.F32.PACK_AB R6, R6, R9 ;  /* 0x000000090606723e */ /* 0x000fe200000000ff */
[----:B------:R-:W-:Y:S01]  /*6b60*/  FMUL.FTZ R19, R252, R19 ;  /* 0x00000013fc137220 */ /* 0x000fe20000410000 */
[-C--:B------:R-:W-:Y:S01]  /*6b70*/  FSEL R9, R12, R105.reuse, P3 ;  /* 0x000000690c097208 */ /* 0x080fe20001800000 */
[----:B------:R-:W-:Y:S01]  /*6b80*/  FADD.FTZ R12, -R105, R27 ;  /* 0x0000001b690c7221 */ /* 0x000fe20000010100 */
[----:B------:R-:W-:Y:S01]  /*6b90*/  FSETP.GE.FTZ.AND P1, PT, R222, RZ, PT ;  /* 0x000000ffde00720b */ /* 0x000fe20003f36000 */
[----:B------:R-:W-:Y:S01]  /*6ba0*/  FMUL.FTZ R4, R119, R4 ;  /* 0x0000000477047220 */ /* 0x000fe20000410000 */
[----:B------:R-:W-:Y:S01]  /*6bb0*/  FSEL R10, R10, R105, P4 ;  /* 0x000000690a0a7208 */ /* 0x000fe20002000000 */
[----:B------:R-:W-:Y:S01]  /*6bc0*/  FMUL.FTZ R9, R218, R9 ;  /* 0x00000009da097220 */ /* 0x000fe20000410000 */
[----:B------:R-:W-:Y:S01]  /*6bd0*/  FSETP.GE.FTZ.AND P0, PT, R223, RZ, PT ;  /* 0x000000ffdf00720b */ /* 0x000fe20003f16000 */
[----:B------:R-:W-:Y:S01]  /*6be0*/  FMUL.FTZ R25, R124, R25 ;  /* 0x000000197c197220 */ /* 0x000fe20000410000 */
        /* <DEDUP_REMOVED lines=8> */
[----:B------:R-:W-:Y:S01]  /*6c70*/  F2FP.F16.F32.PACK_AB R10, R9, R10 ;  /* 0x0000000a090a723e */ /* 0x000fe200000000ff */
[----:B------:R-:W-:Y:S01]  /*6c80*/  FMUL.FTZ R128, R128, R107 ;  /* 0x0000006b80807220 */ /* 0x000fe20000410000 */
[-C--:B------:R-:W-:Y:S01]  /*6c90*/  FSEL R12, R12, R105.reuse, P0 ;  /* 0x000000690c0c7208 */ /* 0x080fe20000000000 */
[----:B------:R-:W-:Y:S01]  /*6ca0*/  IMAD R60, R177, UR4, RZ ;  /* 0x00000004b13c7c24 */ /* 0x000fe2000f8e02ff */
[----:B------:R-:W-:Y:S01]  /*6cb0*/  FSEL R9, R26, R105, P1 ;  /* 0x000000691a097208 */ /* 0x000fe20000800000 */
[----:B------:R-:W-:Y:S01]  /*6cc0*/  STS [R175+-0x5c00], R10 ;  /* 0xffa4000aaf007388 */ /* 0x000fe20000000800 */
[----:B------:R-:W-:Y:S01]  /*6cd0*/  FSETP.GE.FTZ.AND P0, PT, R238, RZ, PT ;  /* 0x000000ffee00720b */ /* 0x000fe20003f16000 */
[----:B------:R-:W-:Y:S01]  /*6ce0*/  FMUL.FTZ R12, R235, R12 ;  /* 0x0000000ceb0c7220 */ /* 0x000fe20000410000 */
[----:B------:R-:W-:Y:S01]  /*6cf0*/  FSETP.GE.FTZ.AND P1, PT, R239, RZ, PT ;  /* 0x000000ffef00720b */ /* 0x000fe20003f36000 */
[----:B------:R-:W-:Y:S01]  /*6d00*/  STS [R7+-0x6000], R32 ;  /* 0xffa0002007007388 */ /* 0x000fe20000000800 */
[----:B------:R-:W-:Y:S01]  /*6d10*/  F2FP.F16.F32.PACK_AB R24, R24, R11 ;  /* 0x0000000b1818723e */ /* 0x000fe200000000ff */
[----:B------:R-:W-:Y:S01]  /*6d20*/  FMUL.FTZ R9, R234, R9 ;  /* 0x00000009ea097220 */ /* 0x000fe20000410000 */
[-C--:B------:R-:W-:Y:S01]  /*6d30*/  FSEL R11, R14, R105.reuse, P0 ;  /* 0x000000690e0b7208 */ /* 0x080fe20000000000 */
[----:B------:R-:W-:Y:S01]  /*6d40*/  FADD.FTZ R14, -R105, R43 ;  /* 0x0000002b690e7221 */ /* 0x000fe20000010100 */
[----:B------:R-:W-:Y:S01]  /*6d50*/  FSEL R30, R30, R105, P1 ;  /* 0x000000691e1e7208 */ /* 0x000fe20000800000 */
[----:B------:R-:W-:Y:S01]  /*6d60*/  STS [R7+-0x5c00], R24 ;  /* 0xffa4001807007388 */ /* 0x000fe20000000800 */
[----:B------:R-:W-:Y:S01]  /*6d70*/  FSETP.GE.FTZ.AND P1, PT, R250, RZ, PT ;  /* 0x000000fffa00720b */ /* 0x000fe20003f36000 */
[----:B------:R-:W-:Y:S01]  /*6d80*/  FMUL.FTZ R11, R238, R11 ;  /* 0x0000000bee0b7220 */ /* 0x000fe20000410000 */
[----:B------:R-:W-:Y:S01]  /*6d90*/  FSETP.GE.FTZ.AND P0, PT, R251, RZ, PT ;  /* 0x000000fffb00720b */ /* 0x000fe20003f16000 */
[----:B------:R-:W-:Y:S01]  /*6da0*/  STS [R176+-0x8000], R229 ;  /* 0xff8000e5b0007388 */ /* 0x000fe20000000800 */
[-C--:B------:R-:W-:Y:S01]  /*6db0*/  FSEL R15, R42, R105.reuse, P1 ;  /* 0x000000692a0f7208 */ /* 0x080fe20000800000 */
[----:B------:R-:W-:Y:S01]  /*6dc0*/  FMUL.FTZ R30, R239, R30 ;  /* 0x0000001eef1e7220 */ /* 0x000fe20000410000 */
[----:B------:R-:W-:Y:S01]  /*6dd0*/  FSEL R14, R14, R105, P0 ;  /* 0x000000690e0e7208 */ /* 0x000fe20000000000 */
[----:B------:R-:W-:Y:S01]  /*6de0*/  STS [R176+-0x7c00], R5 ;  /* 0xff840005b0007388 */ /* 0x000fe20000000800 */
[----:B------:R-:W-:Y:S01]  /*6df0*/  F2FP.F16.F32.PACK_AB R9, R12, R9 ;  /* 0x000000090c09723e */ /* 0x000fe200000000ff */
[----:B------:R-:W-:Y:S01]  /*6e00*/  FMUL.FTZ R15, R250, R15 ;  /* 0x0000000ffa0f7220 */ /* 0x000fe20000410000 */
[----:B------:R-:W-:Y:S01]  /*6e10*/  F2FP.F16.F32.PACK_AB R11, R11, R30 ;  /* 0x0000001e0b0b723e */ /* 0x000fe200000000ff */
[----:B------:R-:W-:Y:S01]  /*6e20*/  FMUL.FTZ R14, R251, R14 ;  /* 0x0000000efb0e7220 */ /* 0x000fe20000410000 */
[----:B------:R-:W-:Y:S01]  /*6e30*/  FADD.FTZ R12, -R105, R47 ;  /* 0x0000002f690c7221 */ /* 0x000fe20000010100 */
[----:B------:R-:W-:Y:S02]  /*6e40*/  FSETP.GE.FTZ.AND P1, PT, R118, RZ, PT ;  /* 0x000000ff7600720b */ /* 0x000fe40003f36000 */
[----:B------:R-:W-:Y:S02]  /*6e50*/  FSETP.GE.FTZ.AND P5, PT, R121, RZ, PT ;  /* 0x000000ff7900720b */ /* 0x000fe40003fb6000 */
[----:B------:R-:W-:Y:S01]  /*6e60*/  F2FP.F16.F32.PACK_AB R15, R14, R15 ;  /* 0x0000000f0e0f723e */ /* 0x000fe200000000ff */
[----:B------:R-:W-:Y:S01]  /*6e70*/  IMAD.IADD R14, R176, 0x1, R8 ;  /* 0x00000001b00e7824 */ /* 0x000fe200078e0208 */
[----:B------:R-:W-:Y:S02]  /*6e80*/  F2FP.F16.F32.PACK_AB R4, R4, R19 ;  /* 0x000000130404723e */ /* 0x000fe400000000ff */
[-C--:B------:R-:W-:Y:S02]  /*6e90*/  FSEL R19, R46, R105.reuse, P1 ;  /* 0x000000692e137208 */ /* 0x080fe40000800000 */
[----:B------:R-:W-:Y:S01]  /*6ea0*/  STS [R14+-0x8000], R215 ;  /* 0xff8000d70e007388 */ /* 0x000fe20000000800 */
[----:B------:R-:W-:Y:S02]  /*6eb0*/  FSEL R12, R12, R105, P5 ;  /* 0x000000690c0c7208 */ /* 0x000fe40002800000 */
[----:B------:R-:W-:Y:S01]  /*6ec0*/  F2FP.F16.F32.PACK_AB R16, R51, R16 ;  /* 0x000000103310723e */ /* 0x000fe200000000ff */
[----:B------:R-:W-:Y:S01]  /*6ed0*/  STS [R14+-0x7c00], R18 ;  /* 0xff8400120e007388 */ /* 0x000fe20000000800 */
[----:B------:R-:W-:Y:S01]  /*6ee0*/  FSETP.GE.FTZ.AND P0, PT, R116, RZ, PT ;  /* 0x000000ff7400720b */ /* 0x000fe20003f16000 */
[----:B------:R-:W-:Y:S01]  /*6ef0*/  FMUL.FTZ R19, R118, R19 ;  /* 0x0000001376137220 */ /* 0x000fe20000410000 */
[----:B------:R-:W-:Y:S01]  /*6f00*/  FMUL.FTZ R12, R121, R12 ;  /* 0x0000000c790c7220 */ /* 0x000fe20000410000 */
[----:B------:R-:W-:Y:S01]  /*6f10*/  STS [R176+-0x6000], R13 ;  /* 0xffa0000db0007388 */ /* 0x000fe20000000800 */
[----:B------:R-:W-:Y:S02]  /*6f20*/  FSETP.GE.FTZ.AND P3, PT, R172, RZ, PT ;  /* 0x000000ffac00720b */ /* 0x000fe40003f76000 */
[----:B------:R-:W-:Y:S01]  /*6f30*/  FSETP.GE.FTZ.AND P4, PT, R113, RZ, PT ;  /* 0x000000ff7100720b */ /* 0x000fe20003f96000 */
[----:B------:R-:W-:Y:S01]  /*6f40*/  STS [R176+-0x5c00], R9 ;  /* 0xffa40009b0007388 */ /* 0x000fe20000000800 */
[----:B------:R-:W-:Y:S02]  /*6f50*/  F2FP.F16.F32.PACK_AB R12, R12, R19 ;  /* 0x000000130c0c723e */ /* 0x000fe400000000ff */
[----:B------:R-:W-:Y:S01]  /*6f60*/  F2FP.F16.F32.PACK_AB R56, R23, R56 ;  /* 0x000000381738723e */ /* 0x000fe200000000ff */
[----:B------:R-:W-:Y:S01]  /*6f70*/  STS [R14+-0x6000], R6 ;  /* 0xffa000060e007388 */ /* 0x000fe20000000800 */
[-C--:B------:R-:W-:Y:S02]  /*6f80*/  FSEL R23, R22, R105.reuse, P3 ;  /* 0x0000006916177208 */ /* 0x080fe40001800000 */
[----:B------:R-:W-:Y:S01]  /*6f90*/  FSEL R58, R58, R105, P4 ;  /* 0x000000693a3a7208 */ /* 0x000fe20002000000 */
[----:B------:R-:W-:Y:S01]  /*6fa0*/  STS [R14+-0x5c00], R11 ;  /* 0xffa4000b0e007388 */ /* 0x000fe20000000800 */
[----:B------:R-:W-:Y:S01]  /*6fb0*/  FSETP.GE.FTZ.AND P1, PT, R109, RZ, PT ;  /* 0x000000ff6d00720b */ /* 0x000fe20003f36000 */
[----:B------:R-:W-:Y:S01]  /*6fc0*/  FMUL.FTZ R23, R172, R23 ;  /* 0x00000017ac177220 */ /* 0x000fe20000410000 */
[----:B------:R-:W-:Y:S01]  /*6fd0*/  F2FP.F16.F32.PACK_AB R20, R131, R20 ;  /* 0x000000148314723e */ /* 0x000fe200000000ff */
[----:B------:R-:W-:Y:S01]  /*6fe0*/  STS [R174+-0x8000], R245 ;  /* 0xff8000f5ae007388 */ /* 0x000fe20000000800 */
[----:B------:R-:W-:Y:S01]  /*6ff0*/  FSEL R62, R62, R105, P1 ;  /* 0x000000693e3e7208 */ /* 0x000fe20000800000 */
[----:B------:R-:W-:Y:S01]  /*7000*/  FMUL.FTZ R58, R113, R58 ;  /* 0x0000003a713a7220 */ /* 0x000fe20000410000 */
[----:B------:R-:W-:Y:S01]  /*7010*/  @P0 FADD.FTZ R105, -R105, R63 ;  /* 0x0000003f69690221 */ /* 0x000fe20000010100 */
[----:B------:R-:W-:Y:S01]  /*7020*/  STS [R174+-0x7c00], R21 ;  /* 0xff840015ae007388 */ /* 0x000fe20000000800 */
[----:B------:R-:W-:Y:S01]  /*7030*/  F2FP.F16.F32.PACK_AB R49, R49, R64 ;  /* 0x000000403131723e */ /* 0x000fe200000000ff */
[----:B------:R-:W-:Y:S01]  /*7040*/  FMUL.FTZ R62, R109, R62 ;  /* 0x0000003e6d3e7220 */ /* 0x000fe20000410000 */
[----:B------:R-:W-:Y:S01]  /*7050*/  FMUL.FTZ R105, R116, R105 ;  /* 0x0000006974697220 */ /* 0x000fe20000410000 */
        /* <DEDUP_REMOVED lines=71> */
[----:B------:R-:W-:Y:S01]  /*74d0*/  VIADD R6, R194, 0x1 ;  /* 0x00000001c2067836 */ /* 0x000fe20000000000 */
[----:B------:R-:W-:Y:S01]  /*74e0*/  LOP3.LUT R7, R57, 0xd8, RZ, 0xc0, !PT ;  /* 0x000000d839077812 */ /* 0x000fe200078ec0ff */
[----:B------:R-:W-:Y:S02]  /*74f0*/  IMAD.U32 R5, R60, -0x80, RZ ;  /* 0xffffff803c057824 */ /* 0x000fe400078e00ff */
[-C--:B--2---:R-:W-:Y:S05]  /*7500*/  HMMA.16816.F32 R68, R16, R20.reuse, R68 ;  /* 0x000000141044723c */ /* 0x084fea0000001844 */
[----:B------:R-:W-:Y:S02]  /*7510*/  ISETP.NE.AND P0, PT, R6, 0x1, PT ;  /* 0x000000010600780c */ /* 0x000fe40003f05270 */
[----:B------:R-:W-:Y:S01]  /*7520*/  LOP3.LUT R4, R7, 0x18, R178, 0x78, !PT ;  /* 0x0000001807047812 */ /* 0x000fe200078e78b2 */
[C---:B------:R-:W-:Y:S04]  /*7530*/  HMMA.16816.F32 R72, R24.reuse, R20, R72 ;  /* 0x000000141848723c */ /* 0x040fe80000001848 */
[C---:B------:R-:W-:Y:S02]  /*7540*/  LEA R198, P1, R5.reuse, R198, 0x2 ;  /* 0x000000c605c67211 */ /* 0x040fe400078210ff */
[----:B------:R-:W-:Y:S02]  /*7550*/  LOP3.LUT R4, R4, 0x1f20, R57, 0xf8, !PT ;  /* 0x00001f2004047812 */ /* 0x000fe400078ef839 */
[-C--:B------:R-:W-:Y:S03]  /*7560*/  HMMA.16816.F32 R76, R24, R22.reuse, R76 ;  /* 0x00000016184c723c */ /* 0x080fe6000000184c */
[----:B------:R-:W-:Y:S02]  /*7570*/  LEA.HI.X.SX32 R199, R5, R199, 0x2, P1 ;  /* 0x000000c705c77211 */ /* 0x000fe400008f16ff */
[----:B------:R-:W-:Y:S03]  /*7580*/  LEA R59, R4, UR28, 0x1 ;  /* 0x0000001c043b7c11 */ /* 0x000fe6000f8e08ff */
[----:B------:R-:W-:Y:S01]  /*7590*/  HMMA.16816.F32 R80, R16, R22, R80 ;  /* 0x000000161050723c */ /* 0x000fe20000001850 */
[----:B------:R-:W-:Y:S08]  /*75a0*/  @!UPT UIADD3 URZ, UPT, UPT, URZ, URZ, URZ ;  /* 0x000000fffffff290 */ /* 0x000ff0000fffe0ff */
[----:B------:R-:W-:Y:S11]  /*75b0*/  @!P0 BRA `(.L_x_338) ;  /* 0x0000000000408947 */ /* 0x000ff60003800000 */
[----:B------:R-:W-:Y:S01]  /*75c0*/  IADD3 R5, P1, PT, RZ, -UR32, RZ ;  /* 0x80000020ff057c10 */ /* 0x000fe2000ff3e0ff */
[----:B------:R-:W-:Y:S04]  /*75d0*/  IMAD.U32 R7, RZ, RZ, UR36 ;  /* 0x00000024ff077e24 */ /* 0x000fe8000f8e00ff */
[----:B------:R-:W-:Y:S05]  /*75e0*/  IMAD.X R4, RZ, RZ, ~UR10, P1 ;  /* 0x8000000aff047e24 */ /* 0x000fea00088e06ff */
[----:B------:R-:W-:Y:S04]  /*75f0*/  SHF.R.S64 R5, R5, 0x1f, R4 ;  /* 0x0000001f05057819 */ /* 0x000fe80000001004 */
[----:B------:R-:W-:Y:S01]  /*7600*/  IADD3 R184, P1, PT, R5, R184, RZ ;  /* 0x000000b805b87210 */ /* 0x000fe20007f3e0ff */
[----:B------:R-:W-:Y:S03]  /*7610*/  IMAD.U32 R5, RZ, RZ, UR36 ;  /* 0x00000024ff057e24 */ /* 0x000fe6000f8e00ff */
[----:B------:R-:W-:Y:S01]  /*7620*/  LEA.HI.X.SX32 R185, R4, R185, 0x1, P1 ;  /* 0x000000b904b97211 */ /* 0x000fe200008f0eff */
[----:B------:R-:W-:Y:S01]  /*7630*/  IMAD.U32 R4, RZ, RZ, UR35 ;  /* 0x00000023ff047e24 */ /* 0x000fe2000f8e00ff */
[----:B------:R-:W-:Y:S03]  /*7640*/  LEA R8, P1, R7, R184, 0x1 ;  /* 0x000000b807087211 */ /* 0x000fe600078208ff */
[----:B------:R-:W-:Y:S01]  /*7650*/  @!PT LDS RZ, [RZ] ;  /* 0x00000000fffff984 */ /* 0x000fe20000000800 */
[----:B------:R-:W-:Y:S01]  /*7660*/  @!PT LDS RZ, [RZ] ;  /* 0x00000000fffff984 */ /* 0x000fe20000000800 */
[----:B------:R-:W-:Y:S01]  /*7670*/  @!PT LDS RZ, [RZ] ;  /* 0x00000000fffff984 */ /* 0x000fe20000000800 */
[----:B------:R1:W-:Y:S01]  /*7680*/  LDGSTS.E.BYPASS.LTC128B.128 [R59+0x4000], desc[UR24][R184.64] ;  /* 0x04000000b83b7fae */ /* 0x0003e2000b981a18 */
[----:B------:R-:W-:Y:S05]  /*7690*/  LEA.HI.X R9, R5, R185, R4, 0x1, P1 ;  /* 0x000000b905097211 */ /* 0x000fea00008f0c04 */
[----:B------:R1:W-:Y:S04]  /*76a0*/  LDGSTS.E.BYPASS.LTC128B.128 [R59+0x5000], desc[UR24][R8.64] ;  /* 0x05000000083b7fae */ /* 0x0003e8000b981a18 */
[----:B------:R-:W0:Y:S02]  /*76b0*/  LDGDEPBAR ;  /* 0x00000000000079af */ /* 0x000e240000000000 */
.L_x_338:
[----:B------:R-:W-:Y:S01]  /*76c0*/  LDSM.16.M88.4 R20, [R166] ;  /* 0x00000000a614783b */ /* 0x000fe20000000200 */
[----:B------:R-:W-:Y:S01]  /*76d0*/  VIADD R58, R166, 0x40 ;  /* 0x00000040a63a7836 */ /* 0x000fe20000000000 */
[----:B------:R-:W-:Y:S01]  /*76e0*/  ISETP.GT.AND P4, PT, R194, RZ, PT ;  /* 0x000000ffc200720c */ /* 0x000fe20003f84270 */
[----:B------:R-:W-:Y:S01]  /*76f0*/  @P2 VIADD R58, R166, 0xffffffc0 ;  /* 0xffffffc0a63a2836 */ /* 0x000fe20000000000 */
[----:B------:R-:W2:Y:S01]  /*7700*/  LDSM.16.MT88.4 R16, [R170+0x6000] ;  /* 0x00600000aa10783b */ /* 0x000ea20000004200 */
[----:B------:R-:W-:Y:S02]  /*7710*/  VIADD R200, R200, 0xfffffff8 ;  /* 0xfffffff8c8c87836 */ /* 0x000fe40000000000 */
[----:B------:R-:W-:Y:S01]  /*7720*/  IMAD.IADD R56, R3, 0x1, R58 ;  /* 0x0000000103387824 */ /* 0x000fe200078e023a */
[----:B------:R-:W1:Y:S04]  /*7730*/  LDSM.16.M88.4 R12, [R166+0x2000] ;  /* 0x00200000a60c783b */ /* 0x000e680000000200 */
[----:B------:R-:W-:Y:S04]  /*7740*/  LDSM.16.M88.4 R24, [R2] ;  /* 0x000000000218783b */ /* 0x000fe80000000200 */
[----:B------:R-:W3:Y:S04]  /*7750*/  LDSM.16.MT88.4 R28, [R170+0x6400] ;  /* 0x00640000aa1c783b */ /* 0x000ee80000004200 */
[----:B------:R-:W4:Y:S04]  /*7760*/  LDSM.16.M88.4 R32, [R2+0x2000] ;  /* 0x002000000220783b */ /* 0x000f280000000200 */
[----:B------:R-:W-:Y:S04]  /*7770*/  LDSM.16.MT88.4 R40, [R170+0x6800] ;  /* 0x00680000aa28783b */ /* 0x000fe80000004200 */
[----:B------:R-:W4:Y:S04]  /*7780*/  LDSM.16.M88.4 R36, [R58] ;  /* 0x000000003a24783b */ /* 0x000f280000000200 */
[----:B------:R-:W4:Y:S04]  /*7790*/  LDSM.16.M88.4 R44, [R58+0x2000] ;  /* 0x002000003a2c783b */ /* 0x000f280000000200 */
[----:B------:R-:W-:Y:S04]  /*77a0*/  LDSM.16.MT88.4 R48, [R170+0x6c00] ;  /* 0x006c0000aa30783b */ /* 0x000fe80000004200 */
[----:B------:R-:W-:Y:S01]  /*77b0*/  LDSM.16.M88.4 R52, [R56+0x2000] ;  /* 0x002000003834783b */ /* 0x000fe20000000200 */
        /* <DEDUP_REMOVED lines=20> */
[C---:B------:R-:W-:Y:S04]  /*7900*/  HMMA.16816.F32 R8, R52.reuse, R48, R8 ;  /* 0x000000303408723c */ /* 0x040fe80000001808 */
[C---:B------:R-:W-:Y:S04]  /*7910*/  LEA R48, P1, R187.reuse, R198, 0x2 ;  /* 0x000000c6bb307211 */ /* 0x040fe800078210ff */
[-C--:B------:R-:W-:Y:S03]  /*7920*/  HMMA.16816.F32 R12, R52, R50.reuse, R12 ;  /* 0x00000032340c723c */ /* 0x080fe6000000180c */
[----:B------:R-:W-:Y:S05]  /*7930*/  LEA.HI.X.SX32 R49, R187, R199, 0x2, P1 ;  /* 0x000000c7bb317211 */ /* 0x000fea00008f16ff */
        /* <DEDUP_REMOVED lines=11> */
[C---:B------:R-:W-:Y:S02]  /*79f0*/  LEA.HI.X.SX32 R55, R60.reuse, R53, 0x5, P1 ;  /* 0x000000353c377211 */ /* 0x040fe400008f2eff */
[C---:B------:R-:W-:Y:S03]  /*7a00*/  LEA R62, P1, R60.reuse, R54, 0x5 ;  /* 0x000000363c3e7211 */ /* 0x040fe600078228ff */
[----:B------:R-:W-:Y:S01]  /*7a10*/  HMMA.16816.F32 R16, R24, R30, R16 ;  /* 0x0000001e1810723c */ /* 0x000fe20000001810 */
[----:B------:R-:W4:Y:S03]  /*7a20*/  LDSM.16.M88.4 R24, [R58+0x6000] ;  /* 0x006000003a18783b */ /* 0x000f260000000200 */
[C---:B------:R-:W-:Y:S01]  /*7a30*/  LEA.HI.X.SX32 R63, R60.reuse, R55, 0x5, P1 ;  /* 0x000000373c3f7211 */ /* 0x040fe200008f2eff */
[----:B------:R-:W-:Y:S03]  /*7a40*/  LDSM.16.MT88.4 R28, [R170+0x7c00] ;  /* 0x007c0000aa1c783b */ /* 0x000fe60000004200 */
[-C--:B---3--:R-:W-:Y:S08]  /*7a50*/  HMMA.16816.F32 R4, R36, R40.reuse, R4 ;  /* 0x000000282404723c */ /* 0x088ff00000001804 */
[C---:B-1----:R-:W-:Y:S04]  /*7a60*/  HMMA.16816.F32 R8, R20.reuse, R40, R8 ;  /* 0x000000281408723c */ /* 0x042fe80000001808 */
[C---:B------:R-:W-:Y:S04]  /*7a70*/  LEA R40, P1, R60.reuse, R62, 0x5 ;  /* 0x0000003e3c287211 */ /* 0x040fe800078228ff */
[-C--:B------:R-:W-:Y:S01]  /*7a80*/  HMMA.16816.F32 R12, R20, R42.reuse, R12 ;  /* 0x0000002a140c723c */ /* 0x080fe2000000180c */
[----:B------:R-:W1:Y:S02]  /*7a90*/  LDSM.16.M88.4 R20, [R56+0x4000] ;  /* 0x004000003814783b */ /* 0x000e640000000200 */
[C---:B------:R-:W-:Y:S02]  /*7aa0*/  LEA.HI.X.SX32 R41, R60.reuse, R63, 0x5, P1 ;  /* 0x0000003f3c297211 */ /* 0x040fe400008f2eff */
[C---:B------:R-:W-:Y:S03]  /*7ab0*/  LEA R64, P1, R60.reuse, R40, 0x5 ;  /* 0x000000283c407211 */ /* 0x040fe600078228ff */
[----:B------:R-:W-:Y:S01]  /*7ac0*/  HMMA.16816.F32 R16, R36, R42, R16 ;  /* 0x0000002a2410723c */ /* 0x000fe20000001810 */
[----:B------:R-:W3:Y:S03]  /*7ad0*/  LDSM.16.M88.4 R36, [R56+0x6000] ;  /* 0x006000003824783b */ /* 0x000ee60000000200 */
[C---:B------:R-:W-:Y:S02]  /*7ae0*/  LEA.HI.X.SX32 R65, R60.reuse, R41, 0x5, P1 ;  /* 0x000000293c417211 */ /* 0x040fe400008f2eff */
[C---:B------:R-:W-:Y:S02]  /*7af0*/  LEA R42, P1, R60.reuse, R64, 0x5 ;  /* 0x000000403c2a7211 */ /* 0x040fe400078228ff */
[-C--:B--2---:R-:W-:Y:S05]  /*7b00*/  HMMA.16816.F32 R4, R32, R44.reuse, R4 ;  /* 0x0000002c2004723c */ /* 0x084fea0000001804 */
[C---:B------:R-:W-:Y:S03]  /*7b10*/  LEA.HI.X.SX32 R43, R60.reuse, R65, 0x5, P1 ;  /* 0x000000413c2b7211 */ /* 0x040fe600008f2eff */
[C---:B----4-:R-:W-:Y:S04]  /*7b20*/  HMMA.16816.F32 R8, R24.reuse, R44, R8 ;  /* 0x0000002c1808723c */ /* 0x050fe80000001808 */
[C---:B------:R-:W-:Y:S04]  /*7b30*/  LEA R44, P1, R60.reuse, R42, 0x5 ;  /* 0x0000002a3c2c7211 */ /* 0x040fe800078228ff */
[-C--:B------:R-:W-:Y:S03]  /*7b40*/  HMMA.16816.F32 R12, R24, R46.reuse, R12 ;  /* 0x0000002e180c723c */ /* 0x080fe6000000180c */
[----:B------:R-:W-:Y:S01]  /*7b50*/  @P0 IMAD.WIDE.U32 R24, R173, 0x4, R202 ;  /* 0x00000004ad180825 */ /* 0x000fe200078e00ca */
[C---:B------:R-:W-:Y:S02]  /*7b60*/  LEA.HI.X.SX32 R45, R60.reuse, R43, 0x5, P1 ;  /* 0x0000002b3c2d7211 */ /* 0x040fe400008f2eff */
[C---:B------:R-:W-:Y:S02]  /*7b70*/  LEA R66, P1, R60.reuse, R44, 0x5 ;  /* 0x0000002c3c427211 */ /* 0x040fe400078228ff */
[----:B------:R-:W-:Y:S01]  /*7b80*/  HMMA.16816.F32 R16, R32, R46, R16 ;  /* 0x0000002e2010723c */ /* 0x000fe20000001810 */
[----:B------:R-:W-:Y:S03]  /*7b90*/  LDSM.16.MT88.4 R32, [R168+UR5+0xc800] ;  /* 0x00c80005a820783b */ /* 0x000fe60008004200 */
[C---:B------:R-:W-:Y:S01]  /*7ba0*/  LEA.HI.X.SX32 R67, R60.reuse, R45, 0x5, P1 ;  /* 0x0000002d3c437211 */ /* 0x040fe200008f2eff */
[----:B------:R-:W5:Y:S01]  /*7bb0*/  @P0 LDG.E R192, desc[UR24][R24.64+-0x200] ;  /* 0xfffe001818c00981 */ /* 0x000f62000c1e1900 */
[C---:B------:R-:W-:Y:S02]  /*7bc0*/  LEA R46, P1, R60.reuse, R66, 0x5 ;  /* 0x000000423c2e7211 */ /* 0x040fe400078228ff */
[-C--:B-1----:R-:W-:Y:S01]  /*7bd0*/  HMMA.16816.F32 R4, R20, R28.reuse, R4 ;  /* 0x0000001c1404723c */ /* 0x082fe20000001804 */
[----:B------:R-:W5:Y:S04]  /*7be0*/  @P0 LDG.E R191, desc[UR24][R24.64+-0x1e0] ;  /* 0xfffe201818bf0981 */ /* 0x000f68000c1e1900 */
[----:B------:R-:W5:Y:S01]  /*7bf0*/  @P0 LDG.E R190, desc[UR24][R24.64+-0x100] ;  /* 0xffff001818be0981 */ /* 0x000f62000c1e1900 */
[C---:B------:R-:W-:Y:S02]  /*7c00*/  LEA.HI.X.SX32 R47, R60.reuse, R67, 0x5, P1 ;  /* 0x000000433c2f7211 */ /* 0x040fe400008f2eff */
[C---:B---3--:R-:W-:Y:S01]  /*7c10*/  HMMA.16816.F32 R8, R36.reuse, R28, R8 ;  /* 0x0000001c2408723c */ /* 0x048fe20000001808 */
[----:B------:R1:W5:Y:S03]  /*7c20*/  @P0 LDG.E R189, desc[UR24][R24.64+-0xe0] ;  /* 0xffff201818bd0981 */ /* 0x000366000c1e1900 */
[C---:B------:R-:W-:Y:S04]  /*7c30*/  LEA R100, P1, R60.reuse, R46, 0x5 ;  /* 0x0000002e3c647211 */ /* 0x040fe800078228ff */
[-C--:B------:R-:W-:Y:S03]  /*7c40*/  HMMA.16816.F32 R12, R36, R30.reuse, R12 ;  /* 0x0000001e240c723c */ /* 0x080fe6000000180c */
[----:B------:R-:W-:Y:S01]  /*7c50*/  REDG.E.ADD.F32.FTZ.RN.STRONG.GPU desc[UR24][R198.64], R4 ;  /* 0x00000004c60079a6 */ /* 0x000fe2000c12f318 */
[C---:B------:R-:W-:Y:S02]  /*7c60*/  LEA.HI.X.SX32 R101, R60.reuse, R47, 0x5, P1 ;  /* 0x0000002f3c657211 */ /* 0x040fe400008f2eff */
[C---:B------:R-:W-:Y:S01]  /*7c70*/  LEA R36, P1, R60.reuse, R100, 0x5 ;  /* 0x000000643c247211 */ /* 0x040fe200078228ff */
[----:B------:R-:W-:Y:S01]  /*7c80*/  REDG.E.ADD.F32.FTZ.RN.STRONG.GPU desc[UR24][R48.64], R5 ;  /* 0x00000005300079a6 */ /* 0x000fe2000c12f318 */
[----:B------:R-:W-:Y:S03]  /*7c90*/  HMMA.16816.F32 R16, R20, R30, R16 ;  /* 0x0000001e1410723c */ /* 0x000fe60000001810 */
        /* <DEDUP_REMOVED lines=8> */
[----:B------:R-:W-:Y:S03]  /*7d20*/  LEA.HI.X.SX32 R105, R60, R103, 0x5, P1 ;  /* 0x000000673c697211 */ /* 0x000fe600008f2eff */
[----:B------:R-:W-:Y:S04]  /*7d30*/  REDG.E.ADD.F32.FTZ.RN.STRONG.GPU desc[UR24][R40.64], R10 ;  /* 0x0000000a280079a6 */ /* 0x000fe8000c12f318 */
[----:B------:R-:W-:Y:S04]  /*7d40*/  REDG.E.ADD.F32.FTZ.RN.STRONG.GPU desc[UR24][R64.64], R11 ;  /* 0x0000000b400079a6 */ /* 0x000fe8000c12f318 */
[----:B------:R-:W-:Y:S04]  /*7d50*/  REDG.E.ADD.F32.FTZ.RN.STRONG.GPU desc[UR24][R42.64], R16 ;  /* 0x000000102a0079a6 */ /* 0x000fe8000c12f318 */
[----:B------:R-:W-:Y:S04]  /*7d60*/  REDG.E.ADD.F32.FTZ.RN.STRONG.GPU desc[UR24][R44.64], R17 ;  /* 0x000000112c0079a6 */ /* 0x000fe8000c12f318 */
        /* <DEDUP_REMOVED lines=57> */
[----:B------:R-:W-:Y:S01]  /*8100*/  LOP3.LUT R4, R194, 0x1, RZ, 0xc0, !PT ;  /* 0x00000001c2047812 */ /* 0x000fe200078ec0ff */
[----:B------:R-:W-:Y:S01]  /*8110*/  VIADD R6, R165, 0xffffe000 ;  /* 0xffffe000a5067836 */ /* 0x000fe20000000000 */
[----:B------:R-:W-:Y:S01]  /*8120*/  @P0 IADD3 R5, P3, PT, R202, -0x200, RZ ;  /* 0xfffffe00ca050810 */ /* 0x000fe20007f7e0ff */
[----:B------:R-:W-:Y:S01]  /*8130*/  VIADD R194, R194, 0xffffffff ;  /* 0xffffffffc2c27836 */ /* 0x000fe20000000000 */
[-C--:B-1----:R-:W-:Y:S05]  /*8140*/  HMMA.16816.F32 R84, R24, R28.reuse, R84 ;  /* 0x0000001c1854723c */ /* 0x082fea0000001854 */
[----:B------:R-:W-:Y:S01]  /*8150*/  ISETP.NE.U32.AND P1, PT, R4, 0x1, PT ;  /* 0x000000010400780c */ /* 0x000fe20003f25070 */
[----:B------:R-:W-:Y:S01]  /*8160*/  @P0 IMAD.MOV.U32 R202, RZ, RZ, R5 ;  /* 0x000000ffffca0224 */ /* 0x000fe200078e0005 */
[----:B------:R-:W-:Y:S01]  /*8170*/  @P0 IADD3.X R4, PT, PT, R203, -0x1, RZ, P3, !PT ;  /* 0xffffffffcb040810 */ /* 0x000fe20001ffe4ff */
[C---:B------:R-:W-:Y:S04]  /*8180*/  HMMA.16816.F32 R88, R32.reuse, R28, R88 ;  /* 0x0000001c2058723c */ /* 0x040fe80000001858 */
[----:B------:R-:W-:Y:S04]  /*8190*/  @P0 IMAD.MOV.U32 R203, RZ, RZ, R4 ;  /* 0x000000ffffcb0224 */ /* 0x000fe800078e0004 */
[-C--:B------:R-:W-:Y:S03]  /*81a0*/  HMMA.16816.F32 R92, R32, R30.reuse, R92 ;  /* 0x0000001e205c723c */ /* 0x080fe6000000185c */
[----:B------:R-:W-:Y:S01]  /*81b0*/  @P1 VIADD R6, R165, 0x2000 ;  /* 0x00002000a5061836 */ /* 0x000fe20000000000 */
[----:B------:R-:W-:Y:S03]  /*81c0*/  @P0 IADD3 R180, P1, PT, R180, -0x200, RZ ;  /* 0xfffffe00b4b40810 */ /* 0x000fe60007f3e0ff */
[----:B------:R-:W-:Y:S01]  /*81d0*/  IMAD.MOV.U32 R165, RZ, RZ, R6 ;  /* 0x000000ffffa57224 */ /* 0x000fe200078e0006 */
[----:B------:R-:W-:Y:S04]  /*81e0*/  HMMA.16816.F32 R96, R24, R30, R96 ;  /* 0x0000001e1860723c */ /* 0x000fe80000001860 */
[----:B------:R-:W-:Y:S04]  /*81f0*/  @P0 IADD3.X R181, PT, PT, R181, -0x1, RZ, P1, !PT ;  /* 0xffffffffb5b50810 */ /* 0x000fe80000ffe4ff */
[----:B------:R-:W-:Y:S01]  /*8200*/  @!UPT UIADD3 URZ, UPT, UPT, URZ, URZ, URZ ;  /* 0x000000fffffff290 */ /* 0x000fe2000fffe0ff */
[----:B------:R-:W-:Y:S11]  /*8210*/  @P4 BRA `(.L_x_339) ;  /* 0xffffffa400bc4947 */ /* 0x000ff6000383ffff */
[----:B------:R-:W1:Y:S01]  /*8220*/  S2R R0, SR_TID.X ;  /* 0x0000000000007919 */ /* 0x000e620000002100 */
[----:B------:R-:W2:Y:S01]  /*8230*/  LDCU UR4, c[0x0][0x500] ;  /* 0x0000a000ff0477ac */ /* 0x000ea20008000800 */
[----:B------:R-:W-:Y:S01]  /*8240*/  ISETP.NE.AND P0, PT, R196, -0x1, PT ;  /* 0xffffffffc400780c */ /* 0x000fe20003f05270 */
[----:B------:R-:W3:Y:S01]  /*8250*/  LDCU UR8, c[0x0][0x4fc] ;  /* 0x00009f80ff0877ac */ /* 0x000ee20008000800 */
        /* <DEDUP_REMOVED lines=13> */
[C---:B-1----:R-:W-:Y:S01]  /*8330*/  SHF.L.U32 R2, R0.reuse, 0x4, RZ ;  /* 0x0000000400027819 */ /* 0x042fe200000006ff */
[----:B------:R-:W-:Y:S01]  /*8340*/  FMUL.FTZ R93, R93, UR4 ;  /* 0x000000045d5d7c20 */ /* 0x000fe20008410000 */
[----:B------:R-:W-:Y:S01]  /*8350*/  SHF.L.U32 R3, R0, 0x1, RZ ;  /* 0x0000000100037819 */ /* 0x000fe200000006ff */
[----:B------:R-:W-:Y:S01]  /*8360*/  FMUL.FTZ R94, R94, UR4 ;  /* 0x000000045e5e7c20 */ /* 0x000fe20008410000 */
[----:B------:R-:W-:Y:S01]  /*8370*/  LOP3.LUT R2, R2, 0x600, RZ, 0xc0, !PT ;  /* 0x0000060002027812 */ /* 0x000fe200078ec0ff */
[----:B------:R-:W-:Y:S01]  /*8380*/  FMUL.FTZ R95, R95, UR4 ;  /* 0x000000045f5f7c20 */ /* 0x000fe20008410000 */
[----:B------:R-:W-:Y:S01]  /*8390*/  SHF.L.U32 R4, R0, 0x3, RZ ;  /* 0x0000000300047819 */ /* 0x000fe200000006ff */
[----:B---3--:R-:W-:Y:S01]  /*83a0*/  FMUL.FTZ R68, R68, UR8 ;  /* 0x0000000844447c20 */ /* 0x008fe20008410000 */
[----:B------:R-:W-:Y:S01]  /*83b0*/  LOP3.LUT R3, R2, 0x6, R3, 0xf8, !PT ;  /* 0x0000000602037812 */ /* 0x000fe200078ef803 */
[----:B------:R-:W-:Y:S01]  /*83c0*/  FMUL.FTZ R69, R69, UR8 ;  /* 0x0000000845457c20 */ /* 0x000fe20008410000 */
[----:B------:R-:W-:Y:S01]  /*83d0*/  SHF.R.U32.HI R2, RZ, 0x4, R0 ;  /* 0x00000004ff027819 */ /* 0x000fe20000011600 */
[----:B------:R-:W-:Y:S01]  /*83e0*/  FMUL.FTZ R70, R70, UR8 ;  /* 0x0000000846467c20 */ /* 0x000fe20008410000 */
[----:B------:R-:W-:Y:S01]  /*83f0*/  LOP3.LUT R5, R4, 0xc0, RZ, 0xc0, !PT ;  /* 0x000000c004057812 */ /* 0x000fe200078ec0ff */
[----:B------:R-:W-:Y:S01]  /*8400*/  FMUL.FTZ R71, R71, UR8 ;  /* 0x0000000847477c20 */ /* 0x000fe20008410000 */
[----:B------:R-:W-:Y:S01]  /*8410*/  LOP3.LUT R3, R3, 0x20, R4, 0xf8, !PT ;  /* 0x0000002003037812 */ /* 0x000fe200078ef804 */
[----:B------:R-:W-:Y:S01]  /*8420*/  FMUL.FTZ R80, R80, UR8 ;  /* 0x0000000850507c20 */ /* 0x000fe20008410000 */
[----:B------:R-:W-:Y:S01]  /*8430*/  LOP3.LUT R2, R2, 0x8, RZ, 0xc0, !PT ;  /* 0x0000000802027812 */ /* 0x000fe200078ec0ff */
[----:B------:R-:W-:Y:S01]  /*8440*/  FMUL.FTZ R81, R81, UR8 ;  /* 0x0000000851517c20 */ /* 0x000fe20008410000 */
[----:B------:R-:W-:Y:S01]  /*8450*/  LOP3.LUT R5, R5, 0x18, R0, 0xf8, !PT ;  /* 0x0000001805057812 */ /* 0x000fe200078ef800 */
[----:B------:R-:W-:Y:S01]  /*8460*/  FMUL.FTZ R82, R82, UR8 ;  /* 0x0000000852527c20 */ /* 0x000fe20008410000 */
[----:B------:R-:W-:Y:S01]  /*8470*/  FMUL.FTZ R83, R83, UR8 ;  /* 0x0000000853537c20 */ /* 0x000fe20008410000 */
[----:B------:R-:W-:Y:S01]  /*8480*/  F2FP.F16.F32.PACK_AB R84, R85, R84 ;  /* 0x000000545554723e */ /* 0x000fe200000000ff */
[----:B------:R-:W-:Y:S01]  /*8490*/  FMUL.FTZ R72, R72, UR8 ;  /* 0x0000000848487c20 */ /* 0x000fe20008410000 */
[----:B------:R-:W-:Y:S01]  /*84a0*/  LOP3.LUT R2, R3, R5, R2, 0xf6, !PT ;  /* 0x0000000503027212 */ /* 0x000fe200078ef602 */
[----:B------:R-:W-:Y:S01]  /*84b0*/  FMUL.FTZ R73, R73, UR8 ;  /* 0x0000000849497c20 */ /* 0x000fe20008410000 */
[----:B------:R-:W-:Y:S01]  /*84c0*/  SHF.L.U32 R3, R178, 0x2, RZ ;  /* 0x00000002b2037819 */ /* 0x000fe200000006ff */
[----:B------:R-:W-:Y:S01]  /*84d0*/  FMUL.FTZ R74, R74, UR8 ;  /* 0x000000084a4a7c20 */ /* 0x000fe20008410000 */
[----:B------:R-:W-:Y:S01]  /*84e0*/  LEA R5, R2, UR23, 0x1 ;  /* 0x0000001702057c11 */ /* 0x000fe2000f8e08ff */
[----:B------:R-:W-:Y:S01]  /*84f0*/  BAR.SYNC.DEFER_BLOCKING 0x0 ;  /* 0x0000000000007b1d */ /* 0x000fe20000010000 */
[----:B------:R-:W-:Y:S01]  /*8500*/  LOP3.LUT R3, R3, 0x40, RZ, 0xc0, !PT ;  /* 0x0000004003037812 */ /* 0x000fe200078ec0ff */
[----:B------:R-:W-:Y:S01]  /*8510*/  FMUL.FTZ R75, R75, UR8 ;  /* 0x000000084b4b7c20 */ /* 0x000fe20008410000 */
[----:B------:R-:W-:Y:S01]  /*8520*/  IADD3 R2, PT, PT, R5, 0x6000, RZ ;  /* 0x0000600005027810 */ /* 0x000fe20007ffe0ff */
[----:B------:R-:W-:Y:S01]  /*8530*/  FMUL.FTZ R76, R76, UR8 ;  /* 0x000000084c4c7c20 */ /* 0x000fe20008410000 */
[----:B------:R-:W-:Y:S01]  /*8540*/  F2FP.F16.F32.PACK_AB R86, R87, R86 ;  /* 0x000000565756723e */ /* 0x000fe200000000ff */
[----:B------:R-:W-:Y:S01]  /*8550*/  FMUL.FTZ R77, R77, UR8 ;  /* 0x000000084d4d7c20 */ /* 0x000fe20008410000 */
[----:B------:R-:W-:Y:S01]  /*8560*/  F2FP.F16.F32.PACK_AB R96, R97, R96 ;  /* 0x000000606160723e */ /* 0x000fe200000000ff */
[----:B------:R-:W-:Y:S01]  /*8570*/  FMUL.FTZ R78, R78, UR8 ;  /* 0x000000084e4e7c20 */ /* 0x000fe20008410000 */
[----:B------:R-:W-:Y:S01]  /*8580*/  F2FP.F16.F32.PACK_AB R98, R99, R98 ;  /* 0x000000626362723e */ /* 0x000fe200000000ff */
[----:B------:R-:W-:Y:S01]  /*8590*/  FMUL.FTZ R79, R79, UR8 ;  /* 0x000000084f4f7c20 */ /* 0x000fe20008410000 */
[----:B------:R-:W-:-:S02]  /*85a0*/  IADD3 R3, PT, PT, R2, -R3, RZ ;  /* 0x8000000302037210 */ /* 0x000fc40007ffe0ff */
[----:B------:R-:W-:Y:S02]  /*85b0*/  F2FP.F16.F32.PACK_AB R88, R89, R88 ;  /* 0x000000585958723e */ /* 0x000fe400000000ff */
[----:B------:R-:W-:Y:S02]  /*85c0*/  F2FP.F16.F32.PACK_AB R90, R91, R90 ;  /* 0x0000005a5b5a723e */ /* 0x000fe400000000ff */
[----:B------:R-:W-:Y:S02]  /*85d0*/  F2FP.F16.F32.PACK_AB R92, R93, R92 ;  /* 0x0000005c5d5c723e */ /* 0x000fe400000000ff */
[----:B------:R-:W-:Y:S02]  /*85e0*/  F2FP.F16.F32.PACK_AB R94, R95, R94 ;  /* 0x0000005e5f5e723e */ /* 0x000fe400000000ff */
[----:B------:R-:W-:Y:S02]  /*85f0*/  F2FP.F16.F32.PACK_AB R68, R69, R68 ;  /* 0x000000444544723e */ /* 0x000fe400000000ff */
[----:B------:R-:W-:Y:S01]  /*8600*/  F2FP.F16.F32.PACK_AB R70, R71, R70 ;  /* 0x000000464746723e */ /* 0x000fe200000000ff */
[----:B------:R1:W-:Y:S01]  /*8610*/  STS [R5+0x6000], R84 ;  /* 0x0060005405007388 */ /* 0x0003e20000000800 */
[----:B------:R-:W-:-:S02]  /*8620*/  F2FP.F16.F32.PACK_AB R80, R81, R80 ;  /* 0x000000505150723e */ /* 0x000fc400000000ff */
[----:B------:R-:W-:Y:S01]  /*8630*/  F2FP.F16.F32.PACK_AB R82, R83, R82 ;  /* 0x000000525352723e */ /* 0x000fe200000000ff */
[----:B------:R1:W-:Y:S01]  /*8640*/  STS [R5+0x6200], R86 ;  /* 0x0062005605007388 */ /* 0x0003e20000000800 */
[----:B------:R-:W-:Y:S02]  /*8650*/  F2FP.F16.F32.PACK_AB R72, R73, R72 ;  /* 0x000000484948723e */ /* 0x000fe400000000ff */
[----:B------:R-:W-:Y:S01]  /*8660*/  F2FP.F16.F32.PACK_AB R74, R75, R74 ;  /* 0x0000004a4b4a723e */ /* 0x000fe200000000ff */
[----:B------:R1:W-:Y:S01]  /*8670*/  STS [R3+0x20], R96 ;  /* 0x0000206003007388 */ /* 0x0003e20000000800 */
[----:B------:R-:W-:Y:S02]  /*8680*/  F2FP.F16.F32.PACK_AB R76, R77, R76 ;  /* 0x0000004c4d4c723e */ /* 0x000fe400000000ff */
        /* <DEDUP_REMOVED lines=24> */
[----:B------:R-:W-:Y:S05]  /*8810*/  BRA `(.L_x_341) ;  /* 0x0000000000147947 */ /* 0x000fea0003800000 */
.L_x_340:
[----:B------:R-:W2:Y:S01]  /*8820*/  LDCU.64 UR10, c[0x0][0x5c0] ;  /* 0x0000b800ff0a77ac */ /* 0x000ea20008000a00 */
[----:B------:R-:W-:-:S05]  /*8830*/  IADD3 R16, PT, PT, R195, R196, RZ ;  /* 0x000000c4c3107210 */ /* 0x000fca0007ffe0ff */
[C---:B--2---:R-:W-:Y:S02]  /*8840*/  IMAD R6, R16.reuse, UR11, RZ ;  /* 0x0000000b10067c24 */ /* 0x044fe4000f8e02ff */
[----:B------:R-:W-:-:S05]  /*8850*/  IMAD.WIDE.U32 R16, R16, UR10, RZ ;  /* 0x0000000a10107c25 */ /* 0x000fca000f8e00ff */
[----:B------:R-:W-:Y:S02]  /*8860*/  IADD3 R6, PT, PT, R17, R6, RZ ;  /* 0x0000000611067210 */ /* 0x000fe40007ffe0ff */
.L_x_341:
        /* <DEDUP_REMOVED lines=10> */
[----:B------:R-:W-:Y:S06]  /*8910*/  BRA `(.L_x_343) ;  /* 0x0000000000147947 */ /* 0x000fec0003800000 */
.L_x_342:
[----:B------:R-:W2:Y:S01]  /*8920*/  LDCU.64 UR8, c[0x0][0x5c8] ;  /* 0x0000b900ff0877ac */ /* 0x000ea20008000a00 */
[----:B------:R-:W-:-:S05]  /*8930*/  IADD3 R14, PT, PT, R195, R196, RZ ;  /* 0x000000c4c30e7210 */ /* 0x000fca0007ffe0ff */
[C---:B--2---:R-:W-:Y:S02]  /*8940*/  IMAD R12, R14.reuse, UR9, RZ ;  /* 0x000000090e0c7c24 */ /* 0x044fe4000f8e02ff */
[----:B------:R-:W-:-:S05]  /*8950*/  IMAD.WIDE.U32 R14, R14, UR8, RZ ;  /* 0x000000080e0e7c25 */ /* 0x000fca000f8e00ff */
[----:B------:R-:W-:Y:S02]  /*8960*/  IADD3 R12, PT, PT, R15, R12, RZ ;  /* 0x0000000c0f0c7210 */ /* 0x000fe40007ffe0ff */
.L_x_343:
[----:B------:R-:W-:Y:S01]  /*8970*/  BAR.SYNC.DEFER_BLOCKING 0x0 ;  /* 0x0000000000007b1d */ /* 0x000fe20000010000 */
[----:B------:R-:W-:Y:S01]  /*8980*/  USHF.L.U32 UR4, UR22, 0x7, URZ ;  /* 0x0000000716047899 */ /* 0x000fe200080006ff */
[----:B------:R-:W-:Y:S01]  /*8990*/  SHF.R.U32.HI R0, RZ, 0x2, R0 ;  /* 0x00000002ff007819 */ /* 0x000fe20000011600 */
[----:B------:R-:W-:Y:S01]  /*89a0*/  USHF.L.U32 UR15, UR22, 0x7, URZ ;  /* 0x00000007160f7899 */ /* 0x000fe200080006ff */
[----:B------:R-:W-:Y:S01]  /*89b0*/  LOP3.LUT R22, R57, 0x18, RZ, 0xc0, !PT ;  /* 0x0000001839167812 */ /* 0x000fe200078ec0ff */
[----:B------:R-:W-:-:S03]  /*89c0*/  UIMAD.WIDE.U32 UR18, UR4, UR10, URZ ;  /* 0x0000000a041272a5 */ /* 0x000fc6000f8e00ff */
[----:B-1----:R-:W1:Y:S01]  /*89d0*/  LDC.64 R4, c[0x0][0x5d8] ;  /* 0x00017600ff047b82 */ /* 0x002e620000000a00 */
[----:B------:R-:W-:Y:S01]  /*89e0*/  USHF.R.S32.HI UR16, URZ, 0x1f, UR4 ;  /* 0x0000001fff107899 */ /* 0x000fe20008011404 */
[----:B------:R-:W-:Y:S01]  /*89f0*/  LEA.HI R178, R178, 0x40, RZ, 0x1e ;  /* 0x00000040b2b27811 */ /* 0x000fe200078ff0ff */
[----:B------:R-:W-:Y:S01]  /*8a00*/  UIADD3 UR34, UPT, UPT, -UR15, UR34, URZ ;  /* 0x000000220f227290 */ /* 0x000fe2000fffe1ff */
[----:B------:R-:W-:Y:S01]  /*8a10*/  IMAD.MOV.U32 R23, RZ, RZ, RZ ;  /* 0x000000ffff177224 */ /* 0x000fe200078e00ff */
[----:B------:R-:W-:Y:S01]  /*8a20*/  UIMAD UR14, UR16, UR10, URZ ;  /* 0x0000000a100e72a4 */ /* 0x000fe2000f8e02ff */
[----:B------:R-:W-:Y:S01]  /*8a30*/  IMAD.U32 R2, RZ, RZ, UR18 ;  /* 0x00000012ff027e24 */ /* 0x000fe2000f8e00ff */
[----:B------:R-:W-:Y:S01]  /*8a40*/  BSSY.RECONVERGENT B0, `(.L_x_344) ;  /* 0x000001b000007945 */ /* 0x000fe20003800200 */
[----:B------:R-:W-:Y:S01]  /*8a50*/  IMAD.U32 R3, RZ, RZ, UR19 ;  /* 0x00000013ff037e24 */ /* 0x000fe2000f8e00ff */
[----:B------:R-:W-:Y:S01]  /*8a60*/  UIMAD UR14, UR4, UR11, UR14 ;  /* 0x0000000b040e72a4 */ /* 0x000fe2000f8e020e */
[----:B------:R-:W-:-:S02]  /*8a70*/  ISETP.GE.AND P1, PT, R0, UR34, PT ;  /* 0x0000002200007c0c */ /* 0x000fc4000bf26270 */
[----:B------:R-:W-:Y:S02]  /*8a80*/  LOP3.LUT R19, R2, 0x18, R57, 0xf8, !PT ;  /* 0x0000001802137812 */ /* 0x000fe400078ef839 */
[----:B------:R-:W2:Y:S01]  /*8a90*/  LDC.64 R2, c[0x0][0x5e0] ;  /* 0x00017800ff027b82 */ /* 0x000ea20000000a00 */
[----:B------:R-:W-:Y:S01]  /*8aa0*/  IMAD.U32 R7, RZ, RZ, UR14 ;  /* 0x0000000eff077e24 */ /* 0x000fe2000f8e00ff */
[----:B------:R-:W-:Y:S01]  /*8ab0*/  IADD3 R18, P0, PT, R16, R19, RZ ;  /* 0x0000001310127210 */ /* 0x000fe20007f1e0ff */
[----:B------:R3:W4:Y:S01]  /*8ac0*/  LDS.128 R8, [R59+0x7000] ;  /* 0x007000003b087984 */ /* 0x0007220000000c00 */
[----:B------:R-:W-:Y:S02]  /*8ad0*/  ISETP.GE.AND P2, PT, R178, UR34, PT ;  /* 0x00000022b2007c0c */ /* 0x000fe4000bf46270 */
[----:B------:R-:W-:Y:S01]  /*8ae0*/  IADD3.X R19, PT, PT, R6, UR19, R7, P0, !PT ;  /* 0x0000001306137c10 */ /* 0x000fe200087fe407 */
[----:B------:R-:W-:Y:S01]  /*8af0*/  IMAD.U32 R6, RZ, RZ, UR8 ;  /* 0x00000008ff067e24 */ /* 0x000fe2000f8e00ff */
[----:B------:R-:W-:Y:S01]  /*8b00*/  IADD3 R16, P0, PT, R0, 0x40, RZ ;  /* 0x0000004000107810 */ /* 0x000fe20007f1e0ff */
[----:B-1----:R-:W-:-:S04]  /*8b10*/  IMAD.WIDE.U32 R20, R4, UR26, R18 ;  /* 0x0000001a04147c25 */ /* 0x002fc8000f8e0012 */
[----:B------:R-:W-:-:S04]  /*8b20*/  IMAD.WIDE.U32 R18, R6, UR4, R22 ;  /* 0x0000000406127c25 */ /* 0x000fc8000f8e0016 */
[----:B------:R-:W-:Y:S02]  /*8b30*/  IMAD.X R17, RZ, RZ, RZ, P0 ;  /* 0x000000ffff117224 */ /* 0x000fe400000e06ff */
[----:B------:R-:W-:Y:S01]  /*8b40*/  IMAD R13, R5, UR26, R21 ;  /* 0x0000001a050d7c24 */ /* 0x000fe2000f8e0215 */
[----:B---34-:R-:W-:Y:S06]  /*8b50*/  @P1 BRA `(.L_x_345) ;  /* 0x0000000000241947 */ /* 0x018fec0003800000 */
[----:B------:R-:W1:Y:S01]  /*8b60*/  LDS.128 R4, [R59+0x6000] ;  /* 0x006000003b047984 */ /* 0x000e620000000c00 */
[----:B------:R-:W3:Y:S01]  /*8b70*/  LDCU.64 UR14, c[0x0][0x560] ;  /* 0x0000ac00ff0e77ac */ /* 0x000ee20008000a00 */
[----:B------:R-:W-:Y:S02]  /*8b80*/  MOV R22, R20 ;  /* 0x0000001400167202 */ /* 0x000fe40000000f00 */
[----:B------:R-:W-:-:S03]  /*8b90*/  MOV R23, R13 ;  /* 0x0000000d00177202 */ /* 0x000fc60000000f00 */
[----:B------:R-:W-:-:S04]  /*8ba0*/  IMAD.WIDE.U32 R24, R0, UR10, R22 ;  /* 0x0000000a00187c25 */ /* 0x000fc8000f8e0016 */
[----:B------:R-:W-:Y:S01]  /*8bb0*/  IMAD R15, R0, UR11, R25 ;  /* 0x0000000b000f7c24 */ /* 0x000fe2000f8e0219 */
[----:B---3--:R-:W-:-:S04]  /*8bc0*/  LEA R22, P0, R24, UR14, 0x1 ;  /* 0x0000000e18167c11 */ /* 0x008fc8000f8008ff */
[----:B------:R-:W-:-:S05]  /*8bd0*/  LEA.HI.X R23, R24, UR15, R15, 0x1, P0 ;  /* 0x0000000f18177c11 */ /* 0x000fca00080f0c0f */
[----:B-1----:R1:W-:Y:S04]  /*8be0*/  STG.E.128 desc[UR24][R22.64], R4 ;  /* 0x0000000416007986 */ /* 0x0023e8000c101d18 */
.L_x_345:
[----:B------:R-:W-:Y:S05]  /*8bf0*/  BSYNC.RECONVERGENT B0 ;  /* 0x0000000000007941 */ /* 0x000fea0003800200 */
.L_x_344:
[----:B------:R-:W-:Y:S04]  /*8c00*/  BSSY.RECONVERGENT B0, `(.L_x_346) ;  /* 0x000000c000007945 */ /* 0x000fe80003800200 */
[----:B------:R-:W-:Y:S05]  /*8c10*/  @P2 BRA `(.L_x_347) ;  /* 0x0000000000282947 */ /* 0x000fea0003800000 */
[----:B------:R-:W3:Y:S01]  /*8c20*/  LDCU.64 UR14, c[0x0][0x560] ;  /* 0x0000ac00ff0e77ac */ /* 0x000ee20008000a00 */
[----:B-1----:R-:W-:Y:S01]  /*8c30*/  MOV R6, R20 ;  /* 0x0000001400067202 */ /* 0x002fe20000000f00 */
[----:B------:R-:W-:Y:S01]  /*8c40*/  IMAD R5, R17, UR10, RZ ;  /* 0x0000000a11057c24 */ /* 0x000fe2000f8e02ff */
[----:B------:R-:W-:-:S03]  /*8c50*/  MOV R7, R13 ;  /* 0x0000000d00077202 */ /* 0x000fc60000000f00 */
[C---:B------:R-:W-:Y:S02]  /*8c60*/  IMAD R5, R16.reuse, UR11, R5 ;  /* 0x0000000b10057c24 */ /* 0x040fe4000f8e0205 */
[----:B------:R-:W-:-:S05]  /*8c70*/  IMAD.WIDE.U32 R6, R16, UR10, R6 ;  /* 0x0000000a10067c25 */ /* 0x000fca000f8e0006 */
[----:B------:R-:W-:Y:S02]  /*8c80*/  IADD3 R5, PT, PT, R5, R7, RZ ;  /* 0x0000000705057210 */ /* 0x000fe40007ffe0ff */
[----:B---3--:R-:W-:-:S04]  /*8c90*/  LEA R4, P0, R6, UR14, 0x1 ;  /* 0x0000000e06047c11 */ /* 0x008fc8000f8008ff */
[----:B------:R-:W-:-:S05]  /*8ca0*/  LEA.HI.X R5, R6, UR15, R5, 0x1, P0 ;  /* 0x0000000f06057c11 */ /* 0x000fca00080f0c05 */
[----:B------:R3:W-:Y:S04]  /*8cb0*/  STG.E.128 desc[UR24][R4.64], R8 ;  /* 0x0000000804007986 */ /* 0x0007e8000c101d18 */
.L_x_347:
[----:B------:R-:W-:Y:S05]  /*8cc0*/  BSYNC.RECONVERGENT B0 ;  /* 0x0000000000007941 */ /* 0x000fea0003800200 */
.L_x_346:
[----:B---3--:R-:W3:Y:S01]  /*8cd0*/  LDS.128 R8, [R59+0x8000] ;  /* 0x008000003b087984 */ /* 0x008ee20000000c00 */
[----:B------:R-:W-:Y:S01]  /*8ce0*/  UIMAD UR16, UR16, UR8, URZ ;  /* 0x00000008101072a4 */ /* 0x000fe2000f8e02ff */
[----:B-1----:R-:W-:Y:S01]  /*8cf0*/  IADD3 R6, P0, PT, R14, R18, RZ ;  /* 0x000000120e067210 */ /* 0x002fe20007f1e0ff */
[----:B------:R-:W1:Y:S02]  /*8d00*/  @!P1 LDC.64 R4, c[0x0][0x568] ;  /* 0x00015a00ff049b82 */ /* 0x000e640000000a00 */
[----:B------:R-:W-:-:S06]  /*8d10*/  UIMAD UR16, UR4, UR9, UR16 ;  /* 0x00000009041072a4 */ /* 0x000fcc000f8e0210 */
[----:B------:R-:W-:Y:S02]  /*8d20*/  IADD3.X R7, PT, PT, R12, UR16, R19, P0, !PT ;  /* 0x000000100c077c10 */ /* 0x000fe400087fe413 */
[----:B------:R4:W3:Y:S01]  /*8d30*/  LDS.128 R12, [R59+0x9000] ;  /* 0x009000003b0c7984 */ /* 0x0008e20000000c00 */
[----:B--2---:R-:W-:-:S04]  /*8d40*/  IMAD.WIDE.U32 R6, R2, UR26, R6 ;  /* 0x0000001a02067c25 */ /* 0x004fc8000f8e0006 */
[----:B------:R-:W-:Y:S01]  /*8d50*/  IMAD R3, R3, UR26, R7 ;  /* 0x0000001a03037c24 */ /* 0x000fe2000f8e0207 */
[----:B------:R-:W-:-:S05]  /*8d60*/  @!P1 MOV R2, R6 ;  /* 0x0000000600029202 */ /* 0x000fca0000000f00 */
[----:B------:R-:W-:-:S04]  /*8d70*/  @!P1 IMAD.WIDE.U32 R18, R0, UR8, R2 ;  /* 0x0000000800129c25 */ /* 0x000fc8000f8e0002 */
[----:B------:R-:W-:Y:S01]  /*8d80*/  @!P1 IMAD R0, R0, UR9, R19 ;  /* 0x0000000900009c24 */ /* 0x000fe2000f8e0213 */
[----:B-1----:R-:W-:-:S04]  /*8d90*/  @!P1 LEA R4, P0, R18, R4, 0x1 ;  /* 0x0000000412049211 */ /* 0x002fc800078008ff */
[----:B------:R-:W-:-:S05]  /*8da0*/  @!P1 LEA.HI.X R5, R18, R5, R0, 0x1, P0 ;  /* 0x0000000512059211 */ /* 0x000fca00000f0c00 */
[----:B---3--:R4:W-:Y:S01]  /*8db0*/  @!P1 STG.E.128 desc[UR24][R4.64], R8 ;  /* 0x0000000804009986 */ /* 0x0089e2000c101d18 */
[----:B------:R-:W-:Y:S05]  /*8dc0*/  @P2 BRA `(.L_x_336) ;  /* 0x0000000000242947 */ /* 0x000fea0003800000 */
[----:B------:R-:W4:Y:S01]  /*8dd0*/  LDCU.64 UR10, c[0x0][0x568] ;  /* 0x0000ad00ff0a77ac */ /* 0x000f220008000a00 */
[----:B------:R-:W-:Y:S01]  /*8de0*/  MOV R2, R6 ;  /* 0x0000000600027202 */ /* 0x000fe20000000f00 */
[----:B------:R-:W-:-:S04]  /*8df0*/  IMAD R17, R17, UR8, RZ ;  /* 0x0000000811117c24 */ /* 0x000fc8000f8e02ff */
[----:B------:R-:W-:-:S04]  /*8e00*/  IMAD.WIDE.U32 R2, R16, UR8, R2 ;  /* 0x0000000810027c25 */ /* 0x000fc8000f8e0002 */
[----:B------:R-:W-:-:S05]  /*8e10*/  IMAD R17, R16, UR9, R17 ;  /* 0x0000000910117c24 */ /* 0x000fca000f8e0211 */
[----:B------:R-:W-:Y:S02]  /*8e20*/  IADD3 R17, PT, PT, R17, R3, RZ ;  /* 0x0000000311117210 */ /* 0x000fe40007ffe0ff */
[----:B----4-:R-:W-:-:S04]  /*8e30*/  LEA R4, P0, R2, UR10, 0x1 ;  /* 0x0000000a02047c11 */ /* 0x010fc8000f8008ff */
[----:B------:R-:W-:-:S05]  /*8e40*/  LEA.HI.X R5, R2, UR11, R17, 0x1, P0 ;  /* 0x0000000b02057c11 */ /* 0x000fca00080f0c11 */
[----:B------:R1:W-:Y:S04]  /*8e50*/  STG.E.128 desc[UR24][R4.64], R12 ;  /* 0x0000000c04007986 */ /* 0x0003e8000c101d18 */
.L_x_336:
[----:B------:R-:W-:Y:S05]  /*8e60*/  BSYNC.RECONVERGENT B1 ;  /* 0x0000000000017941 */ /* 0x000fea0003800200 */
.L_x_318:
[----:B------:R-:W2:Y:S01]  /*8e70*/  LDCU UR8, c[0x0][0x438] ;  /* 0x00008700ff0877ac */ /* 0x000ea20008000800 */
[----:B------:R-:W1:Y:S01]  /*8e80*/  LDC R6, c[0x0][0x438] ;  /* 0x00010e00ff067b82 */ /* 0x000e620000000800 */
        /* <DEDUP_REMOVED lines=9> */
.L_x_349:
        /* <DEDUP_REMOVED lines=14> */
.L_x_1585:


//--------------------- .text._ZN5flash44flash_bwd_dq_dk_dv_loop_seqk_parallel_kernelI23Flash_bwd_kernel_traitsILi32ELi128ELi128ELi8ELi4ELi4ELi4ELb1ELb0EN7cutlass6half_tE19Flash_kernel_traitsILi32ELi128ELi128ELi8ES3_EELb0ELb0ELb0ELb0ELb0ELb1ELb1EEEvNS_16Flash_bwd_paramsE --------------------------
	.section	.text._ZN5flash44flash_bwd_dq_dk_dv_loop_seqk_parallel_kernelI23Flash_bwd_kernel_traitsILi32ELi128ELi128ELi8ELi4ELi4ELi4ELb1ELb0EN7cutlass6half_tE19Flash_kernel_traitsILi32ELi128ELi128ELi8ES3_EELb0ELb0ELb0ELb0ELb0ELb1ELb1EEEvNS_16Flash_bwd_paramsE,"ax",@progbits
	.align	128
        .global         _ZN5flash44flash_bwd_dq_dk_dv_loop_seqk_parallel_kernelI23Flash_bwd_kernel_traitsILi32ELi128ELi128ELi8ELi4ELi4ELi4ELb1ELb0EN7cutlass6half_tE19Flash_kernel_traitsILi32ELi128ELi128ELi8ES3_EELb0ELb0ELb0ELb0ELb0ELb1ELb1EEEvNS_16Flash_bwd_paramsE
        .type           _ZN5flash44flash_bwd_dq_dk_dv_loop_seqk_parallel_kernelI23Flash_bwd_kernel_traitsILi32ELi128ELi128ELi8ELi4ELi4ELi4ELb1ELb0EN7cutlass6half_tE19Flash_kernel_traitsILi32ELi128ELi128ELi8ES3_EELb0ELb0ELb0ELb0ELb0ELb1ELb1EEEvNS_16Flash_bwd_paramsE,@function
        .size           _ZN5flash44flash_bwd_dq_dk_dv_loop_seqk_parallel_kernelI23Flash_bwd_kernel_traitsILi32ELi128ELi128ELi8ELi4ELi4ELi4ELb1ELb0EN7cutlass6half_tE19Flash_kernel_traitsILi32ELi128ELi128ELi8ES3_EELb0ELb0ELb0ELb0ELb0ELb1ELb1EEEvNS_16Flash_bwd_paramsE,(.L_x_1586 - _ZN5flash44flash_bwd_dq_dk_dv_loop_seqk_parallel_kernelI23Flash_bwd_kernel_traitsILi32ELi128ELi128ELi8ELi4ELi4ELi4ELb1ELb0EN7cutlass6half_tE19Flash_kernel_traitsILi32ELi128ELi128ELi8ES3_EELb0ELb0ELb0ELb0ELb0ELb1ELb1EEEvNS_16Flash_bwd_paramsE)
        .other          _ZN5flash44flash_bwd_dq_dk_dv_loop_seqk_parallel_kernelI23Flash_bwd_kernel_traitsILi32ELi128ELi128ELi8ELi4ELi4ELi4ELb1ELb0EN7cutlass6half_tE19Flash_kernel_traitsILi32ELi128ELi128ELi8ES3_EELb0ELb0ELb0ELb0ELb0ELb1ELb1EEEvNS_16Flash_bwd_paramsE,@"STO_CUDA_ENTRY STV_DEFAULT"
_ZN5flash44flash_bwd_dq_dk_dv_loop_seqk_parallel_kernelI23Flash_bwd_kernel_traitsILi32ELi128ELi128ELi8ELi4ELi4ELi4ELb1ELb0EN7cutlass6half_tE19Flash_kernel_traitsILi32ELi128ELi128ELi8ES3_EELb0ELb0ELb0ELb0ELb0ELb1ELb1EEEvNS_16Flash_bwd_paramsE:
.text._ZN5flash44flash_bwd_dq_dk_dv_loop_seqk_parallel_kernelI23Flash_bwd_kernel_traitsILi32ELi128ELi128ELi8ELi4ELi4ELi4ELb1ELb0EN7cutlass6half_tE19Flash_kernel_traitsILi32ELi128ELi128ELi8ES3_EELb0ELb0ELb0ELb0ELb0ELb1ELb1EEEvNS_16Flash_bwd_paramsE:
        /* <DEDUP_REMOVED lines=10> */
[----:B------:R-:W1:Y:S01]  /*00a0*/  S2R R0, SR_CTAID.Y ;  /* 0x0000000000007919 */ /* 0x000e620000002600 */
[----:B------:R-:W2:Y:S01]  /*00b0*/  LDC R2, c[0x0][0x438] ;  /* 0x00010e00ff027b82 */ /* 0x000ea20000000800 */
[----:B------:R-:W3:Y:S01]  /*00c0*/  LDCU.64 UR8, c[0x0][0x460] ;  /* 0x00008c00ff0877ac */ /* 0x000ee20008000a00 */
[----:B------:R-:W4:Y:S06]  /*00d0*/  LDCU.64 UR36, c[0x0][0x468] ;  /* 0x00008d00ff2477ac */ /* 0x000f2c0008000a00 */
[----:B------:R-:W4:Y:S01]  /*00e0*/  S2UR UR39, SR_CTAID.Y ;  /* 0x00000000002779c3 */ /* 0x000f220000002600 */
[----:B------:R-:W5:Y:S01]  /*00f0*/  LDCU.64 UR12, c[0x0][0x468] ;  /* 0x00008d00ff0c77ac */ /* 0x000f620008000a00 */
[----:B------:R-:W-:Y:S01]  /*0100*/  UMOV UR5, 0x400 ;  /* 0x0000040000057882 */ /* 0x000fe20000000000 */
[----:B------:R-:W1:Y:S05]  /*0110*/  LDCU UR10, c[0x0][0x438] ;  /* 0x00008700ff0a77ac */ /* 0x000e6a0008000800 */
[----:B------:R-:W4:Y:S01]  /*0120*/  S2UR UR6, SR_CgaCtaId ;  /* 0x00000000000679c3 */ /* 0x000f220000008800 */
[----:B------:R-:W1:Y:S01]  /*0130*/  LDCU.64 UR30, c[0x0][0x358] ;  /* 0x00006b00ff1e77ac */ /* 0x000e620008000a00 */
[----:B---3--:R-:W-:-:S06]  /*0140*/  UISETP.NE.U32.AND UP5, UPT, UR8, URZ, UPT ;  /* 0x000000ff0800728c */ /* 0x008fcc000bfa5070 */
[----:B------:R-:W3:Y:S01]  /*0150*/  S2UR UR4, SR_CgaCtaId ;  /* 0x00000000000479c3 */ /* 0x000ee20000008800 */
[----:B--2---:R-:W-:Y:S01]  /*0160*/  R2UR UR7, R2 ;  /* 0x00000000020772ca */ /* 0x004fe200000e0000 */
[----:B------:R-:W-:Y:S02]  /*0170*/  UISETP.NE.AND.EX UP5, UPT, UR9, URZ, UPT, UP5 ;  /* 0x000000ff0900728c */ /* 0x000fe4000bfa5350 */
[----:B------:R-:W-:Y:S02]  /*0180*/  UISETP.NE.U32.AND UP6, UPT, UR8, URZ, UPT ;  /* 0x000000ff0800728c */ /* 0x000fe4000bfc5070 */
[----:B-----5:R-:W-:Y:S01]  /*0190*/  UISETP.NE.U32.AND UP4, UPT, UR12, URZ, UPT ;  /* 0x000000ff0c00728c */ /* 0x020fe2000bf85070 */
[----:B-1----:R-:W-:Y:S01]  /*01a0*/  R2UR UR24, R0 ;  /* 0x00000000001872ca */ /* 0x002fe200000e0000 */
[----:B------:R-:W1:Y:S01]  /*01b0*/  S2UR UR28, SR_CTAID.Z ;  /* 0x00000000001c79c3 */ /* 0x000e620000002700 */
[----:B----4-:R-:W-:Y:S01]  /*01c0*/  ULEA UR36, UP0, UR39, UR36, 0x2 ;  /* 0x0000002427247291 */ /* 0x010fe2000f8010ff */
[----:B------:R-:W-:Y:S01]  /*01d0*/  UMOV UR8, 0x400 ;  /* 0x0000040000087882 */ /* 0x000fe20000000000 */
[----:B------:R-:W-:-:S02]  /*01e0*/  UISETP.NE.AND.EX UP6, UPT, UR9, URZ, UPT, UP6 ;  /* 0x000000ff0900728c */ /* 0x000fc4000bfc5360 */
[----:B------:R-:W-:-:S03]  /*01f0*/  ULEA.HI.X UR37, UR39, UR37, URZ, 0x2, UP0 ;  /* 0x0000002527257291 */ /* 0x000fc600080f14ff */
[----:B------:R-:W2:Y:S01]  /*0200*/  S2UR UR26, SR_CTAID.X ;  /* 0x00000000001a79c3 */ /* 0x000ea20000002500 */
[----:B------:R-:W4:Y:S01]  /*0210*/  @!UP5 LDCU UR27, c[0x0][0x434] ;  /* 0x00008680ff1bd7ac */ /* 0x000f220008000800 */
[----:B------:R-:W-:Y:S02]  /*0220*/  ULEA UR6, UR6, UR8, 0x18 ;  /* 0x0000000806067291 */ /* 0x000fe4000f8ec0ff */
[----:B------:R-:W-:-:S04]  /*0230*/  UISETP.NE.AND.EX UP4, UPT, UR13, URZ, UPT, UP4 ;  /* 0x000000ff0d00728c */ /* 0x000fc8000bf85340 */
[----:B------:R-:W1:Y:S01]  /*0240*/  S2UR UR25, SR_CTAID.Z ;  /* 0x00000000001979c3 */ /* 0x000e620000002700 */
[----:B---3--:R-:W-:Y:S01]  /*0250*/  ULEA UR4, UR4, UR5, 0x18 ;  /* 0x0000000504047291 */ /* 0x008fe2000f8ec0ff */
[----:B------:R-:W-:Y:S01]  /*0260*/  UMOV UR29, 0xffffe000 ;  /* 0xffffe000001d7882 */ /* 0x000fe20000000000 */
[----:B------:R-:W-:Y:S01]  /*0270*/  UMOV UR32, URZ ;  /* 0x000000ff00207c82 */ /* 0x000fe20008000000 */
[----:B------:R-:W-:-:S09]  /*0280*/  UMOV UR33, URZ ;  /* 0x000000ff00217c82 */ /* 0x000fd20008000000 */
.L_x_381:
[----:B---3--:R-:W3:Y:S01]  /*0290*/  LDC.64 R2, c[0x0][0x470] ;  /* 0x00011c00ff027b82 */ /* 0x008ee20000000a00 */
[----:B------:R-:W5:Y:S01]  /*02a0*/  LDCU.64 UR8, c[0x0][0x478] ;  /* 0x00008f00ff0877ac */ /* 0x000f620008000a00 */
[----:B------:R-:W-:Y:S01]  /*02b0*/  IMAD.U32 R0, RZ, RZ, UR39 ;  /* 0x00000027ff007e24 */ /* 0x000fe2000f8e00ff */
[----:B------:R-:W-:-:S05]  /*02c0*/  PLOP3.LUT P2, PT, PT, PT, UP6, 0x80, 0x8 ;  /* 0x000000000008781c */ /* 0x000fca0003f4f068 */
[----:B------:R-:W4:Y:S08]  /*02d0*/  LDC.U8 R7, c[0x0][0x532] ;  /* 0x00014c80ff077b82 */ /* 0x000f300000000000 */
[----:B-12---:R-:W2:Y:S01]  /*02e0*/  LDC.64 R8, c[0x0][0x460] ;  /* 0x00011800ff087b82 */ /* 0x006ea20000000a00 */
[----:B-----5:R-:W-:-:S04]  /*02f0*/  UISETP.NE.U32.AND UP1, UPT, UR8, URZ, UPT ;  /* 0x000000ff0800728c */ /* 0x020fc8000bf25070 */
[----:B------:R-:W-:Y:S01]  /*0300*/  UISETP.NE.AND.EX UP1, UPT, UR9, URZ, UPT, UP1 ;  /* 0x000000ff0900728c */ /* 0x000fe2000bf25310 */
[----:B---3--:R-:W-:-:S04]  /*0310*/  ISETP.NE.U32.AND P4, PT, R2, RZ, PT ;  /* 0x000000ff0200720c */ /* 0x008fc80003f85070 */
[----:B------:R-:W-:Y:S02]  /*0320*/  ISETP.NE.AND.EX P4, PT, R3, RZ, PT, P4 ;  /* 0x000000ff0300720c */ /* 0x000fe40003f85340 */
[----:B------:R-:W-:-:S04]  /*0330*/  PLOP3.LUT P0, PT, PT, PT, UP1, 0x80, 0x8 ;  /* 0x000000000008781c */ /* 0x000fc80003f0f018 */
[----:B------:R-:W-:Y:S01]  /*0340*/  @UP1 ULEA UR8, UP0, UR39, UR8, 0x2 ;  /* 0x0000000827081291 */ /* 0x000fe2000f8010ff */
[----:B----4-:R-:W-:Y:S02]  /*0350*/  ISETP.NE.AND P5, PT, R7, RZ, PT ;  /* 0x000000ff0700720c */ /* 0x010fe40003fa5270 */
[----:B------:R-:W-:Y:S01]  /*0360*/  ISETP.EQ.U32.AND P3, PT, RZ, UR12, PT ;  /* 0x0000000cff007c0c */ /* 0x000fe2000bf62070 */
[----:B------:R-:W-:Y:S01]  /*0370*/  @UP1 ULEA.HI.X UR9, UR39, UR9, URZ, 0x2, UP0 ;  /* 0x0000000927091291 */ /* 0x000fe200080f14ff */
[----:B------:R-:W-:Y:S01]  /*0380*/  IMAD.MOV.U32 R28, RZ, RZ, -0x1 ;  /* 0xffffffffff1c7424 */ /* 0x000fe200078e00ff */
[----:B------:R-:W3:Y:S01]  /*0390*/  @!UP1 LDCU UR11, c[0x0][0x43c] ;  /* 0x00008780ff0b97ac */ /* 0x000ee20008000800 */
[----:B------:R-:W-:Y:S01]  /*03a0*/  @P4 LEA R4, P1, R0, R2, 0x2 ;  /* 0x0000000200044211 */ /* 0x000fe200078210ff */
[----:B------:R-:W-:-:S03]  /*03b0*/  IMAD.U32 R2, RZ, RZ, UR8 ;  /* 0x00000008ff027e24 */ /* 0x000fc6000f8e00ff */
[C---:B------:R-:W-:Y:S01]  /*03c0*/  @P4 LEA.HI.X R5, R0.reuse, R3, RZ, 0x2, P1 ;  /* 0x0000000300054211 */ /* 0x040fe200008f14ff */
[----:B------:R-:W-:Y:S01]  /*03d0*/  IMAD.U32 R3, RZ, RZ, UR9 ;  /* 0x00000009ff037e24 */ /* 0x000fe2000f8e00ff */
[----:B------:R-:W-:Y:S02]  /*03e0*/  PLOP3.LUT P1, PT, PT, PT, UP5, 0x80, 0x8 ;  /* 0x000000000008781c */ /* 0x000fe40003f2f058 */
[----:B------:R-:W-:Y:S01]  /*03f0*/  ISETP.EQ.OR.EX P3, PT, RZ, UR13, !P5, P3 ;  /* 0x0000000dff007c0c */ /* 0x000fe2000ef62730 */
[----:B------:R-:W4:Y:S01]  /*0400*/  @P4 LDG.E R6, desc[UR30][R4.64] ;  /* 0x0000001e04064981 */ /* 0x000f22000c1e1900 */
[----:B------:R-:W5:Y:S03]  /*0410*/  @!UP1 LDCU.64 UR8, c[0x0][0x488] ;  /* 0x00009100ff0897ac */ /* 0x000f660008000a00 */
[----:B------:R2:W4:Y:S02]  /*0420*/  @P0 LDG.E R5, desc[UR30][R2.64] ;  /* 0x0000001e02050981 */ /* 0x000524000c1e1900 */
[----:B--2---:R-:W-:-:S05]  /*0430*/  IMAD.WIDE.U32 R2, R0, 0x4, R8 ;  /* 0x0000000400027825 */ /* 0x004fca00078e0008 */
[----:B------:R-:W2:Y:S04]  /*0440*/  @P2 LDG.E R4, desc[UR30][R2.64] ;  /* 0x0000001e02042981 */ /* 0x000ea8000c1e1900 */
[----:B------:R1:W2:Y:S02]  /*0450*/  @P1 LDG.E R0, desc[UR30][R2.64+0x4] ;  /* 0x0000041e02001981 */ /* 0x0002a4000c1e1900 */
[----:B-1----:R-:W-:Y:S02]  /*0460*/  IMAD.U32 R2, RZ, RZ, UR36 ;  /* 0x00000024ff027e24 */ /* 0x002fe4000f8e00ff */
[----:B------:R-:W-:-:S05]  /*0470*/  IMAD.U32 R3, RZ, RZ, UR37 ;  /* 0x00000025ff037e24 */ /* 0x000fca000f8e00ff */
[----:B------:R-:W2:Y:S01]  /*0480*/  @!P3 LDG.E R28, desc[UR30][R2.64] ;  /* 0x0000001e021cb981 */ /* 0x000ea2000c1e1900 */
[----:B------:R-:W-:Y:S01]  /*0490*/  UMOV UR35, URZ ;  /* 0x000000ff00237c82 */ /* 0x000fe20008000000 */
[----:B-----5:R-:W-:Y:S01]  /*04a0*/  @!UP1 UISETP.NE.U32.AND UP0, UPT, UR8, URZ, UPT ;  /* 0x000000ff0800928c */ /* 0x020fe2000bf05070 */
[----:B------:R-:W-:Y:S01]  /*04b0*/  UMOV UR21, 0xffffffff ;  /* 0xffffffff00157882 */ /* 0x000fe20000000000 */
[----:B------:R-:W-:Y:S02]  /*04c0*/  USHF.L.U32 UR5, UR38, 0x7, URZ ;  /* 0x0000000726057899 */ /* 0x000fe400080006ff */
[----:B------:R-:W-:-:S04]  /*04d0*/  @!UP1 UISETP.NE.AND.EX UP0, UPT, UR9, URZ, UPT, UP0 ;  /* 0x000000ff0900928c */ /* 0x000fc8000bf05300 */
[----:B---3--:R-:W-:Y:S01]  /*04e0*/  @!UP1 USEL UR11, UR11, URZ, UP0 ;  /* 0x000000ff0b0b9287 */ /* 0x008fe20008000000 */
[----:B----4-:R-:W-:Y:S02]  /*04f0*/  @P4 R2UR UR35, R6 ;  /* 0x00000000062342ca */ /* 0x010fe400000e0000 */
[----:B------:R-:W-:-:S13]  /*0500*/  @P0 R2UR UR34, R5 ;  /* 0x00000000052202ca */ /* 0x000fda00000e0000 */
[----:B------:R-:W-:Y:S01]  /*0510*/  @UP1 UIADD3 UR34, UPT, UPT, UR34, -UR35, URZ ;  /* 0x8000002322221290 */ /* 0x000fe2000fffe0ff */
[----:B--2---:R-:W-:Y:S02]  /*0520*/  @P2 R2UR UR21, R4 ;  /* 0x00000000041522ca */ /* 0x004fe400000e0000 */
[----:B------:R-:W-:Y:S01]  /*0530*/  @P1 R2UR UR8, R0 ;  /* 0x00000000000812ca */ /* 0x000fe200000e0000 */
[----:B------:R1:W-:Y:S01]  /*0540*/  STL [R1+0x50], R28 ;  /* 0x0000501c01007387 */ /* 0x0003e20000100800 */
[----:B------:R-:W-:-:S13]  /*0550*/  BRA.U !UP4, `(.L_x_350) ;  /* 0x000000010c247547 */ /* 0x000fda000b800000 */
[----:B------:R-:W-:Y:S01]  /*0560*/  IMAD.U32 R4, RZ, RZ, UR36 ;  /* 0x00000024ff047e24 */ /* 0x000fe2000f8e00ff */
[----:B------:R-:W-:Y:S01]  /*0570*/  MOV R5, UR37 ;  /* 0x0000002500057c02 */ /* 0x000fe20008000f00 */
[----:B------:R-:W-:Y:S01]  /*0580*/  IMAD.U32 R2, RZ, RZ, UR36 ;  /* 0x00000024ff027e24 */ /* 0x000fe2000f8e00ff */
[----:B------:R-:W-:-:S03]  /*0590*/  MOV R3, UR37 ;  /* 0x0000002500037c02 */ /* 0x000fc60008000f00 */
[----:B------:R-:W2:Y:S04]  /*05a0*/  @P5 LDG.E R0, desc[UR30][R4.64+0x4] ;  /* 0x0000041e04005981 */ /* 0x000ea8000c1e1900 */
[----:B------:R-:W3:Y:S01]  /*05b0*/  @!P5 LDG.E R2, desc[UR30][R2.64] ;  /* 0x0000001e0202d981 */ /* 0x000ee2000c1e1900 */
[----:B--2---:R-:W-:-:S05]  /*05c0*/  @P5 IMAD.IADD R0, R0, 0x1, -R28 ;  /* 0x0000000100005824 */ /* 0x004fca00078e0a1c */
[----:B------:R-:W-:Y:S02]  /*05d0*/  @P5 R2UR UR10, R0 ;  /* 0x00000000000a52ca */ /* 0x000fe400000e0000 */
[----:B---3--:R-:W-:-:S15]  /*05e0*/  @!P5 R2UR UR10, R2 ;  /* 0x00000000020ad2ca */ /* 0x008fde00000e0000 */
.L_x_350:
[----:B------:R-:W-:Y:S01]  /*05f0*/  @!UP1 UIADD3 UR34, UPT, UPT, UR11, UR10, -UR35 ;  /* 0x0000000a0b229290 */ /* 0x000fe2000fffe823 */
[----:B------:R-:W-:Y:S01]  /*0600*/  @!UP5 UMOV UR41, UR27 ;  /* 0x0000001b0029dc82 */ /* 0x000fe20008000000 */
[----:B------:R-:W-:Y:S02]  /*0610*/  @UP5 UIADD3 UR41, UPT, UPT, UR8, -UR21, URZ ;  /* 0x8000001508295290 */ /* 0x000fe4000fffe0ff */
[----:B------:R-:W-:-:S09]  /*0620*/  UISETP.GT.AND UP0, UPT, UR34, UR5, UPT ;  /* 0x000000052200728c */ /* 0x000fd2000bf04270 */
[----:B------:R-:W-:Y:S05]  /*0630*/  BRA.U !UP0, `(.L_x_351) ;  /* 0x0000008d08c87547 */ /* 0x000fea000b800000 */
[----:B------:R-:W-:Y:S01]  /*0640*/  UISETP.NE.AND UP0, UPT, UR21, -0x1, UPT ;  /* 0xffffffff1500788c */ /* 0x000fe2000bf05270 */
[----:B------:R-:W-:Y:S01]  /*0650*/  ISETP.NE.AND P3, PT, R28, -0x1, PT ;  /* 0xffffffff1c00780c */ /* 0x000fe20003f65270 */
[----:B------:R-:W-:-:S04]  /*0660*/  UIADD3 UR14, UPT, UPT, UR41, 0x7f, URZ ;  /* 0x0000007f290e7890 */ /* 0x000fc8000fffe0ff */
[----:B------:R-:W-:-:S04]  /*0670*/  USHF.R.S32.HI UR43, URZ, 0x1f, UR14 ;  /* 0x0000001fff2b7899 */ /* 0x000fc8000801140e */
[----:B------:R-:W-:Y:S01]  /*0680*/  ULEA.HI UR43, UR43, UR14, URZ, 0x7 ;  /* 0x0000000e2b2b7291 */ /* 0x000fe2000f8f38ff */
[----:B------:R-:W2:Y:S01]  /*0690*/  @!UP0 LDCU.64 UR10, c[0x0][0x398] ;  /* 0x00007300ff0a87ac */ /* 0x000ea20008000a00 */
[----:B------:R-:W3:Y:S02]  /*06a0*/  @UP0 LDCU.64 UR8, c[0x0][0x3b0] ;  /* 0x00007600ff0807ac */ /* 0x000ee40008000a00 */
[----:B------:R-:W-:-:S04]  /*06b0*/  USHF.R.S32.HI UR43, URZ, 0x7, UR43 ;  /* 0x00000007ff2b7899 */ /* 0x000fc8000801142b */
[----:B------:R-:W-:-:S04]  /*06c0*/  ULEA UR18, UR43, 0xffffff80, 0x7 ;  /* 0xffffff802b127891 */ /* 0x000fc8000f8e38ff */
[----:B------:R-:W-:Y:S02]  /*06d0*/  USHF.R.S32.HI UR20, URZ, 0x1f, UR18 ;  /* 0x0000001fff147899 */ /* 0x000fe40008011412 */
[----:B--2---:R-:W-:Y:S02]  /*06e0*/  @!UP0 UIMAD.WIDE.U32 UR44, UR39, UR10, URZ ;  /* 0x0000000a272c82a5 */ /* 0x004fe4000f8e00ff */
[----:B---3--:R-:W-:Y:S02]  /*06f0*/  @UP0 UIMAD.WIDE.U32 UR14, UR21, UR8, URZ ;  /* 0x00000008150e02a5 */ /* 0x008fe4000f8e00ff */
[----:B------:R-:W-:Y:S02]  /*0700*/  @!UP0 UIMAD UR19, UR39, UR11, UR45 ;  /* 0x0000000b271382a4 */ /* 0x000fe4000f8e022d */
[----:B------:R-:W-:-:S03]  /*0710*/  @UP0 UIMAD UR19, UR21, UR9, UR15 ;  /* 0x00000009151302a4 */ /* 0x000fc6000f8e020f */
[----:B------:R-:W-:Y:S01]  /*0720*/  @UP0 UMOV UR44, UR14 ;  /* 0x0000000e002c0c82 */ /* 0x000fe20008000000 */
[----:B------:R-:W-:Y:S08]  /*0730*/  @P3 BRA `(.L_x_352) ;  /* 0x0000000000403947 */ /* 0x000ff00003800000 */
[----:B------:R-:W2:Y:S01]  /*0740*/  LDCU.64 UR16, c[0x0][0x3b8] ;  /* 0x00007700ff1077ac */ /* 0x000ea20008000a00 */
[----:B------:R-:W-:Y:S01]  /*0750*/  MOV R0, UR35 ;  /* 0x0000002300007c02 */ /* 0x000fe20008000f00 */
[----:B------:R-:W3:Y:S03]  /*0760*/  LDCU.64 UR8, c[0x0][0x3a0] ;  /* 0x00007400ff0877ac */ /* 0x000ee60008000a00 */
[----:B------:R-:W-:Y:S02]  /*0770*/  SHF.R.S32.HI R0, RZ, 0x1f, R0 ;  /* 0x0000001fff007819 */ /* 0x000fe40000011400 */
[----:B--2---:R-:W-:-:S03]  /*0780*/  MOV R2, UR16 ;  /* 0x0000001000027c02 */ /* 0x004fc60008000f00 */
[----:B------:R-:W-:Y:S01]  /*0790*/  IMAD R0, R0, UR16, RZ ;  /* 0x0000001000007c24 */ /* 0x000fe2000f8e02ff */
[----:B------:R-:W-:Y:S01]  /*07a0*/  MOV R4, UR17 ;  /* 0x0000001100047c02 */ /* 0x000fe20008000f00 */
[----:B------:R-:W-:-:S04]  /*07b0*/  IMAD.WIDE.U32 R2, R2, UR35, RZ ;  /* 0x0000002302027c25 */ /* 0x000fc8000f8e00ff */
[----:B------:R-:W-:Y:S01]  /*07c0*/  IMAD R0, R4, UR35, R0 ;  /* 0x0000002304007c24 */ /* 0x000fe2000f8e0200 */
[----:B---3--:R-:W-:-:S04]  /*07d0*/  MOV R4, UR9 ;  /* 0x0000000900047c02 */ /* 0x008fc80008000f00 */
[----:B------:R-:W-:Y:S02]  /*07e0*/  IADD3 R3, PT, PT, R3, R0, RZ ;  /* 0x0000000003037210 */ /* 0x000fe40007ffe0ff */
[----:B------:R-:W-:-:S05]  /*07f0*/  MOV R0, UR8 ;  /* 0x0000000800007c02 */ /* 0x000fca0008000f00 */
[----:B------:R-:W-:-:S04]  /*0800*/  IMAD.WIDE.U32 R2, R0, UR39, R2 ;  /* 0x0000002700027c25 */ /* 0x000fc8000f8e0002 */
[----:B------:R-:W-:Y:S01]  /*0810*/  IMAD R22, R4, UR39, R3 ;  /* 0x0000002704167c24 */ /* 0x000fe2000f8e0203 */
[----:B------:R-:W-:Y:S01]  /*0820*/  MOV R21, R2 ;  /* 0x0000000200157202 */ /* 0x000fe20000000f00 */
[----:B------:R-:W-:Y:S06]  /*0830*/  BRA `(.L_x_353) ;  /* 0x0000000000187947 */ /* 0x000fec0003800000 */
.L_x_352:
[----:B------:R-:W2:Y:S01]  /*0840*/  LDCU.64 UR16, c[0x0][0x3b8] ;  /* 0x00007700ff1077ac */ /* 0x000ea20008000a00 */
[----:B------:R-:W-:-:S05]  /*0850*/  IADD3 R2, PT, PT, R28, UR35, RZ ;  /* 0x000000231c027c10 */ /* 0x000fca000fffe0ff */
[C---:B--2---:R-:W-:Y:S02]  /*0860*/  IMAD R0, R2.reuse, UR17, RZ ;  /* 0x0000001102007c24 */ /* 0x044fe4000f8e02ff */
[----:B------:R-:W-:-:S05]  /*0870*/  IMAD.WIDE.U32 R2, R2, UR16, RZ ;  /* 0x0000001002027c25 */ /* 0x000fca000f8e00ff */
[----:B------:R-:W-:Y:S02]  /*0880*/  IADD3 R22, PT, PT, R3, R0, RZ ;  /* 0x0000000003167210 */ /* 0x000fe40007ffe0ff */
[----:B------:R-:W-:-:S07]  /*0890*/  MOV R21, R2 ;  /* 0x0000000200157202 */ /* 0x000fce0000000f00 */
.L_x_353:
[----:B------:R-:W2:Y:S01]  /*08a0*/  LDC R5, c[0x0][0x3e8] ;  /* 0x0000fa00ff057b82 */ /* 0x000ea20000000800 */
[----:B------:R-:W3:Y:S01]  /*08b0*/  S2R R6, SR_CTAID.Z ;  /* 0x0000000000067919 */ /* 0x000ee20000002700 */
[----:B------:R-:W-:Y:S01]  /*08c0*/  USHF.R.S32.HI UR40, URZ, 0x1f, UR5 ;  /* 0x0000001fff287899 */ /* 0x000fe20008011405 */
[----:B--2---:R-:W-:-:S04]  /*08d0*/  IABS R4, R5 ;  /* 0x0000000500047213 */ /* 0x004fc80000000000 */
[----:B------:R-:W2:Y:S01]  /*08e0*/  I2F.RP R2, R4 ;  /* 0x0000000400027306 */ /* 0x000ea20000209400 */
[----:B---3--:R-:W-:-:S07]  /*08f0*/  IABS R6, R6 ;  /* 0x0000000600067213 */ /* 0x008fce0000000000 */
[----:B--2---:R-:W2:Y:S02]  /*0900*/  MUFU.RCP R2, R2 ;  /* 0x0000000200027308 */ /* 0x004ea40000001000 */
[----:B--2---:R-:W-:-:S06]  /*0910*/  VIADD R2, R2, 0xffffffe ;  /* 0x0ffffffe02027836 */ /* 0x004fcc0000000000 */
[----:B------:R-:W2:Y:S02]  /*0920*/  F2I.FTZ.U32.TRUNC.NTZ R3, R2 ;  /* 0x0000000200037305 */ /* 0x000ea4000021f000 */
[----:B--2---:R-:W-:Y:S01]  /*0930*/  IMAD.MOV R0, RZ, RZ, -R3 ;  /* 0x000000ffff007224 */ /* 0x004fe200078e0a03 */
[----:B------:R-:W-:-:S03]  /*0940*/  MOV R2, RZ ;  /* 0x000000ff00027202 */ /* 0x000fc60000000f00 */
[----:B------:R-:W-:-:S04]  /*0950*/  IMAD R0, R0, R4, RZ ;  /* 0x0000000400007224 */ /* 0x000fc800078e02ff */
        /* <DEDUP_REMOVED lines=8> */
[C---:B------:R-:W-:Y:S02]  /*09e0*/  ISETP.NE.AND P1, PT, R5.reuse, RZ, PT ;  /* 0x000000ff0500720c */ /* 0x040fe40003f25270 */
[----:B------:R-:W-:Y:S02]  /*09f0*/  ISETP.GE.U32.AND P2, PT, R2, R4, PT ;  /* 0x000000040200720c */ /* 0x000fe40003f46070 */
[----:B------:R-:W-:-:S04]  /*0a00*/  LOP3.LUT R2, R5, UR28, RZ, 0x3c, !PT ;  /* 0x0000001c05027c12 */ /* 0x000fc8000f8e3cff */
[----:B------:R-:W-:-:S07]  /*0a10*/  ISETP.GE.AND P0, PT, R2, RZ, PT ;  /* 0x000000ff0200720c */ /* 0x000fce0003f06270 */
[----:B------:R-:W-:-:S05]  /*0a20*/  @P2 IADD3 R0, PT, PT, R0, 0x1, RZ ;  /* 0x0000000100002810 */ /* 0x000fca0007ffe0ff */
[----:B------:R-:W-:-:S05]  /*0a30*/  IMAD.MOV.U32 R12, RZ, RZ, R0 ;  /* 0x000000ffff0c7224 */ /* 0x000fca00078e0000 */
[----:B------:R-:W-:Y:S02]  /*0a40*/  @!P0 IADD3 R12, PT, PT, -R12, RZ, RZ ;  /* 0x000000ff0c0c8210 */ /* 0x000fe40007ffe1ff */
[----:B------:R-:W-:-:S04]  /*0a50*/  @!P1 LOP3.LUT R12, RZ, R5, RZ, 0x33, !PT ;  /* 0x00000005ff0c9212 */ /* 0x000fc800078e33ff */
[----:B------:R-:W-:Y:S01]  /*0a60*/  SHF.R.S32.HI R25, RZ, 0x1f, R12 ;  /* 0x0000001fff197819 */ /* 0x000fe2000001140c */
[----:B------:R-:W-:Y:S06]  /*0a70*/  @P3 BRA `(.L_x_354) ;  /* 0x0000000000403947 */ /* 0x000fec0003800000 */
        /* <DEDUP_REMOVED lines=16> */
.L_x_354:
[----:B------:R-:W2:Y:S01]  /*0b80*/  LDCU.64 UR14, c[0x0][0x3c0] ;  /* 0x00007800ff0e77ac */ /* 0x000ea20008000a00 */
[----:B------:R-:W-:-:S05]  /*0b90*/  IADD3 R0, PT, PT, R28, UR35, RZ ;  /* 0x000000231c007c10 */ /* 0x000fca000fffe0ff */
[C---:B--2---:R-:W-:Y:S02]  /*0ba0*/  IMAD R4, R0.reuse, UR15, RZ ;  /* 0x0000000f00047c24 */ /* 0x044fe4000f8e02ff */
[----:B------:R-:W-:-:S05]  /*0bb0*/  IMAD.WIDE.U32 R2, R0, UR14, RZ ;  /* 0x0000000e00027c25 */ /* 0x000fca000f8e00ff */
[----:B------:R-:W-:Y:S02]  /*0bc0*/  IADD3 R20, PT, PT, R3, R4, RZ ;  /* 0x0000000403147210 */ /* 0x000fe40007ffe0ff */
[----:B------:R-:W-:Y:S02]  /*0bd0*/  MOV R18, R2 ;  /* 0x0000000200127202 */ /* 0x000fe40000000f00 */
.L_x_355:
[----:B------:R-:W2:Y:S01]  /*0be0*/  @!UP0 LDCU.64 UR10, c[0x0][0x588] ;  /* 0x0000b100ff0a87ac */ /* 0x000ea20008000a00 */
[----:B------:R-:W3:Y:S01]  /*0bf0*/  @UP0 LDCU.64 UR8, c[0x0][0x590] ;  /* 0x0000b200ff0807ac */ /* 0x000ee20008000a00 */
[----:B------:R-:W4:Y:S01]  /*0c00*/  LDCU UR22, c[0x0][0x3e0] ;  /* 0x00007c00ff1677ac */ /* 0x000f220008000800 */
[----:B------:R-:W4:Y:S01]  /*0c10*/  LDCU UR42, c[0x0][0x44c] ;  /* 0x00008980ff2a77ac */ /* 0x000f220008000800 */
[----:B--2---:R-:W-:-:S04]  /*0c20*/  @!UP0 UIMAD.WIDE.U32 UR50, UR39, UR10, URZ ;  /* 0x0000000a273282a5 */ /* 0x004fc8000f8e00ff */
[----:B------:R-:W-:Y:S02]  /*0c30*/  @!UP0 UIMAD UR23, UR39, UR11, UR51 ;  /* 0x0000000b271782a4 */ /* 0x000fe4000f8e0233 */
[----:B---3--:R-:W-:-:S04]  /*0c40*/  @UP0 UIMAD.WIDE.U32 UR10, UR21, UR8, URZ ;  /* 0x00000008150a02a5 */ /* 0x008fc8000f8e00ff */
[----:B------:R-:W-:Y:S02]  /*0c50*/  @UP0 UIMAD UR23, UR21, UR9, UR11 ;  /* 0x00000009151702a4 */ /* 0x000fe4000f8e020b */
[----:B----4-:R-:W-:Y:S01]  /*0c60*/  UIMAD.WIDE UR52, UR22, UR42, URZ ;  /* 0x0000002a163472a5 */ /* 0x010fe2000f8e02ff */
[----:B------:R-:W-:Y:S01]  /*0c70*/  @UP0 UMOV UR50, UR10 ;  /* 0x0000000a00320c82 */ /* 0x000fe20008000000 */
[----:B------:R-:W-:Y:S10]  /*0c80*/  BRA.U UP0, `(.L_x_356) ;  /* 0x0000000100407547 */ /* 0x000ff4000b800000 */
[----:B------:R-:W2:Y:S01]  /*0c90*/  LDCU UR46, c[0x0][0x444] ;  /* 0x00008880ff2e77ac */ /* 0x000ea20008000800 */
[----:B------:R-:W-:Y:S02]  /*0ca0*/  USHF.R.S32.HI UR9, URZ, 0x1f, UR22 ;  /* 0x0000001fff097899 */ /* 0x000fe40008011416 */
[----:B--2---:R-:W-:Y:S02]  /*0cb0*/  USHF.R.S32.HI UR8, URZ, 0x1f, UR46 ;  /* 0x0000001fff087899 */ /* 0x004fe4000801142e */
[----:B------:R-:W-:Y:S02]  /*0cc0*/  UIMAD.WIDE.U32 UR46, UR39, UR46, URZ ;  /* 0x0000002e272e72a5 */ /* 0x000fe4000f8e00ff */
[----:B------:R-:W-:Y:S02]  /*0cd0*/  UIMAD UR8, UR8, UR39, URZ ;  /* 0x00000027080872a4 */ /* 0x000fe4000f8e02ff */
[----:B------:R-:W-:Y:S02]  /*0ce0*/  UIMAD.WIDE.U32 UR10, UR46, UR22, URZ ;  /* 0x000000162e0a72a5 */ /* 0x000fe4000f8e00ff */
[----:B------:R-:W-:-:S02]  /*0cf0*/  UIADD3 UR8, UPT, UPT, UR47, UR8, URZ ;  /* 0x000000082f087290 */ /* 0x000fc4000fffe0ff */
[----:B------:R-:W-:Y:S02]  /*0d00*/  UIMAD.WIDE.U32 UR54, UR10, UR42, URZ ;  /* 0x0000002a0a3672a5 */ /* 0x000fe4000f8e00ff */
[----:B------:R-:W-:-:S04]  /*0d10*/  UIMAD UR8, UR8, UR22, URZ ;  /* 0x00000016080872a4 */ /* 0x000fc8000f8e02ff */
[----:B------:R-:W-:Y:S02]  /*0d20*/  UIMAD UR8, UR9, UR46, UR8 ;  /* 0x0000002e090872a4 */ /* 0x000fe4000f8e0208 */
[----:B------:R-:W-:Y:S02]  /*0d30*/  USHF.R.S32.HI UR9, URZ, 0x1f, UR42 ;  /* 0x0000001fff097899 */ /* 0x000fe4000801142a */
[----:B------:R-:W-:-:S04]  /*0d40*/  UIADD3 UR8, UPT, UPT, UR11, UR8, URZ ;  /* 0x000000080b087290 */ /* 0x000fc8000fffe0ff */
[----:B------:R-:W-:-:S04]  /*0d50*/  UIMAD UR8, UR8, UR42, URZ ;  /* 0x0000002a080872a4 */ /* 0x000fc8000f8e02ff */
[----:B------:R-:W-:-:S04]  /*0d60*/  UIMAD UR8, UR9, UR10, UR8 ;  /* 0x0000000a090872a4 */ /* 0x000fc8000f8e0208 */
[----:B------:R-:W-:Y:S01]  /*0d70*/  UIADD3 UR46, UPT, UPT, UR55, UR8, URZ ;  /* 0x00000008372e7290 */ /* 0x000fe2000fffe0ff */
[----:B------:R-:W-:Y:S11]  /*0d80*/  BRA `(.L_x_357) ;  /* 0x00000000000c7947 */ /* 0x000ff60003800000 */
.L_x_356:
[----:B------:R-:W-:Y:S02]  /*0d90*/  UIMAD.WIDE.U32 UR54, UR52, UR21, URZ ;  /* 0x00000015343672a5 */ /* 0x000fe4000f8e00ff */
[----:B------:R-:W-:-:S04]  /*0da0*/  UIMAD UR46, UR53, UR21, URZ ;  /* 0x00000015352e72a4 */ /* 0x000fc8000f8e02ff */
[----:B------:R-:W-:Y:S02]  /*0db0*/  UIADD3 UR46, UPT, UPT, UR55, UR46, URZ ;  /* 0x0000002e372e7290 */ /* 0x000fe4000fffe0ff */
.L_x_357:
[----:B------:R-:W2:Y:S01]  /*0dc0*/  LDCU.U8 UR9, c[0x0][0x548] ;  /* 0x0000a900ff0977ac */ /* 0x000ea20008000000 */
[----:B------:R-:W-:Y:S01]  /*0dd0*/  USHF.L.U32 UR8, UR39, 0x7, URZ ;  /* 0x0000000727087899 */ /* 0x000fe200080006ff */
[----:B------:R-:W3:Y:S03]  /*0de0*/  LDCU.U8 UR49, c[0x0][0x5f0] ;  /* 0x0000be00ff3177ac */ /* 0x000ee60008000000 */
[----:B------:R-:W-:Y:S02]  /*0df0*/  USEL UR10, UR8, URZ, UP6 ;  /* 0x000000ff080a7287 */ /* 0x000fe4000b000000 */
[----:B------:R-:W-:Y:S02]  /*0e00*/  UIMAD UR51, UR28, UR42, URZ ;  /* 0x0000002a1c3372a4 */ /* 0x000fe4000f8e02ff */
[----:B------:R-:W-:Y:S02]  /*0e10*/  UIADD3 UR10, UP0, UPT, UR18, UR10, URZ ;  /* 0x0000000a120a7290 */ /* 0x000fe4000ff1e0ff */
[----:B--2---:R-:W-:-:S02]  /*0e20*/  UISETP.NE.AND UP1, UPT, UR9, URZ, UPT ;  /* 0x000000ff0900728c */ /* 0x004fc4000bf25270 */
[----:B------:R-:W-:Y:S02]  /*0e30*/  UIADD3.X UR45, UPT, UPT, URZ, UR20, URZ, UP0, !UPT ;  /* 0x00000014ff2d7290 */ /* 0x000fe400087fe4ff */
[----:B------:R-:W-:Y:S02]  /*0e40*/  UIMAD.WIDE.U32 UR56, UR10, UR52, URZ ;  /* 0x000000340a3872a5 */ /* 0x000fe4000f8e00ff */
[----:B------:R-:W-:-:S04]  /*0e50*/  UIMAD UR45, UR45, UR52, URZ ;  /* 0x000000342d2d72a4 */ /* 0x000fc8000f8e02ff */
[----:B------:R-:W-:-:S04]  /*0e60*/  UIMAD UR45, UR53, UR10, UR45 ;  /* 0x0000000a352d72a4 */ /* 0x000fc8000f8e022d */
[----:B------:R-:W-:Y:S01]  /*0e70*/  UIADD3 UR45, UPT, UPT, UR57, UR45, URZ ;  /* 0x0000002d392d7290 */ /* 0x000fe2000fffe0ff */
[----:B---3--:R-:W-:Y:S11]  /*0e80*/  BRA.U !UP1, `(.L_x_358) ;  /* 0x00000001091c7547 */ /* 0x008ff6000b800000 */
[----:B------:R-:W2:Y:S01]  /*0e90*/  LDCU UR9, c[0x0][0x434] ;  /* 0x00008680ff0977ac */ /* 0x000ea20008000800 */
[----:B------:R-:W3:Y:S01]  /*0ea0*/  LDCU UR48, c[0x0][0x454] ;  /* 0x00008a80ff3077ac */ /* 0x000ee20008000800 */
[----:B------:R-:W-:Y:S02]  /*0eb0*/  UISETP.NE.AND UP0, UPT, UR21, -0x1, UPT ;  /* 0xffffffff1500788c */ /* 0x000fe4000bf05270 */
[----:B--2---:R-:W-:-:S04]  /*0ec0*/  UIMAD UR9, UR39, UR9, URZ ;  /* 0x00000009270972a4 */ /* 0x004fc8000f8e02ff */
[----:B------:R-:W-:-:S04]  /*0ed0*/  USEL UR9, UR9, UR21, !UP0 ;  /* 0x0000001509097287 */ /* 0x000fc8000c000000 */
[----:B---3--:R-:W-:Y:S01]  /*0ee0*/  UIMAD UR48, UR28, UR48, UR9 ;  /* 0x000000301c3072a4 */ /* 0x008fe2000f8e0209 */
[----:B------:R-:W-:Y:S05]  /*0ef0*/  BRA `(.L_x_359) ;  /* 0x00000000000c7947 */ /* 0x000fea0003800000 */
.L_x_358:
[----:B------:R-:W2:Y:S01]  /*0f00*/  LDCU UR48, c[0x0][0x434] ;  /* 0x00008680ff3077ac */ /* 0x000ea20008000800 */
[----:B------:R-:W-:-:S04]  /*0f10*/  UIMAD UR9, UR39, UR22, UR28 ;  /* 0x00000016270972a4 */ /* 0x000fc8000f8e021c */
[----:B--2---:R-:W-:Y:S02]  /*0f20*/  UIMAD UR48, UR9, UR48, URZ ;  /* 0x00000030093072a4 */ /* 0x004fe4000f8e02ff */
.L_x_359:
[----:B------:R-:W-:Y:S01]  /*0f30*/  UIADD3 UR43, UPT, UPT, UR43, -0x1, URZ ;  /* 0xffffffff2b2b7890 */ /* 0x000fe2000fffe0ff */
[----:B------:R-:W-:Y:S09]  /*0f40*/  BRA.U !UP1, `(.L_x_360) ;  /* 0x0000000109247547 */ /* 0x000ff2000b800000 */
[----:B------:R-:W2:Y:S01]  /*0f50*/  LDCU UR9, c[0x0][0x444] ;  /* 0x00008880ff0977ac */ /* 0x000ea20008000800 */
[----:B------:R-:W3:Y:S01]  /*0f60*/  LDCU UR11, c[0x0][0x430] ;  /* 0x00008600ff0b77ac */ /* 0x000ee20008000800 */
[----:B------:R-:W3:Y:S01]  /*0f70*/  LDCU UR10, c[0x0][0x454] ;  /* 0x00008a80ff0a77ac */ /* 0x000ee20008000800 */
[----:B------:R-:W-:-:S11]  /*0f80*/  UISETP.NE.AND UP0, UPT, UR21, -0x1, UPT ;  /* 0xffffffff1500788c */ /* 0x000fd6000bf05270 */
[----:B--2---:R-:W-:Y:S02]  /*0f90*/  @!UP0 UIMAD UR21, UR39, UR9, URZ ;  /* 0x00000009271582a4 */ /* 0x004fe4000f8e02ff */
[----:B---3--:R-:W-:Y:S02]  /*0fa0*/  ULEA UR10, UR11, UR10, 0x7 ;  /* 0x0000000a0b0a7291 */ /* 0x008fe4000f8e38ff */
[----:B------:R-:W-:-:S04]  /*0fb0*/  UIADD3 UR8, UPT, UPT, UR8, UR21, URZ ;  /* 0x0000001508087290 */ /* 0x000fc8000fffe0ff */
[----:B------:R-:W-:Y:S01]  /*0fc0*/  UIMAD UR47, UR10, UR28, UR8 ;  /* 0x0000001c0a2f72a4 */ /* 0x000fe2000f8e0208 */
[----:B------:R-:W-:Y:S11]  /*0fd0*/  BRA `(.L_x_361) ;  /* 0x00000000000c7947 */ /* 0x000ff60003800000 */
.L_x_360:
[----:B------:R-:W2:Y:S01]  /*0fe0*/  LDCU UR47, c[0x0][0x444] ;  /* 0x00008880ff2f77ac */ /* 0x000ea20008000800 */
[----:B------:R-:W-:-:S04]  /*0ff0*/  UIMAD UR8, UR39, UR22, UR28 ;  /* 0x00000016270872a4 */ /* 0x000fc8000f8e021c */
[----:B--2---:R-:W-:-:S12]  /*1000*/  UIMAD UR47, UR8, UR47, URZ ;  /* 0x0000002f082f72a4 */ /* 0x004fd8000f8e02ff */
.L_x_361:
[----:B------:R-:W2:Y:S01]  /*1010*/  S2R R27, SR_TID.X ;  /* 0x00000000001b7919 */ /* 0x000ea20000002100 */
[----:B------:R-:W3:Y:S01]  /*1020*/  LDCU.128 UR8, c[0x0][0x590] ;  /* 0x0000b200ff0877ac */ /* 0x000ee20008000c00 */
[----:B------:R-:W4:Y:S01]  /*1030*/  LDC.64 R10, c[0x0][0x3b0] ;  /* 0x0000ec00ff0a7b82 */ /* 0x000f220000000a00 */
[----:B------:R-:W-:Y:S01]  /*1040*/  IMAD.MOV.U32 R15, RZ, RZ, RZ ;  /* 0x000000ffff0f7224 */ /* 0x000fe200078e00ff */
[----:B------:R-:W-:Y:S01]  /*1050*/  BSSY.RECONVERGENT B1, `(.L_x_351) ;  /* 0x0000850000017945 */ /* 0x000fe20003800200 */
[----:B------:R-:W-:Y:S02]  /*1060*/  UIMAD UR42, UR22, UR42, URZ ;  /* 0x0000002a162a72a4 */ /* 0x000fe4000f8e02ff */
[----:B------:R-:W-:Y:S01]  /*1070*/  UIADD3 UR54, UP1, UP0, UR56, UR54, UR51 ;  /* 0x0000003638367290 */ /* 0x000fe2000f83e033 */
[----:B------:R-:W5:Y:S02]  /*1080*/  LDCU.64 UR52, c[0x0][0x420] ;  /* 0x00008400ff3477ac */ /* 0x000f640008000a00 */
[----:B------:R-:W1:Y:S01]  /*1090*/  LDC.64 R16, c[0x0][0x5f8] ;  /* 0x00017e00ff107b82 */ /* 0x000e620000000a00 */
[----:B------:R-:W-:-:S02]  /*10a0*/  ULEA UR47, UR43, UR47, 0x7 ;  /* 0x0000002f2b2f7291 */ /* 0x000fc4000f8e38ff */
[----:B------:R-:W-:Y:S02]  /*10b0*/  ULEA UR48, UR43, UR48, 0x7 ;  /* 0x000000302b307291 */ /* 0x000fe4000f8e38ff */
[----:B---3--:R-:W-:Y:S01]  /*10c0*/  UIMAD UR21, UR20, UR8, URZ ;  /* 0x00000008141572a4 */ /* 0x008fe2000f8e02ff */
[----:B------:R-:W-:Y:S01]  /*10d0*/  IMAD.U32 R0, RZ, RZ, UR8 ;  /* 0x00000008ff007e24 */ /* 0x000fe2000f8e00ff */
[----:B------:R-:W-:Y:S01]  /*10e0*/  MOV R6, UR11 ;  /* 0x0000000b00067c02 */ /* 0x000fe20008000f00 */
[----:B------:R-:W-:Y:S01]  /*10f0*/  IMAD.U32 R4, RZ, RZ, UR10 ;  /* 0x0000000aff047e24 */ /* 0x000fe2000f8e00ff */
[----:B------:R-:W-:Y:S01]  /*1100*/  UIMAD UR21, UR18, UR9, UR21 ;  /* 0x00000009121572a4 */ /* 0x000fe2000f8e0215 */
[----:B------:R-:W3:Y:S01]  /*1110*/  LDCU.64 UR10, c[0x0][0x570] ;  /* 0x0000ae00ff0a77ac */ /* 0x000ee20008000a00 */
[----:B-----5:R-:W-:Y:S01]  /*1120*/  UIMAD.WIDE UR52, UR48, 0x4, UR52 ;  /* 0x00000004303478a5 */ /* 0x020fe2000f8e0234 */
[----:B--2---:R-:W-:Y:S01]  /*1130*/  IMAD.SHL.U32 R23, R27, 0x8, RZ ;  /* 0x000000081b177824 */ /* 0x004fe200078e00ff */
[----:B------:R-:W-:-:S02]  /*1140*/  SHF.R.U32.HI R9, RZ, 0x5, R27 ;  /* 0x00000005ff097819 */ /* 0x000fc4000001161b */
[----:B------:R-:W-:Y:S02]  /*1150*/  LOP3.LUT R8, R27, 0x1f, RZ, 0xc0, !PT ;  /* 0x0000001f1b087812 */ /* 0x000fe400078ec0ff */
[----:B------:R-:W-:Y:S02]  /*1160*/  LOP3.LUT R14, R23, 0x18, RZ, 0xc0, !PT ;  /* 0x00000018170e7812 */ /* 0x000fe400078ec0ff */
[----:B------:R-:W-:Y:S01]  /*1170*/  SHF.R.U32.HI R26, RZ, 0x2, R27 ;  /* 0x00000002ff1a7819 */ /* 0x000fe2000001161b */
[----:B------:R-:W-:Y:S01]  /*1180*/  IMAD R8, R9, UR42, R8 ;  /* 0x0000002a09087c24 */ /* 0x000fe2000f8e0208 */
[----:B------:R-:W-:Y:S01]  /*1190*/  IADD3 R2, P0, PT, R14, UR50, RZ ;  /* 0x000000320e027c10 */ /* 0x000fe2000ff1e0ff */
[----:B------:R-:W-:-:S04]  /*11a0*/  USHF.R.S32.HI UR50, URZ, 0x1f, UR51 ;  /* 0x0000001fff327899 */ /* 0x000fc80008011433 */
[----:B------:R-:W-:Y:S01]  /*11b0*/  IMAD.X R3, RZ, RZ, UR23, P0 ;  /* 0x00000017ff037e24 */ /* 0x000fe200080e06ff */
[----:B------:R-:W2:Y:S01]  /*11c0*/  LDCU.64 UR22, c[0x0][0x3c8] ;  /* 0x00007900ff1677ac */ /* 0x000ea20008000a00 */
[----:B------:R-:W-:Y:S01]  /*11d0*/  IMAD.WIDE.U32 R2, R0, UR18, R2 ;  /* 0x0000001200027c25 */ /* 0x000fe2000f8e0002 */
[----:B------:R-:W-:-:S04]  /*11e0*/  UIADD3.X UR45, UPT, UPT, UR45, UR46, UR50, UP1, UP0 ;  /* 0x0000002e2d2d7290 */ /* 0x000fc80008fe0432 */
[----:B------:R-:W5:Y:S01]  /*11f0*/  LDCU.64 UR50, c[0x0][0x5e8] ;  /* 0x0000bd00ff3277ac */ /* 0x000f620008000a00 */
[----:B----4-:R-:W-:Y:S01]  /*1200*/  IMAD R0, R10, UR20, RZ ;  /* 0x000000140a007c24 */ /* 0x010fe2000f8e02ff */
[----:B------:R-:W-:Y:S01]  /*1210*/  IADD3 R3, PT, PT, R3, UR21, RZ ;  /* 0x0000001503037c10 */ /* 0x000fe2000fffe0ff */
[----:B------:R-:W4:Y:S02]  /*1220*/  LDCU.64 UR20, c[0x0][0x380] ;  /* 0x00007000ff1477ac */ /* 0x000f240008000a00 */
[----:B------:R-:W-:Y:S02]  /*1230*/  IMAD R0, R11, UR18, R0 ;  /* 0x000000120b007c24 */ /* 0x000fe4000f8e0200 */
[----:B------:R-:W-:Y:S01]  /*1240*/  IMAD.WIDE.U32 R4, R4, UR28, R2 ;  /* 0x0000001c04047c25 */ /* 0x000fe2000f8e0002 */
[----:B------:R-:W-:-:S03]  /*1250*/  UISETP.GT.AND UP0, UPT, UR41, URZ, UPT ;  /* 0x000000ff2900728c */ /* 0x000fc6000bf04270 */
[----:B------:R-:W-:-:S04]  /*1260*/  IMAD.WIDE.U32 R2, R10, UR18, R14 ;  /* 0x000000120a027c25 */ /* 0x000fc8000f8e000e */
[----:B------:R-:W-:Y:S01]  /*1270*/  IMAD R7, R6, UR28, R5 ;  /* 0x0000001c06077c24 */ /* 0x000fe2000f8e0205 */
[----:B------:R-:W-:Y:S01]  /*1280*/  IADD3 R2, P0, PT, R2, UR44, RZ ;  /* 0x0000002c02027c10 */ /* 0x000fe2000ff1e0ff */
[----:B--2---:R-:W-:Y:S01]  /*1290*/  IMAD.U32 R5, RZ, RZ, UR22 ;  /* 0x00000016ff057e24 */ /* 0x004fe2000f8e00ff */
[----:B------:R-:W-:Y:S01]  /*12a0*/  USHF.L.U64.HI UR22, UR8, 0x6, UR9 ;  /* 0x0000000608167899 */ /* 0x000fe20008010209 */
[----:B------:R-:W-:Y:S01]  /*12b0*/  IMAD.MOV.U32 R6, RZ, RZ, R4 ;  /* 0x000000ffff067224 */ /* 0x000fe200078e0004 */
[----:B------:R-:W-:Y:S01]  /*12c0*/  IADD3.X R3, PT, PT, R3, UR19, R0, P0, !PT ;  /* 0x0000001303037c10 */ /* 0x000fe200087fe400 */
[----:B------:R-:W2:Y:S01]  /*12d0*/  LDCU.64 UR18, c[0x0][0x550] ;  /* 0x0000aa00ff1277ac */ /* 0x000ea20008000a00 */
[----:B------:R-:W-:Y:S02]  /*12e0*/  ISETP.NE.AND P0, PT, RZ, UR49, PT ;  /* 0x00000031ff007c0c */ /* 0x000fe4000bf05270 */
[----:B------:R-:W-:Y:S01]  /*12f0*/  MOV R0, UR23 ;  /* 0x0000001700007c02 */ /* 0x000fe20008000f00 */
[----:B------:R-:W-:Y:S01]  /*1300*/  IMAD.WIDE.U32 R4, R5, UR28, R2 ;  /* 0x0000001c05047c25 */ /* 0x000fe2000f8e0002 */
[----:B------:R-:W-:-:S03]  /*1310*/  USHF.L.U32 UR23, UR42, 0x7, URZ ;  /* 0x000000072a177899 */ /* 0x000fc600080006ff */
[----:B-1----:R-:W-:-:S04]  /*1320*/  IMAD.WIDE.U32 R2, R16, UR26, RZ ;  /* 0x0000001a10027c25 */ /* 0x002fc8000f8e00ff */
[----:B------:R-:W-:Y:S01]  /*1330*/  IMAD R9, R17, UR26, R3 ;  /* 0x0000001a11097c24 */ /* 0x000fe2000f8e0203 */
[----:B------:R-:W-:Y:S01]  /*1340*/  SEL R2, R2, RZ, P0 ;  /* 0x000000ff02027207 */ /* 0x000fe20000000000 */
[----:B------:R-:W-:-:S03]  /*1350*/  IMAD R3, R0, UR28, R5 ;  /* 0x0000001c00037c24 */ /* 0x000fc6000f8e0205 */
[----:B------:R-:W-:Y:S01]  /*1360*/  IADD3 R13, P2, P1, R8, UR54, R2 ;  /* 0x00000036080d7c10 */ /* 0x000fe2000f95e002 */
[----:B------:R-:W-:Y:S01]  /*1370*/  IMAD.MOV.U32 R2, RZ, RZ, R4 ;  /* 0x000000ffff027224 */ /* 0x000fe200078e0004 */
[----:B------:R-:W-:Y:S01]  /*1380*/  SHF.R.S32.HI R8, RZ, 0x1f, R8 ;  /* 0x0000001fff087819 */ /* 0x000fe20000011408 */
[----:B------:R-:W-:Y:S01]  /*1390*/  IMAD.WIDE.U32 R4, R26, UR8, R6 ;  /* 0x000000081a047c25 */ /* 0x000fe2000f8e0006 */
[----:B------:R-:W-:-:S03]  /*13a0*/  SEL R0, R9, RZ, P0 ;  /* 0x000000ff09007207 */ /* 0x000fc60000000000 */
[----:B------:R-:W-:Y:S01]  /*13b0*/  IMAD R6, R26, UR9, R5 ;  /* 0x000000091a067c24 */ /* 0x000fe2000f8e0205 */
[----:B------:R-:W-:Y:S01]  /*13c0*/  IADD3.X R7, PT, PT, R8, UR45, R0, P2, P1 ;  /* 0x0000002d08077c10 */ /* 0x000fe200097e2400 */
[----:B------:R-:W-:Y:S01]  /*13d0*/  IMAD.U32 R0, RZ, RZ, UR23 ;  /* 0x00000017ff007e24 */ /* 0x000fe2000f8e00ff */
[----:B--2---:R-:W-:Y:S01]  /*13e0*/  LEA R31, P2, R4, UR18, 0x1 ;  /* 0x00000012041f7c11 */ /* 0x004fe2000f8408ff */
[----:B------:R-:W-:Y:S01]  /*13f0*/  IMAD.WIDE.U32 R2, R26, R10, R2 ;  /* 0x0000000a1a027225 */ /* 0x000fe200078e0002 */
[----:B------:R-:W-:Y:S01]  /*1400*/  IADD3 R5, P1, PT, R13, UR23, RZ ;  /* 0x000000170d057c10 */ /* 0x000fe2000ff3e0ff */
[----:B------:R-:W-:Y:S01]  /*1410*/  USHF.L.U32 UR18, UR8, 0x6, URZ ;  /* 0x0000000608127899 */ /* 0x000fe200080006ff */
[----:B------:R-:W-:Y:S01]  /*1420*/  LEA.HI.X R32, R4, UR19, R6, 0x1, P2 ;  /* 0x0000001304207c11 */ /* 0x000fe200090f0c06 */
[----:B------:R1:W-:Y:S01]  /*1430*/  STL [R1+0x34], R31 ;  /* 0x0000341f01007387 */ /* 0x0003e20000100800 */
[----:B------:R-:W-:Y:S01]  /*1440*/  LEA.HI.X.SX32 R4, R0, R7, 0x1, P1 ;  /* 0x0000000700047211 */ /* 0x000fe200008f0eff */
[----:B------:R-:W-:Y:S01]  /*1450*/  IMAD R0, R26, R11, R3 ;  /* 0x0000000b1a007224 */ /* 0x000fe200078e0203 */
[----:B----4-:R-:W-:Y:S01]  /*1460*/  LEA R29, P2, R2, UR20, 0x1 ;  /* 0x00000014021d7c11 */ /* 0x010fe2000f8408ff */
[----:B------:R1:W-:Y:S01]  /*1470*/  STL [R1+0x30], R32 ;  /* 0x0000302001007387 */ /* 0x0003e20000100800 */
[C---:B---3--:R-:W-:Y:S01]  /*1480*/  LEA R34, P1, R5.reuse, UR10, 0x2 ;  /* 0x0000000a05227c11 */ /* 0x048fe2000f8210ff */
[----:B------:R-:W-:Y:S01]  /*1490*/  VIADD R13, R26, 0x40 ;  /* 0x000000401a0d7836 */ /* 0x000fe20000000000 */
[----:B------:R-:W-:Y:S01]  /*14a0*/  LEA.HI.X R30, R2, UR21, R0, 0x1, P2 ;  /* 0x00000015021e7c11 */ /* 0x000fe200090f0c00 */
[----:B------:R1:W-:Y:S01]  /*14b0*/  STL [R1+0x2c], R29 ;  /* 0x00002c1d01007387 */ /* 0x0003e20000100800 */
[----:B------:R-:W-:Y:S01]  /*14c0*/  LEA.HI.X R35, R5, UR11, R4, 0x2, P1 ;  /* 0x0000000b05237c11 */ /* 0x000fe200088f1404 */
[----:B-----5:R-:W-:Y:S01]  /*14d0*/  UIMAD.WIDE UR20, UR47, 0x4, UR50 ;  /* 0x000000042f1478a5 */ /* 0x020fe2000f8e0232 */
[----:B------:R-:W-:Y:S01]  /*14e0*/  IADD3 R19, P1, PT, R26, 0x40, RZ ;  /* 0x000000401a137810 */ /* 0x000fe20007f3e0ff */
[----:B------:R1:W-:Y:S01]  /*14f0*/  STL [R1+0x28], R30 ;  /* 0x0000281e01007387 */ /* 0x0003e20000100800 */
[----:B------:R-:W-:-:S02]  /*1500*/  SHF.L.U64.HI R11, R10, 0x6, R11 ;  /* 0x000000060a0b7819 */ /* 0x000fc4000001020b */
[----:B------:R-:W-:Y:S01]  /*1510*/  SHF.L.U32 R8, R10, 0x6, RZ ;  /* 0x000000060a087819 */ /* 0x000fe200000006ff */
[----:B------:R1:W-:Y:S01]  /*1520*/  STL.64 [R1+0x18], R34 ;  /* 0x0000182201007387 */ /* 0x0003e20000100a00 */
[----:B------:R-:W-:Y:S01]  /*1530*/  IADD3.X R24, PT, PT, RZ, RZ, RZ, P1, !PT ;  /* 0x000000ffff187210 */ /* 0x000fe20000ffe4ff */
[----:B------:R-:W-:Y:S01]  /*1540*/  UMOV UR19, UR21 ;  /* 0x0000001500137c82 */ /* 0x000fe20008000000 */
[----:B------:R-:W-:Y:S05]  /*1550*/  BRA.U UP0, `(.L_x_362) ;  /* 0x0000000500b07547 */ /* 0x000fea000b800000 */
[----:B------:R-:W-:Y:S05]  /*1560*/  @P3 BRA `(.L_x_363) ;  /* 0x0000000000403947 */ /* 0x000fea0003800000 */
        /* <DEDUP_REMOVED lines=15> */
[----:B------:R-:W-:Y:S05]  /*1660*/  BRA `(.L_x_364) ;  /* 0x0000000000187947 */ /* 0x000fea0003800000 */
.L_x_363:
[----:B------:R-:W2:Y:S01]  /*1670*/  LDCU.64 UR14, c[0x0][0x5c0] ;  /* 0x0000b800ff0e77ac */ /* 0x000ea20008000a00 */
[----:B------:R-:W-:-:S05]  /*1680*/  IADD3 R0, PT, PT, R28, UR35, RZ ;  /* 0x000000231c007c10 */ /* 0x000fca000fffe0ff */
[C---:B--2---:R-:W-:Y:S02]  /*1690*/  IMAD R4, R0.reuse, UR15, RZ ;  /* 0x0000000f00047c24 */ /* 0x044fe4000f8e02ff */
[----:B------:R-:W-:-:S05]  /*16a0*/  IMAD.WIDE.U32 R2, R0, UR14, RZ ;  /* 0x0000000e00027c25 */ /* 0x000fca000f8e00ff */
[----:B------:R-:W-:Y:S02]  /*16b0*/  IADD3 R6, PT, PT, R3, R4, RZ ;  /* 0x0000000403067210 */ /* 0x000fe40007ffe0ff */
[----:B------:R-:W-:Y:S02]  /*16c0*/  MOV R5, R2 ;  /* 0x0000000200057202 */ /* 0x000fe40000000f00 */
.L_x_364:
        /* <DEDUP_REMOVED lines=17> */
.L_x_365:
[----:B------:R-:W2:Y:S01]  /*17e0*/  LDCU.64 UR10, c[0x0][0x5c8] ;  /* 0x0000b900ff0a77ac */ /* 0x000ea20008000a00 */
[----:B------:R-:W-:-:S05]  /*17f0*/  IADD3 R0, PT, PT, R28, UR35, RZ ;  /* 0x000000231c007c10 */ /* 0x000fca000fffe0ff */
[C---:B--2---:R-:W-:Y:S02]  /*1800*/  IMAD R4, R0.reuse, UR11, RZ ;  /* 0x0000000b00047c24 */ /* 0x044fe4000f8e02ff */
[----:B------:R-:W-:-:S05]  /*1810*/  IMAD.WIDE.U32 R2, R0, UR10, RZ ;  /* 0x0000000a00027c25 */ /* 0x000fca000f8e00ff */
[----:B------:R-:W-:Y:S02]  /*1820*/  IADD3 R11, PT, PT, R3, R4, RZ ;  /* 0x00000004030b7210 */ /* 0x000fe40007ffe0ff */
[----:B------:R-:W-:-:S07]  /*1830*/  MOV R10, R2 ;  /* 0x00000002000a7202 */ /* 0x000fce0000000f00 */
.L_x_366:
[----:B------:R-:W-:Y:S01]  /*1840*/  UIADD3 UR34, UPT, UPT, -UR5, UR34, URZ ;  /* 0x0000002205227290 */ /* 0x000fe2000fffe1ff */
[----:B------:R-:W-:Y:S01]  /*1850*/  IMAD.U32 R2, RZ, RZ, UR14 ;  /* 0x0000000eff027e24 */ /* 0x000fe2000f8e00ff */
[----:B------:R-:W2:Y:S01]  /*1860*/  LDCU.64 UR8, c[0x0][0x5d8] ;  /* 0x0000bb00ff0877ac */ /* 0x000ea20008000a00 */
        /* <DEDUP_REMOVED lines=8> */
[----:B------:R-:W3:Y:S01]  /*18f0*/  @!P2 LDC.64 R8, c[0x0][0x560] ;  /* 0x00015800ff08ab82 */ /* 0x000ee20000000a00 */
[----:B--2---:R-:W-:Y:S01]  /*1900*/  IMAD.U32 R4, RZ, RZ, UR8 ;  /* 0x00000008ff047e24 */ /* 0x004fe2000f8e00ff */
[----:B------:R-:W-:-:S03]  /*1910*/  MOV R0, UR9 ;  /* 0x0000000900007c02 */ /* 0x000fc60008000f00 */
[----:B------:R-:W-:-:S04]  /*1920*/  IMAD.WIDE.U32 R4, R4, UR28, R2 ;  /* 0x0000001c04047c25 */ /* 0x000fc8000f8e0002 */
[----:B------:R-:W-:Y:S01]  /*1930*/  IMAD R3, R0, UR28, R5 ;  /* 0x0000001c00037c24 */ /* 0x000fe2000f8e0205 */
[----:B------:R-:W-:-:S05]  /*1940*/  @!P2 MOV R2, R4 ;  /* 0x000000040002a202 */ /* 0x000fca0000000f00 */
[----:B------:R-:W-:-:S04]  /*1950*/  @!P2 IMAD.WIDE.U32 R6, R26, UR14, R2 ;  /* 0x0000000e1a06ac25 */ /* 0x000fc8000f8e0002 */
[----:B------:R-:W-:Y:S01]  /*1960*/  @!P2 IMAD R0, R26, UR15, R7 ;  /* 0x0000000f1a00ac24 */ /* 0x000fe2000f8e0207 */
[----:B---3--:R-:W-:-:S04]  /*1970*/  @!P2 LEA R8, P0, R6, R8, 0x1 ;  /* 0x000000080608a211 */ /* 0x008fc800078008ff */
        /* <DEDUP_REMOVED lines=11> */
[----:B------:R3:W-:Y:S04]  /*1a30*/  STG.E.128 desc[UR30][R4.64], RZ ;  /* 0x000000ff04007986 */ /* 0x0007e8000c101d1e */
.L_x_368:
[----:B------:R-:W-:Y:S05]  /*1a40*/  BSYNC.RECONVERGENT B0 ;  /* 0x0000000000007941 */ /* 0x000fea0003800200 */
.L_x_367:
[----:B------:R-:W3:Y:S01]  /*1a50*/  LDCU.64 UR8, c[0x0][0x5e0] ;  /* 0x0000bc00ff0877ac */ /* 0x000ee20008000a00 */
[----:B------:R-:W-:Y:S01]  /*1a60*/  MOV R2, UR10 ;  /* 0x0000000a00027c02 */ /* 0x000fe20008000f00 */
[----:B--2---:R-:W2:Y:S01]  /*1a70*/  @!P2 LDC.64 R8, c[0x0][0x568] ;  /* 0x00015a00ff08ab82 */ /* 0x004ea20000000a00 */
[----:B------:R-:W-:-:S03]  /*1a80*/  UIMAD UR40, UR40, UR10, URZ ;  /* 0x0000000a282872a4 */ /* 0x000fc6000f8e02ff */
[----:B------:R-:W-:Y:S01]  /*1a90*/  IMAD.WIDE.U32 R2, R2, UR5, R14 ;  /* 0x0000000502027c25 */ /* 0x000fe2000f8e000e */
[----:B------:R-:W-:Y:S02]  /*1aa0*/  UIMAD UR40, UR5, UR11, UR40 ;  /* 0x0000000b052872a4 */ /* 0x000fe4000f8e0228 */
[----:B------:R-:W-:-:S04]  /*1ab0*/  IADD3 R2, P0, PT, R10, R2, RZ ;  /* 0x000000020a027210 */ /* 0x000fc80007f1e0ff */
[----:B------:R-:W-:Y:S02]  /*1ac0*/  IADD3.X R3, PT, PT, R11, UR40, R3, P0, !PT ;  /* 0x000000280b037c10 */ /* 0x000fe400087fe403 */
[----:B---3--:R-:W-:Y:S02]  /*1ad0*/  MOV R4, UR8 ;  /* 0x0000000800047c02 */ /* 0x008fe40008000f00 */
[----:B------:R-:W-:-:S03]  /*1ae0*/  MOV R0, UR9 ;  /* 0x0000000900007c02 */ /* 0x000fc60008000f00 */
[----:B------:R-:W-:-:S04]  /*1af0*/  IMAD.WIDE.U32 R4, R4, UR28, R2 ;  /* 0x0000001c04047c25 */ /* 0x000fc8000f8e0002 */
        /* <DEDUP_REMOVED lines=18> */
.L_x_362:
[----:B------:R-:W-:Y:S01]  /*1c20*/  UIADD3 UR21, UPT, UPT, -UR5, UR34, URZ ;  /* 0x0000002205157290 */ /* 0x000fe2000fffe1ff */
[----:B------:R-:W-:Y:S01]  /*1c30*/  IMAD.U32 R2, RZ, RZ, UR14 ;  /* 0x0000000eff027e24 */ /* 0x000fe2000f8e00ff */
[----:B------:R-:W2:Y:S01]  /*1c40*/  LDCU.64 UR10, c[0x0][0x3d8] ;  /* 0x00007b00ff0a77ac */ /* 0x000ea20008000a00 */
[----:B------:R-:W-:Y:S01]  /*1c50*/  IMAD.U32 R4, RZ, RZ, UR16 ;  /* 0x00000010ff047e24 */ /* 0x000fe2000f8e00ff */
[----:B------:R-:W-:Y:S01]  /*1c60*/  LOP3.LUT R0, R23, 0xd8, RZ, 0xc0, !PT ;  /* 0x000000d817007812 */ /* 0x000fe200078ec0ff */
[--C-:B------:R-:W-:Y:S01]  /*1c70*/  IMAD.WIDE.U32 R2, R2, UR5, R14.reuse ;  /* 0x0000000502027c25 */ /* 0x100fe2000f8e000e */
[----:B------:R-:W-:Y:S01]  /*1c80*/  ISETP.GE.AND P6, PT, R26, UR21, PT ;  /* 0x000000151a007c0c */ /* 0x000fe2000bfc6270 */
[----:B------:R-:W-:Y:S01]  /*1c90*/  UIMAD UR23, UR40, UR14, URZ ;  /* 0x0000000e281772a4 */ /* 0x000fe2000f8e02ff */
[C---:B------:R-:W-:Y:S01]  /*1ca0*/  ISETP.GE.AND P5, PT, R13.reuse, UR21, PT ;  /* 0x000000150d007c0c */ /* 0x040fe2000bfa6270 */
[----:B------:R-:W-:Y:S01]  /*1cb0*/  UIMAD UR39, UR43, -0x80, UR41 ;  /* 0xffffff802b2778a4 */ /* 0x000fe2000f8e0229 */
[----:B------:R-:W-:Y:S01]  /*1cc0*/  IMAD.WIDE.U32 R4, R4, UR5, R14 ;  /* 0x0000000504047c25 */ /* 0x000fe2000f8e000e */
[----:B------:R-:W-:Y:S01]  /*1cd0*/  UIMAD UR40, UR40, UR16, URZ ;  /* 0x00000010282872a4 */ /* 0x000fe2000f8e02ff */
[----:B------:R-:W-:Y:S01]  /*1ce0*/  IADD3 R2, P2, PT, R18, R2, RZ ;  /* 0x0000000212027210 */ /* 0x000fe20007f5e0ff */
[----:B------:R-:W3:Y:S01]  /*1cf0*/  LDCU.64 UR8, c[0x0][0x3d0] ;  /* 0x00007a00ff0877ac */ /* 0x000ee20008000a00 */
[----:B------:R-:W-:Y:S01]  /*1d00*/  LOP3.LUT R0, R0, 0x18, R27, 0x78, !PT ;  /* 0x0000001800007812 */ /* 0x000fe200078e781b */
[----:B------:R-:W-:Y:S01]  /*1d10*/  IMAD.U32 R10, RZ, RZ, UR18 ;  /* 0x00000012ff0a7e24 */ /* 0x000fe2000f8e00ff */
[----:B------:R-:W-:Y:S01]  /*1d20*/  ISETP.GE.AND P3, PT, R13, UR39, PT ;  /* 0x000000270d007c0c */ /* 0x000fe2000bf66270 */
[----:B------:R-:W-:Y:S01]  /*1d30*/  UIMAD UR23, UR5, UR15, UR23 ;  /* 0x0000000f051772a4 */ /* 0x000fe2000f8e0217 */
[----:B------:R-:W-:Y:S01]  /*1d40*/  IADD3 R6, P1, PT, R21, R4, RZ ;  /* 0x0000000415067210 */ /* 0x000fe20007f3e0ff */
[----:B------:R-:W-:Y:S01]  /*1d50*/  UIMAD UR40, UR5, UR17, UR40 ;  /* 0x00000011052872a4 */ /* 0x000fe2000f8e0228 */
[----:B------:R-:W-:Y:S01]  /*1d60*/  LOP3.LUT R18, R0, 0x1f20, R23, 0xf8, !PT ;  /* 0x00001f2000127812 */ /* 0x000fe200078ef817 */
[----:B--2---:R-:W-:Y:S01]  /*1d70*/  IMAD R0, R25, UR10, RZ ;  /* 0x0000000a19007c24 */ /* 0x004fe2000f8e02ff */
[----:B------:R-:W-:Y:S01]  /*1d80*/  ISETP.GE.AND P4, PT, R26, UR39, PT ;  /* 0x000000271a007c0c */ /* 0x000fe2000bf86270 */
[----:B------:R-:W-:Y:S01]  /*1d90*/  IMAD.U32 R9, RZ, RZ, UR22 ;  /* 0x00000016ff097e24 */ /* 0x000fe2000f8e00ff */
[----:B------:R-:W-:Y:S01]  /*1da0*/  IADD3.X R3, PT, PT, R20, UR23, R3, P2, !PT ;  /* 0x0000001714037c10 */ /* 0x000fe200097fe403 */
[----:B------:R-:W-:Y:S01]  /*1db0*/  IMAD R4, R12, UR11, R0 ;  /* 0x0000000b0c047c24 */ /* 0x000fe2000f8e0200 */
[----:B------:R-:W2:Y:S01]  /*1dc0*/  @!P6 LDC.64 R20, c[0x0][0x390] ;  /* 0x0000e400ff14eb82 */ /* 0x000ea20000000a00 */
[----:B------:R-:W-:Y:S01]  /*1dd0*/  IADD3.X R7, PT, PT, R22, UR40, R5, P1, !PT ;  /* 0x0000002816077c10 */ /* 0x000fe20008ffe405 */
[----:B------:R-:W-:Y:S01]  /*1de0*/  IMAD.U32 R5, RZ, RZ, UR18 ;  /* 0x00000012ff057e24 */ /* 0x000fe2000f8e00ff */
[----:B------:R-:W-:Y:S01]  /*1df0*/  @!P3 LEA R16, P1, R8, R29, 0x1 ;  /* 0x0000001d0810b211 */ /* 0x000fe200078208ff */
[----:B------:R-:W-:-:S04]  /*1e00*/  IMAD.WIDE.U32 R2, R12, UR10, R2 ;  /* 0x0000000a0c027c25 */ /* 0x000fc8000f8e0002 */
[----:B------:R-:W-:Y:S01]  /*1e10*/  @P0 BAR.SYNC.DEFER_BLOCKING 0x0 ;  /* 0x0000000000000b1d */ /* 0x000fe20000010000 */
[----:B------:R-:W-:Y:S01]  /*1e20*/  @!P3 LEA R14, P2, R5, R31, 0x1 ;  /* 0x0000001f050eb211 */ /* 0x000fe200078408ff */
[----:B---3--:R-:W-:Y:S01]  /*1e30*/  IMAD R0, R25, UR8, RZ ;  /* 0x0000000819007c24 */ /* 0x008fe2000f8e02ff */
[----:B------:R-:W-:Y:S01]  /*1e40*/  SHF.R.U32.HI R25, RZ, 0x1, R27 ;  /* 0x00000001ff197819 */ /* 0x000fe2000001161b */
[----:B------:R-:W-:-:S04]  /*1e50*/  IMAD.IADD R3, R3, 0x1, R4 ;  /* 0x0000000103037824 */ /* 0x000fc800078e0204 */
[----:B------:R-:W3:Y:S01]  /*1e60*/  @!P5 LDC.64 R22, c[0x0][0x390] ;  /* 0x0000e400ff16db82 */ /* 0x000ee20000000a00 */
[----:B------:R-:W-:Y:S01]  /*1e70*/  @!P3 LEA.HI.X R15, R10, R32, R9, 0x1, P2 ;  /* 0x000000200a0fb211 */ /* 0x000fe200010f0c09 */
[----:B------:R-:W-:Y:S01]  /*1e80*/  IMAD.WIDE.U32 R6, R12, UR8, R6 ;  /* 0x000000080c067c25 */ /* 0x000fe2000f8e0006 */
[----:B------:R-:W-:Y:S01]  /*1e90*/  @!P3 LEA.HI.X R17, R8, R30, R11, 0x1, P1 ;  /* 0x0000001e0811b211 */ /* 0x000fe200008f0c0b */
[----:B------:R-:W-:Y:S01]  /*1ea0*/  ULOP3.LUT UR8, UR43, 0x80000001, URZ, 0xc0, !UPT ;  /* 0x800000012b087892 */ /* 0x000fe2000f8ec0ff */
[----:B------:R-:W-:Y:S01]  /*1eb0*/  LOP3.LUT R10, R25, 0x30, RZ, 0xc0, !PT ;  /* 0x00000030190a7812 */ /* 0x000fe200078ec0ff */
[----:B------:R-:W-:Y:S01]  /*1ec0*/  IMAD R11, R12, UR9, R0 ;  /* 0x000000090c0b7c24 */ /* 0x000fe2000f8e0200 */
[----:B------:R-:W4:Y:S01]  /*1ed0*/  S2R R156, SR_TID.X ;  /* 0x00000000009c7919 */ /* 0x000f220000002100 */
[----:B------:R-:W-:Y:S01]  /*1ee0*/  @!P5 IMAD R0, R24, UR14, RZ ;  /* 0x0000000e1800dc24 */ /* 0x000fe2000f8e02ff */
[----:B------:R-:W-:Y:S01]  /*1ef0*/  LOP3.LUT R28, R10, 0x7, R26, 0xf8, !PT ;  /* 0x000000070a1c7812 */ /* 0x000fe200078ef81a */
[--C-:B------:R-:W-:Y:S01]  /*1f00*/  @!P5 IMAD.MOV.U32 R8, RZ, RZ, R2.reuse ;  /* 0x000000ffff08d224 */ /* 0x100fe200078e0002 */
[----:B------:R-:W-:Y:S01]  /*1f10*/  UISETP.NE.AND UP0, UPT, UR8, 0x1, UPT ;  /* 0x000000010800788c */ /* 0x000fe2000bf05270 */
[--C-:B------:R-:W-:Y:S01]  /*1f20*/  @!P5 IMAD.MOV.U32 R9, RZ, RZ, R3.reuse ;  /* 0x000000ffff09d224 */ /* 0x100fe200078e0003 */
[----:B------:R-:W-:Y:S01]  /*1f30*/  LOP3.LUT R12, R28, 0x40, RZ, 0xfc, !PT ;  /* 0x000000401c0c7812 */ /* 0x000fe200078efcff */
[----:B------:R-:W-:Y:S01]  /*1f40*/  @!P6 IMAD.WIDE.U32 R4, R26, UR14, R2 ;  /* 0x0000000e1a04ec25 */ /* 0x000fe2000f8e0002 */
[----:B------:R-:W-:Y:S01]  /*1f50*/  USEL UR8, URZ, 0x2000, UP0 ;  /* 0x00002000ff087887 */ /* 0x000fe20008000000 */
[----:B------:R-:W-:Y:S02]  /*1f60*/  STL [R1+0x20], R28 ;  /* 0x0000201c01007387 */ /* 0x000fe40000100800 */
[----:B------:R-:W-:Y:S01]  /*1f70*/  IMAD.MOV.U32 R153, RZ, RZ, 0x20 ;  /* 0x00000020ff997424 */ /* 0x000fe200078e00ff */
[----:B--2---:R-:W-:Y:S01]  /*1f80*/  @!P6 LEA R10, P2, R4, R20, 0x1 ;  /* 0x00000014040ae211 */ /* 0x004fe200078408ff */
[C---:B------:R-:W-:Y:S01]  /*1f90*/  @!P5 IMAD R0, R19.reuse, UR15, R0 ;  /* 0x0000000f1300dc24 */ /* 0x040fe2000f8e0200 */
[----:B------:R-:W-:Y:S01]  /*1fa0*/  UIADD3 UR11, UPT, UPT, UR5, 0x80, URZ ;  /* 0x00000080050b7890 */ /* 0x000fe2000fffe0ff */
[----:B------:R-:W-:Y:S01]  /*1fb0*/  @!P5 IMAD.WIDE.U32 R2, R19, UR14, R8 ;  /* 0x0000000e1302dc25 */ /* 0x000fe2000f8e0008 */
[----:B------:R-:W2:Y:S03]  /*1fc0*/  LDCU UR14, c[0x0][0x590] ;  /* 0x0000b200ff0e77ac */ /* 0x000ea60008000800 */
[----:B------:R-:W-:Y:S01]  /*1fd0*/  @!P6 IMAD R5, R26, UR15, R5 ;  /* 0x0000000f1a05ec24 */ /* 0x000fe2000f8e0205 */
[----:B---3--:R-:W-:Y:S01]  /*1fe0*/  @!P5 LEA R8, P1, R2, R22, 0x1 ;  /* 0x000000160208d211 */ /* 0x008fe200078208ff */
[----:B------:R-:W-:Y:S01]  /*1ff0*/  VIADD R9, R28, 0x8 ;  /* 0x000000081c097836 */ /* 0x000fe20000000000 */
[----:B------:R-:W-:Y:S01]  /*2000*/  CS2R R94, SRZ ;  /* 0x00000000005e7805 */ /* 0x000fe2000001ff00 */
[----:B------:R-:W-:Y:S01]  /*2010*/  @!P5 IMAD.IADD R0, R3, 0x1, R0 ;  /* 0x000000010300d824 */ /* 0x000fe200078e0200 */
[----:B------:R-:W-:Y:S01]  /*2020*/  CS2R R92, SRZ ;  /* 0x00000000005c7805 */ /* 0x000fe2000001ff00 */
[----:B------:R-:W-:Y:S01]  /*2030*/  IMAD.IADD R3, R7, 0x1, R11 ;  /* 0x0000000107037824 */ /* 0x000fe200078e020b */
[----:B------:R-:W-:Y:S01]  /*2040*/  @!P6 LEA.HI.X R11, R4, R21, R5, 0x1, P2 ;  /* 0x00000015040be211 */ /* 0x000fe200010f0c05 */
[----:B------:R-:W-:Y:S01]  /*2050*/  @!P5 IMAD.MOV.U32 R4, RZ, RZ, R6 ;  /* 0x000000ffff04d224 */ /* 0x000fe200078e0006 */
[----:B------:R-:W-:Y:S01]  /*2060*/  ISETP.GE.AND P2, PT, R9, UR39, PT ;  /* 0x0000002709007c0c */ /* 0x000fe2000bf46270 */
[----:B------:R-:W-:Y:S01]  /*2070*/  @!P5 IMAD.MOV.U32 R5, RZ, RZ, R3 ;  /* 0x000000ffff05d224 */ /* 0x000fe200078e0003 */
[----:B------:R-:W-:Y:S01]  /*2080*/  @!P5 LEA.HI.X R9, R2, R23, R0, 0x1, P1 ;  /* 0x000000170209d211 */ /* 0x000fe200008f0c00 */
[----:B------:R-:W-:Y:S01]  /*2090*/  @!P6 IMAD.MOV.U32 R2, RZ, RZ, R6 ;  /* 0x000000ffff02e224 */ /* 0x000fe200078e0006 */
[----:B------:R-:W-:Y:S01]  /*20a0*/  ISETP.GE.AND P1, PT, R12, UR39, PT ;  /* 0x000000270c007c0c */ /* 0x000fe2000bf26270 */
[----:B------:R-:W-:Y:S01]  /*20b0*/  @!P5 IMAD R6, R24, UR16, RZ ;  /* 0x000000101806dc24 */ /* 0x000fe2000f8e02ff */
[----:B------:R-:W3:Y:S01]  /*20c0*/  @!P6 LDC.64 R12, c[0x0][0x388] ;  /* 0x0000e200ff0ceb82 */ /* 0x000ee20000000a00 */
[----:B------:R-:W-:Y:S01]  /*20d0*/  LEA R0, R18, UR6, 0x1 ;  /* 0x0000000612007c11 */ /* 0x000fe2000f8e08ff */
[----:B------:R-:W-:Y:S01]  /*20e0*/  @!P4 IMAD.MOV.U32 R7, RZ, RZ, R32 ;  /* 0x000000ffff07c224 */ /* 0x000fe200078e0020 */
[----:B------:R-:W-:Y:S01]  /*20f0*/  CS2R R98, SRZ ;  /* 0x0000000000627805 */ /* 0x000fe2000001ff00 */
[----:B------:R-:W-:Y:S01]  /*2100*/  @!P5 IMAD R18, R19, UR17, R6 ;  /* 0x000000111312dc24 */ /* 0x000fe2000f8e0206 */
[----:B------:R-:W-:Y:S01]  /*2110*/  CS2R R96, SRZ ;  /* 0x0000000000607805 */ /* 0x000fe2000001ff00 */
[----:B------:R-:W-:Y:S01]  /*2120*/  @!PT LDS RZ, [RZ] ;  /* 0x00000000fffff984 */ /* 0x000fe20000000800 */
[----:B------:R-:W-:Y:S01]  /*2130*/  @!PT LDS RZ, [RZ] ;  /* 0x00000000fffff984 */ /* 0x000fe20000000800 */
[----:B------:R-:W-:Y:S01]  /*2140*/  @!PT LDS RZ, [RZ] ;  /* 0x00000000fffff984 */ /* 0x000fe20000000800 */
[----:B------:R5:W-:Y:S01]  /*2150*/  @!P6 LDGSTS.E.BYPASS.LTC128B.128 [R0+0x8000], desc[UR30][R10.64] ;  /* 0x080000000a00efae */ /* 0x000be2000b981a1e */
[----:B------:R-:W-:Y:S01]  /*2160*/  @!P4 IMAD.MOV.U32 R6, RZ, RZ, R31 ;  /* 0x000000ffff06c224 */ /* 0x000fe200078e001f */
[----:B------:R-:W-:Y:S01]  /*2170*/  CS2R R90, SRZ ;  /* 0x00000000005a7805 */ /* 0x000fe2000001ff00 */
[----:B------:R-:W-:Y:S01]  /*2180*/  @!P6 IMAD.WIDE.U32 R2, R26, UR16, R2 ;  /* 0x000000101a02ec25 */ /* 0x000fe2000f8e0002 */
[----:B------:R-:W-:Y:S01]  /*2190*/  @P6 STS.128 [R0+0x8000], RZ ;  /* 0x008000ff00006388 */ /* 0x000fe20000000c00 */
[----:B------:R-:W-:-:S02]  /*21a0*/  CS2R R88, SRZ ;  /* 0x0000000000587805 */ /* 0x000fc4000001ff00 */
[----:B------:R-:W-:Y:S01]  /*21b0*/  CS2R R86, SRZ ;  /* 0x0000000000567805 */ /* 0x000fe2000001ff00 */
[----:B------:R-:W-:Y:S01]  /*21c0*/  @!P5 IMAD.WIDE.U32 R4, R19, UR16, R4 ;  /* 0x000000101304dc25 */ /* 0x000fe2000f8e0004 */
[----:B------:R-:W-:Y:S01]  /*21d0*/  @P5 STS.128 [R0+0x9000], RZ ;  /* 0x009000ff00005388 */ /* 0x000fe20000000c00 */
[----:B------:R-:W-:Y:S02]  /*21e0*/  CS2R R84, SRZ ;  /* 0x0000000000547805 */ /* 0x000fe4000001ff00 */
[----:B------:R-:W-:Y:S01]  /*21f0*/  CS2R R78, SRZ ;  /* 0x00000000004e7805 */ /* 0x000fe2000001ff00 */
[----:B------:R-:W-:Y:S01]  /*2200*/  VIADD R19, R0, UR8 ;  /* 0x0000000800137c36 */ /* 0x000fe20008000000 */
[----:B------:R-:W-:Y:S01]  /*2210*/  @!PT LDS RZ, [RZ] ;  /* 0x00000000fffff984 */ /* 0x000fe20000000800 */
[----:B------:R-:W-:Y:S01]  /*2220*/  @!PT LDS RZ, [RZ] ;  /* 0x00000000fffff984 */ /* 0x000fe20000000800 */
[----:B------:R-:W-:Y:S01]  /*2230*/  @!PT LDS RZ, [RZ] ;  /* 0x00000000fffff984 */ /* 0x000fe20000000800 */
[----:B------:R1:W-:Y:S01]  /*2240*/  @!P5 LDGSTS.E.BYPASS.LTC128B.128 [R0+0x9000], desc[UR30][R8.64] ;  /* 0x090000000800dfae */ /* 0x0003e2000b981a1e */
[----:B------:R-:W-:Y:S01]  /*2250*/  @!P6 IMAD R3, R26, UR17, R3 ;  /* 0x000000111a03ec24 */ /* 0x000fe2000f8e0203 */
[----:B------:R-:W-:Y:S01]  /*2260*/  CS2R R76, SRZ ;  /* 0x00000000004c7805 */ /* 0x000fe2000001ff00 */
[C---:B----4-:R-:W-:Y:S01]  /*2270*/  IMAD.SHL.U32 R158, R156.reuse, 0x20, RZ ;  /* 0x000000209c9e7824 */ /* 0x050fe200078e00ff */
[----:B------:R-:W0:Y:S01]  /*2280*/  LDGDEPBAR ;  /* 0x00000000000079af */ /* 0x000e220000000000 */
[----:B------:R-:W-:Y:S01]  /*2290*/  IMAD.SHL.U32 R157, R156, 0x40, RZ ;  /* 0x000000409c9d7824 */ /* 0x000fe200078e00ff */
[----:B------:R-:W-:-:S02]  /*22a0*/  CS2R R82, SRZ ;  /* 0x0000000000527805 */ /* 0x000fc4000001ff00 */
[----:B------:R-:W-:Y:S01]  /*22b0*/  CS2R R80, SRZ ;  /* 0x0000000000507805 */ /* 0x000fe2000001ff00 */
[----:B------:R3:W-:Y:S01]  /*22c0*/  @!P4 LDGSTS.E.BYPASS.LTC128B.128 [R0+0x4000], desc[UR30][R6.64] ;  /* 0x040000000600cfae */ /* 0x0007e2000b981a1e */
[----:B------:R-:W-:Y:S02]  /*22d0*/  CS2R R74, SRZ ;  /* 0x00000000004a7805 */ /* 0x000fe4000001ff00 */
[----:B------:R-:W-:Y:S02]  /*22e0*/  CS2R R72, SRZ ;  /* 0x0000000000487805 */ /* 0x000fe4000001ff00 */
[----:B------:R-:W-:Y:S01]  /*22f0*/  CS2R R70, SRZ ;  /* 0x0000000000467805 */ /* 0x000fe2000001ff00 */
[----:B------:R-:W-:Y:S01]  /*2300*/  @P4 STS.128 [R0+0x4000], RZ ;  /* 0x004000ff00004388 */ /* 0x000fe20000000c00 */
[----:B------:R-:W-:Y:S01]  /*2310*/  CS2R R68, SRZ ;  /* 0x0000000000447805 */ /* 0x000fe2000001ff00 */
[----:B------:R-:W-:Y:S01]  /*2320*/  USHF.L.U32 UR42, UR42, 0x3, URZ ;  /* 0x000000032a2a7899 */ /* 0x000fe200080006ff */
[----:B-----5:R-:W4:Y:S01]  /*2330*/  @!P5 LDC.64 R10, c[0x0][0x388] ;  /* 0x0000e200ff0adb82 */ /* 0x020f220000000a00 */
[----:B------:R-:W-:Y:S01]  /*2340*/  @P3 STS.128 [R0+0x5000], RZ ;  /* 0x005000ff00003388 */ /* 0x000fe20000000c00 */
[----:B------:R-:W2:Y:S03]  /*2350*/  LDCU UR5, c[0x0][0x3e0] ;  /* 0x00007c00ff0577ac */ /* 0x000ea60008000800 */
[----:B------:R-:W-:Y:S01]  /*2360*/  @!PT LDS RZ, [RZ] ;  /* 0x00000000fffff984 */ /* 0x000fe20000000800 */
[----:B------:R-:W-:Y:S01]  /*2370*/  @!PT LDS RZ, [RZ] ;  /* 0x00000000fffff984 */ /* 0x000fe20000000800 */
[----:B------:R-:W-:Y:S01]  /*2380*/  @!PT LDS RZ, [RZ] ;  /* 0x00000000fffff984 */ /* 0x000fe20000000800 */
[----:B------:R-:W-:Y:S01]  /*2390*/  @!P3 LDGSTS.E.BYPASS.LTC128B.128 [R0+0x5000], desc[UR30][R14.64] ;  /* 0x050000000e00bfae */ /* 0x000fe2000b981a1e */
[----:B------:R-:W2:Y:S03]  /*23a0*/  LDCU UR10, c[0x0][0x50c] ;  /* 0x0000a180ff0a77ac */ /* 0x000ea60008000800 */
[----:B------:R-:W-:Y:S01]  /*23b0*/  STL [R1+0x24], R19 ;  /* 0x0000241301007387 */ /* 0x000fe20000100800 */
[----:B------:R-:W2:Y:S01]  /*23c0*/  LDCU UR9, c[0x0][0x45c] ;  /* 0x00008b80ff0977ac */ /* 0x000ea20008000800 */
[----:B-1----:R-:W-:-:S02]  /*23d0*/  @!P4 IMAD.MOV.U32 R8, RZ, RZ, R29 ;  /* 0x000000ffff08c224 */ /* 0x002fc400078e001d */
[----:B------:R-:W-:-:S05]  /*23e0*/  @!P4 IMAD.MOV.U32 R9, RZ, RZ, R30 ;  /* 0x000000ffff09c224 */ /* 0x000fca00078e001e */
[----:B------:R1:W-:Y:S01]  /*23f0*/  @!P4 LDGSTS.E.BYPASS.LTC128B.128 [R19], desc[UR30][R8.64] ;  /* 0x000000000813cfae */ /* 0x0003e2000b981a1e */
[----:B---3--:R-:W-:-:S03]  /*2400*/  @!P6 LEA R6, P0, R2, R12, 0x1 ;  /* 0x0000000c0206e211 */ /* 0x008fc600078008ff */
[----:B------:R-:W-:Y:S01]  /*2410*/  @P4 STS.128 [R19], RZ ;  /* 0x000000ff13004388 */ /* 0x000fe20000000c00 */
[----:B------:R-:W-:Y:S01]  /*2420*/  @!P6 LEA.HI.X R7, R2, R13, R3, 0x1, P0 ;  /* 0x0000000d0207e211 */ /* 0x000fe200000f0c03 */
[----:B------:R-:W-:Y:S01]  /*2430*/  @!P5 IMAD.IADD R3, R5, 0x1, R18 ;  /* 0x000000010503d824 */ /* 0x000fe200078e0212 */
[C---:B----4-:R-:W-:Y:S01]  /*2440*/  @!P5 LEA R2, P0, R4.reuse, R10, 0x1 ;  /* 0x0000000a0402d211 */ /* 0x050fe200078008ff */
[----:B------:R-:W-:Y:S01]  /*2450*/  @P3 STS.128 [R19+0x1000], RZ ;  /* 0x001000ff13003388 */ /* 0x000fe20000000c00 */
[----:B------:R-:W-:Y:S02]  /*2460*/  IMAD.MOV.U32 R5, RZ, RZ, 0x7f800000 ;  /* 0x7f800000ff057424 */ /* 0x000fe400078e00ff */
[----:B------:R-:W-:Y:S01]  /*2470*/  @!P5 LEA.HI.X R3, R4, R11, R3, 0x1, P0 ;  /* 0x0000000b0403d211 */ /* 0x000fe200000f0c03 */
[----:B------:R-:W-:Y:S01]  /*2480*/  @!PT LDS RZ, [RZ] ;  /* 0x00000000fffff984 */ /* 0x000fe20000000800 */
[----:B------:R-:W-:Y:S01]  /*2490*/  @!PT LDS RZ, [RZ] ;  /* 0x00000000fffff984 */ /* 0x000fe20000000800 */
[----:B------:R-:W-:Y:S01]  /*24a0*/  @!PT LDS RZ, [RZ] ;  /* 0x00000000fffff984 */ /* 0x000fe20000000800 */
[----:B------:R-:W-:Y:S01]  /*24b0*/  @!P3 LDGSTS.E.BYPASS.LTC128B.128 [R19+0x1000], desc[UR30][R16.64] ;  /* 0x010000001013bfae */ /* 0x000fe2000b981a1e */
[----:B------:R-:W-:Y:S01]  /*24c0*/  IMAD.MOV.U32 R4, RZ, RZ, 0x4 ;  /* 0x00000004ff047424 */ /* 0x000fe200078e00ff */
[----:B------:R-:W-:-:S02]  /*24d0*/  ISETP.GE.AND P0, PT, R28, UR39, PT ;  /* 0x000000271c007c0c */ /* 0x000fc4000bf06270 */
[----:B------:R3:W-:Y:S04]  /*24e0*/  @!P6 LDGSTS.E.BYPASS.LTC128B.128 [R0+0x6000], desc[UR30][R6.64] ;  /* 0x060000000600efae */ /* 0x0007e8000b981a1e */
[----:B------:R-:W-:Y:S04]  /*24f0*/  @P6 STS.128 [R0+0x6000], RZ ;  /* 0x006000ff00006388 */ /* 0x000fe80000000c00 */
[----:B------:R4:W-:Y:S01]  /*2500*/  @P5 STS.128 [R0+0x7000], RZ ;  /* 0x007000ff00005388 */ /* 0x0009e20000000c00 */
[----:B-1----:R-:W-:-:S03]  /*2510*/  VIADD R8, R28, 0x48 ;  /* 0x000000481c087836 */ /* 0x002fc60000000000 */
[----:B------:R-:W-:Y:S01]  /*2520*/  @!PT LDS RZ, [RZ] ;  /* 0x00000000fffff984 */ /* 0x000fe20000000800 */
[----:B------:R-:W-:Y:S01]  /*2530*/  @!PT LDS RZ, [RZ] ;  /* 0x00000000fffff984 */ /* 0x000fe20000000800 */
[----:B------:R-:W-:Y:S01]  /*2540*/  @!PT LDS RZ, [RZ] ;  /* 0x00000000fffff984 */ /* 0x000fe20000000800 */
[----:B------:R4:W-:Y:S01]  /*2550*/  @!P5 LDGSTS.E.BYPASS.LTC128B.128 [R0+0x7000], desc[UR30][R2.64] ;  /* 0x070000000200dfae */ /* 0x0009e2000b981a1e */
[----:B------:R-:W-:Y:S01]  /*2560*/  IMAD.MOV.U32 R9, RZ, RZ, 0x7f800000 ;  /* 0x7f800000ff097424 */ /* 0x000fe200078e00ff */
[----:B------:R-:W-:Y:S01]  /*2570*/  ISETP.GE.AND P3, PT, R8, UR39, PT ;  /* 0x0000002708007c0c */ /* 0x000fe2000bf66270 */
[----:B---3--:R-:W-:Y:S01]  /*2580*/  IMAD.MOV.U32 R6, RZ, RZ, 0x7f800000 ;  /* 0x7f800000ff067424 */ /* 0x008fe200078e00ff */
[----:B------:R-:W0:Y:S01]  /*2590*/  LDGDEPBAR ;  /* 0x00000000000079af */ /* 0x000e220000000000 */
[----:B----4-:R-:W-:Y:S02]  /*25a0*/  IMAD.MOV.U32 R0, RZ, RZ, 0x7f800000 ;  /* 0x7f800000ff007424 */ /* 0x010fe400078e00ff */
[----:B------:R-:W-:-:S08]  /*25b0*/  IMAD.WIDE.U32 R2, R28, R4, UR52 ;  /* 0x000000341c027e25 */ /* 0x000fd0000f8e0004 */
[----:B------:R-:W3:Y:S04]  /*25c0*/  @!P3 LDG.E R0, desc[UR30][R2.64+0x120] ;  /* 0x0001201e0200b981 */ /* 0x000ee8000c1e1900 */
[----:B------:R-:W4:Y:S01]  /*25d0*/  @!P1 LDG.E R5, desc[UR30][R2.64+0x100] ;  /* 0x0001001e02059981 */ /* 0x000f22000c1e1900 */
[----:B------:R-:W-:Y:S01]  /*25e0*/  IMAD.SHL.U32 R8, R27, 0x20, RZ ;  /* 0x000000201b087824 */ /* 0x000fe200078e00ff */
[----:B------:R-:W-:-:S04]  /*25f0*/  DEPBAR.LE SB0, 0x1 ;  /* 0x000080400000791a */ /* 0x000fc80000000000 */
[----:B------:R-:W5:Y:S04]  /*2600*/  @!P0 LDG.E R9, desc[UR30][R2.64] ;  /* 0x0000001e02098981 */ /* 0x000f68000c1e1900 */
[----:B------:R1:W5:Y:S01]  /*2610*/  @!P2 LDG.E R6, desc[UR30][R2.64+0x20] ;  /* 0x0000201e0206a981 */ /* 0x000362000c1e1900 */
[----:B------:R-:W-:-:S05]  /*2620*/  IMAD.SHL.U32 R7, R27, 0x4, RZ ;  /* 0x000000041b077824 */ /* 0x000fca00078e00ff */
[----:B------:R-:W-:Y:S02]  /*2630*/  LOP3.LUT R7, R7, 0x18, RZ, 0xc0, !PT ;  /* 0x0000001807077812 */ /* 0x000fe400078ec0ff */
[----:B------:R-:W-:Y:S01]  /*2640*/  SHF.R.U32.HI R4, RZ, 0x4, R27 ;  /* 0x00000004ff047819 */ /* 0x000fe2000001161b */
[----:B-1----:R-:W-:-:S03]  /*2650*/  IMAD.SHL.U32 R2, R27, 0x10, RZ ;  /* 0x000000101b027824 */ /* 0x002fc600078e00ff */
[----:B------:R-:W-:Y:S01]  /*2660*/  LOP3.LUT R4, R4, 0x8, RZ, 0xc0, !PT ;  /* 0x0000000804047812 */ /* 0x000fe200078ec0ff */
[----:B------:R-:W-:-:S03]  /*2670*/  IMAD.SHL.U32 R10, R156, 0x2, RZ ;  /* 0x000000029c0a7824 */ /* 0x000fc600078e00ff */
[----:B------:R-:W-:Y:S01]  /*2680*/  LOP3.LUT R4, R4, 0x10, R27, 0xf8, !PT ;  /* 0x0000001004047812 */ /* 0x000fe200078ef81b */
[----:B------:R-:W-:Y:S01]  /*2690*/  BAR.SYNC.DEFER_BLOCKING 0x0 ;  /* 0x0000000000007b1d */ /* 0x000fe20000010000 */
[----:B------:R-:W-:Y:S02]  /*26a0*/  LOP3.LUT P1, RZ, R27, 0x4, RZ, 0xc0, !PT ;  /* 0x000000041bff7812 */ /* 0x000fe4000782c0ff */
[C---:B------:R-:W-:Y:S02]  /*26b0*/  LOP3.LUT P2, RZ, R156.reuse, 0x4, RZ, 0xc0, !PT ;  /* 0x000000049cff7812 */ /* 0x040fe4000784c0ff */
[----:B------:R-:W-:-:S04]  /*26c0*/  LOP3.LUT P0, RZ, R156, 0x2, RZ, 0xc0, !PT ;  /* 0x000000029cff7812 */ /* 0x000fc8000780c0ff */
[----:B------:R-:W-:Y:S02]  /*26d0*/  R2P PR, R156, 0x18 ;  /* 0x000000189c007804 */ /* 0x000fe40000000000 */
[----:B------:R-:W-:Y:S02]  /*26e0*/  SEL R153, R153, 0xffffffe0, !P1 ;  /* 0xffffffe099997807 */ /* 0x000fe40004800000 */
[----:B------:R-:W-:Y:S01]  /*26f0*/  LOP3.LUT R154, R157, 0x200, RZ, 0xc0, !PT ;  /* 0x000002009d9a7812 */ /* 0x000fe200078ec0ff */
[----:B------:R-:W-:-:S03]  /*2700*/  UISETP.GE.AND UP1, UPT, UR11, UR34, UPT ;  /* 0x000000220b00728c */ /* 0x000fc6000bf26270 */
[----:B------:R-:W-:Y:S01]  /*2710*/  LOP3.LUT R154, R154, 0xc00, R158, 0xf8, !PT ;  /* 0x00000c009a9a7812 */ /* 0x000fe200078ef89e */
[----:B--2---:R-:W-:Y:S01]  /*2720*/  USHF.L.U32 UR11, UR14, 0x7, URZ ;  /* 0x000000070e0b7899 */ /* 0x004fe200080006ff */
[----:B---3--:R1:W-:Y:S04]  /*2730*/  STL [R1+0x38], R0 ;  /* 0x0000380001007387 */ /* 0x0083e80000100800 */
[----:B----4-:R2:W-:Y:S01]  /*2740*/  STL [R1+0x3c], R5 ;  /* 0x00003c0501007387 */ /* 0x0105e20000100800 */
[C---:B-1----:R-:W-:Y:S02]  /*2750*/  LOP3.LUT R0, R8.reuse, 0x20, RZ, 0xc0, !PT ;  /* 0x0000002008007812 */ /* 0x042fe400078ec0ff */
[----:B--2---:R-:W-:Y:S02]  /*2760*/  LOP3.LUT R5, R8, 0x120, RZ, 0xc0, !PT ;  /* 0x0000012008057812 */ /* 0x004fe400078ec0ff */
[----:B------:R-:W-:-:S02]  /*2770*/  LOP3.LUT R0, R0, 0x3800, R2, 0xf8, !PT ;  /* 0x0000380000007812 */ /* 0x000fc400078ef802 */
[--C-:B------:R-:W-:Y:S02]  /*2780*/  LOP3.LUT R5, R5, 0x600, R2.reuse, 0xf8, !PT ;  /* 0x0000060005057812 */ /* 0x100fe400078ef802 */
[----:B------:R-:W-:Y:S02]  /*2790*/  LOP3.LUT R2, R0, 0x100, R2, 0xf8, !PT ;  /* 0x0000010000027812 */ /* 0x000fe400078ef802 */
[----:B------:R-:W-:Y:S01]  /*27a0*/  LOP3.LUT R0, R7, 0xc0, R8, 0xf8, !PT ;  /* 0x000000c007007812 */ /* 0x000fe200078ef808 */
[----:B-----5:R1:W-:Y:S03]  /*27b0*/  STL [R1+0x44], R9 ;  /* 0x0000440901007387 */ /* 0x0203e60000100800 */
[C---:B------:R-:W-:Y:S01]  /*27c0*/  LOP3.LUT R3, R0.reuse, 0x8, R25, 0x78, !PT ;  /* 0x0000000800037812 */ /* 0x040fe200078e7819 */
[----:B------:R2:W-:Y:S01]  /*27d0*/  STL [R1+0x40], R6 ;  /* 0x0000400601007387 */ /* 0x0005e20000100800 */
[----:B------:R-:W-:-:S02]  /*27e0*/  LOP3.LUT R0, R0, 0x8, R27, 0x78, !PT ;  /* 0x0000000800007812 */ /* 0x000fc400078e781b */
[----:B------:R-:W-:Y:S01]  /*27f0*/  LOP3.LUT R149, R5, R3, RZ, 0xfc, !PT ;  /* 0x0000000305957212 */ /* 0x000fe200078efcff */
[----:B------:R-:W-:Y:S01]  /*2800*/  IMAD.SHL.U32 R5, R156, 0x10, RZ ;  /* 0x000000109c057824 */ /* 0x000fe200078e00ff */
[----:B------:R-:W-:Y:S02]  /*2810*/  LOP3.LUT R0, R2, R0, RZ, 0xfc, !PT ;  /* 0x0000000002007212 */ /* 0x000fe400078efcff */
[----:B------:R-:W-:Y:S02]  /*2820*/  LOP3.LUT R2, R158, 0x120, RZ, 0xc0, !PT ;  /* 0x000001209e027812 */ /* 0x000fe400078ec0ff */
[----:B------:R-:W-:Y:S02]  /*2830*/  LOP3.LUT R3, R4, 0xc0, R8, 0xf8, !PT ;  /* 0x000000c004037812 */ /* 0x000fe400078ef808 */
[----:B------:R-:W-:Y:S02]  /*2840*/  LOP3.LUT R4, R10, 0xe006, R157, 0xc8, !PT ;  /* 0x0000e0060a047812 */ /* 0x000fe400078ec89d */
[----:B------:R-:W-:Y:S01]  /*2850*/  LOP3.LUT R2, R2, 0x600, R5, 0xf8, !PT ;  /* 0x0000060002027812 */ /* 0x000fe200078ef805 */
[----:B-1----:R-:W-:Y:S01]  /*2860*/  IMAD.SHL.U32 R9, R156, 0x4, RZ ;  /* 0x000000049c097824 */ /* 0x002fe200078e00ff */
[----:B--2---:R-:W-:-:S04]  /*2870*/  LOP3.LUT R6, R158, 0xc0, RZ, 0xc0, !PT ;  /* 0x000000c09e067812 */ /* 0x004fc800078ec0ff */
[----:B------:R-:W-:Y:S02]  /*2880*/  LOP3.LUT R6, R6, 0x18, R9, 0xf8, !PT ;  /* 0x0000001806067812 */ /* 0x000fe400078ef809 */
[----:B------:R-:W-:Y:S02]  /*2890*/  LOP3.LUT R9, R5, 0x1c0, RZ, 0xc0, !PT ;  /* 0x000001c005097812 */ /* 0x000fe400078ec0ff */
[----:B------:R-:W-:Y:S02]  /*28a0*/  LOP3.LUT R5, R3, R7, RZ, 0x3c, !PT ;  /* 0x0000000703057212 */ /* 0x000fe400078e3cff */
[----:B------:R-:W-:Y:S02]  /*28b0*/  LOP3.LUT R3, R9, 0x38, R10, 0xf8, !PT ;  /* 0x0000003809037812 */ /* 0x000fe400078ef80a */
[----:B------:R-:W-:Y:S02]  /*28c0*/  LOP3.LUT R4, R4, 0xc00, R158, 0xf8, !PT ;  /* 0x00000c0004047812 */ /* 0x000fe400078ef89e */
[----:B------:R-:W-:-:S02]  /*28d0*/  LEA R150, R0, UR6, 0x1 ;  /* 0x0000000600967c11 */ /* 0x000fc4000f8e08ff */
[----:B------:R-:W-:Y:S02]  /*28e0*/  LOP3.LUT R3, R4, R3, RZ, 0xfc, !PT ;  /* 0x0000000304037212 */ /* 0x000fe400078efcff */
[----:B------:R-:W-:Y:S01]  /*28f0*/  SHF.R.U32.HI R7, RZ, 0x1, R156 ;  /* 0x00000001ff077819 */ /* 0x000fe2000001169c */
[----:B------:R-:W1:Y:S04]  /*2900*/  LDSM.16.M88.4 R116, [R150+0x8000] ;  /* 0x008000009674783b */ /* 0x000e680000000200 */
[----:B------:R2:W-:Y:S01]  /*2910*/  STL [R1+0x4c], R3 ;  /* 0x00004c0301007387 */ /* 0x0005e20000100800 */
[----:B------:R-:W-:Y:S01]  /*2920*/  VIADD R144, R150, 0x8020 ;  /* 0x0000802096907836 */ /* 0x000fe20000000000 */
[----:B------:R-:W-:Y:S02]  /*2930*/  LOP3.LUT R0, R6, 0x8, R7, 0x78, !PT ;  /* 0x0000000806007812 */ /* 0x000fe400078e7807 */
[----:B------:R3:W4:Y:S04]  /*2940*/  LDSM.16.M88.4 R120, [R150+0x8400] ;  /* 0x008400009678783b */ /* 0x0007280000000200 */
[----:B------:R3:W1:Y:S04]  /*2950*/  LDSM.16.M88.4 R124, [R150+0x8800] ;  /* 0x00880000967c783b */ /* 0x0006680000000200 */
[----:B------:R3:W1:Y:S01]  /*2960*/  LDSM.16.M88.4 R128, [R150+0x8c00] ;  /* 0x008c00009680783b */ /* 0x0006620000000200 */
[----:B--2---:R-:W-:-:S04]  /*2970*/  VIADD R3, R150, 0x8000 ;  /* 0x0000800096037836 */ /* 0x004fc80000000000 */
[----:B------:R-:W-:-:S05]  /*2980*/  @P1 VIADD R144, R3, 0xffffffe0 ;  /* 0xffffffe003901836 */ /* 0x000fca0000000000 */
[----:B------:R3:W2:Y:S04]  /*2990*/  LDSM.16.M88.4 R132, [R144] ;  /* 0x000000009084783b */ /* 0x0006a80000000200 */
[----:B------:R3:W1:Y:S04]  /*29a0*/  LDSM.16.M88.4 R136, [R144+0x400] ;  /* 0x000400009088783b */ /* 0x0006680000000200 */
[----:B------:R3:W1:Y:S04]  /*29b0*/  LDSM.16.M88.4 R140, [R144+0x800] ;  /* 0x00080000908c783b */ /* 0x0006680000000200 */
[----:B------:R-:W1:Y:S01]  /*29c0*/  LDSM.16.M88.4 R144, [R144+0xc00] ;  /* 0x000c00009090783b */ /* 0x000e620000000200 */
[----:B------:R-:W-:Y:S01]  /*29d0*/  LOP3.LUT R155, R2, R0, RZ, 0xfc, !PT ;  /* 0x00000000029b7212 */ /* 0x000fe200078efcff */
[----:B------:R-:W-:-:S05]  /*29e0*/  IMAD.MOV.U32 R0, RZ, RZ, 0x20 ;  /* 0x00000020ff007424 */ /* 0x000fca00078e00ff */
[C---:B------:R-:W-:Y:S02]  /*29f0*/  SEL R152, R0.reuse, 0xffffffe0, !P0 ;  /* 0xffffffe000987807 */ /* 0x040fe40004000000 */
[----:B------:R-:W-:-:S05]  /*2a00*/  SEL R0, R0, 0xffffffe0, !P3 ;  /* 0xffffffe000007807 */ /* 0x000fca0005800000 */
[----:B------:R3:W-:Y:S01]  /*2a10*/  STL [R1+0x48], R0 ;  /* 0x0000480001007387 */ /* 0x0007e20000100800 */
[----:B------:R-:W-:Y:S01]  /*2a20*/  LOP3.LUT R5, R5, 0x120, R8, 0xf8, !PT ;  /* 0x0000012005057812 */ /* 0x000fe200078ef808 */
[----:B------:R-:W-:Y:S01]  /*2a30*/  IMAD.MOV.U32 R2, RZ, RZ, 0x10 ;  /* 0x00000010ff027424 */ /* 0x000fe200078e00ff */
[----:B------:R-:W-:Y:S02]  /*2a40*/  LEA R149, R149, UR6, 0x1 ;  /* 0x0000000695957c11 */ /* 0x000fe4000f8e08ff */
[----:B------:R-:W-:Y:S01]  /*2a50*/  LEA R148, R5, UR6, 0x1 ;  /* 0x0000000605947c11 */ /* 0x000fe2000f8e08ff */
[----:B------:R-:W-:Y:S01]  /*2a60*/  IMAD.IADD R151, R150, 0x1, R153 ;  /* 0x0000000196977824 */ /* 0x000fe200078e0299 */
[----:B------:R-:W-:Y:S01]  /*2a70*/  SEL R2, R2, 0xfffffff0, !P2 ;  /* 0xfffffff002027807 */ /* 0x000fe20005000000 */
[----:B------:R-:W-:Y:S02]  /*2a80*/  VIADD R149, R149, UR8 ;  /* 0x0000000895957c36 */ /* 0x000fe40008000000 */
[----:B----4-:R-:W-:-:S07]  /*2a90*/  VIADD R148, R148, UR8 ;  /* 0x0000000894947c36 */ /* 0x010fce0008000000 */
.L_x_372:
[----:B------:R-:W0:Y:S01]  /*2aa0*/  LDGDEPBAR ;  /* 0x00000000000079af */ /* 0x000e220000000000 */
[----:B------:R-:W-:Y:S01]  /*2ab0*/  IMAD.IADD R112, R149, 0x1, R153 ;  /* 0x0000000195707824 */ /* 0x000fe200078e0299 */
[----:B------:R-:W-:Y:S01]  /*2ac0*/  PLOP3.LUT P0, PT, PT, PT, UP1, 0x80, 0x8 ;  /* 0x000000000008781c */ /* 0x000fe20003f0f018 */
[----:B---3--:R-:W-:Y:S05]  /*2ad0*/  IMAD.SHL.U32 R0, R156, 0x2, RZ ;  /* 0x000000029c007824 */ /* 0x008fea00078e00ff */
[----:B------:R-:W3:Y:S01]  /*2ae0*/  LDL R3, [R1+0x44] ;  /* 0x0000440001037983 */ /* 0x000ee20000100800 */
[----:B------:R-:W-:Y:S01]  /*2af0*/  PLOP3.LUT P3, PT, PT, PT, UP1, 0x80, 0x8 ;  /* 0x000000000008781c */ /* 0x000fe20003f6f018 */
[----:B------:R-:W-:Y:S01]  /*2b00*/  UIADD3 UR8, UPT, UPT, UR43, 0x1, URZ ;  /* 0x000000012b087890 */ /* 0x000fe2000fffe0ff */
[----:B------:R-:W-:Y:S01]  /*2b10*/  PLOP3.LUT P1, PT, PT, PT, UP1, 0x80, 0x8 ;  /* 0x000000000008781c */ /* 0x000fe20003f2f018 */
[----:B------:R-:W4:Y:S01]  /*2b20*/  LDL R2, [R1+0x40] ;  /* 0x0000400001027983 */ /* 0x000f220000100800 */
[--C-:B------:R-:W-:Y:S01]  /*2b30*/  SHF.R.U32.HI R157, RZ, 0x1, R156.reuse ;  /* 0x00000001ff9d7819 */ /* 0x100fe2000001169c */
[----:B------:R-:W-:Y:S01]  /*2b40*/  UISETP.NE.AND UP0, UPT, UR8, 0x1, UPT ;  /* 0x000000010800788c */ /* 0x000fe2000bf05270 */
[----:B------:R-:W-:Y:S01]  /*2b50*/  PLOP3.LUT P5, PT, PT, PT, UP1, 0x80, 0x8 ;  /* 0x000000000008781c */ /* 0x000fe20003faf018 */
[----:B------:R-:W-:Y:S01]  /*2b60*/  STL [R1+0xcc], R98 ;  /* 0x0000cc6201007387 */ /* 0x000fe20000100800 */
[----:B------:R-:W-:Y:S03]  /*2b70*/  PLOP3.LUT P6, PT, PT, PT, UP1, 0x80, 0x8 ;  /* 0x000000000008781c */ /* 0x000fe60003fcf018 */
[----:B------:R-:W-:Y:S04]  /*2b80*/  STL [R1+0xc8], R97 ;  /* 0x0000c86101007387 */ /* 0x000fe80000100800 */
        /* <DEDUP_REMOVED lines=28> */
[----:B------:R-:W-:Y:S01]  /*2d50*/  STL [R1+0x54], R68 ;  /* 0x0000544401007387 */ /* 0x000fe20000100800 */
[----:B------:R-:W-:Y:S04]  /*2d60*/  DEPBAR.LE SB0, 0x0 ;  /* 0x000080000000791a */ /* 0x000fe80000000000 */
[----:B------:R-:W-:Y:S06]  /*2d70*/  BAR.SYNC.DEFER_BLOCKING 0x0 ;  /* 0x0000000000007b1d */ /* 0x000fec0000010000 */
[----:B------:R-:W-:Y:S08]  /*2d80*/  LDSM.16.M88.4 R64, [R149] ;  /* 0x000000009540783b */ /* 0x000ff00000000200 */
[----:B------:R-:W2:Y:S08]  /*2d90*/  LDSM.16.M88.4 R16, [R150+0x6000] ;  /* 0x006000009610783b */ /* 0x000eb00000000200 */
[----:B------:R-:W1:Y:S08]  /*2da0*/  LDSM.16.M88.4 R60, [R149+0x1000] ;  /* 0x00100000953c783b */ /* 0x000e700000000200 */
[----:B------:R-:W1:Y:S08]  /*2db0*/  LDSM.16.M88.4 R32, [R150+0x6400] ;  /* 0x006400009620783b */ /* 0x000e700000000200 */
[----:B------:R-:W1:Y:S08]  /*2dc0*/  LDSM.16.M88.4 R48, [R150+0x6800] ;  /* 0x006800009630783b */ /* 0x000e700000000200 */
[----:B------:R-:W3:Y:S01]  /*2dd0*/  LDSM.16.M88.4 R100, [R150+0x6c00] ;  /* 0x006c00009664783b */ /* 0x000ee20000000200 */
[-C--:B--2---:R-:W-:Y:S07]  /*2de0*/  HMMA.16816.F32 R4, R64, R16.reuse, RZ ;  /* 0x000000104004723c */ /* 0x084fee00000018ff */
[----:B------:R-:W-:Y:S01]  /*2df0*/  LDSM.16.M88.4 R104, [R112] ;  /* 0x000000007068783b */ /* 0x000fe20000000200 */
[C---:B-1----:R-:W-:Y:S07]  /*2e00*/  HMMA.16816.F32 R8, R60.reuse, R16, RZ ;  /* 0x000000103c08723c */ /* 0x042fee00000018ff */
[----:B------:R-:W1:Y:S01]  /*2e10*/  LDSM.16.M88.4 R108, [R151+0x6000] ;  /* 0x00600000976c783b */ /* 0x000e620000000200 */
[-C--:B------:R-:W-:Y:S07]  /*2e20*/  HMMA.16816.F32 R12, R60, R18.reuse, RZ ;  /* 0x000000123c0c723c */ /* 0x080fee00000018ff */
[----:B------:R-:W2:Y:S01]  /*2e30*/  LDSM.16.M88.4 R112, [R112+0x1000] ;  /* 0x001000007070783b */ /* 0x000ea20000000200 */
        /* <DEDUP_REMOVED lines=9> */
[-C--:B---3--:R-:W-:Y:S08]  /*2ed0*/  HMMA.16816.F32 R52, R64, R100.reuse, RZ ;  /* 0x000000644034723c */ /* 0x088ff000000018ff */
[C---:B------:R-:W-:Y:S08]  /*2ee0*/  HMMA.16816.F32 R56, R60.reuse, R100, RZ ;  /* 0x000000643c38723c */ /* 0x040ff000000018ff */
[-C--:B------:R-:W-:Y:S08]  /*2ef0*/  HMMA.16816.F32 R60, R60, R102.reuse, RZ ;  /* 0x000000663c3c723c */ /* 0x080ff000000018ff */
[----:B------:R-:W-:Y:S08]  /*2f00*/  HMMA.16816.F32 R64, R64, R102, RZ ;  /* 0x000000664040723c */ /* 0x000ff000000018ff */
[-C--:B-1----:R-:W-:Y:S08]  /*2f10*/  HMMA.16816.F32 R4, R104, R108.reuse, R4 ;  /* 0x0000006c6804723c */ /* 0x082ff00000001804 */
[C---:B--2---:R-:W-:Y:S04]  /*2f20*/  HMMA.16816.F32 R8, R112.reuse, R108, R8 ;  /* 0x0000006c7008723c */ /* 0x044fe80000001808 */
[----:B------:R-:W-:Y:S04]  /*2f30*/  SHF.R.U32.HI R108, RZ, 0x1, R156 ;  /* 0x00000001ff6c7819 */ /* 0x000fe8000001169c */
[-C--:B------:R-:W-:Y:S03]  /*2f40*/  HMMA.16816.F32 R12, R112, R110.reuse, R12 ;  /* 0x0000006e700c723c */ /* 0x080fe6000000180c */
[----:B------:R-:W-:Y:S01]  /*2f50*/  FMUL.FTZ R4, R4, UR10 ;  /* 0x0000000a04047c20 */ /* 0x000fe20008410000 */
[----:B------:R-:W-:Y:S01]  /*2f60*/  FMUL.FTZ R5, R5, UR10 ;  /* 0x0000000a05057c20 */ /* 0x000fe20008410000 */
[----:B------:R-:W-:Y:S01]  /*2f70*/  FMUL.FTZ R6, R6, UR10 ;  /* 0x0000000a06067c20 */ /* 0x000fe20008410000 */
[----:B------:R-:W-:Y:S01]  /*2f80*/  FMUL.FTZ R7, R7, UR10 ;  /* 0x0000000a07077c20 */ /* 0x000fe20008410000 */
[----:B------:R-:W-:Y:S01]  /*2f90*/  MUFU.TANH R101, R4 ;  /* 0x0000000400657308 */ /* 0x000fe20000002400 */
[C---:B------:R-:W-:Y:S04]  /*2fa0*/  HMMA.16816.F32 R16, R104.reuse, R110, R16 ;  /* 0x0000006e6810723c */ /* 0x040fe80000001810 */
[----:B------:R-:W-:Y:S01]  /*2fb0*/  FMUL.FTZ R11, R11, UR10 ;  /* 0x0000000a0b0b7c20 */ /* 0x000fe20008410000 */
[----:B------:R-:W-:Y:S01]  /*2fc0*/  FMUL.FTZ R10, R10, UR10 ;  /* 0x0000000a0a0a7c20 */ /* 0x000fe20008410000 */
[----:B------:R-:W-:Y:S03]  /*2fd0*/  FMUL.FTZ R8, R8, UR10 ;  /* 0x0000000a08087c20 */ /* 0x000fe60008410000 */
[----:B------:R-:W1:Y:S01]  /*2fe0*/  MUFU.TANH R98, R5 ;  /* 0x0000000500627308 */ /* 0x000e620000002400 */
[----:B------:R-:W-:Y:S01]  /*2ff0*/  FMUL.FTZ R9, R9, UR10 ;  /* 0x0000000a09097c20 */ /* 0x000fe20008410000 */
[----:B------:R-:W-:Y:S01]  /*3000*/  FMUL.FTZ R12, R12, UR10 ;  /* 0x0000000a0c0c7c20 */ /* 0x000fe20008410000 */
[----:B------:R-:W-:Y:S01]  /*3010*/  FMUL.FTZ R13, R13, UR10 ;  /* 0x0000000a0d0d7c20 */ /* 0x000fe20008410000 */
[----:B------:R-:W-:Y:S01]  /*3020*/  FMUL.FTZ R15, R15, UR10 ;  /* 0x0000000a0f0f7c20 */ /* 0x000fe20008410000 */
[----:B------:R-:W-:Y:S05]  /*3030*/  FMUL.FTZ R14, R14, UR10 ;  /* 0x0000000a0e0e7c20 */ /* 0x000fea0008410000 */
[----:B------:R2:W-:Y:S01]  /*3040*/  MUFU.TANH R217, R12 ;  /* 0x0000000c00d97308 */ /* 0x0005e20000002400 */
[----:B------:R-:W-:Y:S01]  /*3050*/  FMUL.FTZ R16, R16, UR10 ;  /* 0x0000000a10107c20 */ /* 0x000fe20008410000 */
[----:B------:R-:W-:Y:S01]  /*3060*/  FMUL.FTZ R19, R19, UR10 ;  /* 0x0000000a13137c20 */ /* 0x000fe20008410000 */
[----:B------:R-:W-:Y:S01]  /*3070*/  FMUL.FTZ R18, R18, UR10 ;  /* 0x0000000a12127c20 */ /* 0x000fe20008410000 */
[----:B------:R-:W-:Y:S06]  /*3080*/  FMUL.FTZ R17, R17, UR10 ;  /* 0x0000000a11117c20 */ /* 0x000fec0008410000 */
[----:B------:R3:W-:Y:S10]  /*3090*/  MUFU.TANH R216, R13 ;  /* 0x0000000d00d87308 */ /* 0x0007f40000002400 */
[----:B------:R4:W-:Y:S01]  /*30a0*/  MUFU.TANH R236, R11 ;  /* 0x0000000b00ec7308 */ /* 0x0009e20000002400 */
[----:B--2---:R-:W2:Y:S09]  /*30b0*/  LDL R12, [R1+0x3c] ;  /* 0x00003c00010c7983 */ /* 0x004eb20000100800 */
[----:B------:R1:W-:Y:S01]  /*30c0*/  MUFU.TANH R220, R9 ;  /* 0x0000000900dc7308 */ /* 0x0003e20000002400 */
[----:B---3--:R-:W3:Y:S09]  /*30d0*/  LDL R13, [R1+0x20] ;  /* 0x00002000010d7983 */ /* 0x008ef20000100800 */
[----:B------:R1:W-:Y:S01]  /*30e0*/  MUFU.TANH R222, R8 ;  /* 0x0000000800de7308 */ /* 0x0003e20000002400 */
[----:B----4-:R-:W4:Y:S09]  /*30f0*/  LDL R11, [R1+0x38] ;  /* 0x00003800010b7983 */ /* 0x010f320000100800 */
[----:B------:R1:W-:Y:S02]  /*3100*/  MUFU.TANH R238, R10 ;  /* 0x0000000a00ee7308 */ /* 0x0003e40000002400 */
[----:B-1----:R-:W-:Y:S02]  /*3110*/  @P0 LOP3.LUT R9, R0, 0x6, RZ, 0xc0, !PT ;  /* 0x0000000600090812 */ /* 0x002fe400078ec0ff */
[----:B------:R-:W-:Y:S02]  /*3120*/  PLOP3.LUT P0, PT, PT, PT, UP1, 0x80, 0x8 ;  /* 0x000000000008781c */ /* 0x000fe40003f0f018 */
[----:B------:R-:W-:Y:S02]  /*3130*/  MOV R0, UR38 ;  /* 0x0000002600007c02 */ /* 0x000fe40008000f00 */
[----:B------:R-:W-:Y:S02]  /*3140*/  @P3 LOP3.LUT R9, R9, 0x1c0, R157, 0xf8, !PT ;  /* 0x000001c009093812 */ /* 0x000fe400078ef89d */
[----:B------:R-:W-:Y:S01]  /*3150*/  MUFU.TANH R69, R6 ;  /* 0x0000000600457308 */ /* 0x000fe20000002400 */
[C---:B------:R-:W-:Y:S01]  /*3160*/  FMUL.FTZ R8, R3.reuse, 1.4426950216293334961 ;  /* 0x3fb8aa3b03087820 */ /* 0x040fe20000410000 */
[----:B------:R-:W-:Y:S01]  /*3170*/  FSETP.NEU.FTZ.AND P3, PT, R3, -INF , PT ;  /* 0xff8000000300780b */ /* 0x000fe20003f7d000 */
[----:B------:R-:W-:Y:S01]  /*3180*/  FMUL.FTZ R3, R2, 1.4426950216293334961 ;  /* 0x3fb8aa3b02037820 */ /* 0x000fe20000410000 */
[----:B------:R-:W-:Y:S01]  /*3190*/  @P1 IMAD R9, R0, 0x80, R9 ;  /* 0x0000008000091824 */ /* 0x000fe200078e0209 */
[----:B------:R-:W-:Y:S02]  /*31a0*/  PLOP3.LUT P1, PT, PT, PT, UP1, 0x80, 0x8 ;  /* 0x000000000008781c */ /* 0x000fe40003f2f018 */
[----:B------:R-:W-:Y:S03]  /*31b0*/  FSEL R8, R8, RZ, P3 ;  /* 0x000000ff08087208 */ /* 0x000fe60001800000 */
[----:B------:R1:W1:Y:S01]  /*31c0*/  MUFU.TANH R68, R7 ;  /* 0x0000000700447308 */ /* 0x0002620000002400 */
[C---:B------:R-:W-:Y:S01]  /*31d0*/  @P0 VIADD R0, R9.reuse, 0x1 ;  /* 0x0000000109000836 */ /* 0x040fe20000000000 */
[----:B------:R-:W-:Y:S01]  /*31e0*/  @P5 ISETP.GE.AND P5, PT, R9, UR34, PT ;  /* 0x0000002209005c0c */ /* 0x000fe2000bfa6270 */
[----:B------:R-:W-:Y:S01]  /*31f0*/  IMAD.MOV.U32 R10, RZ, RZ, R98 ;  /* 0x000000ffff0a7224 */ /* 0x000fe200078e0062 */
[----:B------:R-:W-:Y:S02]  /*3200*/  PLOP3.LUT P0, PT, PT, PT, UP1, 0x80, 0x8 ;  /* 0x000000000008781c */ /* 0x000fe40003f0f018 */
[----:B------:R-:W-:Y:S04]  /*3210*/  @P6 ISETP.GE.AND P6, PT, R0, UR34, PT ;  /* 0x0000002200006c0c */ /* 0x000fe8000bfc6270 */
[----:B------:R-:W-:Y:S01]  /*3220*/  MUFU.TANH R233, R15 ;  /* 0x0000000f00e97308 */ /* 0x000fe20000002400 */
[----:B------:R-:W-:Y:S02]  /*3230*/  MOV R0, R101 ;  /* 0x0000006500007202 */ /* 0x000fe40000000f00 */
[----:B------:R-:W-:Y:S02]  /*3240*/  @P1 FSEL R0, R101, -INF , !P5 ;  /* 0xff80000065001808 */ /* 0x000fe40006800000 */
[----:B------:R-:W-:Y:S02]  /*3250*/  PLOP3.LUT P3, PT, PT, PT, UP1, 0x80, 0x8 ;  /* 0x000000000008781c */ /* 0x000fe40003f6f018 */
[----:B------:R-:W-:Y:S03]  /*3260*/  PLOP3.LUT P1, PT, PT, PT, UP1, 0x80, 0x8 ;  /* 0x000000000008781c */ /* 0x000fe60003f2f018 */
[----:B------:R-:W-:Y:S01]  /*3270*/  MUFU.TANH R234, R14 ;  /* 0x0000000e00ea7308 */ /* 0x000fe20000002400 */
[--C-:B------:R-:W-:Y:S01]  /*3280*/  FFMA.FTZ R0, R0, UR9, -R8.reuse ;  /* 0x0000000900007c23 */ /* 0x100fe20008010808 */
[----:B-1----:R-:W1:Y:S01]  /*3290*/  LDSM.16.M88.4 R4, [R151+0x6400] ;  /* 0x006400009704783b */ /* 0x002e620000000200 */
[----:B------:R-:W-:Y:S02]  /*32a0*/  @P0 FSEL R10, R98, -INF , !P6 ;  /* 0xff800000620a0808 */ /* 0x000fe40007000000 */
[----:B------:R-:W-:Y:S02]  /*32b0*/  FSETP.NEU.FTZ.AND P0, PT, R2, -INF , PT ;  /* 0xff8000000200780b */ /* 0x000fe40003f1d000 */
[----:B------:R-:W-:Y:S03]  /*32c0*/  MOV R2, R68 ;  /* 0x0000004400027202 */ /* 0x000fe60000000f00 */
[----:B------:R1:W-:Y:S01]  /*32d0*/  MUFU.EX2 R157, R0 ;  /* 0x00000000009d7308 */ /* 0x0003e20000000800 */
[----:B------:R-:W-:Y:S02]  /*32e0*/  FSEL R3, R3, RZ, P0 ;  /* 0x000000ff03037208 */ /* 0x000fe40000000000 */
[----:B------:R-:W-:Y:S02]  /*32f0*/  PLOP3.LUT P0, PT, PT, PT, UP1, 0x80, 0x8 ;  /* 0x000000000008781c */ /* 0x000fe40003f0f018 */
[----:B------:R-:W-:Y:S02]  /*3300*/  @P1 FSEL R2, R68, -INF , !P6 ;  /* 0xff80000044021808 */ /* 0x000fe40007000000 */
[----:B------:R-:W-:Y:S03]  /*3310*/  PLOP3.LUT P1, PT, PT, PT, UP1, 0x80, 0x8 ;  /* 0x000000000008781c */ /* 0x000fe60003f2f018 */
[----:B------:R-:W-:Y:S10]  /*3320*/  MUFU.TANH R191, R19 ;  /* 0x0000001300bf7308 */ /* 0x000ff40000002400 */
[----:B------:R-:W-:Y:S01]  /*3330*/  MUFU.TANH R92, R16 ;  /* 0x00000010005c7308 */ /* 0x000fe20000002400 */
[----:B-1----:R-:W-:Y:S01]  /*3340*/  IMAD.MOV.U32 R0, RZ, RZ, R69 ;  /* 0x000000ffff007224 */ /* 0x002fe200078e0045 */
[----:B------:R-:W-:Y:S05]  /*3350*/  @P3 FSEL R0, R69, -INF , !P5 ;  /* 0xff80000045003808 */ /* 0x000fea0006800000 */
[--C-:B------:R-:W-:Y:S03]  /*3360*/  FFMA.FTZ R0, R0, UR9, -R3.reuse ;  /* 0x0000000900007c23 */ /* 0x100fe60008010803 */
[----:B------:R-:W-:Y:S10]  /*3370*/  MUFU.TANH R190, R18 ;  /* 0x0000001200be7308 */ /* 0x000ff40000002400 */
[----:B------:R1:W-:Y:S01]  /*3380*/  MUFU.EX2 R70, R0 ;  /* 0x0000000000467308 */ /* 0x0003e20000000800 */
[-C--:B------:R-:W-:Y:S09]  /*3390*/  HMMA.16816.F32 R20, R104, R4.reuse, R20 ;  /* 0x000000046814723c */ /* 0x080ff20000001814 */
[----:B------:R-:W2:Y:S01]  /*33a0*/  MUFU.TANH R91, R17 ;  /* 0x00000011005b7308 */ /* 0x000ea20000002400 */
[C---:B------:R-:W-:Y:S04]  /*33b0*/  HMMA.16816.F32 R24, R112.reuse, R4, R24 ;  /* 0x000000047018723c */ /* 0x040fe80000001818 */
[----:B------:R-:W-:Y:S01]  /*33c0*/  FFMA.FTZ R4, R10, UR9, -R8 ;  /* 0x000000090a047c23 */ /* 0x000fe20008010808 */
[----:B------:R-:W-:Y:S01]  /*33d0*/  MOV R5, R238 ;  /* 0x000000ee00057202 */ /* 0x000fe20000000f00 */
[----:B------:R-:W-:Y:S02]  /*33e0*/  IMAD.MOV.U32 R10, RZ, RZ, R220 ;  /* 0x000000ffff0a7224 */ /* 0x000fe400078e00dc */
[----:B-1----:R-:W-:Y:S01]  /*33f0*/  FFMA.FTZ R0, R2, UR9, -R3 ;  /* 0x0000000902007c23 */ /* 0x002fe20008010803 */
[----:B------:R-:W-:Y:S01]  /*3400*/  MUFU.EX2 R97, R4 ;  /* 0x0000000400617308 */ /* 0x000fe20000000800 */
[-C--:B------:R-:W-:Y:S03]  /*3410*/  HMMA.16816.F32 R28, R112, R6.reuse, R28 ;  /* 0x00000006701c723c */ /* 0x080fe6000000181c */
[----:B------:R-:W-:Y:S01]  /*3420*/  FMUL.FTZ R21, R21, UR10 ;  /* 0x0000000a15157c20 */ /* 0x000fe20008410000 */
[----:B------:R-:W-:Y:S01]  /*3430*/  FMUL.FTZ R20, R20, UR10 ;  /* 0x0000000a14147c20 */ /* 0x000fe20008410000 */
[----:B------:R-:W-:Y:S01]  /*3440*/  @P0 FSEL R10, R220, -INF , !P6 ;  /* 0xff800000dc0a0808 */ /* 0x000fe20007000000 */
[----:B------:R-:W-:Y:S03]  /*3450*/  FMUL.FTZ R22, R22, UR10 ;  /* 0x0000000a16167c20 */ /* 0x000fe60008410000 */
[----:B------:R1:W-:Y:S01]  /*3460*/  MUFU.EX2 R158, R0 ;  /* 0x00000000009e7308 */ /* 0x0003e20000000800 */
[C---:B------:R-:W-:Y:S04]  /*3470*/  HMMA.16816.F32 R32, R104.reuse, R6, R32 ;  /* 0x000000066820723c */ /* 0x040fe80000001820 */
[----:B------:R-:W-:Y:S01]  /*3480*/  FMUL.FTZ R23, R23, UR10 ;  /* 0x0000000a17177c20 */ /* 0x000fe20008410000 */
[----:B------:R-:W-:Y:S01]  /*3490*/  FMUL.FTZ R24, R24, UR10 ;  /* 0x0000000a18187c20 */ /* 0x000fe20008410000 */
[----:B------:R-:W-:Y:S03]  /*34a0*/  FMUL.FTZ R27, R27, UR10 ;  /* 0x0000000a1b1b7c20 */ /* 0x000fe60008410000 */
[----:B------:R-:W-:Y:S01]  /*34b0*/  MUFU.TANH R89, R21 ;  /* 0x0000001500597308 */ /* 0x000fe20000002400 */
[----:B------:R-:W-:Y:S01]  /*34c0*/  FMUL.FTZ R26, R26, UR10 ;  /* 0x0000000a1a1a7c20 */ /* 0x000fe20008410000 */
[----:B------:R-:W-:Y:S01]  /*34d0*/  FMUL.FTZ R25, R25, UR10 ;  /* 0x0000000a19197c20 */ /* 0x000fe20008410000 */
[----:B------:R-:W-:Y:S01]  /*34e0*/  FMUL.FTZ R29, R29, UR10 ;  /* 0x0000000a1d1d7c20 */ /* 0x000fe20008410000 */
[----:B------:R-:W-:Y:S01]  /*34f0*/  FMUL.FTZ R30, R30, UR10 ;  /* 0x0000000a1e1e7c20 */ /* 0x000fe20008410000 */
[----:B------:R-:W-:Y:S01]  /*3500*/  FMUL.FTZ R28, R28, UR10 ;  /* 0x0000000a1c1c7c20 */ /* 0x000fe20008410000 */
[----:B------:R-:W-:Y:S04]  /*3510*/  FMUL.FTZ R31, R31, UR10 ;  /* 0x0000000a1f1f7c20 */ /* 0x000fe80008410000 */
[----:B------:R-:W-:Y:S01]  /*3520*/  MUFU.TANH R90, R20 ;  /* 0x00000014005a7308 */ /* 0x000fe20000002400 */
[----:B-1----:R-:W-:Y:S01]  /*3530*/  IMAD.MOV.U32 R0, RZ, RZ, R222 ;  /* 0x000000ffff007224 */ /* 0x002fe200078e00de */
[----:B------:R-:W-:Y:S02]  /*3540*/  @P1 FSEL R0, R222, -INF , !P5 ;  /* 0xff800000de001808 */ /* 0x000fe40006800000 */
[----:B------:R-:W-:Y:S01]  /*3550*/  PLOP3.LUT P1, PT, PT, PT, UP1, 0x80, 0x8 ;  /* 0x000000000008781c */ /* 0x000fe20003f2f018 */
[----:B------:R-:W-:Y:S01]  /*3560*/  FMUL.FTZ R32, R32, UR10 ;  /* 0x0000000a20207c20 */ /* 0x000fe20008410000 */
[----:B------:R-:W-:Y:S01]  /*3570*/  FMUL.FTZ R33, R33, UR10 ;  /* 0x0000000a21217c20 */ /* 0x000fe20008410000 */
[----:B------:R-:W-:Y:S03]  /*3580*/  FMUL.FTZ R34, R34, UR10 ;  /* 0x0000000a22227c20 */ /* 0x000fe60008410000 */
[----:B------:R-:W-:Y:S01]  /*3590*/  MUFU.TANH R188, R22 ;  /* 0x0000001600bc7308 */ /* 0x000fe20000002400 */
[----:B------:R-:W-:Y:S09]  /*35a0*/  FMUL.FTZ R35, R35, UR10 ;  /* 0x0000000a23237c20 */ /* 0x000ff20008410000 */
[----:B------:R-:W-:Y:S10]  /*35b0*/  MUFU.TANH R186, R23 ;  /* 0x0000001700ba7308 */ /* 0x000ff40000002400 */
        /* <DEDUP_REMOVED lines=11> */
[----:B------:R-:W-:Y:S01]  /*3670*/  MUFU.TANH R85, R33 ;  /* 0x0000002100557308 */ /* 0x000fe20000002400 */
[C---:B--2---:R-:W-:Y:S01]  /*3680*/  FMUL.FTZ R2, R12.reuse, 1.4426950216293334961 ;  /* 0x3fb8aa3b0c027820 */ /* 0x044fe20000410000 */
[----:B------:R-:W-:Y:S02]  /*3690*/  FSETP.NEU.FTZ.AND P3, PT, R12, -INF , PT ;  /* 0xff8000000c00780b */ /* 0x000fe40003f7d000 */
[----:B------:R-:W-:Y:S02]  /*36a0*/  MOV R12, R91 ;  /* 0x0000005b000c7202 */ /* 0x000fe40000000f00 */
[----:B------:R-:W-:Y:S02]  /*36b0*/  FSEL R2, R2, RZ, P3 ;  /* 0x000000ff02027208 */ /* 0x000fe40001800000 */
[----:B------:R-:W-:Y:S03]  /*36c0*/  PLOP3.LUT P3, PT, PT, PT, UP1, 0x80, 0x8 ;  /* 0x000000000008781c */ /* 0x000fe60003f6f018 */
[--C-:B------:R-:W-:Y:S01]  /*36d0*/  FFMA.FTZ R0, R0, UR9, -R2.reuse ;  /* 0x0000000900007c23 */ /* 0x100fe20008010802 */
[----:B------:R-:W-:Y:S03]  /*36e0*/  FFMA.FTZ R10, R10, UR9, -R2 ;  /* 0x000000090a0a7c23 */ /* 0x000fe60008010802 */
[----:B------:R1:W-:Y:S01]  /*36f0*/  MUFU.EX2 R251, R0 ;  /* 0x0000000000fb7308 */ /* 0x0003e20000000800 */
[C---:B----4-:R-:W-:Y:S01]  /*3700*/  FMUL.FTZ R4, R11.reuse, 1.4426950216293334961 ;  /* 0x3fb8aa3b0b047820 */ /* 0x050fe20000410000 */
[----:B------:R-:W-:Y:S01]  /*3710*/  FSETP.NEU.FTZ.AND P0, PT, R11, -INF , PT ;  /* 0xff8000000b00780b */ /* 0x000fe20003f1d000 */
[----:B------:R-:W-:Y:S03]  /*3720*/  IMAD.MOV.U32 R11, RZ, RZ, R190 ;  /* 0x000000ffff0b7224 */ /* 0x000fe600078e00be */
[----:B------:R-:W-:Y:S04]  /*3730*/  @P3 FSEL R5, R238, -INF , !P5 ;  /* 0xff800000ee053808 */ /* 0x000fe80006800000 */
[----:B------:R2:W-:Y:S01]  /*3740*/  MUFU.EX2 R248, R10 ;  /* 0x0000000a00f87308 */ /* 0x0005e20000000800 */
[----:B------:R-:W-:Y:S02]  /*3750*/  PLOP3.LUT P5, PT, PT, PT, UP1, 0x80, 0x8 ;  /* 0x000000000008781c */ /* 0x000fe40003faf018 */
[----:B------:R-:W-:Y:S02]  /*3760*/  PLOP3.LUT P3, PT, PT, PT, UP1, 0x80, 0x8 ;  /* 0x000000000008781c */ /* 0x000fe40003f6f018 */
[----:B-1----:R-:W-:Y:S01]  /*3770*/  FSEL R0, R4, RZ, P0 ;  /* 0x000000ff04007208 */ /* 0x002fe20000000000 */
[----:B------:R-:W-:Y:S01]  /*3780*/  IMAD.MOV.U32 R4, RZ, RZ, R236 ;  /* 0x000000ffff047224 */ /* 0x000fe200078e00ec */
[----:B------:R-:W-:Y:S02]  /*3790*/  @P1 FSEL R4, R236, -INF , !P6 ;  /* 0xff800000ec041808 */ /* 0x000fe40007000000 */
[----:B------:R-:W-:Y:S01]  /*37a0*/  PLOP3.LUT P0, PT, PT, PT, UP1, 0x80, 0x8 ;  /* 0x000000000008781c */ /* 0x000fe20003f0f018 */
[--C-:B------:R-:W-:Y:S01]  /*37b0*/  FFMA.FTZ R5, R5, UR9, -R0.reuse ;  /* 0x0000000905057c23 */ /* 0x100fe20008010800 */
[----:B------:R-:W-:Y:S01]  /*37c0*/  PLOP3.LUT P6, PT, PT, PT, UP1, 0x80, 0x8 ;  /* 0x000000000008781c */ /* 0x000fe20003fcf018 */
[----:B------:R-:W-:Y:S01]  /*37d0*/  FFMA.FTZ R4, R4, UR9, -R0 ;  /* 0x0000000904047c23 */ /* 0x000fe20008010800 */
[----:B------:R-:W-:Y:S01]  /*37e0*/  PLOP3.LUT P1, PT, PT, PT, UP1, 0x80, 0x8 ;  /* 0x000000000008781c */ /* 0x000fe20003f2f018 */
[----:B------:R1:W4:Y:S01]  /*37f0*/  MUFU.EX2 R20, R5 ;  /* 0x0000000500147308 */ /* 0x0003220000000800 */
[----:B--2---:R-:W-:Y:S09]  /*3800*/  IMAD.MOV.U32 R10, RZ, RZ, R233 ;  /* 0x000000ffff0a7224 */ /* 0x004ff200078e00e9 */
[----:B------:R2:W3:Y:S02]  /*3810*/  MUFU.EX2 R21, R4 ;  /* 0x0000000400157308 */ /* 0x0004e40000000800 */
[----:B-1----:R-:W-:Y:S01]  /*3820*/  @P1 VIADD R5, R9, 0x9 ;  /* 0x0000000909051836 */ /* 0x002fe20000000000 */
[----:B------:R-:W-:Y:S01]  /*3830*/  PLOP3.LUT P1, PT, PT, PT, UP1, 0x80, 0x8 ;  /* 0x000000000008781c */ /* 0x000fe20003f2f018 */
[----:B----4-:R-:W-:Y:S03]  /*3840*/  STL [R1+0x10], R20 ;  /* 0x0000101401007387 */ /* 0x010fe60000100800 */
[----:B------:R-:W-:Y:S01]  /*3850*/  @P6 ISETP.GE.AND P6, PT, R5, UR34, PT ;  /* 0x0000002205006c0c */ /* 0x000fe2000bfc6270 */
[----:B------:R-:W-:Y:S02]  /*3860*/  IMAD.MOV.U32 R5, RZ, RZ, R216 ;  /* 0x000000ffff057224 */ /* 0x000fe400078e00d8 */
[----:B--2---:R-:W-:Y:S01]  /*3870*/  @P0 VIADD R4, R9, 0x8 ;  /* 0x0000000809040836 */ /* 0x004fe20000000000 */
[----:B------:R-:W-:Y:S01]  /*3880*/  PLOP3.LUT P0, PT, PT, PT, UP1, 0x80, 0x8 ;  /* 0x000000000008781c */ /* 0x000fe20003f0f018 */
[----:B---3--:R-:W-:Y:S03]  /*3890*/  STL [R1+0xc], R21 ;  /* 0x00000c1501007387 */ /* 0x008fe60000100800 */
[----:B------:R-:W-:Y:S02]  /*38a0*/  @P5 ISETP.GE.AND P5, PT, R4, UR34, PT ;  /* 0x0000002204005c0c */ /* 0x000fe4000bfa6270 */
[----:B------:R-:W-:Y:S02]  /*38b0*/  MOV R4, R217 ;  /* 0x000000d900047202 */ /* 0x000fe40000000f00 */
[----:B------:R-:W-:Y:S02]  /*38c0*/  @P3 FSEL R4, R217, -INF , !P5 ;  /* 0xff800000d9043808 */ /* 0x000fe40006800000 */
[----:B------:R-:W-:Y:S03]  /*38d0*/  PLOP3.LUT P3, PT, PT, PT, UP1, 0x80, 0x8 ;  /* 0x000000000008781c */ /* 0x000fe60003f6f018 */
[----:B------:R-:W-:Y:S01]  /*38e0*/  @P0 FSEL R5, R216, -INF , !P6 ;  /* 0xff800000d8050808 */ /* 0x000fe20007000000 */
[--C-:B------:R-:W-:Y:S01]  /*38f0*/  FFMA.FTZ R4, R4, UR9, -R2.reuse ;  /* 0x0000000904047c23 */ /* 0x100fe20008010802 */
[----:B------:R-:W-:Y:S03]  /*3900*/  PLOP3.LUT P0, PT, PT, PT, UP1, 0x80, 0x8 ;  /* 0x000000000008781c */ /* 0x000fe60003f0f018 */
[----:B------:R1:W-:Y:S01]  /*3910*/  MUFU.EX2 R245, R4 ;  /* 0x0000000400f57308 */ /* 0x0003e20000000800 */
[----:B------:R-:W-:Y:S04]  /*3920*/  FFMA.FTZ R5, R5, UR9, -R2 ;  /* 0x0000000905057c23 */ /* 0x000fe80008010802 */
[----:B------:R-:W-:Y:S02]  /*3930*/  @P3 FSEL R11, R190, -INF , !P5 ;  /* 0xff800000be0b3808 */ /* 0x000fe40006800000 */
[----:B------:R-:W-:Y:S03]  /*3940*/  PLOP3.LUT P3, PT, PT, PT, UP1, 0x80, 0x8 ;  /* 0x000000000008781c */ /* 0x000fe60003f6f018 */
[----:B------:R-:W-:Y:S01]  /*3950*/  MUFU.EX2 R244, R5 ;  /* 0x0000000500f47308 */ /* 0x000fe20000000800 */
[----:B------:R-:W-:Y:S01]  /*3960*/  @P0 FSEL R10, R233, -INF , !P6 ;  /* 0xff800000e90a0808 */ /* 0x000fe20007000000 */
[----:B------:R-:W-:Y:S01]  /*3970*/  FFMA.FTZ R11, R11, UR9, -R3 ;  /* 0x000000090b0b7c23 */ /* 0x000fe20008010803 */
[----:B------:R-:W-:Y:S03]  /*3980*/  PLOP3.LUT P0, PT, PT, PT, UP1, 0x80, 0x8 ;  /* 0x000000000008781c */ /* 0x000fe60003f0f018 */
[--C-:B------:R-:W-:Y:S04]  /*3990*/  FFMA.FTZ R10, R10, UR9, -R0.reuse ;  /* 0x000000090a0a7c23 */ /* 0x100fe80008010800 */
[----:B------:R2:W-:Y:S01]  /*39a0*/  MUFU.EX2 R223, R11 ;  /* 0x0000000b00df7308 */ /* 0x0005e20000000800 */
[----:B-1----:R-:W-:Y:S02]  /*39b0*/  MOV R4, R234 ;  /* 0x000000ea00047202 */ /* 0x002fe40000000f00 */
[----:B------:R-:W-:Y:S02]  /*39c0*/  @P1 FSEL R4, R234, -INF , !P5 ;  /* 0xff800000ea041808 */ /* 0x000fe40006800000 */
[----:B------:R-:W-:Y:S05]  /*39d0*/  PLOP3.LUT P1, PT, PT, PT, UP1, 0x80, 0x8 ;  /* 0x000000000008781c */ /* 0x000fea0003f2f018 */
[----:B------:R1:W-:Y:S01]  /*39e0*/  MUFU.EX2 R19, R10 ;  /* 0x0000000a00137308 */ /* 0x0003e20000000800 */
[----:B------:R-:W-:Y:S01]  /*39f0*/  FFMA.FTZ R4, R4, UR9, -R0 ;  /* 0x0000000904047c23 */ /* 0x000fe20008010800 */
[----:B------:R-:W-:Y:S02]  /*3a00*/  @P0 FSEL R12, R91, -INF , !P6 ;  /* 0xff8000005b0c0808 */ /* 0x000fe40007000000 */
[----:B------:R-:W-:Y:S03]  /*3a10*/  PLOP3.LUT P0, PT, PT, PT, UP1, 0x80, 0x8 ;  /* 0x000000000008781c */ /* 0x000fe60003f0f018 */
[----:B------:R-:W-:Y:S03]  /*3a20*/  FFMA.FTZ R12, R12, UR9, -R8 ;  /* 0x000000090c0c7c23 */ /* 0x000fe60008010808 */
[----:B------:R3:W4:Y:S01]  /*3a30*/  MUFU.EX2 R18, R4 ;  /* 0x0000000400127308 */ /* 0x0007220000000800 */
[----:B--2---:R-:W-:Y:S01]  /*3a40*/  @P3 VIADD R11, R9, 0x11 ;  /* 0x00000011090b3836 */ /* 0x004fe20000000000 */
[----:B------:R-:W-:Y:S08]  /*3a50*/  PLOP3.LUT P3, PT, PT, PT, UP1, 0x80, 0x8 ;  /* 0x000000000008781c */ /* 0x000ff00003f6f018 */
[----:B------:R2:W-:Y:S01]  /*3a60*/  MUFU.EX2 R95, R12 ;  /* 0x0000000c005f7308 */ /* 0x0005e20000000800 */
[----:B-1----:R-:W-:Y:S01]  /*3a70*/  IMAD.MOV.U32 R10, RZ, RZ, R92 ;  /* 0x000000ffff0a7224 */ /* 0x002fe200078e005c */
[----:B------:R-:W-:Y:S02]  /*3a80*/  @P1 FSEL R10, R92, -INF , !P5 ;  /* 0xff8000005c0a1808 */ /* 0x000fe40006800000 */
[----:B------:R-:W-:Y:S02]  /*3a90*/  PLOP3.LUT P1, PT, PT, PT, UP1, 0x80, 0x8 ;  /* 0x000000000008781c */ /* 0x000fe40003f2f018 */
[----:B------:R-:W-:Y:S01]  /*3aa0*/  PLOP3.LUT P5, PT, PT, PT, UP1, 0x80, 0x8 ;  /* 0x000000000008781c */ /* 0x000fe20003faf018 */
[----:B------:R-:W-:Y:S01]  /*3ab0*/  FFMA.FTZ R10, R10, UR9, -R8 ;  /* 0x000000090a0a7c23 */ /* 0x000fe20008010808 */
[----:B---3--:R-:W1:Y:S03]  /*3ac0*/  LDSM.16.M88.4 R4, [R151+0x6800] ;  /* 0x006800009704783b */ /* 0x008e660000000200 */
[----:B------:R3:W-:Y:S05]  /*3ad0*/  MUFU.EX2 R96, R10 ;  /* 0x0000000a00607308 */ /* 0x0007ea0000000800 */
[----:B----4-:R-:W-:Y:S01]  /*3ae0*/  STL [R1+0x8], R18 ;  /* 0x0000081201007387 */ /* 0x010fe20000100800 */
[----:B--2---:R-:W-:Y:S03]  /*3af0*/  IMAD.MOV.U32 R12, RZ, RZ, R85 ;  /* 0x000000ffff0c7224 */ /* 0x004fe600078e0055 */
[----:B------:R-:W-:Y:S01]  /*3b00*/  STL [R1+0x4], R19 ;  /* 0x0000041301007387 */ /* 0x000fe20000100800 */
[----:B---3--:R-:W-:Y:S01]  /*3b10*/  IMAD.MOV.U32 R10, RZ, RZ, R191 ;  /* 0x000000ffff0a7224 */ /* 0x008fe200078e00bf */
[----:B------:R-:W-:Y:S02]  /*3b20*/  @P1 FSEL R10, R191, -INF , !P6 ;  /* 0xff800000bf0a1808 */ /* 0x000fe40007000000 */
[----:B------:R-:W-:Y:S02]  /*3b30*/  PLOP3.LUT P1, PT, PT, PT, UP1, 0x80, 0x8 ;  /* 0x000000000008781c */ /* 0x000fe40003f2f018 */
[----:B------:R-:W-:Y:S01]  /*3b40*/  PLOP3.LUT P6, PT, PT, PT, UP1, 0x80, 0x8 ;  /* 0x000000000008781c */ /* 0x000fe20003fcf018 */
[--C-:B------:R-:W-:Y:S04]  /*3b50*/  FFMA.FTZ R10, R10, UR9, -R3.reuse ;  /* 0x000000090a0a7c23 */ /* 0x100fe80008010803 */
[----:B------:R2:W-:Y:S08]  /*3b60*/  MUFU.EX2 R225, R10 ;  /* 0x0000000a00e17308 */ /* 0x0005f00000000800 */
[----:B------:R-:W-:Y:S02]  /*3b70*/  @P6 ISETP.GE.AND P6, PT, R11, UR34, PT ;  /* 0x000000220b006c0c */ /* 0x000fe4000bfc6270 */
[----:B------:R-:W-:Y:S01]  /*3b80*/  MOV R11, R89 ;  /* 0x00000059000b7202 */ /* 0x000fe20000000f00 */
[-C--:B-1----:R-:W-:Y:S03]  /*3b90*/  HMMA.16816.F32 R36, R104, R4.reuse, R36 ;  /* 0x000000046824723c */ /* 0x082fe60000001824 */
[----:B--2---:R-:W-:Y:S05]  /*3ba0*/  @P0 IADD3 R10, PT, PT, R9, 0x10, RZ ;  /* 0x00000010090a0810 */ /* 0x004fea0007ffe0ff */
[C---:B------:R-:W-:Y:S01]  /*3bb0*/  HMMA.16816.F32 R40, R112.reuse, R4, R40 ;  /* 0x000000047028723c */ /* 0x040fe20000001828 */
[----:B------:R-:W-:Y:S03]  /*3bc0*/  PLOP3.LUT P0, PT, PT, PT, UP1, 0x80, 0x8 ;  /* 0x000000000008781c */ /* 0x000fe60003f0f018 */
[----:B------:R-:W-:Y:S01]  /*3bd0*/  @P5 ISETP.GE.AND P5, PT, R10, UR34, PT ;  /* 0x000000220a005c0c */ /* 0x000fe2000bfa6270 */
[----:B------:R-:W-:Y:S02]  /*3be0*/  IMAD.MOV.U32 R4, RZ, RZ, R188 ;  /* 0x000000ffff047224 */ /* 0x000fe400078e00bc */
[----:B------:R-:W-:Y:S01]  /*3bf0*/  IMAD.MOV.U32 R10, RZ, RZ, R90 ;  /* 0x000000ffff0a7224 */ /* 0x000fe200078e005a */
[----:B------:R-:W-:Y:S01]  /*3c00*/  @P3 FSEL R4, R188, -INF , !P5 ;  /* 0xff800000bc043808 */ /* 0x000fe20006800000 */
[----:B------:R-:W-:Y:S01]  /*3c10*/  IMAD.MOV.U32 R5, RZ, RZ, R186 ;  /* 0x000000ffff057224 */ /* 0x000fe200078e00ba */
[----:B------:R-:W-:Y:S01]  /*3c20*/  @P1 FSEL R10, R90, -INF , !P5 ;  /* 0xff8000005a0a1808 */ /* 0x000fe20006800000 */
[-C--:B------:R-:W-:Y:S01]  /*3c30*/  HMMA.16816.F32 R44, R112, R6.reuse, R44 ;  /* 0x00000006702c723c */ /* 0x080fe2000000182c */
[----:B------:R-:W-:Y:S02]  /*3c40*/  PLOP3.LUT P1, PT, PT, PT, UP1, 0x80, 0x8 ;  /* 0x000000000008781c */ /* 0x000fe40003f2f018 */
[--C-:B------:R-:W-:Y:S01]  /*3c50*/  FFMA.FTZ R4, R4, UR9, -R3.reuse ;  /* 0x0000000904047c23 */ /* 0x100fe20008010803 */
[----:B------:R-:W-:Y:S01]  /*3c60*/  @P0 FSEL R11, R89, -INF , !P6 ;  /* 0xff800000590b0808 */ /* 0x000fe20007000000 */
[----:B------:R-:W-:Y:S01]  /*3c70*/  FMUL.FTZ R36, R36, UR10 ;  /* 0x0000000a24247c20 */ /* 0x000fe20008410000 */
[----:B------:R-:W-:Y:S01]  /*3c80*/  FFMA.FTZ R10, R10, UR9, -R8 ;  /* 0x000000090a0a7c23 */ /* 0x000fe20008010808 */
[----:B------:R1:W-:Y:S01]  /*3c90*/  MUFU.EX2 R215, R4 ;  /* 0x0000000400d77308 */ /* 0x0003e20000000800 */
[C---:B------:R-:W-:Y:S01]  /*3ca0*/  HMMA.16816.F32 R48, R104.reuse, R6, R48 ;  /* 0x000000066830723c */ /* 0x040fe20000001830 */
[----:B------:R-:W-:Y:S02]  /*3cb0*/  PLOP3.LUT P3, PT, PT, PT, UP1, 0x80, 0x8 ;  /* 0x000000000008781c */ /* 0x000fe40003f6f018 */
[----:B------:R-:W-:Y:S01]  /*3cc0*/  PLOP3.LUT P0, PT, PT, PT, UP1, 0x80, 0x8 ;  /* 0x000000000008781c */ /* 0x000fe20003f0f018 */
[----:B------:R-:W-:Y:S01]  /*3cd0*/  FMUL.FTZ R37, R37, UR10 ;  /* 0x0000000a25257c20 */ /* 0x000fe20008410000 */
[----:B------:R-:W-:Y:S01]  /*3ce0*/  FMUL.FTZ R38, R38, UR10 ;  /* 0x0000000a26267c20 */ /* 0x000fe20008410000 */
[----:B------:R-:W-:Y:S03]  /*3cf0*/  @P1 FSEL R5, R186, -INF , !P6 ;  /* 0xff800000ba051808 */ /* 0x000fe60007000000 */
[----:B------:R-:W-:Y:S01]  /*3d00*/  MUFU.TANH R82, R36 ;  /* 0x0000002400527308 */ /* 0x000fe20000002400 */
[----:B------:R-:W-:Y:S01]  /*3d10*/  PLOP3.LUT P1, PT, PT, PT, UP1, 0x80, 0x8 ;  /* 0x000000000008781c */ /* 0x000fe20003f2f018 */
[----:B------:R-:W-:Y:S01]  /*3d20*/  FMUL.FTZ R39, R39, UR10 ;  /* 0x0000000a27277c20 */ /* 0x000fe20008410000 */
[----:B------:R-:W-:Y:S01]  /*3d30*/  FMUL.FTZ R40, R40, UR10 ;  /* 0x0000000a28287c20 */ /* 0x000fe20008410000 */
[----:B------:R-:W-:Y:S01]  /*3d40*/  FMUL.FTZ R46, R46, UR10 ;  /* 0x0000000a2e2e7c20 */ /* 0x000fe20008410000 */
[----:B------:R-:W-:Y:S01]  /*3d50*/  FMUL.FTZ R45, R45, UR10 ;  /* 0x0000000a2d2d7c20 */ /* 0x000fe20008410000 */
[----:B------:R-:W-:Y:S01]  /*3d60*/  FMUL.FTZ R44, R44, UR10 ;  /* 0x0000000a2c2c7c20 */ /* 0x000fe20008410000 */
[----:B------:R-:W-:Y:S03]  /*3d70*/  FMUL.FTZ R43, R43, UR10 ;  /* 0x0000000a2b2b7c20 */ /* 0x000fe60008410000 */
[----:B------:R2:W-:Y:S01]  /*3d80*/  MUFU.EX2 R94, R10 ;  /* 0x0000000a005e7308 */ /* 0x0005e20000000800 */
[----:B-1----:R-:W-:Y:S01]  /*3d90*/  FFMA.FTZ R4, R5, UR9, -R3 ;  /* 0x0000000905047c23 */ /* 0x002fe20008010803 */
[----:B------:R-:W-:Y:S01]  /*3da0*/  IMAD.MOV.U32 R5, RZ, RZ, R230 ;  /* 0x000000ffff057224 */ /* 0x000fe200078e00e6 */
[----:B------:R-:W-:Y:S01]  /*3db0*/  @P3 FSEL R5, R230, -INF , !P5 ;  /* 0xff800000e6053808 */ /* 0x000fe20006800000 */
[----:B------:R-:W-:Y:S01]  /*3dc0*/  FMUL.FTZ R48, R48, UR10 ;  /* 0x0000000a30307c20 */ /* 0x000fe20008410000 */
[----:B------:R-:W-:Y:S01]  /*3dd0*/  FMUL.FTZ R49, R49, UR10 ;  /* 0x0000000a31317c20 */ /* 0x000fe20008410000 */
[----:B------:R-:W-:Y:S01]  /*3de0*/  FMUL.FTZ R41, R41, UR10 ;  /* 0x0000000a29297c20 */ /* 0x000fe20008410000 */
[----:B------:R-:W-:Y:S03]  /*3df0*/  FMUL.FTZ R47, R47, UR10 ;  /* 0x0000000a2f2f7c20 */ /* 0x000fe60008410000 */
[----:B------:R-:W-:Y:S01]  /*3e00*/  MUFU.TANH R179, R38 ;  /* 0x0000002600b37308 */ /* 0x000fe20000002400 */
[----:B------:R-:W-:Y:S01]  /*3e10*/  FFMA.FTZ R5, R5, UR9, -R0 ;  /* 0x0000000905057c23 */ /* 0x000fe20008010800 */
[----:B------:R-:W-:Y:S01]  /*3e20*/  FMUL.FTZ R42, R42, UR10 ;  /* 0x0000000a2a2a7c20 */ /* 0x000fe20008410000 */
[----:B------:R-:W-:Y:S01]  /*3e30*/  FMUL.FTZ R50, R50, UR10 ;  /* 0x0000000a32327c20 */ /* 0x000fe20008410000 */
[----:B------:R-:W-:Y:S01]  /*3e40*/  PLOP3.LUT P3, PT, PT, PT, UP1, 0x80, 0x8 ;  /* 0x000000000008781c */ /* 0x000fe20003f6f018 */
[----:B------:R-:W-:Y:S05]  /*3e50*/  FMUL.FTZ R51, R51, UR10 ;  /* 0x0000000a33337c20 */ /* 0x000fea0008410000 */
[----:B------:R1:W-:Y:S01]  /*3e60*/  MUFU.EX2 R214, R4 ;  /* 0x0000000400d67308 */ /* 0x0003e20000000800 */
[----:B--2---:R-:W-:Y:S01]  /*3e70*/  FFMA.FTZ R10, R11, UR9, -R8 ;  /* 0x000000090b0a7c23 */ /* 0x004fe20008010808 */
[----:B------:R-:W-:Y:S08]  /*3e80*/  MOV R11, R183 ;  /* 0x000000b7000b7202 */ /* 0x000ff00000000f00 */
[----:B------:R-:W-:Y:S10]  /*3e90*/  MUFU.TANH R178, R39 ;  /* 0x0000002700b27308 */ /* 0x000ff40000002400 */
[----:B------:R2:W-:Y:S01]  /*3ea0*/  MUFU.EX2 R93, R10 ;  /* 0x0000000a005d7308 */ /* 0x0005e20000000800 */
[----:B-1----:R-:W-:Y:S02]  /*3eb0*/  MOV R4, R209 ;  /* 0x000000d100047202 */ /* 0x002fe40000000f00 */
[----:B------:R-:W-:Y:S02]  /*3ec0*/  @P1 FSEL R4, R209, -INF , !P5 ;  /* 0xff800000d1041808 */ /* 0x000fe40006800000 */
[----:B------:R-:W-:Y:S02]  /*3ed0*/  PLOP3.LUT P1, PT, PT, PT, UP1, 0x80, 0x8 ;  /* 0x000000000008781c */ /* 0x000fe40003f2f018 */
[----:B------:R-:W-:Y:S03]  /*3ee0*/  PLOP3.LUT P5, PT, PT, PT, UP1, 0x80, 0x8 ;  /* 0x000000000008781c */ /* 0x000fe60003faf018 */
[----:B------:R-:W-:Y:S01]  /*3ef0*/  MUFU.TANH R193, R40 ;  /* 0x0000002800c17308 */ /* 0x000fe20000002400 */
[----:B------:R-:W-:Y:S09]  /*3f00*/  FFMA.FTZ R4, R4, UR9, -R2 ;  /* 0x0000000904047c23 */ /* 0x000ff20008010802 */
[----:B------:R1:W-:Y:S01]  /*3f10*/  MUFU.EX2 R241, R4 ;  /* 0x0000000400f17308 */ /* 0x0003e20000000800 */
[----:B--2---:R-:W-:Y:S01]  /*3f20*/  IMAD.MOV.U32 R10, RZ, RZ, R208 ;  /* 0x000000ffff0a7224 */ /* 0x004fe200078e00d0 */
[----:B------:R-:W-:Y:S02]  /*3f30*/  @P0 FSEL R10, R208, -INF , !P6 ;  /* 0xff800000d00a0808 */ /* 0x000fe40007000000 */
[----:B------:R-:W-:Y:S03]  /*3f40*/  PLOP3.LUT P0, PT, PT, PT, UP1, 0x80, 0x8 ;  /* 0x000000000008781c */ /* 0x000fe60003f0f018 */
[----:B------:R-:W-:Y:S03]  /*3f50*/  FFMA.FTZ R10, R10, UR9, -R2 ;  /* 0x000000090a0a7c23 */ /* 0x000fe60008010802 */
[----:B------:R-:W-:Y:S10]  /*3f60*/  MUFU.TANH R81, R37 ;  /* 0x0000002500517308 */ /* 0x000ff40000002400 */
[----:B------:R-:W2:Y:S01]  /*3f70*/  MUFU.EX2 R17, R5 ;  /* 0x0000000500117308 */ /* 0x000ea20000000800 */
[----:B-1----:R-:W-:Y:S02]  /*3f80*/  MOV R4, R229 ;  /* 0x000000e500047202 */ /* 0x002fe40000000f00 */
[----:B------:R-:W-:Y:S02]  /*3f90*/  @P1 FSEL R4, R229, -INF , !P6 ;  /* 0xff800000e5041808 */ /* 0x000fe40007000000 */
[----:B------:R-:W-:Y:S02]  /*3fa0*/  PLOP3.LUT P1, PT, PT, PT, UP1, 0x80, 0x8 ;  /* 0x000000000008781c */ /* 0x000fe40003f2f018 */
[----:B------:R-:W-:Y:S03]  /*3fb0*/  PLOP3.LUT P6, PT, PT, PT, UP1, 0x80, 0x8 ;  /* 0x000000000008781c */ /* 0x000fe60003fcf018 */
[----:B------:R-:W-:Y:S01]  /*3fc0*/  MUFU.TANH R211, R43 ;  /* 0x0000002b00d37308 */ /* 0x000fe20000002400 */
[----:B------:R-:W-:Y:S09]  /*3fd0*/  FFMA.FTZ R4, R4, UR9, -R0 ;  /* 0x0000000904047c23 */ /* 0x000ff20008010800 */
[----:B------:R1:W-:Y:S01]  /*3fe0*/  MUFU.EX2 R252, R4 ;  /* 0x0000000400fc7308 */ /* 0x0003e20000000800 */
[----:B--2---:R-:W-:Y:S01]  /*3ff0*/  STL [R1], R17 ;  /* 0x0000001101007387 */ /* 0x004fe20000100800 */
[----:B------:R-:W-:Y:S02]  /*4000*/  @P1 IADD3 R5, PT, PT, R9, 0x19, RZ ;  /* 0x0000001909051810 */ /* 0x000fe40007ffe0ff */
[----:B------:R-:W-:Y:S01]  /*4010*/  PLOP3.LUT P1, PT, PT, PT, UP1, 0x80, 0x8 ;  /* 0x000000000008781c */ /* 0x000fe20003f2f018 */
[----:B------:R-:W2:Y:S01]  /*4020*/  LDL R15, [R1+0x4c] ;  /* 0x00004c00010f7983 */ /* 0x000ea20000100800 */
[----:B------:R-:W-:Y:S01]  /*4030*/  @P6 ISETP.GE.AND P6, PT, R5, UR34, PT ;  /* 0x0000002205006c0c */ /* 0x000fe2000bfc6270 */
[----:B------:R-:W-:Y:S03]  /*4040*/  IMAD.MOV.U32 R5, RZ, RZ, R204 ;  /* 0x000000ffff057224 */ /* 0x000fe600078e00cc */
[----:B------:R-:W-:Y:S01]  /*4050*/  MUFU.TANH R192, R41 ;  /* 0x0000002900c07308 */ /* 0x000fe20000002400 */
[----:B------:R-:W3:Y:S09]  /*4060*/  LDL R16, [R1+0x48] ;  /* 0x0000480001107983 */ /* 0x000ef20000100800 */
[----:B------:R4:W-:Y:S01]  /*4070*/  MUFU.EX2 R240, R10 ;  /* 0x0000000a00f07308 */ /* 0x0009e20000000800 */
[----:B-1----:R-:W-:Y:S01]  /*4080*/  @P0 VIADD R4, R9, 0x18 ;  /* 0x0000001809040836 */ /* 0x002fe20000000000 */
[----:B------:R-:W-:Y:S04]  /*4090*/  PLOP3.LUT P0, PT, PT, PT, UP1, 0x80, 0x8 ;  /* 0x000000000008781c */ /* 0x000fe80003f0f018 */
[----:B------:R-:W-:Y:S01]  /*40a0*/  @P5 ISETP.GE.AND P5, PT, R4, UR34, PT ;  /* 0x0000002204005c0c */ /* 0x000fe2000bfa6270 */
[----:B------:R-:W-:Y:S03]  /*40b0*/  IMAD.MOV.U32 R4, RZ, RZ, R205 ;  /* 0x000000ffff047224 */ /* 0x000fe600078e00cd */
[----:B------:R-:W-:Y:S01]  /*40c0*/  MUFU.TANH R212, R42 ;  /* 0x0000002a00d47308 */ /* 0x000fe20000002400 */
[----:B------:R-:W-:Y:S02]  /*40d0*/  @P3 FSEL R4, R205, -INF , !P5 ;  /* 0xff800000cd043808 */ /* 0x000fe40006800000 */
[----:B------:R-:W-:Y:S02]  /*40e0*/  PLOP3.LUT P3, PT, PT, PT, UP1, 0x80, 0x8 ;  /* 0x000000000008781c */ /* 0x000fe40003f6f018 */
[----:B------:R-:W-:Y:S05]  /*40f0*/  @P0 FSEL R5, R204, -INF , !P6 ;  /* 0xff800000cc050808 */ /* 0x000fea0007000000 */
[----:B------:R-:W-:Y:S01]  /*4100*/  MUFU.TANH R185, R44 ;  /* 0x0000002c00b97308 */ /* 0x000fe20000002400 */
[----:B------:R-:W-:Y:S01]  /*4110*/  PLOP3.LUT P0, PT, PT, PT, UP1, 0x80, 0x8 ;  /* 0x000000000008781c */ /* 0x000fe20003f0f018 */
[--C-:B------:R-:W-:Y:S01]  /*4120*/  FFMA.FTZ R4, R4, UR9, -R2.reuse ;  /* 0x0000000904047c23 */ /* 0x100fe20008010802 */
[----:B----4-:R-:W-:Y:S01]  /*4130*/  MOV R10, R226 ;  /* 0x000000e2000a7202 */ /* 0x010fe20000000f00 */
[----:B------:R-:W-:Y:S06]  /*4140*/  FFMA.FTZ R5, R5, UR9, -R2 ;  /* 0x0000000905057c23 */ /* 0x000fec0008010802 */
[----:B------:R-:W-:Y:S01]  /*4150*/  MUFU.TANH R184, R45 ;  /* 0x0000002d00b87308 */ /* 0x000fe20000002400 */
[----:B------:R-:W-:Y:S02]  /*4160*/  @P3 FSEL R11, R183, -INF , !P5 ;  /* 0xff800000b70b3808 */ /* 0x000fe40006800000 */
[----:B------:R-:W-:Y:S02]  /*4170*/  PLOP3.LUT P3, PT, PT, PT, UP1, 0x80, 0x8 ;  /* 0x000000000008781c */ /* 0x000fe40003f6f018 */
[----:B------:R-:W-:Y:S01]  /*4180*/  @P0 FSEL R10, R226, -INF , !P6 ;  /* 0xff800000e20a0808 */ /* 0x000fe20007000000 */
[----:B------:R-:W-:Y:S04]  /*4190*/  FFMA.FTZ R11, R11, UR9, -R3 ;  /* 0x000000090b0b7c23 */ /* 0x000fe80008010803 */
[----:B------:R1:W-:Y:S01]  /*41a0*/  MUFU.EX2 R235, R4 ;  /* 0x0000000400eb7308 */ /* 0x0003e20000000800 */
[----:B------:R-:W-:Y:S01]  /*41b0*/  PLOP3.LUT P0, PT, PT, PT, UP1, 0x80, 0x8 ;  /* 0x000000000008781c */ /* 0x000fe20003f0f018 */
[----:B------:R-:W-:Y:S08]  /*41c0*/  FFMA.FTZ R10, R10, UR9, -R0 ;  /* 0x000000090a0a7c23 */ /* 0x000ff00008010800 */
[----:B------:R4:W-:Y:S04]  /*41d0*/  MUFU.EX2 R246, R10 ;  /* 0x0000000a00f67308 */ /* 0x0009e80000000800 */
[----:B------:R-:W-:Y:S06]  /*41e0*/  @P0 FSEL R12, R85, -INF , !P6 ;  /* 0xff800000550c0808 */ /* 0x000fec0007000000 */
[----:B------:R-:W-:Y:S01]  /*41f0*/  MUFU.EX2 R232, R5 ;  /* 0x0000000500e87308 */ /* 0x000fe20000000800 */
[----:B-1----:R-:W-:Y:S01]  /*4200*/  IMAD.MOV.U32 R4, RZ, RZ, R227 ;  /* 0x000000ffff047224 */ /* 0x002fe200078e00e3 */
[----:B------:R-:W-:Y:S01]  /*4210*/  @P1 FSEL R4, R227, -INF , !P5 ;  /* 0xff800000e3041808 */ /* 0x000fe20006800000 */
[----:B------:R-:W-:Y:S01]  /*4220*/  FFMA.FTZ R12, R12, UR9, -R8 ;  /* 0x000000090c0c7c23 */ /* 0x000fe20008010808 */
[----:B------:R-:W-:Y:S02]  /*4230*/  PLOP3.LUT P1, PT, PT, PT, UP1, 0x80, 0x8 ;  /* 0x000000000008781c */ /* 0x000fe40003f2f018 */
[----:B------:R-:W-:Y:S01]  /*4240*/  PLOP3.LUT P0, PT, PT, PT, UP1, 0x80, 0x8 ;  /* 0x000000000008781c */ /* 0x000fe20003f0f018 */
[----:B------:R-:W-:Y:S03]  /*4250*/  FFMA.FTZ R4, R4, UR9, -R0 ;  /* 0x0000000904047c23 */ /* 0x000fe60008010800 */
[----:B------:R1:W-:Y:S01]  /*4260*/  MUFU.EX2 R202, R11 ;  /* 0x0000000b00ca7308 */ /* 0x0003e20000000800 */
[----:B----4-:R-:W-:Y:S09]  /*4270*/  IMAD.MOV.U32 R10, RZ, RZ, R86 ;  /* 0x000000ffff0a7224 */ /* 0x010ff200078e0056 */
[----:B------:R4:W-:Y:S01]  /*4280*/  MUFU.EX2 R247, R4 ;  /* 0x0000000400f77308 */ /* 0x0009e20000000800 */
[----:B------:R-:W-:Y:S02]  /*4290*/  @P1 FSEL R10, R86, -INF , !P5 ;  /* 0xff800000560a1808 */ /* 0x000fe40006800000 */
[----:B------:R-:W-:Y:S02]  /*42a0*/  PLOP3.LUT P1, PT, PT, PT, UP1, 0x80, 0x8 ;  /* 0x000000000008781c */ /* 0x000fe40003f2f018 */
[----:B------:R-:W-:Y:S01]  /*42b0*/  PLOP3.LUT P5, PT, PT, PT, UP1, 0x80, 0x8 ;  /* 0x000000000008781c */ /* 0x000fe20003faf018 */
[----:B------:R-:W-:Y:S04]  /*42c0*/  FFMA.FTZ R10, R10, UR9, -R8 ;  /* 0x000000090a0a7c23 */ /* 0x000fe80008010808 */
[----:B------:R-:W-:Y:S01]  /*42d0*/  MUFU.TANH R207, R46 ;  /* 0x0000002e00cf7308 */ /* 0x000fe20000002400 */
[----:B-1----:R-:W-:Y:S01]  /*42e0*/  @P3 VIADD R11, R9, 0x21 ;  /* 0x00000021090b3836 */ /* 0x002fe20000000000 */
[----:B------:R-:W-:Y:S08]  /*42f0*/  PLOP3.LUT P3, PT, PT, PT, UP1, 0x80, 0x8 ;  /* 0x000000000008781c */ /* 0x000ff00003f6f018 */
[----:B------:R1:W-:Y:S01]  /*4300*/  MUFU.EX2 R88, R10 ;  /* 0x0000000a00587308 */ /* 0x0003e20000000800 */
[----:B----4-:R-:W4:Y:S09]  /*4310*/  LDSM.16.M88.4 R4, [R151+0x6c00] ;  /* 0x006c00009704783b */ /* 0x010f320000000200 */
[----:B------:R-:W4:Y:S10]  /*4320*/  MUFU.TANH R206, R47 ;  /* 0x0000002f00ce7308 */ /* 0x000f340000002400 */
[----:B------:R-:W-:Y:S01]  /*4330*/  MUFU.TANH R78, R48 ;  /* 0x00000030004e7308 */ /* 0x000fe20000002400 */
[----:B-1----:R-:W-:Y:S01]  /*4340*/  IMAD.MOV.U32 R10, RZ, RZ, R182 ;  /* 0x000000ffff0a7224 */ /* 0x002fe200078e00b6 */
[----:B------:R-:W-:Y:S02]  /*4350*/  @P1 FSEL R10, R182, -INF , !P6 ;  /* 0xff800000b60a1808 */ /* 0x000fe40007000000 */
[----:B------:R-:W-:Y:S02]  /*4360*/  PLOP3.LUT P1, PT, PT, PT, UP1, 0x80, 0x8 ;  /* 0x000000000008781c */ /* 0x000fe40003f2f018 */
[----:B------:R-:W-:Y:S01]  /*4370*/  PLOP3.LUT P6, PT, PT, PT, UP1, 0x80, 0x8 ;  /* 0x000000000008781c */ /* 0x000fe20003fcf018 */
[----:B------:R-:W-:Y:S03]  /*4380*/  FFMA.FTZ R10, R10, UR9, -R3 ;  /* 0x000000090a0a7c23 */ /* 0x000fe60008010803 */
[----:B------:R-:W1:Y:S10]  /*4390*/  MUFU.TANH R171, R50 ;  /* 0x0000003200ab7308 */ /* 0x000e740000002400 */
[----:B------:R1:W-:Y:S01]  /*43a0*/  MUFU.EX2 R201, R10 ;  /* 0x0000000a00c97308 */ /* 0x0003e20000000800 */
[----:B------:R-:W-:Y:S01]  /*43b0*/  @P6 ISETP.GE.AND P6, PT, R11, UR34, PT ;  /* 0x000000220b006c0c */ /* 0x000fe2000bfc6270 */
[----:B------:R-:W-:Y:S08]  /*43c0*/  IMAD.MOV.U32 R11, RZ, RZ, R81 ;  /* 0x000000ffff0b7224 */ /* 0x000ff000078e0051 */
[----:B------:R1:W-:Y:S01]  /*43d0*/  MUFU.EX2 R87, R12 ;  /* 0x0000000c00577308 */ /* 0x0003e20000000800 */
[-C--:B----4-:R-:W-:Y:S09]  /*43e0*/  HMMA.16816.F32 R52, R104, R4.reuse, R52 ;  /* 0x000000046834723c */ /* 0x090ff20000001834 */
[----:B------:R-:W-:Y:S01]  /*43f0*/  MUFU.TANH R77, R49 ;  /* 0x00000031004d7308 */ /* 0x000fe20000002400 */
[----:B-1----:R-:W-:Y:S01]  /*4400*/  @P0 VIADD R10, R9, 0x20 ;  /* 0x00000020090a0836 */ /* 0x002fe20000000000 */
[C---:B------:R-:W-:Y:S01]  /*4410*/  HMMA.16816.F32 R56, R112.reuse, R4, R56 ;  /* 0x000000047038723c */ /* 0x040fe20000001838 */
[----:B------:R-:W-:Y:S03]  /*4420*/  PLOP3.LUT P0, PT, PT, PT, UP1, 0x80, 0x8 ;  /* 0x000000000008781c */ /* 0x000fe60003f0f018 */
[----:B------:R-:W-:Y:S01]  /*4430*/  @P5 ISETP.GE.AND P5, PT, R10, UR34, PT ;  /* 0x000000220a005c0c */ /* 0x000fe2000bfa6270 */
[----:B------:R-:W-:Y:S03]  /*4440*/  IMAD.MOV.U32 R5, RZ, RZ, R178 ;  /* 0x000000ffff057224 */ /* 0x000fe600078e00b2 */
[----:B------:R-:W-:Y:S01]  /*4450*/  MUFU.TANH R170, R51 ;  /* 0x0000003300aa7308 */ /* 0x000fe20000002400 */
[----:B------:R-:W-:Y:S01]  /*4460*/  MOV R4, R179 ;  /* 0x000000b300047202 */ /* 0x000fe20000000f00 */
[-C--:B------:R-:W-:Y:S03]  /*4470*/  HMMA.16816.F32 R60, R112, R6.reuse, R60 ;  /* 0x00000006703c723c */ /* 0x080fe6000000183c */
[----:B------:R-:W-:Y:S01]  /*4480*/  @P3 FSEL R4, R179, -INF , !P5 ;  /* 0xff800000b3043808 */ /* 0x000fe20006800000 */
[----:B------:R-:W-:Y:S01]  /*4490*/  FMUL.FTZ R52, R52, UR10 ;  /* 0x0000000a34347c20 */ /* 0x000fe20008410000 */
[----:B------:R-:W-:Y:S01]  /*44a0*/  MOV R10, R82 ;  /* 0x00000052000a7202 */ /* 0x000fe20000000f00 */
[----:B------:R-:W-:Y:S01]  /*44b0*/  FMUL.FTZ R53, R53, UR10 ;  /* 0x0000000a35357c20 */ /* 0x000fe20008410000 */
[----:B------:R-:W-:Y:S01]  /*44c0*/  @P1 FSEL R10, R82, -INF , !P5 ;  /* 0xff800000520a1808 */ /* 0x000fe20006800000 */
[----:B------:R-:W-:Y:S01]  /*44d0*/  MUFU.TANH R74, R52 ;  /* 0x00000034004a7308 */ /* 0x000fe20000002400 */
[--C-:B------:R-:W-:Y:S01]  /*44e0*/  FFMA.FTZ R4, R4, UR9, -R3.reuse ;  /* 0x0000000904047c23 */ /* 0x100fe20008010803 */
[----:B------:R-:W-:Y:S01]  /*44f0*/  PLOP3.LUT P1, PT, PT, PT, UP1, 0x80, 0x8 ;  /* 0x000000000008781c */ /* 0x000fe20003f2f018 */
[----:B------:R-:W-:Y:S01]  /*4500*/  HMMA.16816.F32 R64, R104, R6, R64 ;  /* 0x000000066840723c */ /* 0x000fe20000001840 */
[----:B------:R-:W-:Y:S03]  /*4510*/  PLOP3.LUT P3, PT, PT, PT, UP1, 0x80, 0x8 ;  /* 0x000000000008781c */ /* 0x000fe60003f6f018 */
[----:B------:R-:W-:Y:S03]  /*4520*/  @P0 FSEL R11, R81, -INF , !P6 ;  /* 0xff800000510b0808 */ /* 0x000fe60007000000 */
[----:B------:R1:W-:Y:S01]  /*4530*/  MUFU.EX2 R194, R4 ;  /* 0x0000000400c27308 */ /* 0x0003e20000000800 */
[----:B------:R-:W-:Y:S01]  /*4540*/  FFMA.FTZ R10, R10, UR9, -R8 ;  /* 0x000000090a0a7c23 */ /* 0x000fe20008010808 */
[----:B------:R-:W-:Y:S01]  /*4550*/  MOV R6, R206 ;  /* 0x000000ce00067202 */ /* 0x000fe20000000f00 */
[----:B------:R-:W-:Y:S01]  /*4560*/  FMUL.FTZ R60, R60, UR10 ;  /* 0x0000000a3c3c7c20 */ /* 0x000fe20008410000 */
[----:B------:R-:W-:Y:S01]  /*4570*/  FMUL.FTZ R61, R61, UR10 ;  /* 0x0000000a3d3d7c20 */ /* 0x000fe20008410000 */
[----:B------:R-:W-:Y:S01]  /*4580*/  FMUL.FTZ R62, R62, UR10 ;  /* 0x0000000a3e3e7c20 */ /* 0x000fe20008410000 */
[----:B------:R-:W-:Y:S01]  /*4590*/  FMUL.FTZ R63, R63, UR10 ;  /* 0x0000000a3f3f7c20 */ /* 0x000fe20008410000 */
[----:B------:R-:W-:Y:S03]  /*45a0*/  @P1 FSEL R5, R178, -INF , !P6 ;  /* 0xff800000b2051808 */ /* 0x000fe60007000000 */
[----:B------:R4:W-:Y:S01]  /*45b0*/  MUFU.EX2 R84, R10 ;  /* 0x0000000a00547308 */ /* 0x0009e20000000800 */
[----:B------:R-:W-:Y:S01]  /*45c0*/  PLOP3.LUT P1, PT, PT, PT, UP1, 0x80, 0x8 ;  /* 0x000000000008781c */ /* 0x000fe20003f2f018 */
[----:B------:R-:W-:Y:S01]  /*45d0*/  FMUL.FTZ R54, R54, UR10 ;  /* 0x0000000a36367c20 */ /* 0x000fe20008410000 */
[----:B------:R-:W-:Y:S01]  /*45e0*/  PLOP3.LUT P0, PT, PT, PT, UP1, 0x80, 0x8 ;  /* 0x000000000008781c */ /* 0x000fe20003f0f018 */
[----:B------:R-:W-:Y:S01]  /*45f0*/  FMUL.FTZ R56, R56, UR10 ;  /* 0x0000000a38387c20 */ /* 0x000fe20008410000 */
[----:B------:R-:W-:Y:S01]  /*4600*/  MOV R12, R171 ;  /* 0x000000ab000c7202 */ /* 0x000fe20000000f00 */
[----:B------:R-:W-:Y:S01]  /*4610*/  FMUL.FTZ R64, R64, UR10 ;  /* 0x0000000a40407c20 */ /* 0x000fe20008410000 */
[----:B------:R-:W-:Y:S03]  /*4620*/  FMUL.FTZ R65, R65, UR10 ;  /* 0x0000000a41417c20 */ /* 0x000fe60008410000 */
[----:B------:R-:W-:Y:S01]  /*4630*/  MUFU.TANH R168, R54 ;  /* 0x0000003600a87308 */ /* 0x000fe20000002400 */
[----:B-1----:R-:W-:Y:S01]  /*4640*/  FFMA.FTZ R4, R5, UR9, -R3 ;  /* 0x0000000905047c23 */ /* 0x002fe20008010803 */
[----:B------:R-:W-:Y:S01]  /*4650*/  FMUL.FTZ R66, R66, UR10 ;  /* 0x0000000a42427c20 */ /* 0x000fe20008410000 */
[----:B------:R-:W-:Y:S01]  /*4660*/  FMUL.FTZ R67, R67, UR10 ;  /* 0x0000000a43437c20 */ /* 0x000fe20008410000 */
[----:B------:R-:W-:Y:S01]  /*4670*/  IMAD.MOV.U32 R5, RZ, RZ, R212 ;  /* 0x000000ffff057224 */ /* 0x000fe200078e00d4 */
[----:B------:R-:W-:Y:S01]  /*4680*/  @P3 FSEL R5, R212, -INF , !P5 ;  /* 0xff800000d4053808 */ /* 0x000fe20006800000 */
[----:B------:R-:W-:Y:S01]  /*4690*/  FMUL.FTZ R58, R58, UR10 ;  /* 0x0000000a3a3a7c20 */ /* 0x000fe20008410000 */
[----:B------:R-:W-:Y:S03]  /*46a0*/  PLOP3.LUT P3, PT, PT, PT, UP1, 0x80, 0x8 ;  /* 0x000000000008781c */ /* 0x000fe60003f6f018 */
[----:B------:R1:W-:Y:S01]  /*46b0*/  MUFU.EX2 R195, R4 ;  /* 0x0000000400c37308 */ /* 0x0003e20000000800 */
[----:B----4-:R-:W-:Y:S01]  /*46c0*/  FFMA.FTZ R10, R11, UR9, -R8 ;  /* 0x000000090b0a7c23 */ /* 0x010fe20008010808 */
[----:B------:R-:W-:Y:S01]  /*46d0*/  MOV R11, R184 ;  /* 0x000000b8000b7202 */ /* 0x000fe20000000f00 */
[----:B------:R-:W-:Y:S01]  /*46e0*/  FFMA.FTZ R5, R5, UR9, -R0 ;  /* 0x0000000905057c23 */ /* 0x000fe20008010800 */
[----:B------:R-:W-:Y:S01]  /*46f0*/  FMUL.FTZ R57, R57, UR10 ;  /* 0x0000000a39397c20 */ /* 0x000fe20008410000 */
[----:B------:R-:W-:Y:S01]  /*4700*/  FMUL.FTZ R55, R55, UR10 ;  /* 0x0000000a37377c20 */ /* 0x000fe20008410000 */
[----:B------:R-:W-:Y:S04]  /*4710*/  FMUL.FTZ R59, R59, UR10 ;  /* 0x0000000a3b3b7c20 */ /* 0x000fe80008410000 */
[----:B------:R4:W-:Y:S10]  /*4720*/  MUFU.EX2 R83, R10 ;  /* 0x0000000a00537308 */ /* 0x0009f40000000800 */
[----:B------:R4:W-:Y:S01]  /*4730*/  MUFU.EX2 R243, R5 ;  /* 0x0000000500f37308 */ /* 0x0009e20000000800 */
[----:B-1----:R-:W-:Y:S01]  /*4740*/  IMAD.MOV.U32 R4, RZ, RZ, R193 ;  /* 0x000000ffff047224 */ /* 0x002fe200078e00c1 */
[----:B------:R-:W-:Y:S02]  /*4750*/  @P1 FSEL R4, R193, -INF , !P5 ;  /* 0xff800000c1041808 */ /* 0x000fe40006800000 */
[----:B------:R-:W-:Y:S02]  /*4760*/  PLOP3.LUT P1, PT, PT, PT, UP1, 0x80, 0x8 ;  /* 0x000000000008781c */ /* 0x000fe40003f2f018 */
[----:B------:R-:W-:Y:S01]  /*4770*/  PLOP3.LUT P5, PT, PT, PT, UP1, 0x80, 0x8 ;  /* 0x000000000008781c */ /* 0x000fe20003faf018 */
[--C-:B------:R-:W-:Y:S03]  /*4780*/  FFMA.FTZ R4, R4, UR9, -R2.reuse ;  /* 0x0000000904047c23 */ /* 0x100fe60008010802 */
[----:B------:R-:W-:Y:S01]  /*4790*/  MUFU.TANH R73, R53 ;  /* 0x0000003500497308 */ /* 0x000fe20000002400 */
[----:B----4-:R-:W-:Y:S02]  /*47a0*/  MOV R10, R192 ;  /* 0x000000c0000a7202 */ /* 0x010fe40000000f00 */
[----:B------:R-:W-:Y:S02]  /*47b0*/  @P0 FSEL R10, R192, -INF , !P6 ;  /* 0xff800000c00a0808 */ /* 0x000fe40007000000 */
[----:B------:R-:W-:Y:S05]  /*47c0*/  PLOP3.LUT P0, PT, PT, PT, UP1, 0x80, 0x8 ;  /* 0x000000000008781c */ /* 0x000fea0003f0f018 */
[----:B------:R1:W-:Y:S01]  /*47d0*/  MUFU.EX2 R224, R4 ;  /* 0x0000000400e07308 */ /* 0x0003e20000000800 */
[----:B------:R-:W-:Y:S09]  /*47e0*/  FFMA.FTZ R10, R10, UR9, -R2 ;  /* 0x000000090a0a7c23 */ /* 0x000ff20008010802 */
[----:B------:R4:W-:Y:S01]  /*47f0*/  MUFU.EX2 R221, R10 ;  /* 0x0000000a00dd7308 */ /* 0x0009e20000000800 */
[----:B------:R-:W-:Y:S02]  /*4800*/  @P0 IADD3 R5, PT, PT, R9, 0x29, RZ ;  /* 0x0000002909050810 */ /* 0x000fe40007ffe0ff */
[----:B------:R-:W-:Y:S07]  /*4810*/  PLOP3.LUT P0, PT, PT, PT, UP1, 0x80, 0x8 ;  /* 0x000000000008781c */ /* 0x000fee0003f0f018 */
[----:B------:R-:W2:Y:S01]  /*4820*/  MUFU.TANH R181, R56 ;  /* 0x0000003800b57308 */ /* 0x000ea20000002400 */
[----:B-1----:R-:W-:Y:S02]  /*4830*/  MOV R4, R211 ;  /* 0x000000d300047202 */ /* 0x002fe40000000f00 */
[----:B------:R-:W-:Y:S02]  /*4840*/  @P1 FSEL R4, R211, -INF , !P6 ;  /* 0xff800000d3041808 */ /* 0x000fe40007000000 */
[----:B------:R-:W-:Y:S02]  /*4850*/  PLOP3.LUT P1, PT, PT, PT, UP1, 0x80, 0x8 ;  /* 0x000000000008781c */ /* 0x000fe40003f2f018 */
[----:B------:R-:W-:Y:S01]  /*4860*/  PLOP3.LUT P6, PT, PT, PT, UP1, 0x80, 0x8 ;  /* 0x000000000008781c */ /* 0x000fe20003fcf018 */
[----:B------:R-:W-:Y:S01]  /*4870*/  FFMA.FTZ R4, R4, UR9, -R0 ;  /* 0x0000000904047c23 */ /* 0x000fe20008010800 */
[----:B----4-:R-:W-:Y:S01]  /*4880*/  IMAD.MOV.U32 R10, RZ, RZ, R185 ;  /* 0x000000ffff0a7224 */ /* 0x010fe200078e00b9 */
[----:B------:R-:W1:Y:S10]  /*4890*/  MUFU.TANH R198, R58 ;  /* 0x0000003a00c67308 */ /* 0x000e740000002400 */
[----:B------:R4:W-:Y:S01]  /*48a0*/  MUFU.EX2 R242, R4 ;  /* 0x0000000400f27308 */ /* 0x0009e20000000800 */
[----:B------:R-:W-:Y:S01]  /*48b0*/  @P6 ISETP.GE.AND P6, PT, R5, UR34, PT ;  /* 0x0000002205006c0c */ /* 0x000fe2000bfc6270 */
[----:B------:R-:W-:Y:S03]  /*48c0*/  IMAD.U32 R5, RZ, RZ, UR19 ;  /* 0x00000013ff057e24 */ /* 0x000fe6000f8e00ff */
[----:B------:R-:W-:Y:S05]  /*48d0*/  @P0 FSEL R11, R184, -INF , !P6 ;  /* 0xff800000b80b0808 */ /* 0x000fea0007000000 */
[----:B------:R-:W-:Y:S01]  /*48e0*/  MUFU.TANH R180, R57 ;  /* 0x0000003900b47308 */ /* 0x000fe20000002400 */
[--C-:B------:R-:W-:Y:S09]  /*48f0*/  FFMA.FTZ R11, R11, UR9, -R2.reuse ;  /* 0x000000090b0b7c23 */ /* 0x100ff20008010802 */
[----:B------:R3:W-:Y:S01]  /*4900*/  MUFU.EX2 R210, R11 ;  /* 0x0000000b00d27308 */ /* 0x0007e20000000800 */
[----:B----4-:R-:W-:Y:S01]  /*4910*/  @P1 VIADD R4, R9, 0x28 ;  /* 0x0000002809041836 */ /* 0x010fe20000000000 */
[----:B------:R-:W-:Y:S04]  /*4920*/  PLOP3.LUT P1, PT, PT, PT, UP1, 0x80, 0x8 ;  /* 0x000000000008781c */ /* 0x000fe80003f2f018 */
[----:B------:R-:W-:Y:S02]  /*4930*/  @P5 ISETP.GE.AND P5, PT, R4, UR34, PT ;  /* 0x0000002204005c0c */ /* 0x000fe4000bfa6270 */
[----:B------:R-:W-:Y:S02]  /*4940*/  MOV R4, UR20 ;  /* 0x0000001400047c02 */ /* 0x000fe40008000f00 */
[----:B------:R-:W4:Y:S02]  /*4950*/  MUFU.TANH R167, R55 ;  /* 0x0000003700a77308 */ /* 0x000f240000002400 */
[----:B------:R-:W-:Y:S03]  /*4960*/  LEA R4, P0, R13, R4, 0x2 ;  /* 0x000000040d047211 */ /* 0x000fe600078010ff */
[----:B------:R-:W-:Y:S02]  /*4970*/  @P1 FSEL R10, R185, -INF , !P5 ;  /* 0xff800000b90a1808 */ /* 0x000fe40006800000 */
[----:B------:R-:W-:Y:S03]  /*4980*/  PLOP3.LUT P1, PT, PT, PT, UP1, 0x80, 0x8 ;  /* 0x000000000008781c */ /* 0x000fe60003f2f018 */
[----:B------:R-:W4:Y:S01]  /*4990*/  MUFU.TANH R197, R59 ;  /* 0x0000003b00c57308 */ /* 0x000f220000002400 */
[----:B------:R-:W-:Y:S01]  /*49a0*/  LEA.HI.X R5, R13, R5, RZ, 0x2, P0 ;  /* 0x000000050d057211 */ /* 0x000fe200000f14ff */
[----:B------:R-:W-:Y:S01]  /*49b0*/  FFMA.FTZ R10, R10, UR9, -R2 ;  /* 0x000000090a0a7c23 */ /* 0x000fe20008010802 */
[----:B------:R-:W-:Y:S01]  /*49c0*/  PLOP3.LUT P0, PT, PT, PT, UP1, 0x80, 0x8 ;  /* 0x000000000008781c */ /* 0x000fe20003f0f018 */
[----:B--2---:R-:W-:Y:S02]  /*49d0*/  IMAD.MOV.U32 R13, RZ, RZ, R181 ;  /* 0x000000ffff0d7224 */ /* 0x004fe400078e00b5 */
[----:B------:R-:W2:Y:S04]  /*49e0*/  LDG.E R112, desc[UR30][R4.64] ;  /* 0x0000001e04707981 */ /* 0x000ea8000c1e1900 */
[----:B------:R1:W-:Y:S01]  /*49f0*/  MUFU.EX2 R213, R10 ;  /* 0x0000000a00d57308 */ /* 0x0003e20000000800 */
[----:B------:R-:W2:Y:S01]  /*4a00*/  LDG.E R111, desc[UR30][R4.64+0x20] ;  /* 0x0000201e046f7981 */ /* 0x000ea2000c1e1900 */
[----:B------:R-:W-:Y:S01]  /*4a10*/  LEA R113, R15, UR4, 0x1 ;  /* 0x000000040f717c11 */ /* 0x000fe2000f8e08ff */
[----:B------:R-:W-:Y:S01]  /*4a20*/  IMAD.MOV.U32 R15, RZ, RZ, 0x10 ;  /* 0x00000010ff0f7424 */ /* 0x000fe200078e00ff */
[----:B------:R-:W-:Y:S01]  /*4a30*/  @P1 FSEL R6, R206, -INF , !P6 ;  /* 0xff800000ce061808 */ /* 0x000fe20007000000 */
[----:B------:R-:W5:Y:S01]  /*4a40*/  LDG.E R110, desc[UR30][R4.64+0x100] ;  /* 0x0001001e046e7981 */ /* 0x000f62000c1e1900 */
[----:B------:R-:W-:Y:S01]  /*4a50*/  PLOP3.LUT P1, PT, PT, PT, UP1, 0x80, 0x8 ;  /* 0x000000000008781c */ /* 0x000fe20003f2f018 */
[----:B---3--:R-:W-:Y:S01]  /*4a60*/  @P0 VIADD R11, R9, 0x30 ;  /* 0x00000030090b0836 */ /* 0x008fe20000000000 */
[----:B------:R-:W-:Y:S01]  /*4a70*/  PLOP3.LUT P0, PT, PT, PT, UP1, 0x80, 0x8 ;  /* 0x000000000008781c */ /* 0x000fe20003f0f018 */
[----:B------:R3:W5:Y:S01]  /*4a80*/  LDG.E R109, desc[UR30][R4.64+0x120] ;  /* 0x0001201e046d7981 */ /* 0x000762000c1e1900 */
[--C-:B------:R-:W-:Y:S01]  /*4a90*/  FFMA.FTZ R6, R6, UR9, -R0.reuse ;  /* 0x0000000906067c23 */ /* 0x100fe20008010800 */
[----:B------:R-:W-:Y:S01]  /*4aa0*/  SEL R15, R15, 0xfffffff0, !P2 ;  /* 0xfffffff00f0f7807 */ /* 0x000fe20005000000 */
[----:B------:R-:W4:Y:S01]  /*4ab0*/  MUFU.TANH R174, R60 ;  /* 0x0000003c00ae7308 */ /* 0x000f220000002400 */
[C---:B------:R-:W-:Y:S01]  /*4ac0*/  IADD3 R115, PT, PT, R113.reuse, R16, RZ ;  /* 0x0000001071737210 */ /* 0x040fe20007ffe0ff */
[----:B------:R-:W-:Y:S01]  /*4ad0*/  VIADD R114, R113, 0x10040 ;  /* 0x0001004071727836 */ /* 0x000fe20000000000 */
[----:B------:R-:W-:Y:S01]  /*4ae0*/  IADD3 R163, PT, PT, R15, R113, RZ ;  /* 0x000000710fa37210 */ /* 0x000fe20007ffe0ff */
[----:B-1----:R-:W-:Y:S01]  /*4af0*/  IMAD.MOV.U32 R10, RZ, RZ, R207 ;  /* 0x000000ffff0a7224 */ /* 0x002fe200078e00cf */
[----:B------:R-:W-:Y:S01]  /*4b00*/  @P3 FSEL R10, R207, -INF , !P5 ;  /* 0xff800000cf0a3808 */ /* 0x000fe20006800000 */
[----:B------:R-:W-:Y:S01]  /*4b10*/  IMAD.IADD R162, R15, 0x1, R115 ;  /* 0x000000010fa27824 */ /* 0x000fe200078e0273 */
[----:B------:R-:W-:Y:S03]  /*4b20*/  PLOP3.LUT P3, PT, PT, PT, UP1, 0x80, 0x8 ;  /* 0x000000000008781c */ /* 0x000fe60003f6f018 */
[----:B------:R1:W-:Y:S01]  /*4b30*/  MUFU.EX2 R237, R6 ;  /* 0x0000000600ed7308 */ /* 0x0003e20000000800 */
[----:B------:R-:W-:Y:S01]  /*4b40*/  @P0 IADD3 R14, PT, PT, R9, 0x31, RZ ;  /* 0x00000031090e0810 */ /* 0x000fe20007ffe0ff */
[----:B------:R-:W-:Y:S01]  /*4b50*/  FFMA.FTZ R7, R10, UR9, -R0 ;  /* 0x000000090a077c23 */ /* 0x000fe20008010800 */
[----:B------:R-:W-:Y:S02]  /*4b60*/  MOV R10, R77 ;  /* 0x0000004d000a7202 */ /* 0x000fe40000000f00 */
[----:B------:R-:W-:Y:S05]  /*4b70*/  PLOP3.LUT P0, PT, PT, PT, UP1, 0x80, 0x8 ;  /* 0x000000000008781c */ /* 0x000fea0003f0f018 */
[----:B------:R4:W-:Y:S01]  /*4b80*/  MUFU.EX2 R239, R7 ;  /* 0x0000000700ef7308 */ /* 0x0009e20000000800 */
[----:B------:R-:W-:Y:S02]  /*4b90*/  @P3 FSEL R12, R171, -INF , !P5 ;  /* 0xff800000ab0c3808 */ /* 0x000fe40006800000 */
[----:B------:R-:W-:Y:S02]  /*4ba0*/  PLOP3.LUT P3, PT, PT, PT, UP1, 0x80, 0x8 ;  /* 0x000000000008781c */ /* 0x000fe40003f6f018 */
[----:B---3--:R-:W-:Y:S01]  /*4bb0*/  F2FP.F16.F32.PACK_AB R4, R225, R223 ;  /* 0x000000dfe104723e */ /* 0x008fe200000000ff */
[----:B-1----:R-:W-:Y:S04]  /*4bc0*/  IMAD.MOV.U32 R6, RZ, RZ, R170 ;  /* 0x000000ffff067224 */ /* 0x002fe800078e00aa */
[----:B------:R-:W-:Y:S01]  /*4bd0*/  MUFU.TANH R173, R61 ;  /* 0x0000003d00ad7308 */ /* 0x000fe20000002400 */
[----:B----4-:R-:W-:Y:S01]  /*4be0*/  IMAD.MOV.U32 R7, RZ, RZ, R78 ;  /* 0x000000ffff077224 */ /* 0x010fe200078e004e */
[----:B------:R-:W-:Y:S08]  /*4bf0*/  @P1 FSEL R7, R78, -INF , !P5 ;  /* 0xff8000004e071808 */ /* 0x000ff00006800000 */
[----:B------:R-:W1:Y:S01]  /*4c00*/  MUFU.TANH R250, R64 ;  /* 0x0000004000fa7308 */ /* 0x000e620000002400 */
[----:B------:R-:W-:Y:S02]  /*4c10*/  PLOP3.LUT P1, PT, PT, PT, UP1, 0x80, 0x8 ;  /* 0x000000000008781c */ /* 0x000fe40003f2f018 */
[----:B------:R-:W-:Y:S01]  /*4c20*/  @P3 FSEL R6, R170, -INF , !P6 ;  /* 0xff800000aa063808 */ /* 0x000fe20007000000 */
[--C-:B------:R-:W-:Y:S01]  /*4c30*/  FFMA.FTZ R7, R7, UR9, -R8.reuse ;  /* 0x0000000907077c23 */ /* 0x100fe20008010808 */
[----:B------:R-:W-:Y:S02]  /*4c40*/  PLOP3.LUT P5, PT, PT, PT, UP1, 0x80, 0x8 ;  /* 0x000000000008781c */ /* 0x000fe40003faf018 */
[----:B------:R-:W-:Y:S03]  /*4c50*/  PLOP3.LUT P3, PT, PT, PT, UP1, 0x80, 0x8 ;  /* 0x000000000008781c */ /* 0x000fe60003f6f018 */
[----:B------:R3:W-:Y:S01]  /*4c60*/  MUFU.EX2 R80, R7 ;  /* 0x0000000700507308 */ /* 0x0007e20000000800 */
[--C-:B------:R-:W-:Y:S03]  /*4c70*/  FFMA.FTZ R6, R6, UR9, -R3.reuse ;  /* 0x0000000906067c23 */ /* 0x100fe60008010803 */
[----:B------:R-:W-:Y:S02]  /*4c80*/  @P1 FSEL R10, R77, -INF , !P6 ;  /* 0xff8000004d0a1808 */ /* 0x000fe40007000000 */
[----:B------:R-:W-:Y:S04]  /*4c90*/  PLOP3.LUT P1, PT, PT, PT, UP1, 0x80, 0x8 ;  /* 0x000000000008781c */ /* 0x000fe80003f2f018 */
[----:B------:R4:W-:Y:S01]  /*4ca0*/  MUFU.EX2 R176, R6 ;  /* 0x0000000600b07308 */ /* 0x0009e20000000800 */
[----:B------:R-:W-:Y:S01]  /*4cb0*/  PLOP3.LUT P6, PT, PT, PT, UP1, 0x80, 0x8 ;  /* 0x000000000008781c */ /* 0x000fe20003fcf018 */
[----:B------:R-:W-:Y:S01]  /*4cc0*/  FFMA.FTZ R10, R10, UR9, -R8 ;  /* 0x000000090a0a7c23 */ /* 0x000fe20008010808 */
[----:B------:R-:W-:Y:S02]  /*4cd0*/  @P5 ISETP.GE.AND P5, PT, R11, UR34, PT ;  /* 0x000000220b005c0c */ /* 0x000fe4000bfa6270 */
[----:B------:R-:W-:Y:S02]  /*4ce0*/  MOV R11, R168 ;  /* 0x000000a8000b7202 */ /* 0x000fe40000000f00 */
[----:B------:R-:W-:Y:S03]  /*4cf0*/  @P3 ISETP.GE.AND P3, PT, R14, UR34, PT ;  /* 0x000000220e003c0c */ /* 0x000fe6000bf66270 */
[----:B------:R1:W-:Y:S01]  /*4d00*/  MUFU.EX2 R79, R10 ;  /* 0x0000000a004f7308 */ /* 0x0003e20000000800 */
[----:B---3--:R-:W-:Y:S01]  /*4d10*/  IMAD.MOV.U32 R7, RZ, RZ, R74 ;  /* 0x000000ffff077224 */ /* 0x008fe200078e004a */
[----:B------:R-:W-:Y:S02]  /*4d20*/  @P0 FSEL R13, R181, -INF , !P5 ;  /* 0xff800000b50d0808 */ /* 0x000fe40006800000 */
[----:B------:R-:W-:Y:S02]  /*4d30*/  @P1 FSEL R7, R74, -INF , !P5 ;  /* 0xff8000004a071808 */ /* 0x000fe40006800000 */
[----:B------:R-:W-:Y:S01]  /*4d40*/  @P6 FSEL R11, R168, -INF , !P5 ;  /* 0xff800000a80b6808 */ /* 0x000fe20006800000 */
[----:B------:R-:W-:Y:S01]  /*4d50*/  FFMA.FTZ R5, R13, UR9, -R2 ;  /* 0x000000090d057c23 */ /* 0x000fe20008010802 */
[----:B------:R-:W-:Y:S01]  /*4d60*/  PLOP3.LUT P6, PT, PT, PT, UP1, 0x80, 0x8 ;  /* 0x000000000008781c */ /* 0x000fe20003fcf018 */
[----:B----4-:R-:W-:Y:S01]  /*4d70*/  FFMA.FTZ R6, R7, UR9, -R8 ;  /* 0x0000000907067c23 */ /* 0x010fe20008010808 */
[----:B------:R-:W-:Y:S01]  /*4d80*/  PLOP3.LUT P1, PT, PT, PT, UP1, 0x80, 0x8 ;  /* 0x000000000008781c */ /* 0x000fe20003f2f018 */
[----:B------:R3:W-:Y:S01]  /*4d90*/  MUFU.EX2 R203, R5 ;  /* 0x0000000500cb7308 */ /* 0x0007e20000000800 */
[----:B------:R-:W-:Y:S02]  /*4da0*/  PLOP3.LUT P0, PT, PT, PT, UP1, 0x80, 0x8 ;  /* 0x000000000008781c */ /* 0x000fe40003f0f018 */
[----:B------:R-:W-:Y:S01]  /*4db0*/  IADD3 R14, PT, PT, R113, 0x10000, RZ ;  /* 0x00010000710e7810 */ /* 0x000fe20007ffe0ff */
[----:B-1----:R-:W-:Y:S01]  /*4dc0*/  FFMA.FTZ R10, R12, UR9, -R3 ;  /* 0x000000090c0a7c23 */ /* 0x002fe20008010803 */
[----:B------:R-:W-:Y:S05]  /*4dd0*/  MOV R12, R198 ;  /* 0x000000c6000c7202 */ /* 0x000fea0000000f00 */
[----:B------:R-:W-:Y:S01]  /*4de0*/  MUFU.EX2 R76, R6 ;  /* 0x00000006004c7308 */ /* 0x000fe20000000800 */
[----:B------:R-:W-:Y:S02]  /*4df0*/  @P4 IADD3 R114, PT, PT, R14, -0x40, RZ ;  /* 0xffffffc00e724810 */ /* 0x000fe40007ffe0ff */
[----:B------:R-:W-:Y:S02]  /*4e00*/  @P1 FSEL R12, R198, -INF , !P5 ;  /* 0xff800000c60c1808 */ /* 0x000fe40006800000 */
[----:B------:R-:W-:Y:S01]  /*4e10*/  PLOP3.LUT P1, PT, PT, PT, UP1, 0x80, 0x8 ;  /* 0x000000000008781c */ /* 0x000fe20003f2f018 */
[----:B------:R-:W-:Y:S04]  /*4e20*/  IMAD.IADD R159, R16, 0x1, R114 ;  /* 0x00000001109f7824 */ /* 0x000fe800078e0272 */
[----:B------:R1:W-:Y:S01]  /*4e30*/  MUFU.EX2 R177, R10 ;  /* 0x0000000a00b17308 */ /* 0x0003e20000000800 */
[----:B------:R-:W-:Y:S02]  /*4e40*/  PLOP3.LUT P5, PT, PT, PT, UP1, 0x80, 0x8 ;  /* 0x000000000008781c */ /* 0x000fe40003faf018 */
[----:B------:R-:W-:Y:S02]  /*4e50*/  @P0 IADD3 R7, PT, PT, R9, 0x38, RZ ;  /* 0x0000003809070810 */ /* 0x000fe40007ffe0ff */
[----:B---3--:R-:W-:Y:S02]  /*4e60*/  F2FP.F16.F32.PACK_AB R5, R21, R20 ;  /* 0x000000141505723e */ /* 0x008fe400000000ff */
[----:B------:R-:W-:Y:S03]  /*4e70*/  PLOP3.LUT P0, PT, PT, PT, UP1, 0x80, 0x8 ;  /* 0x000000000008781c */ /* 0x000fe60003f0f018 */
[----:B------:R-:W3:Y:S01]  /*4e80*/  MUFU.TANH R249, R65 ;  /* 0x0000004100f97308 */ /* 0x000ee20000002400 */
[----:B------:R-:W-:Y:S01]  /*4e90*/  IADD3 R160, PT, PT, R15, R114, RZ ;  /* 0x000000720fa07210 */ /* 0x000fe20007ffe0ff */
[----:B------:R-:W-:Y:S01]  /*4ea0*/  @P1 VIADD R9, R9, 0x39 ;  /* 0x0000003909091836 */ /* 0x000fe20000000000 */
[----:B------:R-:W-:Y:S02]  /*4eb0*/  PLOP3.LUT P1, PT, PT, PT, UP1, 0x80, 0x8 ;  /* 0x000000000008781c */ /* 0x000fe40003f2f018 */
[----:B------:R-:W-:Y:S02]  /*4ec0*/  @P5 ISETP.GE.AND P5, PT, R7, UR34, PT ;  /* 0x0000002207005c0c */ /* 0x000fe4000bfa6270 */
[----:B------:R-:W-:Y:S01]  /*4ed0*/  F2FP.F16.F32.PACK_AB R7, R158, R70 ;  /* 0x000000469e07723e */ /* 0x000fe200000000ff */
[----:B-1----:R-:W-:Y:S01]  /*4ee0*/  IMAD.MOV.U32 R10, RZ, RZ, R73 ;  /* 0x000000ffff0a7224 */ /* 0x002fe200078e0049 */
[----:B------:R-:W-:Y:S01]  /*4ef0*/  @P6 FSEL R10, R73, -INF , !P3 ;  /* 0xff800000490a6808 */ /* 0x000fe20005800000 */
[----:B------:R-:W-:Y:S01]  /*4f00*/  MUFU.TANH R165, R66 ;  /* 0x0000004200a57308 */ /* 0x000fe20000002400 */
[----:B------:R-:W-:Y:S01]  /*4f10*/  PLOP3.LUT P6, PT, PT, PT, UP1, 0x80, 0x8 ;  /* 0x000000000008781c */ /* 0x000fe20003fcf018 */
[----:B------:R1:W-:Y:S01]  /*4f20*/  STS [R113+0x10400], R7 ;  /* 0x0104000771007388 */ /* 0x0003e20000000800 */
[----:B------:R-:W-:Y:S01]  /*4f30*/  IADD3 R161, PT, PT, R15, R159, RZ ;  /* 0x0000009f0fa17210 */ /* 0x000fe20007ffe0ff */
[----:B------:R-:W-:Y:S01]  /*4f40*/  FFMA.FTZ R6, R10, UR9, -R8 ;  /* 0x000000090a067c23 */ /* 0x000fe20008010808 */
[----:B------:R-:W-:Y:S01]  /*4f50*/  IMAD.MOV.U32 R10, RZ, RZ, R167 ;  /* 0x000000ffff0a7224 */ /* 0x000fe200078e00a7 */
[----:B------:R-:W-:Y:S04]  /*4f60*/  @P0 FSEL R10, R167, -INF , !P3 ;  /* 0xff800000a70a0808 */ /* 0x000fe80005800000 */
[----:B------:R4:W-:Y:S01]  /*4f70*/  MUFU.EX2 R75, R6 ;  /* 0x00000006004b7308 */ /* 0x0009e20000000800 */
[----:B------:R-:W-:Y:S01]  /*4f80*/  PLOP3.LUT P0, PT, PT, PT, UP1, 0x80, 0x8 ;  /* 0x000000000008781c */ /* 0x000fe20003f0f018 */
[--C-:B------:R-:W-:Y:S02]  /*4f90*/  FFMA.FTZ R10, R10, UR9, -R3.reuse ;  /* 0x000000090a0a7c23 */ /* 0x100fe40008010803 */
[----:B------:R-:W-:Y:S02]  /*4fa0*/  @P6 ISETP.GE.AND P6, PT, R9, UR34, PT ;  /* 0x0000002209006c0c */ /* 0x000fe4000bfc6270 */
[----:B------:R-:W-:Y:S04]  /*4fb0*/  F2FP.F16.F32.PACK_AB R9, R97, R157 ;  /* 0x0000009d6109723e */ /* 0x000fe800000000ff */
[----:B------:R-:W3:Y:S01]  /*4fc0*/  MUFU.TANH R164, R67 ;  /* 0x0000004300a47308 */ /* 0x000ee20000002400 */
[----:B------:R3:W-:Y:S04]  /*4fd0*/  STS [R113+0x10000], R9 ;  /* 0x0100000971007388 */ /* 0x0007e80000000800 */
[----:B------:R3:W-:Y:S01]  /*4fe0*/  STS [R163+0x10400], R4 ;  /* 0x01040004a3007388 */ /* 0x0007e20000000800 */
[----:B----4-:R-:W-:Y:S01]  /*4ff0*/  FFMA.FTZ R6, R11, UR9, -R3 ;  /* 0x000000090b067c23 */ /* 0x010fe20008010803 */
[----:B-1----:R-:W-:Y:S03]  /*5000*/  MOV R7, R180 ;  /* 0x000000b400077202 */ /* 0x002fe60000000f00 */
[----:B------:R-:W-:Y:S01]  /*5010*/  MUFU.TANH R189, R62 ;  /* 0x0000003e00bd7308 */ /* 0x000fe20000002400 */
[----:B------:R-:W-:Y:S02]  /*5020*/  @P1 FSEL R7, R180, -INF , !P3 ;  /* 0xff800000b4071808 */ /* 0x000fe40005800000 */
[----:B------:R-:W-:Y:S07]  /*5030*/  PLOP3.LUT P1, PT, PT, PT, UP1, 0x80, 0x8 ;  /* 0x000000000008781c */ /* 0x000fee0003f2f018 */
[----:B------:R1:W-:Y:S10]  /*5040*/  MUFU.EX2 R175, R6 ;  /* 0x0000000600af7308 */ /* 0x0003f40000000800 */
[----:B------:R-:W4:Y:S01]  /*5050*/  MUFU.TANH R187, R63 ;  /* 0x0000003f00bb7308 */ /* 0x000f220000002400 */
[----:B---3--:R-:W-:Y:S01]  /*5060*/  FFMA.FTZ R9, R7, UR9, -R2 ;  /* 0x0000000907097c23 */ /* 0x008fe20008010802 */
[----:B------:R-:W-:Y:S01]  /*5070*/  IMAD.MOV.U32 R7, RZ, RZ, R197 ;  /* 0x000000ffff077224 */ /* 0x000fe200078e00c5 */
[----:B------:R-:W-:Y:S02]  /*5080*/  @P0 FSEL R7, R197, -INF , !P3 ;  /* 0xff800000c5070808 */ /* 0x000fe40005800000 */
[----:B------:R-:W-:Y:S05]  /*5090*/  F2FP.F16.F32.PACK_AB R4, R244, R245 ;  /* 0x000000f5f404723e */ /* 0x000fea00000000ff */
[----:B------:R3:W-:Y:S01]  /*50a0*/  MUFU.EX2 R200, R9 ;  /* 0x0000000900c87308 */ /* 0x0007e20000000800 */
[----:B-1----:R-:W-:Y:S01]  /*50b0*/  F2FP.F16.F32.PACK_AB R6, R95, R96 ;  /* 0x000000605f06723e */ /* 0x002fe200000000ff */
[----:B------:R-:W-:Y:S01]  /*50c0*/  FFMA.FTZ R7, R7, UR9, -R0 ;  /* 0x0000000907077c23 */ /* 0x000fe20008010800 */
[----:B------:R-:W-:Y:S02]  /*50d0*/  PLOP3.LUT P3, PT, PT, PT, UP1, 0x80, 0x8 ;  /* 0x000000000008781c */ /* 0x000fe40003f6f018 */
[----:B------:R-:W-:Y:S01]  /*50e0*/  PLOP3.LUT P0, PT, PT, PT, UP1, 0x80, 0x8 ;  /* 0x000000000008781c */ /* 0x000fe20003f0f018 */
[----:B------:R1:W-:Y:S04]  /*50f0*/  STS [R163+0x10000], R6 ;  /* 0x01000006a3007388 */ /* 0x0003e80000000800 */
[----:B------:R4:W-:Y:S01]  /*5100*/  MUFU.EX2 R228, R7 ;  /* 0x0000000700e47308 */ /* 0x0009e20000000800 */
[----:B------:R1:W-:Y:S09]  /*5110*/  STS [R113+0x12400], R5 ;  /* 0x0124000571007388 */ /* 0x0003f20000000800 */
[----:B------:R-:W-:Y:S01]  /*5120*/  MUFU.EX2 R172, R10 ;  /* 0x0000000a00ac7308 */ /* 0x000fe20000000800 */
[----:B---3--:R-:W-:Y:S01]  /*5130*/  IMAD.MOV.U32 R9, RZ, RZ, R174 ;  /* 0x000000ffff097224 */ /* 0x008fe200078e00ae */
[----:B------:R-:W-:Y:S02]  /*5140*/  @P1 FSEL R9, R174, -INF , !P5 ;  /* 0xff800000ae091808 */ /* 0x000fe40006800000 */
[----:B------:R-:W-:Y:S02]  /*5150*/  PLOP3.LUT P1, PT, PT, PT, UP1, 0x80, 0x8 ;  /* 0x000000000008781c */ /* 0x000fe40003f2f018 */
[----:B----4-:R-:W-:Y:S02]  /*5160*/  MOV R7, R250 ;  /* 0x000000fa00077202 */ /* 0x010fe40000000f00 */
[----:B-1----:R-:W-:Y:S09]  /*5170*/  F2FP.F16.F32.PACK_AB R6, R248, R251 ;  /* 0x000000fbf806723e */ /* 0x002ff200000000ff */
[----:B------:R-:W-:Y:S02]  /*5180*/  @P1 FSEL R7, R250, -INF , !P5 ;  /* 0xff800000fa071808 */ /* 0x000fe40006800000 */
[----:B------:R-:W-:Y:S01]  /*5190*/  F2FP.F16.F32.PACK_AB R5, R93, R94 ;  /* 0x0000005e5d05723e */ /* 0x000fe200000000ff */
[----:B------:R1:W-:Y:S01]  /*51a0*/  STS [R113+0x12000], R6 ;  /* 0x0120000671007388 */ /* 0x0003e20000000800 */
[----:B------:R-:W-:Y:S03]  /*51b0*/  PLOP3.LUT P1, PT, PT, PT, UP1, 0x80, 0x8 ;  /* 0x000000000008781c */ /* 0x000fe60003f2f018 */
[----:B------:R3:W-:Y:S01]  /*51c0*/  STS [R163+0x12000], R4 ;  /* 0x01200004a3007388 */ /* 0x0007e20000000800 */
[----:B-1----:R-:W-:Y:S01]  /*51d0*/  F2FP.F16.F32.PACK_AB R6, R19, R18 ;  /* 0x000000121306723e */ /* 0x002fe200000000ff */
[----:B---3--:R-:W-:Y:S04]  /*51e0*/  FFMA.FTZ R4, R12, UR9, -R0 ;  /* 0x000000090c047c23 */ /* 0x008fe80008010800 */
[----:B------:R1:W-:Y:S01]  /*51f0*/  STS [R163+0x12400], R6 ;  /* 0x01240006a3007388 */ /* 0x0003e20000000800 */
[----:B------:R3:W-:Y:S03]  /*5200*/  MUFU.EX2 R231, R4 ;  /* 0x0000000400e77308 */ /* 0x0007e60000000800 */
[----:B------:R4:W-:Y:S01]  /*5210*/  STS [R115+0x10000], R5 ;  /* 0x0100000573007388 */ /* 0x0009e20000000800 */
[----:B---3--:R-:W-:Y:S05]  /*5220*/  F2FP.F16.F32.PACK_AB R4, R214, R215 ;  /* 0x000000d7d604723e */ /* 0x008fea00000000ff */
[----:B------:R3:W-:Y:S01]  /*5230*/  STS [R115+0x10400], R4 ;  /* 0x0104000473007388 */ /* 0x0007e20000000800 */
[----:B-1----:R-:W-:Y:S02]  /*5240*/  MOV R6, R173 ;  /* 0x000000ad00067202 */ /* 0x002fe40000000f00 */
[----:B------:R-:W-:Y:S02]  /*5250*/  @P0 FSEL R6, R173, -INF , !P6 ;  /* 0xff800000ad060808 */ /* 0x000fe40007000000 */
[----:B----4-:R-:W-:Y:S02]  /*5260*/  F2FP.F16.F32.PACK_AB R5, R87, R88 ;  /* 0x000000585705723e */ /* 0x010fe400000000ff */
[----:B------:R-:W-:Y:S03]  /*5270*/  PLOP3.LUT P0, PT, PT, PT, UP1, 0x80, 0x8 ;  /* 0x000000000008781c */ /* 0x000fe60003f0f018 */
[----:B------:R1:W-:Y:S01]  /*5280*/  STS [R162+0x10000], R5 ;  /* 0x01000005a2007388 */ /* 0x0003e20000000800 */
[--C-:B---3--:R-:W-:Y:S01]  /*5290*/  FFMA.FTZ R4, R9, UR9, -R2.reuse ;  /* 0x0000000909047c23 */ /* 0x108fe20008010802 */
[----:B------:R-:W-:Y:S01]  /*52a0*/  FFMA.FTZ R2, R6, UR9, -R2 ;  /* 0x0000000906027c23 */ /* 0x000fe20008010802 */
[--C-:B------:R-:W-:Y:S02]  /*52b0*/  FFMA.FTZ R6, R7, UR9, -R8.reuse ;  /* 0x0000000907067c23 */ /* 0x100fe40008010808 */
[----:B------:R3:W-:Y:S01]  /*52c0*/  MUFU.EX2 R199, R4 ;  /* 0x0000000400c77308 */ /* 0x0007e20000000800 */
[----:B-1----:R-:W-:Y:S04]  /*52d0*/  IMAD.MOV.U32 R5, RZ, RZ, R249 ;  /* 0x000000ffff057224 */ /* 0x002fe800078e00f9 */
[----:B------:R-:W-:Y:S05]  /*52e0*/  @P0 FSEL R5, R249, -INF , !P6 ;  /* 0xff800000f9050808 */ /* 0x000fea0007000000 */
[----:B------:R1:W-:Y:S01]  /*52f0*/  MUFU.EX2 R196, R2 ;  /* 0x0000000200c47308 */ /* 0x0003e20000000800 */
[----:B------:R-:W-:Y:S01]  /*5300*/  PLOP3.LUT P0, PT, PT, PT, UP1, 0x80, 0x8 ;  /* 0x000000000008781c */ /* 0x000fe20003f0f018 */
[----:B------:R-:W-:Y:S01]  /*5310*/  FFMA.FTZ R8, R5, UR9, -R8 ;  /* 0x0000000905087c23 */ /* 0x000fe20008010808 */
[----:B------:R-:W-:Y:S01]  /*5320*/  IMAD.MOV.U32 R5, RZ, RZ, R164 ;  /* 0x000000ffff057224 */ /* 0x000fe200078e00a4 */
[----:B------:R-:W-:Y:S06]  /*5330*/  @P1 FSEL R5, R164, -INF , !P6 ;  /* 0xff800000a4051808 */ /* 0x000fec0007000000 */
[----:B------:R4:W-:Y:S01]  /*5340*/  MUFU.EX2 R72, R6 ;  /* 0x0000000600487308 */ /* 0x0009e20000000800 */
[----:B---3--:R-:W-:Y:S05]  /*5350*/  F2FP.F16.F32.PACK_AB R4, R201, R202 ;  /* 0x000000cac904723e */ /* 0x008fea00000000ff */
[----:B------:R3:W-:Y:S04]  /*5360*/  STS [R162+0x10400], R4 ;  /* 0x01040004a2007388 */ /* 0x0007e80000000800 */
[----:B------:R-:W-:Y:S01]  /*5370*/  MUFU.EX2 R71, R8 ;  /* 0x0000000800477308 */ /* 0x000fe20000000800 */
[----:B-1----:R-:W-:Y:S05]  /*5380*/  F2FP.F16.F32.PACK_AB R2, R252, R17 ;  /* 0x00000011fc02723e */ /* 0x002fea00000000ff */
[----:B------:R1:W-:Y:S01]  /*5390*/  STS [R115+0x12400], R2 ;  /* 0x0124000273007388 */ /* 0x0003e20000000800 */
[----:B----4-:R-:W-:Y:S02]  /*53a0*/  MOV R6, R165 ;  /* 0x000000a500067202 */ /* 0x010fe40000000f00 */
[----:B------:R-:W-:Y:S02]  /*53b0*/  @P3 FSEL R6, R165, -INF , !P5 ;  /* 0xff800000a5063808 */ /* 0x000fe40006800000 */
[----:B------:R-:W-:Y:S03]  /*53c0*/  PLOP3.LUT P3, PT, PT, PT, UP1, 0x80, 0x8 ;  /* 0x000000000008781c */ /* 0x000fe60003f6f018 */
[--C-:B------:R-:W-:Y:S01]  /*53d0*/  FFMA.FTZ R7, R6, UR9, -R3.reuse ;  /* 0x0000000906077c23 */ /* 0x100fe20008010803 */
[----:B------:R-:W-:Y:S01]  /*53e0*/  FFMA.FTZ R3, R5, UR9, -R3 ;  /* 0x0000000905037c23 */ /* 0x000fe20008010803 */
[----:B------:R-:W-:Y:S01]  /*53f0*/  F2FP.F16.F32.PACK_AB R6, R83, R84 ;  /* 0x000000545306723e */ /* 0x000fe200000000ff */
[----:B------:R-:W-:Y:S01]  /*5400*/  IMAD.MOV.U32 R5, RZ, RZ, R187 ;  /* 0x000000ffff057224 */ /* 0x000fe200078e00bb */
[----:B------:R-:W-:Y:S01]  /*5410*/  MUFU.EX2 R169, R7 ;  /* 0x0000000700a97308 */ /* 0x000fe20000000800 */
[----:B---3--:R-:W-:Y:S05]  /*5420*/  F2FP.F16.F32.PACK_AB R4, R240, R241 ;  /* 0x000000f1f004723e */ /* 0x008fea00000000ff */
[----:B------:R-:W-:Y:S01]  /*5430*/  @P3 FSEL R5, R187, -INF , !P6 ;  /* 0xff800000bb053808 */ /* 0x000fe20007000000 */
[----:B------:R3:W-:Y:S03]  /*5440*/  STS [R115+0x12000], R4 ;  /* 0x0120000473007388 */ /* 0x0007e60000000800 */
[----:B------:R4:W2:Y:S01]  /*5450*/  MUFU.EX2 R166, R3 ;  /* 0x0000000300a67308 */ /* 0x0008a20000000800 */
[----:B-1----:R-:W-:Y:S05]  /*5460*/  F2FP.F16.F32.PACK_AB R2, R246, R247 ;  /* 0x000000f7f602723e */ /* 0x002fea00000000ff */
[----:B------:R1:W-:Y:S01]  /*5470*/  STS [R162+0x12400], R2 ;  /* 0x01240002a2007388 */ /* 0x0003e20000000800 */
[----:B----4-:R-:W-:Y:S02]  /*5480*/  F2FP.F16.F32.PACK_AB R3, R79, R80 ;  /* 0x000000504f03723e */ /* 0x010fe400000000ff */
[----:B---3--:R-:W-:Y:S05]  /*5490*/  F2FP.F16.F32.PACK_AB R4, R232, R235 ;  /* 0x000000ebe804723e */ /* 0x008fea00000000ff */
[----:B------:R3:W-:Y:S01]  /*54a0*/  STS [R162+0x12000], R4 ;  /* 0x01200004a2007388 */ /* 0x0007e20000000800 */
[----:B-1----:R-:W-:Y:S03]  /*54b0*/  F2FP.F16.F32.PACK_AB R2, R195, R194 ;  /* 0x000000c2c302723e */ /* 0x002fe600000000ff */
[----:B------:R-:W-:Y:S04]  /*54c0*/  STS [R114], R6 ;  /* 0x0000000672007388 */ /* 0x000fe80000000800 */
[----:B------:R1:W-:Y:S04]  /*54d0*/  STS [R114+0x400], R2 ;  /* 0x0004000272007388 */ /* 0x0003e80000000800 */
[----:B------:R4:W-:Y:S01]  /*54e0*/  STS [R160], R3 ;  /* 0x00000003a0007388 */ /* 0x0009e20000000800 */
[----:B---3--:R-:W-:Y:S02]  /*54f0*/  MOV R4, R189 ;  /* 0x000000bd00047202 */ /* 0x008fe40000000f00 */
[----:B------:R-:W-:Y:S05]  /*5500*/  @P0 FSEL R4, R189, -INF , !P5 ;  /* 0xff800000bd040808 */ /* 0x000fea0006800000 */
[--C-:B------:R-:W-:Y:S01]  /*5510*/  FFMA.FTZ R4, R4, UR9, -R0.reuse ;  /* 0x0000000904047c23 */ /* 0x100fe20008010800 */
[----:B-1----:R-:W-:Y:S01]  /*5520*/  F2FP.F16.F32.PACK_AB R2, R176, R177 ;  /* 0x000000b1b002723e */ /* 0x002fe200000000ff */
[----:B------:R-:W-:Y:S01]  /*5530*/  FFMA.FTZ R0, R5, UR9, -R0 ;  /* 0x0000000905007c23 */ /* 0x000fe20008010800 */
[----:B------:R-:W-:Y:S01]  /*5540*/  F2FP.F16.F32.PACK_AB R5, R237, R239 ;  /* 0x000000efed05723e */ /* 0x000fe200000000ff */
[----:B------:R1:W-:Y:S01]  /*5550*/  MUFU.EX2 R219, R4 ;  /* 0x0000000400db7308 */ /* 0x0003e20000000800 */
[----:B----4-:R-:W-:Y:S01]  /*5560*/  F2FP.F16.F32.PACK_AB R3, R242, R243 ;  /* 0x000000f3f203723e */ /* 0x010fe200000000ff */
[----:B------:R3:W-:Y:S04]  /*5570*/  STS [R160+0x400], R2 ;  /* 0x00040002a0007388 */ /* 0x0007e80000000800 */
[----:B------:R4:W-:Y:S04]  /*5580*/  STS [R114+0x2400], R3 ;  /* 0x0024000372007388 */ /* 0x0009e80000000800 */
[----:B------:R2:W4:Y:S01]  /*5590*/  MUFU.EX2 R218, R0 ;  /* 0x0000000000da7308 */ /* 0x0005220000000800 */
[----:B-1----:R-:W-:Y:S05]  /*55a0*/  F2FP.F16.F32.PACK_AB R4, R221, R224 ;  /* 0x000000e0dd04723e */ /* 0x002fea00000000ff */
[----:B------:R1:W-:Y:S01]  /*55b0*/  STS [R114+0x2000], R4 ;  /* 0x0020000472007388 */ /* 0x0003e20000000800 */
[----:B--2---:R-:W-:Y:S03]  /*55c0*/  F2FP.F16.F32.PACK_AB R0, R166, R169 ;  /* 0x000000a9a600723e */ /* 0x004fe600000000ff */
[----:B------:R2:W-:Y:S01]  /*55d0*/  STS [R160+0x2400], R5 ;  /* 0x00240005a0007388 */ /* 0x0005e20000000800 */
[----:B---3--:R-:W-:Y:S02]  /*55e0*/  F2FP.F16.F32.PACK_AB R2, R210, R213 ;  /* 0x000000d5d202723e */ /* 0x008fe400000000ff */
[----:B----4-:R-:W-:Y:S03]  /*55f0*/  F2FP.F16.F32.PACK_AB R3, R172, R175 ;  /* 0x000000afac03723e */ /* 0x010fe600000000ff */
[----:B------:R3:W-:Y:S04]  /*5600*/  STS [R160+0x2000], R2 ;  /* 0x00200002a0007388 */ /* 0x0007e80000000800 */
[----:B------:R4:W-:Y:S01]  /*5610*/  STS [R159+0x400], R3 ;  /* 0x000400039f007388 */ /* 0x0009e20000000800 */
[----:B-1----:R-:W-:Y:S02]  /*5620*/  F2FP.F16.F32.PACK_AB R4, R75, R76 ;  /* 0x0000004c4b04723e */ /* 0x002fe400000000ff */
[----:B--2---:R-:W-:Y:S03]  /*5630*/  F2FP.F16.F32.PACK_AB R5, R200, R203 ;  /* 0x000000cbc805723e */ /* 0x004fe600000000ff */
[----:B------:R1:W-:Y:S04]  /*5640*/  STS [R159], R4 ;  /* 0x000000049f007388 */ /* 0x0003e80000000800 */
[----:B------:R2:W-:Y:S01]  /*5650*/  STS [R161+0x400], R0 ;  /* 0x00040000a1007388 */ /* 0x0005e20000000800 */
[----:B---3--:R-:W-:Y:S02]  /*5660*/  F2FP.F16.F32.PACK_AB R2, R71, R72 ;  /* 0x000000484702723e */ /* 0x008fe400000000ff */
[----:B----4-:R-:W-:Y:S03]  /*5670*/  F2FP.F16.F32.PACK_AB R3, R196, R199 ;  /* 0x000000c7c403723e */ /* 0x010fe600000000ff */
[----:B------:R3:W-:Y:S04]  /*5680*/  STS [R161], R2 ;  /* 0x00000002a1007388 */ /* 0x0007e80000000800 */
[----:B------:R-:W-:Y:S01]  /*5690*/  STS [R159+0x2000], R5 ;  /* 0x002000059f007388 */ /* 0x000fe20000000800 */
[----:B-1----:R-:W-:Y:S02]  /*56a0*/  F2FP.F16.F32.PACK_AB R4, R228, R231 ;  /* 0x000000e7e404723e */ /* 0x002fe400000000ff */
[----:B--2---:R-:W-:Y:S03]  /*56b0*/  LEA R0, R155, UR4, 0x1 ;  /* 0x000000049b007c11 */ /* 0x004fe6000f8e08ff */
[----:B------:R-:W-:Y:S04]  /*56c0*/  STS [R159+0x2400], R4 ;  /* 0x002400049f007388 */ /* 0x000fe80000000800 */
[----:B------:R1:W-:Y:S01]  /*56d0*/  STS [R161+0x2000], R3 ;  /* 0x00200003a1007388 */ /* 0x0003e20000000800 */
[----:B---3--:R-:W-:Y:S05]  /*56e0*/  F2FP.F16.F32.PACK_AB R2, R218, R219 ;  /* 0x000000dbda02723e */ /* 0x008fea00000000ff */
[----:B------:R2:W-:Y:S04]  /*56f0*/  STS [R161+0x2400], R2 ;  /* 0x00240002a1007388 */ /* 0x0005e80000000800 */
[----:B------:R-:W3:Y:S08]  /*5700*/  LDSM.16.M88.4 R64, [R0+0x4000] ;  /* 0x004000000040783b */ /* 0x000ef00000000200 */
[----:B------:R4:W3:Y:S01]  /*5710*/  LDSM.16.M88.4 R60, [R0+0x5000] ;  /* 0x00500000003c783b */ /* 0x0008e20000000200 */
[----:B-1----:R-:W-:Y:S04]  /*5720*/  IMAD.MOV.U32 R3, RZ, RZ, R101 ;  /* 0x000000ffff037224 */ /* 0x002fe800078e0065 */
[----:B------:R-:W-:Y:S01]  /*5730*/  FFMA.FTZ R3, -R3, R3, 1 ;  /* 0x3f80000003037423 */ /* 0x000fe20000010103 */
[C---:B--2---:R-:W-:Y:S03]  /*5740*/  IADD3 R2, PT, PT, R0.reuse, 0x4000, RZ ;  /* 0x0000400000027810 */ /* 0x044fe60007ffe0ff */
[----:B------:R-:W-:Y:S01]  /*5750*/  FMUL.FTZ R3, R3, UR10 ;  /* 0x0000000a03037c20 */ /* 0x000fe20008410000 */
[----:B----4-:R-:W-:Y:S01]  /*5760*/  VIADD R0, R0, 0x4020 ;  /* 0x0000402000007836 */ /* 0x010fe20000000000 */
[----:B------:R-:W-:Y:S05]  /*5770*/  @P2 IADD3 R0, PT, PT, R2, -0x20, RZ ;  /* 0xffffffe002002810 */ /* 0x000fea0007ffe0ff */
[----:B------:R-:W1:Y:S01]  /*5780*/  LDSM.16.M88.4 R100, [R0] ;  /* 0x000000000064783b */ /* 0x000e620000000200 */
[-C--:B---3--:R-:W-:Y:S07]  /*5790*/  HMMA.16816.F32 R4, R64, R116.reuse, RZ ;  /* 0x000000744004723c */ /* 0x088fee00000018ff */
        /* <DEDUP_REMOVED lines=17> */
[C---:B--2---:R-:W-:Y:S08]  /*58b0*/  HMMA.16816.F32 R8, R104.reuse, R132, R8 ;  /* 0x000000846808723c */ /* 0x044ff00000001808 */
[-C--:B------:R-:W-:Y:S03]  /*58c0*/  HMMA.16816.F32 R12, R104, R134.reuse, R12 ;  /* 0x00000086680c723c */ /* 0x080fe6000000180c */
[C---:B------:R-:W-:Y:S01]  /*58d0*/  FADD.FTZ R4, -R112.reuse, R4 ;  /* 0x0000000470047221 */ /* 0x040fe20000010100 */
[----:B------:R-:W-:Y:S01]  /*58e0*/  FADD.FTZ R5, -R112, R5 ;  /* 0x0000000570057221 */ /* 0x000fe20000010100 */
[C---:B------:R-:W-:Y:S01]  /*58f0*/  FADD.FTZ R6, -R111.reuse, R6 ;  /* 0x000000066f067221 */ /* 0x040fe20000010100 */
[----:B------:R-:W-:Y:S02]  /*5900*/  FADD.FTZ R7, -R111, R7 ;  /* 0x000000076f077221 */ /* 0x000fe40000010100 */
[C---:B------:R-:W-:Y:S04]  /*5910*/  HMMA.16816.F32 R16, R100.reuse, R134, R16 ;  /* 0x000000866410723c */ /* 0x040fe80000001810 */
[----:B------:R-:W-:Y:S01]  /*5920*/  FMUL.FTZ R5, R97, R5 ;  /* 0x0000000561057220 */ /* 0x000fe20000410000 */
[----:B------:R-:W-:Y:S01]  /*5930*/  FMUL.FTZ R7, R158, R7 ;  /* 0x000000079e077220 */ /* 0x000fe20000410000 */
[----:B------:R-:W-:Y:S02]  /*5940*/  SHF.L.U32 R158, R156, 0x5, RZ ;  /* 0x000000059c9e7819 */ /* 0x000fe400000006ff */
[-C--:B------:R-:W-:Y:S08]  /*5950*/  HMMA.16816.F32 R20, R100, R136.reuse, R20 ;  /* 0x000000886414723c */ /* 0x080ff00000001814 */
[C---:B------:R-:W-:Y:S04]  /*5960*/  HMMA.16816.F32 R24, R104.reuse, R136, R24 ;  /* 0x000000886818723c */ /* 0x040fe80000001818 */
[C---:B------:R-:W-:Y:S04]  /*5970*/  FADD.FTZ R16, -R112.reuse, R16 ;  /* 0x0000001070107221 */ /* 0x040fe80000010100 */
[-C--:B------:R-:W-:Y:S08]  /*5980*/  HMMA.16816.F32 R28, R104, R138.reuse, R28 ;  /* 0x0000008a681c723c */ /* 0x080ff0000000181c */
[C---:B------:R-:W-:Y:S08]  /*5990*/  HMMA.16816.F32 R32, R100.reuse, R138, R32 ;  /* 0x0000008a6420723c */ /* 0x040ff00000001820 */
[-C--:B------:R-:W-:Y:S08]  /*59a0*/  HMMA.16816.F32 R36, R100, R140.reuse, R36 ;  /* 0x0000008c6424723c */ /* 0x080ff00000001824 */
[C---:B------:R-:W-:Y:S04]  /*59b0*/  HMMA.16816.F32 R40, R104.reuse, R140, R40 ;  /* 0x0000008c6828723c */ /* 0x040fe80000001828 */
[----:B------:R-:W-:Y:S04]  /*59c0*/  FADD.FTZ R32, -R112, R32 ;  /* 0x0000002070207221 */ /* 0x000fe80000010100 */
[-C--:B------:R-:W-:Y:S08]  /*59d0*/  HMMA.16816.F32 R44, R104, R142.reuse, R44 ;  /* 0x0000008e682c723c */ /* 0x080ff0000000182c */
[C---:B------:R-:W-:Y:S08]  /*59e0*/  HMMA.16816.F32 R48, R100.reuse, R142, R48 ;  /* 0x0000008e6430723c */ /* 0x040ff00000001830 */
[-C--:B------:R-:W-:Y:S08]  /*59f0*/  HMMA.16816.F32 R52, R100, R144.reuse, R52 ;  /* 0x000000906434723c */ /* 0x080ff00000001834 */
[C---:B------:R-:W-:Y:S08]  /*5a00*/  HMMA.16816.F32 R56, R104.reuse, R144, R56 ;  /* 0x000000906838723c */ /* 0x040ff00000001838 */
[-C--:B------:R-:W-:Y:S03]  /*5a10*/  HMMA.16816.F32 R60, R104, R146.reuse, R60 ;  /* 0x00000092683c723c */ /* 0x080fe6000000183c */
[----:B------:R-:W-:Y:S01]  /*5a20*/  LOP3.LUT R105, R108, 0x30, RZ, 0xc0, !PT ;  /* 0x000000306c697812 */ /* 0x000fe200078ec0ff */
[----:B------:R-:W-:Y:S01]  /*5a30*/  FMUL.FTZ R106, R157, R4 ;  /* 0x000000049d6a7220 */ /* 0x000fe20000410000 */
[----:B------:R-:W-:Y:S02]  /*5a40*/  IMAD.SHL.U32 R157, R156, 0x40, RZ ;  /* 0x000000409c9d7824 */ /* 0x000fe400078e00ff */
[----:B------:R-:W-:Y:S01]  /*5a50*/  FFMA.FTZ R4, -R98, R98, 1 ;  /* 0x3f80000062047423 */ /* 0x000fe20000010162 */
[----:B------:R-:W-:Y:S01]  /*5a60*/  LOP3.LUT R2, R105, 0x8, R156, 0xf8, !PT ;  /* 0x0000000869027812 */ /* 0x000fe200078ef89c */
[----:B------:R1:W5:Y:S01]  /*5a70*/  LDL.LU R98, [R1+0xcc] ;  /* 0x0000cc0001627983 */ /* 0x0003620000300800 */
[----:B------:R-:W-:Y:S01]  /*5a80*/  SHF.L.U32 R104, R156, 0x3, RZ ;  /* 0x000000039c687819 */ /* 0x000fe200000006ff */
[----:B------:R-:W-:Y:S01]  /*5a90*/  FMUL.FTZ R4, R4, UR10 ;  /* 0x0000000a04047c20 */ /* 0x000fe20008410000 */
[----:B------:R-:W-:Y:S01]  /*5aa0*/  LOP3.LUT R2, R2, 0x1c0, R157, 0xf8, !PT ;  /* 0x000001c002027812 */ /* 0x000fe200078ef89d */
[----:B------:R1:W5:Y:S01]  /*5ab0*/  LDL.LU R97, [R1+0xc8] ;  /* 0x0000c80001617983 */ /* 0x0003620000300800 */
[----:B------:R-:W-:Y:S04]  /*5ac0*/  HMMA.16816.F32 R64, R100, R146, R64 ;  /* 0x000000926440723c */ /* 0x000fe80000001840 */
[----:B------:R-:W-:Y:S01]  /*5ad0*/  LOP3.LUT R0, R157, 0x400, RZ, 0xc0, !PT ;  /* 0x000004009d007812 */ /* 0x000fe200078ec0ff */
[----:B------:R-:W-:Y:S01]  /*5ae0*/  FMUL.FTZ R100, R106, R3 ;  /* 0x000000036a647220 */ /* 0x000fe20000410000 */
[----:B------:R-:W-:Y:S01]  /*5af0*/  LOP3.LUT R2, R2, 0x38, R104, 0x78, !PT ;  /* 0x0000003802027812 */ /* 0x000fe200078e7868 */
[----:B------:R-:W-:Y:S01]  /*5b00*/  FMUL.FTZ R3, R5, R4 ;  /* 0x0000000405037220 */ /* 0x000fe20000410000 */
[----:B------:R-:W-:Y:S01]  /*5b10*/  FADD.FTZ R4, -R112, R17 ;  /* 0x0000001170047221 */ /* 0x000fe20000010100 */
[----:B------:R-:W-:Y:S01]  /*5b20*/  FMUL.FTZ R17, R96, R16 ;  /* 0x0000001060117220 */ /* 0x000fe20000410000 */
[----:B------:R-:W-:Y:S01]  /*5b30*/  FFMA.FTZ R5, -R90, R90, 1 ;  /* 0x3f8000005a057423 */ /* 0x000fe2000001015a */
[----:B------:R1:W5:Y:S01]  /*5b40*/  LDL.LU R96, [R1+0xc4] ;  /* 0x0000c40001607983 */ /* 0x0003620000300800 */
[----:B------:R-:W-:Y:S02]  /*5b50*/  IMAD R2, R2, 0x2, R0 ;  /* 0x0000000202027824 */ /* 0x000fe400078e0200 */
[C---:B------:R-:W-:Y:S01]  /*5b60*/  FADD.FTZ R0, -R112.reuse, R20 ;  /* 0x0000001470007221 */ /* 0x040fe20000010100 */
[----:B------:R-:W-:Y:S01]  /*5b70*/  FMUL.FTZ R20, R95, R4 ;  /* 0x000000045f147220 */ /* 0x000fe20000410000 */
[----:B------:R-:W-:Y:S01]  /*5b80*/  FFMA.FTZ R4, -R89, R89, 1 ;  /* 0x3f80000059047423 */ /* 0x000fe20000010159 */
[----:B------:R1:W5:Y:S01]  /*5b90*/  LDL.LU R95, [R1+0xc0] ;  /* 0x0000c000015f7983 */ /* 0x0003620000300800 */
[----:B------:R-:W-:Y:S01]  /*5ba0*/  FADD.FTZ R101, -R112, R21 ;  /* 0x0000001570657221 */ /* 0x000fe20000010100 */
[----:B------:R-:W-:Y:S01]  /*5bb0*/  FMUL.FTZ R21, R94, R0 ;  /* 0x000000005e157220 */ /* 0x000fe20000410000 */
[----:B------:R-:W-:Y:S01]  /*5bc0*/  FFMA.FTZ R0, -R92, R92, 1 ;  /* 0x3f8000005c007423 */ /* 0x000fe2000001015c */
[----:B------:R1:W5:Y:S01]  /*5bd0*/  LDL.LU R94, [R1+0xbc] ;  /* 0x0000bc00015e7983 */ /* 0x0003620000300800 */
[----:B------:R-:W-:Y:S01]  /*5be0*/  FMUL.FTZ R101, R93, R101 ;  /* 0x000000655d657220 */ /* 0x000fe20000410000 */
[----:B------:R-:W-:Y:S01]  /*5bf0*/  FFMA.FTZ R16, -R91, R91, 1 ;  /* 0x3f8000005b107423 */ /* 0x000fe2000001015b */
[----:B------:R-:W-:Y:S01]  /*5c00*/  FMUL.FTZ R5, R5, UR10 ;  /* 0x0000000a05057c20 */ /* 0x000fe20008410000 */
[----:B------:R1:W5:Y:S01]  /*5c10*/  LDL.LU R93, [R1+0xb8] ;  /* 0x0000b800015d7983 */ /* 0x0003620000300800 */
[----:B------:R-:W-:Y:S01]  /*5c20*/  FMUL.FTZ R4, R4, UR10 ;  /* 0x0000000a04047c20 */ /* 0x000fe20008410000 */
[----:B------:R-:W-:Y:S01]  /*5c30*/  FMUL.FTZ R0, R0, UR10 ;  /* 0x0000000a00007c20 */ /* 0x000fe20008410000 */
[----:B------:R-:W-:Y:S01]  /*5c40*/  FMUL.FTZ R5, R21, R5 ;  /* 0x0000000515057220 */ /* 0x000fe20000410000 */
[----:B------:R1:W5:Y:S01]  /*5c50*/  LDL.LU R92, [R1+0xb4] ;  /* 0x0000b400015c7983 */ /* 0x0003620000300800 */
[----:B------:R-:W-:Y:S01]  /*5c60*/  FFMA.FTZ R21, -R86, R86, 1 ;  /* 0x3f80000056157423 */ /* 0x000fe20000010156 */
[----:B------:R-:W-:Y:S01]  /*5c70*/  FMUL.FTZ R4, R101, R4 ;  /* 0x0000000465047220 */ /* 0x000fe20000410000 */
[----:B------:R-:W-:Y:S01]  /*5c80*/  FMUL.FTZ R0, R17, R0 ;  /* 0x0000000011007220 */ /* 0x000fe20000410000 */
[----:B------:R1:W5:Y:S01]  /*5c90*/  LDL.LU R91, [R1+0xb0] ;  /* 0x0000b000015b7983 */ /* 0x0003620000300800 */
[C---:B------:R-:W-:Y:S01]  /*5ca0*/  FADD.FTZ R17, -R112.reuse, R33 ;  /* 0x0000002170117221 */ /* 0x040fe20000010100 */
[C---:B------:R-:W-:Y:S01]  /*5cb0*/  FADD.FTZ R33, -R112.reuse, R37 ;  /* 0x0000002570217221 */ /* 0x040fe20000010100 */
[----:B------:R-:W-:Y:S01]  /*5cc0*/  FADD.FTZ R37, -R112, R49 ;  /* 0x0000003170257221 */ /* 0x000fe20000010100 */
[----:B------:R1:W5:Y:S01]  /*5cd0*/  LDL.LU R90, [R1+0xac] ;  /* 0x0000ac00015a7983 */ /* 0x0003620000300800 */
[----:B------:R-:W-:Y:S01]  /*5ce0*/  FMUL.FTZ R17, R87, R17 ;  /* 0x0000001157117220 */ /* 0x000fe20000410000 */
[----:B------:R-:W-:Y:S01]  /*5cf0*/  FMUL.FTZ R33, R83, R33 ;  /* 0x0000002153217220 */ /* 0x000fe20000410000 */
[----:B------:R-:W-:Y:S01]  /*5d00*/  FMUL.FTZ R37, R79, R37 ;  /* 0x000000254f257220 */ /* 0x000fe20000410000 */
[----:B------:R1:W5:Y:S01]  /*5d10*/  LDL.LU R89, [R1+0xa8] ;  /* 0x0000a80001597983 */ /* 0x0003620000300800 */
[----:B------:R-:W-:Y:S01]  /*5d20*/  F2FP.F16.F32.PACK_AB R3, R3, R100 ;  /* 0x000000640303723e */ /* 0x000fe200000000ff */
[----:B------:R-:W-:Y:S01]  /*5d30*/  FMUL.FTZ R16, R16, UR10 ;  /* 0x0000000a10107c20 */ /* 0x000fe20008410000 */
[----:B------:R-:W-:Y:S01]  /*5d40*/  F2FP.F16.F32.PACK_AB R100, R4, R5 ;  /* 0x000000050464723e */ /* 0x000fe200000000ff */
[----:B------:R-:W-:Y:S01]  /*5d50*/  FMUL.FTZ R5, R88, R32 ;  /* 0x0000002058057220 */ /* 0x000fe20000410000 */
[----:B------:R-:W-:Y:S01]  /*5d60*/  FFMA.FTZ R4, -R82, R82, 1 ;  /* 0x3f80000052047423 */ /* 0x000fe20000010152 */
[----:B------:R1:W5:Y:S01]  /*5d70*/  LDL.LU R88, [R1+0xa4] ;  /* 0x0000a40001587983 */ /* 0x0003620000300800 */
[----:B------:R-:W-:Y:S01]  /*5d80*/  FMUL.FTZ R16, R20, R16 ;  /* 0x0000001014107220 */ /* 0x000fe20000410000 */
[----:B------:R-:W-:Y:S01]  /*5d90*/  FFMA.FTZ R20, -R85, R85, 1 ;  /* 0x3f80000055147423 */ /* 0x000fe20000010155 */
[C---:B------:R-:W-:Y:S01]  /*5da0*/  FADD.FTZ R32, -R112.reuse, R36 ;  /* 0x0000002470207221 */ /* 0x040fe20000010100 */
[----:B------:R1:W5:Y:S01]  /*5db0*/  LDL.LU R87, [R1+0xa0] ;  /* 0x0000a00001577983 */ /* 0x0003620000300800 */
[----:B------:R-:W-:Y:S01]  /*5dc0*/  FADD.FTZ R36, -R112, R48 ;  /* 0x0000003070247221 */ /* 0x000fe20000010100 */
[----:B------:R-:W-:Y:S01]  /*5dd0*/  F2FP.F16.F32.PACK_AB R16, R16, R0 ;  /* 0x000000001010723e */ /* 0x000fe200000000ff */
[----:B------:R-:W-:Y:S01]  /*5de0*/  FMUL.FTZ R32, R84, R32 ;  /* 0x0000002054207220 */ /* 0x000fe20000410000 */
[----:B------:R1:W5:Y:S01]  /*5df0*/  LDL.LU R86, [R1+0x9c] ;  /* 0x00009c0001567983 */ /* 0x0003620000300800 */
[----:B------:R-:W-:Y:S01]  /*5e00*/  FFMA.FTZ R0, -R81, R81, 1 ;  /* 0x3f80000051007423 */ /* 0x000fe20000010151 */
[----:B------:R-:W-:Y:S01]  /*5e10*/  FMUL.FTZ R36, R80, R36 ;  /* 0x0000002450247220 */ /* 0x000fe20000410000 */
[C---:B------:R-:W-:Y:S01]  /*5e20*/  FADD.FTZ R48, -R112.reuse, R52 ;  /* 0x0000003470307221 */ /* 0x040fe20000010100 */
[----:B------:R1:W5:Y:S01]  /*5e30*/  LDL.LU R85, [R1+0x98] ;  /* 0x0000980001557983 */ /* 0x0003620000300800 */
[----:B------:R-:W-:Y:S01]  /*5e40*/  FADD.FTZ R49, -R112, R53 ;  /* 0x0000003570317221 */ /* 0x000fe20000010100 */
[----:B------:R-:W-:Y:S01]  /*5e50*/  FMUL.FTZ R20, R20, UR10 ;  /* 0x0000000a14147c20 */ /* 0x000fe20008410000 */
[----:B------:R-:W-:Y:S01]  /*5e60*/  FMUL.FTZ R48, R76, R48 ;  /* 0x000000304c307220 */ /* 0x000fe20000410000 */
[----:B------:R1:W5:Y:S01]  /*5e70*/  LDL.LU R84, [R1+0x94] ;  /* 0x0000940001547983 */ /* 0x0003620000300800 */
[----:B------:R-:W-:Y:S01]  /*5e80*/  FMUL.FTZ R49, R75, R49 ;  /* 0x000000314b317220 */ /* 0x000fe20000410000 */
[----:B------:R-:W-:Y:S01]  /*5e90*/  FMUL.FTZ R20, R17, R20 ;  /* 0x0000001411147220 */ /* 0x000fe20000410000 */
[----:B------:R-:W-:Y:S01]  /*5ea0*/  FFMA.FTZ R17, -R78, R78, 1 ;  /* 0x3f8000004e117423 */ /* 0x000fe2000001014e */
[----:B------:R1:W5:Y:S01]  /*5eb0*/  LDL.LU R83, [R1+0x90] ;  /* 0x0000900001537983 */ /* 0x0003620000300800 */
[----:B------:R-:W-:Y:S01]  /*5ec0*/  FMUL.FTZ R21, R21, UR10 ;  /* 0x0000000a15157c20 */ /* 0x000fe20008410000 */
[----:B------:R-:W-:Y:S01]  /*5ed0*/  FMUL.FTZ R4, R4, UR10 ;  /* 0x0000000a04047c20 */ /* 0x000fe20008410000 */
[----:B------:R-:W-:Y:S01]  /*5ee0*/  FMUL.FTZ R0, R0, UR10 ;  /* 0x0000000a00007c20 */ /* 0x000fe20008410000 */
[----:B------:R1:W5:Y:S01]  /*5ef0*/  LDL.LU R82, [R1+0x8c] ;  /* 0x00008c0001527983 */ /* 0x0003620000300800 */
[----:B------:R-:W-:Y:S01]  /*5f00*/  FMUL.FTZ R21, R5, R21 ;  /* 0x0000001505157220 */ /* 0x000fe20000410000 */
[----:B------:R-:W-:Y:S01]  /*5f10*/  FFMA.FTZ R5, -R77, R77, 1 ;  /* 0x3f8000004d057423 */ /* 0x000fe2000001014d */
[----:B------:R-:W-:Y:S01]  /*5f20*/  FMUL.FTZ R4, R32, R4 ;  /* 0x0000000420047220 */ /* 0x000fe20000410000 */
[----:B------:R1:W5:Y:S01]  /*5f30*/  LDL.LU R81, [R1+0x88] ;  /* 0x0000880001517983 */ /* 0x0003620000300800 */
[----:B------:R-:W-:Y:S01]  /*5f40*/  FFMA.FTZ R32, -R74, R74, 1 ;  /* 0x3f8000004a207423 */ /* 0x000fe2000001014a */
[----:B------:R-:W-:Y:S01]  /*5f50*/  FMUL.FTZ R0, R33, R0 ;  /* 0x0000000021007220 */ /* 0x000fe20000410000 */
[----:B------:R-:W-:Y:S01]  /*5f60*/  FFMA.FTZ R33, -R73, R73, 1 ;  /* 0x3f80000049217423 */ /* 0x000fe20000010149 */
[----:B------:R1:W5:Y:S01]  /*5f70*/  LDL.LU R80, [R1+0x84] ;  /* 0x0000840001507983 */ /* 0x0003620000300800 */
[----:B------:R-:W-:Y:S01]  /*5f80*/  F2FP.F16.F32.PACK_AB R53, R20, R21 ;  /* 0x000000151435723e */ /* 0x000fe200000000ff */
[----:B------:R-:W-:Y:S01]  /*5f90*/  FMUL.FTZ R20, R70, R6 ;  /* 0x0000000646147220 */ /* 0x000fe20000410000 */
[----:B------:R-:W-:Y:S01]  /*5fa0*/  FFMA.FTZ R6, -R68, R68, 1 ;  /* 0x3f80000044067423 */ /* 0x000fe20000010144 */
[----:B------:R1:W5:Y:S01]  /*5fb0*/  LDL.LU R79, [R1+0x80] ;  /* 0x00008000014f7983 */ /* 0x0003620000300800 */
[----:B------:R-:W-:Y:S01]  /*5fc0*/  FMUL.FTZ R32, R32, UR10 ;  /* 0x0000000a20207c20 */ /* 0x000fe20008410000 */
[----:B------:R-:W-:Y:S01]  /*5fd0*/  FMUL.FTZ R17, R17, UR10 ;  /* 0x0000000a11117c20 */ /* 0x000fe20008410000 */
[----:B------:R-:W-:Y:S01]  /*5fe0*/  F2FP.F16.F32.PACK_AB R52, R0, R4 ;  /* 0x000000040034723e */ /* 0x000fe200000000ff */
[----:B------:R1:W5:Y:S01]  /*5ff0*/  LDL.LU R78, [R1+0x7c] ;  /* 0x00007c00014e7983 */ /* 0x0003620000300800 */
[----:B------:R-:W-:Y:S01]  /*6000*/  FMUL.FTZ R4, R48, R32 ;  /* 0x0000002030047220 */ /* 0x000fe20000410000 */
[----:B------:R-:W-:Y:S01]  /*6010*/  FADD.FTZ R32, -R112, R64 ;  /* 0x0000004070207221 */ /* 0x000fe20000010100 */
[----:B------:R-:W-:Y:S01]  /*6020*/  FMUL.FTZ R17, R36, R17 ;  /* 0x0000001124117220 */ /* 0x000fe20000410000 */
[----:B------:R1:W5:Y:S01]  /*6030*/  LDL.LU R77, [R1+0x78] ;  /* 0x00007800014d7983 */ /* 0x0003620000300800 */
[----:B------:R-:W-:Y:S01]  /*6040*/  FFMA.FTZ R21, -R249, R249, 1 ;  /* 0x3f800000f9157423 */ /* 0x000fe200000101f9 */
[----:B------:R-:W-:Y:S01]  /*6050*/  FMUL.FTZ R32, R72, R32 ;  /* 0x0000002048207220 */ /* 0x000fe20000410000 */
[----:B------:R-:W-:Y:S01]  /*6060*/  FMUL.FTZ R5, R5, UR10 ;  /* 0x0000000a05057c20 */ /* 0x000fe20008410000 */
[----:B------:R1:W5:Y:S01]  /*6070*/  LDL.LU R76, [R1+0x74] ;  /* 0x00007400014c7983 */ /* 0x0003620000300800 */
[----:B------:R-:W-:Y:S01]  /*6080*/  FMUL.FTZ R21, R21, UR10 ;  /* 0x0000000a15157c20 */ /* 0x000fe20008410000 */
[----:B------:R-:W-:Y:S01]  /*6090*/  FMUL.FTZ R33, R33, UR10 ;  /* 0x0000000a21217c20 */ /* 0x000fe20008410000 */
[----:B------:R-:W-:Y:S01]  /*60a0*/  FMUL.FTZ R5, R37, R5 ;  /* 0x0000000525057220 */ /* 0x000fe20000410000 */
[----:B------:R1:W5:Y:S01]  /*60b0*/  LDL.LU R75, [R1+0x70] ;  /* 0x00007000014b7983 */ /* 0x0003620000300800 */
[----:B------:R-:W-:Y:S01]  /*60c0*/  FMUL.FTZ R6, R6, UR10 ;  /* 0x0000000a06067c20 */ /* 0x000fe20008410000 */
[----:B------:R-:W-:Y:S02]  /*60d0*/  FMUL.FTZ R0, R49, R33 ;  /* 0x0000002131007220 */ /* 0x000fe40000410000 */
[----:B------:R1:W5:Y:S01]  /*60e0*/  LDL.LU R74, [R1+0x6c] ;  /* 0x00006c00014a7983 */ /* 0x0003620000300800 */
[----:B------:R-:W-:Y:S01]  /*60f0*/  F2FP.F16.F32.PACK_AB R49, R5, R17 ;  /* 0x000000110531723e */ /* 0x000fe200000000ff */
[----:B------:R-:W-:Y:S01]  /*6100*/  FADD.FTZ R17, -R112, R65 ;  /* 0x0000004170117221 */ /* 0x000fe20000010100 */
[----:B------:R-:W-:Y:S01]  /*6110*/  FFMA.FTZ R5, -R250, R250, 1 ;  /* 0x3f800000fa057423 */ /* 0x000fe200000101fa */
[----:B------:R1:W5:Y:S01]  /*6120*/  LDL.LU R73, [R1+0x68] ;  /* 0x0000680001497983 */ /* 0x0003620000300800 */
[----:B------:R-:W-:Y:S01]  /*6130*/  F2FP.F16.F32.PACK_AB R48, R0, R4 ;  /* 0x000000040030723e */ /* 0x000fe200000000ff */
[----:B------:R-:W-:Y:S01]  /*6140*/  FMUL.FTZ R17, R71, R17 ;  /* 0x0000001147117220 */ /* 0x000fe20000410000 */
[----:B------:R-:W-:Y:S01]  /*6150*/  FMUL.FTZ R5, R5, UR10 ;  /* 0x0000000a05057c20 */ /* 0x000fe20008410000 */
[----:B------:R1:W5:Y:S02]  /*6160*/  LDL.LU R72, [R1+0x64] ;  /* 0x0000640001487983 */ /* 0x0003640000300800 */
[----:B------:R-:W-:Y:S01]  /*6170*/  FMUL.FTZ R21, R17, R21 ;  /* 0x0000001511157220 */ /* 0x000fe20000410000 */
[----:B------:R-:W-:Y:S01]  /*6180*/  FFMA.FTZ R17, -R69, R69, 1 ;  /* 0x3f80000045117423 */ /* 0x000fe20000010145 */
[----:B------:R1:W5:Y:S01]  /*6190*/  LDL.LU R71, [R1+0x60] ;  /* 0x0000600001477983 */ /* 0x0003620000300800 */
[----:B------:R-:W-:Y:S02]  /*61a0*/  FMUL.FTZ R32, R32, R5 ;  /* 0x0000000520207220 */ /* 0x000fe40000410000 */
[----:B------:R-:W-:Y:S01]  /*61b0*/  FMUL.FTZ R17, R17, UR10 ;  /* 0x0000000a11117c20 */ /* 0x000fe20008410000 */
[----:B------:R1:W5:Y:S04]  /*61c0*/  LDL.LU R70, [R1+0x5c] ;  /* 0x00005c0001467983 */ /* 0x0003680000300800 */
[----:B------:R1:W5:Y:S04]  /*61d0*/  LDL.LU R69, [R1+0x58] ;  /* 0x0000580001457983 */ /* 0x0003680000300800 */
[----:B------:R1:W5:Y:S01]  /*61e0*/  LDL.LU R68, [R1+0x54] ;  /* 0x0000540001447983 */ /* 0x0003620000300800 */
[----:B------:R-:W-:Y:S05]  /*61f0*/  BRA.U !UP0, `(.L_x_370) ;  /* 0x0000000108747547 */ /* 0x000fea000b800000 */
[----:B------:R-:W2:Y:S01]  /*6200*/  LDL.LU R103, [R1+0x2c] ;  /* 0x00002c0001677983 */ /* 0x000ea20000300800 */
[----:B------:R-:W3:Y:S01]  /*6210*/  LDC R33, c[0x0][0x3b0] ;  /* 0x0000ec00ff217b82 */ /* 0x000ee20000000800 */
[----:B------:R-:W-:Y:S01]  /*6220*/  IADD3 R4, P0, PT, RZ, -UR32, RZ ;  /* 0x80000020ff047c10 */ /* 0x000fe2000ff1e0ff */
[----:B------:R-:W-:Y:S01]  /*6230*/  ULOP3.LUT UR8, UR43, 0x1, URZ, 0xc0, !UPT ;  /* 0x000000012b087892 */ /* 0x000fe2000f8ec0ff */
[----:B------:R-:W4:Y:S03]  /*6240*/  LDL.LU R102, [R1+0x28] ;  /* 0x0000280001667983 */ /* 0x000f260000300800 */
[----:B------:R-:W-:Y:S01]  /*6250*/  UISETP.NE.U32.AND UP2, UPT, UR8, 0x1, UPT ;  /* 0x000000010800788c */ /* 0x000fe2000bf45070 */
[----:B------:R-:W3:Y:S03]  /*6260*/  LDL.LU R101, [R1+0x24] ;  /* 0x0000240001657983 */ /* 0x000ee60000300800 */
[----:B------:R-:W-:Y:S06]  /*6270*/  USEL UR8, UR29, 0x2000, !UP2 ;  /* 0x000020001d087887 */ /* 0x000fec000d000000 */
[----:B------:R-:W-:Y:S02]  /*6280*/  VIADD R149, R149, UR8 ;  /* 0x0000000895957c36 */ /* 0x000fe40008000000 */
[----:B---3--:R-:W-:Y:S02]  /*6290*/  VIADD R101, R101, UR8 ;  /* 0x0000000865657c36 */ /* 0x008fe40008000000 */
[C---:B------:R-:W-:Y:S04]  /*62a0*/  IMAD.SHL.U32 R0, R33.reuse, 0x80, RZ ;  /* 0x0000008021007824 */ /* 0x040fe800078e00ff */
[----:B------:R-:W-:Y:S05]  /*62b0*/  IMAD.X R0, RZ, RZ, ~R0, P0 ;  /* 0x000000ffff007224 */ /* 0x000fea00000e0e00 */
[----:B------:R-:W-:Y:S04]  /*62c0*/  SHF.R.S64 R4, R4, 0x1f, R0 ;  /* 0x0000001f04047819 */ /* 0x000fe80000001000 */
[----:B--2---:R-:W-:Y:S04]  /*62d0*/  IADD3 R103, P0, PT, R4, R103, RZ ;  /* 0x0000006704677210 */ /* 0x004fe80007f1e0ff */
[----:B----4-:R-:W-:Y:S01]  /*62e0*/  LEA.HI.X.SX32 R102, R0, R102, 0x1, P0 ;  /* 0x0000006600667211 */ /* 0x010fe200000f0eff */
[----:B------:R-:W-:Y:S01]  /*62f0*/  IMAD.MOV.U32 R4, RZ, RZ, R103 ;  /* 0x000000ffff047224 */ /* 0x000fe200078e0067 */
[----:B------:R-:W2:Y:S03]  /*6300*/  LDC R0, c[0x0][0x3b4] ;  /* 0x0000ed00ff007b82 */ /* 0x000ea60000000800 */
[----:B------:R3:W-:Y:S01]  /*6310*/  STL [R1+0x28], R102 ;  /* 0x0000286601007387 */ /* 0x0007e20000100800 */
[----:B------:R-:W-:Y:S03]  /*6320*/  IMAD.MOV.U32 R5, RZ, RZ, R102 ;  /* 0x000000ffff057224 */ /* 0x000fe600078e0066 */
[----:B------:R3:W-:Y:S04]  /*6330*/  STL [R1+0x2c], R103 ;  /* 0x00002c6701007387 */ /* 0x0007e80000100800 */
[----:B------:R-:W-:Y:S01]  /*6340*/  @!PT LDS RZ, [RZ] ;  /* 0x00000000fffff984 */ /* 0x000fe20000000800 */
[----:B------:R-:W-:Y:S01]  /*6350*/  @!PT LDS RZ, [RZ] ;  /* 0x00000000fffff984 */ /* 0x000fe20000000800 */
[----:B------:R-:W-:Y:S01]  /*6360*/  @!PT LDS RZ, [RZ] ;  /* 0x00000000fffff984 */ /* 0x000fe20000000800 */
[----:B------:R4:W-:Y:S04]  /*6370*/  LDGSTS.E.BYPASS.LTC128B.128 [R101], desc[UR30][R4.64] ;  /* 0x0000000004657fae */ /* 0x0009e8000b981a1e */
[----:B------:R3:W-:Y:S01]  /*6380*/  STL [R1+0x24], R101 ;  /* 0x0000246501007387 */ /* 0x0007e20000100800 */
[C---:B----4-:R-:W-:Y:S04]  /*6390*/  LEA R4, P0, R33.reuse, R103, 0x7 ;  /* 0x0000006721047211 */ /* 0x050fe800078038ff */
[----:B--2---:R-:W-:Y:S05]  /*63a0*/  LEA.HI.X R5, R33, R102, R0, 0x7, P0 ;  /* 0x0000006621057211 */ /* 0x004fea00000f3c00 */
[----:B------:R3:W-:Y:S04]  /*63b0*/  LDGSTS.E.BYPASS.LTC128B.128 [R101+0x1000], desc[UR30][R4.64] ;  /* 0x0100000004657fae */ /* 0x0007e8000b981a1e */
[----:B------:R-:W0:Y:S02]  /*63c0*/  LDGDEPBAR ;  /* 0x00000000000079af */ /* 0x000e240000000000 */
.L_x_370:
[----:B---3--:R-:W2:Y:S01]  /*63d0*/  LDL.LU R103, [R1+0x10] ;  /* 0x0000100001677983 */ /* 0x008ea20000300800 */
[----:B------:R-:W-:Y:S01]  /*63e0*/  F2FP.F16.F32.PACK_AB R37, R21, R32 ;  /* 0x000000201525723e */ /* 0x000fe200000000ff */
[----:B------:R-:W-:Y:S01]  /*63f0*/  FMUL.FTZ R6, R7, R6 ;  /* 0x0000000607067220 */ /* 0x000fe20000410000 */
[----:B------:R-:W-:Y:S01]  /*6400*/  FMUL.FTZ R17, R20, R17 ;  /* 0x0000001114117220 */ /* 0x000fe20000410000 */
[----:B------:R-:W3:Y:S01]  /*6410*/  LDL.LU R102, [R1+0xc] ;  /* 0x00000c0001667983 */ /* 0x000ee20000300800 */
[----:B------:R-:W-:Y:S01]  /*6420*/  FADD.FTZ R39, -R111, R39 ;  /* 0x000000276f277221 */ /* 0x000fe20000010100 */
[C---:B-----5:R-:W-:Y:S01]  /*6430*/  FADD.FTZ R29, -R110.reuse, R29 ;  /* 0x0000001d6e1d7221 */ /* 0x060fe20000010100 */
[----:B------:R-:W-:Y:S01]  /*6440*/  FADD.FTZ R25, -R110, R25 ;  /* 0x000000196e197221 */ /* 0x000fe20000010100 */
[----:B------:R-:W4:Y:S01]  /*6450*/  LDL.LU R101, [R1+0x8] ;  /* 0x0000080001657983 */ /* 0x000f220000300800 */
[----:B------:R-:W-:Y:S01]  /*6460*/  FFMA.FTZ R0, -R190, R190, 1 ;  /* 0x3f800000be007423 */ /* 0x000fe200000101be */
[----:B------:R-:W-:Y:S01]  /*6470*/  FFMA.FTZ R4, -R191, R191, 1 ;  /* 0x3f800000bf047423 */ /* 0x000fe200000101bf */
[C---:B------:R-:W-:Y:S01]  /*6480*/  FADD.FTZ R23, -R111.reuse, R23 ;  /* 0x000000176f177221 */ /* 0x040fe20000010100 */
[----:B------:R-:W4:Y:S01]  /*6490*/  LDL.LU R65, [R1+0x4] ;  /* 0x0000040001417983 */ /* 0x000f220000300800 */
[----:B------:R-:W-:Y:S01]  /*64a0*/  FMUL.FTZ R5, R0, UR10 ;  /* 0x0000000a00057c20 */ /* 0x000fe20008410000 */
[----:B------:R-:W-:Y:S01]  /*64b0*/  FFMA.FTZ R0, -R186, R186, 1 ;  /* 0x3f800000ba007423 */ /* 0x000fe200000101ba */
[----:B------:R-:W-:Y:S01]  /*64c0*/  FMUL.FTZ R7, R4, UR10 ;  /* 0x0000000a04077c20 */ /* 0x000fe20008410000 */
[----:B------:R-:W4:Y:S01]  /*64d0*/  LDL.LU R64, [R1] ;  /* 0x0000000001407983 */ /* 0x000f220000300800 */
[C---:B------:R-:W-:Y:S01]  /*64e0*/  FADD.FTZ R18, -R111.reuse, R18 ;  /* 0x000000126f127221 */ /* 0x040fe20000010100 */
[----:B------:R-:W-:Y:S01]  /*64f0*/  FMUL.FTZ R23, R214, R23 ;  /* 0x00000017d6177220 */ /* 0x000fe20000410000 */
[----:B------:R-:W-:Y:S01]  /*6500*/  FADD.FTZ R19, -R111, R19 ;  /* 0x000000136f137221 */ /* 0x000fe20000010100 */
[----:B------:R1:W-:Y:S01]  /*6510*/  STS [R113+0x8000], R3 ;  /* 0x0080000371007388 */ /* 0x0003e20000000800 */
[----:B------:R-:W-:Y:S01]  /*6520*/  FMUL.FTZ R18, R223, R18 ;  /* 0x00000012df127220 */ /* 0x000fe20000410000 */
[C---:B------:R-:W-:Y:S01]  /*6530*/  FADD.FTZ R22, -R111.reuse, R22 ;  /* 0x000000166f167221 */ /* 0x040fe20000010100 */
[----:B------:R-:W-:Y:S01]  /*6540*/  FADD.FTZ R38, -R111, R38 ;  /* 0x000000266f267221 */ /* 0x000fe20000010100 */
[----:B------:R-:W-:Y:S01]  /*6550*/  FMUL.FTZ R19, R225, R19 ;  /* 0x00000013e1137220 */ /* 0x000fe20000410000 */
[----:B------:R-:W-:Y:S01]  /*6560*/  FMUL.FTZ R18, R18, R5 ;  /* 0x0000000512127220 */ /* 0x000fe20000410000 */
[----:B------:R-:W-:Y:S01]  /*6570*/  FFMA.FTZ R5, -R179, R179, 1 ;  /* 0x3f800000b3057423 */ /* 0x000fe200000101b3 */
[----:B------:R-:W-:Y:S01]  /*6580*/  FMUL.FTZ R22, R215, R22 ;  /* 0x00000016d7167220 */ /* 0x000fe20000410000 */
[----:B------:R-:W-:Y:S01]  /*6590*/  FMUL.FTZ R38, R194, R38 ;  /* 0x00000026c2267220 */ /* 0x000fe20000410000 */
[----:B------:R-:W-:Y:S01]  /*65a0*/  FADD.FTZ R34, -R111, R34 ;  /* 0x000000226f227221 */ /* 0x000fe20000010100 */
[----:B------:R-:W-:Y:S01]  /*65b0*/  FMUL.FTZ R5, R5, UR10 ;  /* 0x0000000a05057c20 */ /* 0x000fe20008410000 */
[----:B------:R-:W-:Y:S01]  /*65c0*/  FADD.FTZ R50, -R111, R50 ;  /* 0x000000326f327221 */ /* 0x000fe20000010100 */
[----:B------:R-:W-:Y:S01]  /*65d0*/  FMUL.FTZ R39, R195, R39 ;  /* 0x00000027c3277220 */ /* 0x000fe20000410000 */
[----:B------:R-:W-:Y:S01]  /*65e0*/  FMUL.FTZ R34, R202, R34 ;  /* 0x00000022ca227220 */ /* 0x000fe20000410000 */
[----:B------:R-:W-:Y:S01]  /*65f0*/  FMUL.FTZ R38, R38, R5 ;  /* 0x0000000526267220 */ /* 0x000fe20000410000 */
[----:B------:R-:W-:Y:S01]  /*6600*/  FFMA.FTZ R5, -R171, R171, 1 ;  /* 0x3f800000ab057423 */ /* 0x000fe200000101ab */
[----:B------:R-:W-:Y:S01]  /*6610*/  FMUL.FTZ R50, R177, R50 ;  /* 0x00000032b1327220 */ /* 0x000fe20000410000 */
[C---:B------:R-:W-:Y:S01]  /*6620*/  FADD.FTZ R55, -R111.reuse, R55 ;  /* 0x000000376f377221 */ /* 0x040fe20000010100 */
[----:B------:R-:W-:Y:S01]  /*6630*/  FADD.FTZ R66, -R111, R66 ;  /* 0x000000426f427221 */ /* 0x000fe20000010100 */
[----:B------:R-:W-:Y:S01]  /*6640*/  FMUL.FTZ R5, R5, UR10 ;  /* 0x0000000a05057c20 */ /* 0x000fe20008410000 */
[----:B------:R-:W-:Y:S01]  /*6650*/  FADD.FTZ R51, -R111, R51 ;  /* 0x000000336f337221 */ /* 0x000fe20000010100 */
[----:B------:R-:W-:Y:S01]  /*6660*/  FMUL.FTZ R55, R172, R55 ;  /* 0x00000037ac377220 */ /* 0x000fe20000410000 */
[----:B------:R-:W-:Y:S01]  /*6670*/  FMUL.FTZ R66, R169, R66 ;  /* 0x00000042a9427220 */ /* 0x000fe20000410000 */
[----:B------:R-:W-:Y:S01]  /*6680*/  FMUL.FTZ R50, R50, R5 ;  /* 0x0000000532327220 */ /* 0x000fe20000410000 */
[----:B------:R-:W-:Y:S01]  /*6690*/  FFMA.FTZ R5, -R165, R165, 1 ;  /* 0x3f800000a5057423 */ /* 0x000fe200000101a5 */
[----:B-1----:R-:W-:Y:S01]  /*66a0*/  FFMA.FTZ R3, -R188, R188, 1 ;  /* 0x3f800000bc037423 */ /* 0x002fe200000101bc */
[----:B------:R-:W-:Y:S01]  /*66b0*/  FMUL.FTZ R51, R176, R51 ;  /* 0x00000033b0337220 */ /* 0x000fe20000410000 */
[----:B------:R-:W-:Y:S01]  /*66c0*/  FADD.FTZ R8, -R110, R8 ;  /* 0x000000086e087221 */ /* 0x000fe20000010100 */
[----:B------:R-:W-:Y:S01]  /*66d0*/  FMUL.FTZ R5, R5, UR10 ;  /* 0x0000000a05057c20 */ /* 0x000fe20008410000 */
[----:B------:R-:W-:Y:S01]  /*66e0*/  FMUL.FTZ R4, R3, UR10 ;  /* 0x0000000a03047c20 */ /* 0x000fe20008410000 */
[----:B------:R-:W-:Y:S01]  /*66f0*/  FMUL.FTZ R3, R0, UR10 ;  /* 0x0000000a00037c20 */ /* 0x000fe20008410000 */
[----:B------:R-:W-:Y:S01]  /*6700*/  FMUL.FTZ R0, R19, R7 ;  /* 0x0000000713007220 */ /* 0x000fe20000410000 */
[----:B------:R-:W-:Y:S01]  /*6710*/  FMUL.FTZ R66, R66, R5 ;  /* 0x0000000542427220 */ /* 0x000fe20000410000 */
[----:B------:R-:W-:Y:S01]  /*6720*/  FMUL.FTZ R22, R22, R4 ;  /* 0x0000000416167220 */ /* 0x000fe20000410000 */
[----:B------:R-:W-:Y:S01]  /*6730*/  FMUL.FTZ R23, R23, R3 ;  /* 0x0000000317177220 */ /* 0x000fe20000410000 */
[----:B------:R-:W-:Y:S01]  /*6740*/  F2FP.F16.F32.PACK_AB R3, R6, R17 ;  /* 0x000000110603723e */ /* 0x000fe200000000ff */
[----:B------:R-:W-:Y:S01]  /*6750*/  FFMA.FTZ R4, -R182, R182, 1 ;  /* 0x3f800000b6047423 */ /* 0x000fe200000101b6 */
[----:B------:R-:W-:Y:S01]  /*6760*/  FFMA.FTZ R6, -R183, R183, 1 ;  /* 0x3f800000b7067423 */ /* 0x000fe200000101b7 */
[----:B------:R-:W-:Y:S01]  /*6770*/  F2FP.F16.F32.PACK_AB R0, R0, R18 ;  /* 0x000000120000723e */ /* 0x000fe200000000ff */
[----:B------:R-:W-:Y:S01]  /*6780*/  FADD.FTZ R9, -R110, R9 ;  /* 0x000000096e097221 */ /* 0x000fe20000010100 */
[----:B------:R1:W-:Y:S01]  /*6790*/  STS [R113+0x8400], R3 ;  /* 0x0084000371007388 */ /* 0x0003e20000000800 */
[----:B------:R-:W-:Y:S01]  /*67a0*/  FMUL.FTZ R33, R4, UR10 ;  /* 0x0000000a04217c20 */ /* 0x000fe20008410000 */
[----:B------:R-:W-:Y:S01]  /*67b0*/  FFMA.FTZ R4, -R178, R178, 1 ;  /* 0x3f800000b2047423 */ /* 0x000fe200000101b2 */
[----:B------:R-:W-:Y:S01]  /*67c0*/  FMUL.FTZ R6, R6, UR10 ;  /* 0x0000000a06067c20 */ /* 0x000fe20008410000 */
[----:B------:R1:W-:Y:S01]  /*67d0*/  STS [R163+0x8400], R0 ;  /* 0x00840000a3007388 */ /* 0x0003e20000000800 */
[----:B------:R-:W-:Y:S01]  /*67e0*/  F2FP.F16.F32.PACK_AB R36, R23, R22 ;  /* 0x000000161724723e */ /* 0x000fe200000000ff */
[----:B------:R-:W-:Y:S01]  /*67f0*/  FMUL.FTZ R4, R4, UR10 ;  /* 0x0000000a04047c20 */ /* 0x000fe20008410000 */
[----:B------:R-:W-:Y:S01]  /*6800*/  FMUL.FTZ R34, R34, R6 ;  /* 0x0000000622227220 */ /* 0x000fe20000410000 */
[----:B------:R-:W-:Y:S01]  /*6810*/  FFMA.FTZ R6, -R167, R167, 1 ;  /* 0x3f800000a7067423 */ /* 0x000fe200000101a7 */
[----:B------:R-:W-:Y:S01]  /*6820*/  FFMA.FTZ R5, -R220, R220, 1 ;  /* 0x3f800000dc057423 */ /* 0x000fe200000101dc */
[----:B------:R-:W-:Y:S01]  /*6830*/  FMUL.FTZ R21, R39, R4 ;  /* 0x0000000427157220 */ /* 0x000fe20000410000 */
[----:B------:R-:W-:Y:S01]  /*6840*/  FFMA.FTZ R4, -R170, R170, 1 ;  /* 0x3f800000aa047423 */ /* 0x000fe200000101aa */
[----:B------:R-:W-:Y:S01]  /*6850*/  FMUL.FTZ R6, R6, UR10 ;  /* 0x0000000a06067c20 */ /* 0x000fe20008410000 */
[----:B------:R-:W-:Y:S01]  /*6860*/  FADD.FTZ R13, -R110, R13 ;  /* 0x0000000d6e0d7221 */ /* 0x000fe20000010100 */
[----:B------:R-:W-:Y:S01]  /*6870*/  FADD.FTZ R67, -R111, R67 ;  /* 0x000000436f437221 */ /* 0x000fe20000010100 */
[----:B------:R-:W-:Y:S01]  /*6880*/  FMUL.FTZ R4, R4, UR10 ;  /* 0x0000000a04047c20 */ /* 0x000fe20008410000 */
[----:B------:R-:W-:Y:S01]  /*6890*/  FMUL.FTZ R32, R55, R6 ;  /* 0x0000000637207220 */ /* 0x000fe20000410000 */
[----:B------:R-:W-:Y:S01]  /*68a0*/  FFMA.FTZ R6, -R222, R222, 1 ;  /* 0x3f800000de067423 */ /* 0x000fe200000101de */
[----:B------:R-:W-:Y:S01]  /*68b0*/  FMUL.FTZ R8, R251, R8 ;  /* 0x00000008fb087220 */ /* 0x000fe20000410000 */
[----:B------:R-:W-:Y:S01]  /*68c0*/  FMUL.FTZ R22, R51, R4 ;  /* 0x0000000433167220 */ /* 0x000fe20000410000 */
[----:B------:R-:W-:Y:S01]  /*68d0*/  FFMA.FTZ R4, -R164, R164, 1 ;  /* 0x3f800000a4047423 */ /* 0x000fe200000101a4 */
[----:B------:R-:W-:Y:S01]  /*68e0*/  FMUL.FTZ R9, R248, R9 ;  /* 0x00000009f8097220 */ /* 0x000fe20000410000 */
[----:B------:R-:W-:Y:S01]  /*68f0*/  FMUL.FTZ R6, R6, UR10 ;  /* 0x0000000a06067c20 */ /* 0x000fe20008410000 */
[----:B------:R-:W-:Y:S01]  /*6900*/  FMUL.FTZ R5, R5, UR10 ;  /* 0x0000000a05057c20 */ /* 0x000fe20008410000 */
[----:B------:R-:W-:Y:S01]  /*6910*/  FMUL.FTZ R13, R244, R13 ;  /* 0x0000000df40d7220 */ /* 0x000fe20000410000 */
[----:B-1----:R-:W-:Y:S01]  /*6920*/  FFMA.FTZ R3, -R216, R216, 1 ;  /* 0x3f800000d8037423 */ /* 0x002fe200000101d8 */
[----:B------:R-:W-:Y:S01]  /*6930*/  FMUL.FTZ R67, R166, R67 ;  /* 0x00000043a6437220 */ /* 0x000fe20000410000 */
[----:B------:R-:W-:Y:S01]  /*6940*/  FMUL.FTZ R4, R4, UR10 ;  /* 0x0000000a04047c20 */ /* 0x000fe20008410000 */
[----:B------:R-:W-:Y:S01]  /*6950*/  FMUL.FTZ R8, R8, R6 ;  /* 0x0000000608087220 */ /* 0x000fe20000410000 */
[----:B------:R-:W-:Y:S01]  /*6960*/  FMUL.FTZ R3, R3, UR10 ;  /* 0x0000000a03037c20 */ /* 0x000fe20008410000 */
[----:B------:R-:W-:Y:S01]  /*6970*/  FMUL.FTZ R9, R9, R5 ;  /* 0x0000000509097220 */ /* 0x000fe20000410000 */
[----:B------:R-:W-:Y:S01]  /*6980*/  FMUL.FTZ R23, R67, R4 ;  /* 0x0000000443177220 */ /* 0x000fe20000410000 */
[----:B------:R-:W-:Y:S01]  /*6990*/  FADD.FTZ R12, -R110, R12 ;  /* 0x0000000c6e0c7221 */ /* 0x000fe20000010100 */
[----:B------:R-:W-:Y:S01]  /*69a0*/  FMUL.FTZ R13, R13, R3 ;  /* 0x000000030d0d7220 */ /* 0x000fe20000410000 */
[----:B------:R-:W-:Y:S01]  /*69b0*/  FFMA.FTZ R3, -R204, R204, 1 ;  /* 0x3f800000cc037423 */ /* 0x000fe200000101cc */
[----:B------:R-:W-:Y:S01]  /*69c0*/  FFMA.FTZ R4, -R217, R217, 1 ;  /* 0x3f800000d9047423 */ /* 0x000fe200000101d9 */
[----:B------:R-:W-:Y:S01]  /*69d0*/  F2FP.F16.F32.PACK_AB R0, R9, R8 ;  /* 0x000000080900723e */ /* 0x000fe200000000ff */
[----:B------:R1:W-:Y:S01]  /*69e0*/  STS [R163+0x8000], R16 ;  /* 0x00800010a3007388 */ /* 0x0003e20000000800 */
[----:B------:R-:W-:Y:S01]  /*69f0*/  FMUL.FTZ R29, R232, R29 ;  /* 0x0000001de81d7220 */ /* 0x000fe20000410000 */
[----:B------:R-:W-:Y:S01]  /*6a00*/  FMUL.FTZ R3, R3, UR10 ;  /* 0x0000000a03037c20 */ /* 0x000fe20008410000 */
[----:B------:R-:W-:Y:S01]  /*6a10*/  FADD.FTZ R24, -R110, R24 ;  /* 0x000000186e187221 */ /* 0x000fe20000010100 */
[----:B------:R-:W-:Y:S01]  /*6a20*/  FFMA.FTZ R6, -R209, R209, 1 ;  /* 0x3f800000d1067423 */ /* 0x000fe200000101d1 */
[----:B------:R-:W-:Y:S01]  /*6a30*/  FMUL.FTZ R12, R245, R12 ;  /* 0x0000000cf50c7220 */ /* 0x000fe20000410000 */
[----:B------:R-:W-:Y:S01]  /*6a40*/  FMUL.FTZ R4, R4, UR10 ;  /* 0x0000000a04047c20 */ /* 0x000fe20008410000 */
[----:B------:R1:W-:Y:S01]  /*6a50*/  STS [R113+0xa000], R0 ;  /* 0x00a0000071007388 */ /* 0x0003e20000000800 */
[----:B------:R-:W-:Y:S01]  /*6a60*/  FMUL.FTZ R20, R29, R3 ;  /* 0x000000031d147220 */ /* 0x000fe20000410000 */
[----:B------:R-:W-:Y:S01]  /*6a70*/  FMUL.FTZ R24, R241, R24 ;  /* 0x00000018f1187220 */ /* 0x000fe20000410000 */
[----:B------:R-:W-:Y:S01]  /*6a80*/  FMUL.FTZ R6, R6, UR10 ;  /* 0x0000000a06067c20 */ /* 0x000fe20008410000 */
[----:B------:R-:W-:Y:S01]  /*6a90*/  FMUL.FTZ R12, R12, R4 ;  /* 0x000000040c0c7220 */ /* 0x000fe20000410000 */
[----:B------:R-:W-:Y:S01]  /*6aa0*/  FFMA.FTZ R5, -R208, R208, 1 ;  /* 0x3f800000d0057423 */ /* 0x000fe200000101d0 */
[----:B------:R-:W-:Y:S01]  /*6ab0*/  FADD.FTZ R45, -R110, R45 ;  /* 0x0000002d6e2d7221 */ /* 0x000fe20000010100 */
[----:B------:R-:W-:Y:S01]  /*6ac0*/  FFMA.FTZ R3, -R184, R184, 1 ;  /* 0x3f800000b8037423 */ /* 0x000fe200000101b8 */
[----:B------:R-:W-:Y:S01]  /*6ad0*/  FADD.FTZ R28, -R110, R28 ;  /* 0x0000001c6e1c7221 */ /* 0x000fe20000010100 */
[----:B------:R-:W-:Y:S01]  /*6ae0*/  FFMA.FTZ R4, -R205, R205, 1 ;  /* 0x3f800000cd047423 */ /* 0x000fe200000101cd */
[----:B------:R-:W-:Y:S01]  /*6af0*/  FMUL.FTZ R24, R24, R6 ;  /* 0x0000000618187220 */ /* 0x000fe20000410000 */
[----:B------:R-:W-:Y:S01]  /*6b00*/  FMUL.FTZ R25, R240, R25 ;  /* 0x00000019f0197220 */ /* 0x000fe20000410000 */
[----:B------:R-:W-:Y:S01]  /*6b10*/  FMUL.FTZ R5, R5, UR10 ;  /* 0x0000000a05057c20 */ /* 0x000fe20008410000 */
[----:B------:R-:W-:Y:S01]  /*6b20*/  FADD.FTZ R40, -R110, R40 ;  /* 0x000000286e287221 */ /* 0x000fe20000010100 */
[----:B------:R-:W-:Y:S01]  /*6b30*/  FMUL.FTZ R45, R210, R45 ;  /* 0x0000002dd22d7220 */ /* 0x000fe20000410000 */
[----:B------:R-:W-:Y:S01]  /*6b40*/  FFMA.FTZ R6, -R193, R193, 1 ;  /* 0x3f800000c1067423 */ /* 0x000fe200000101c1 */
[----:B------:R-:W-:Y:S01]  /*6b50*/  FMUL.FTZ R3, R3, UR10 ;  /* 0x0000000a03037c20 */ /* 0x000fe20008410000 */
[----:B------:R-:W-:Y:S01]  /*6b60*/  FMUL.FTZ R28, R235, R28 ;  /* 0x0000001ceb1c7220 */ /* 0x000fe20000410000 */
[----:B------:R-:W-:Y:S01]  /*6b70*/  FMUL.FTZ R4, R4, UR10 ;  /* 0x0000000a04047c20 */ /* 0x000fe20008410000 */
[----:B------:R-:W-:Y:S01]  /*6b80*/  F2FP.F16.F32.PACK_AB R19, R13, R12 ;  /* 0x0000000c0d13723e */ /* 0x000fe200000000ff */
[----:B------:R-:W-:Y:S01]  /*6b90*/  FMUL.FTZ R18, R25, R5 ;  /* 0x0000000519127220 */ /* 0x000fe20000410000 */
[----:B------:R-:W-:Y:S01]  /*6ba0*/  FMUL.FTZ R40, R224, R40 ;  /* 0x00000028e0287220 */ /* 0x000fe20000410000 */
[----:B------:R-:W-:Y:S01]  /*6bb0*/  FMUL.FTZ R6, R6, UR10 ;  /* 0x0000000a06067c20 */ /* 0x000fe20008410000 */
[----:B------:R-:W-:Y:S01]  /*6bc0*/  FMUL.FTZ R13, R45, R3 ;  /* 0x000000032d0d7220 */ /* 0x000fe20000410000 */
[----:B------:R-:W-:Y:S01]  /*6bd0*/  FMUL.FTZ R28, R28, R4 ;  /* 0x000000041c1c7220 */ /* 0x000fe20000410000 */
[----:B------:R-:W-:Y:S01]  /*6be0*/  FADD.FTZ R41, -R110, R41 ;  /* 0x000000296e297221 */ /* 0x000fe20000010100 */
[----:B------:R-:W-:Y:S01]  /*6bf0*/  FFMA.FTZ R5, -R192, R192, 1 ;  /* 0x3f800000c0057423 */ /* 0x000fe200000101c0 */
[----:B------:R-:W-:Y:S01]  /*6c00*/  FFMA.FTZ R3, -R181, R181, 1 ;  /* 0x3f800000b5037423 */ /* 0x000fe200000101b5 */
[----:B------:R-:W-:Y:S01]  /*6c10*/  FADD.FTZ R44, -R110, R44 ;  /* 0x0000002c6e2c7221 */ /* 0x000fe20000010100 */
[----:B------:R-:W-:Y:S01]  /*6c20*/  FFMA.FTZ R4, -R185, R185, 1 ;  /* 0x3f800000b9047423 */ /* 0x000fe200000101b9 */
[----:B------:R-:W-:Y:S01]  /*6c30*/  FMUL.FTZ R40, R40, R6 ;  /* 0x0000000628287220 */ /* 0x000fe20000410000 */
[----:B------:R-:W-:Y:S01]  /*6c40*/  FMUL.FTZ R41, R221, R41 ;  /* 0x00000029dd297220 */ /* 0x000fe20000410000 */
[----:B------:R-:W-:Y:S01]  /*6c50*/  FMUL.FTZ R5, R5, UR10 ;  /* 0x0000000a05057c20 */ /* 0x000fe20008410000 */
[----:B------:R-:W-:Y:S01]  /*6c60*/  FMUL.FTZ R6, R3, UR10 ;  /* 0x0000000a03067c20 */ /* 0x000fe20008410000 */
[----:B------:R-:W-:Y:S01]  /*6c70*/  FMUL.FTZ R44, R213, R44 ;  /* 0x0000002cd52c7220 */ /* 0x000fe20000410000 */
[----:B------:R-:W-:Y:S01]  /*6c80*/  FMUL.FTZ R4, R4, UR10 ;  /* 0x0000000a04047c20 */ /* 0x000fe20008410000 */
[----:B------:R-:W-:Y:S01]  /*6c90*/  FADD.FTZ R61, -R110, R61 ;  /* 0x0000003d6e3d7221 */ /* 0x000fe20000010100 */
[----:B------:R-:W-:Y:S01]  /*6ca0*/  FFMA.FTZ R3, -R173, R173, 1 ;  /* 0x3f800000ad037423 */ /* 0x000fe200000101ad */
[----:B------:R-:W-:Y:S01]  /*6cb0*/  FMUL.FTZ R12, R41, R5 ;  /* 0x00000005290c7220 */ /* 0x000fe20000410000 */
[----:B------:R-:W-:Y:S01]  /*6cc0*/  FMUL.FTZ R44, R44, R4 ;  /* 0x000000042c2c7220 */ /* 0x000fe20000410000 */
[----:B------:R-:W-:Y:S01]  /*6cd0*/  FMUL.FTZ R61, R196, R61 ;  /* 0x0000003dc43d7220 */ /* 0x000fe20000410000 */
[----:B------:R-:W-:Y:S01]  /*6ce0*/  FMUL.FTZ R3, R3, UR10 ;  /* 0x0000000a03037c20 */ /* 0x000fe20008410000 */
[----:B------:R-:W-:Y:S01]  /*6cf0*/  FADD.FTZ R57, -R110, R57 ;  /* 0x000000396e397221 */ /* 0x000fe20000010100 */
[----:B------:R-:W-:Y:S01]  /*6d00*/  FFMA.FTZ R5, -R180, R180, 1 ;  /* 0x3f800000b4057423 */ /* 0x000fe200000101b4 */
[----:B------:R-:W-:Y:S01]  /*6d10*/  FADD.FTZ R60, -R110, R60 ;  /* 0x0000003c6e3c7221 */ /* 0x000fe20000010100 */
[----:B------:R-:W-:Y:S01]  /*6d20*/  FFMA.FTZ R4, -R174, R174, 1 ;  /* 0x3f800000ae047423 */ /* 0x000fe200000101ae */
[----:B-1----:R-:W-:Y:S01]  /*6d30*/  FMUL.FTZ R16, R61, R3 ;  /* 0x000000033d107220 */ /* 0x002fe20000410000 */
[----:B------:R-:W-:Y:S01]  /*6d40*/  FMUL.FTZ R57, R200, R57 ;  /* 0x00000039c8397220 */ /* 0x000fe20000410000 */
[----:B------:R-:W-:Y:S01]  /*6d50*/  FMUL.FTZ R5, R5, UR10 ;  /* 0x0000000a05057c20 */ /* 0x000fe20008410000 */
[----:B------:R-:W-:Y:S01]  /*6d60*/  FMUL.FTZ R60, R199, R60 ;  /* 0x0000003cc73c7220 */ /* 0x000fe20000410000 */
[----:B------:R-:W-:Y:S01]  /*6d70*/  FMUL.FTZ R4, R4, UR10 ;  /* 0x0000000a04047c20 */ /* 0x000fe20008410000 */
[----:B------:R-:W-:Y:S01]  /*6d80*/  FFMA.FTZ R3, -R238, R238, 1 ;  /* 0x3f800000ee037423 */ /* 0x000fe200000101ee */
[----:B------:R-:W-:Y:S01]  /*6d90*/  FFMA.FTZ R0, -R236, R236, 1 ;  /* 0x3f800000ec007423 */ /* 0x000fe200000101ec */
[----:B------:R-:W-:Y:S01]  /*6da0*/  FMUL.FTZ R17, R57, R5 ;  /* 0x0000000539117220 */ /* 0x000fe20000410000 */
[----:B------:R-:W-:Y:S01]  /*6db0*/  FMUL.FTZ R60, R60, R4 ;  /* 0x000000043c3c7220 */ /* 0x000fe20000410000 */
[----:B------:R-:W-:Y:S01]  /*6dc0*/  FMUL.FTZ R5, R3, UR10 ;  /* 0x0000000a03057c20 */ /* 0x000fe20008410000 */
[----:B------:R-:W-:Y:S01]  /*6dd0*/  FMUL.FTZ R4, R0, UR10 ;  /* 0x0000000a00047c20 */ /* 0x000fe20008410000 */
[C---:B------:R-:W-:Y:S01]  /*6de0*/  FADD.FTZ R14, -R109.reuse, R14 ;  /* 0x0000000e6d0e7221 */ /* 0x040fe20000010100 */
[----:B------:R-:W-:Y:S01]  /*6df0*/  FFMA.FTZ R3, -R234, R234, 1 ;  /* 0x3f800000ea037423 */ /* 0x000fe200000101ea */
[----:B------:R-:W-:Y:S01]  /*6e00*/  FADD.FTZ R15, -R109, R15 ;  /* 0x0000000f6d0f7221 */ /* 0x000fe20000010100 */
[----:B------:R-:W-:Y:S01]  /*6e10*/  FFMA.FTZ R0, -R233, R233, 1 ;  /* 0x3f800000e9007423 */ /* 0x000fe200000101e9 */
[----:B------:R-:W-:Y:S01]  /*6e20*/  FADD.FTZ R11, -R109, R11 ;  /* 0x0000000b6d0b7221 */ /* 0x000fe20000010100 */
[----:B------:R-:W-:Y:S01]  /*6e30*/  FMUL.FTZ R3, R3, UR10 ;  /* 0x0000000a03037c20 */ /* 0x000fe20008410000 */
[C---:B------:R-:W-:Y:S01]  /*6e40*/  FADD.FTZ R10, -R109.reuse, R10 ;  /* 0x0000000a6d0a7221 */ /* 0x040fe20000010100 */
[----:B------:R-:W-:Y:S01]  /*6e50*/  FMUL.FTZ R0, R0, UR10 ;  /* 0x0000000a00007c20 */ /* 0x000fe20008410000 */
[C---:B------:R-:W-:Y:S01]  /*6e60*/  FADD.FTZ R26, -R109.reuse, R26 ;  /* 0x0000001a6d1a7221 */ /* 0x040fe20000010100 */
[----:B------:R-:W-:Y:S01]  /*6e70*/  FADD.FTZ R31, -R109, R31 ;  /* 0x0000001f6d1f7221 */ /* 0x000fe20000010100 */
[----:B------:R-:W-:Y:S01]  /*6e80*/  FADD.FTZ R35, -R111, R35 ;  /* 0x000000236f237221 */ /* 0x000fe20000010100 */
[C---:B------:R-:W-:Y:S01]  /*6e90*/  FADD.FTZ R47, -R109.reuse, R47 ;  /* 0x0000002f6d2f7221 */ /* 0x040fe20000010100 */
[----:B------:R-:W-:Y:S01]  /*6ea0*/  FADD.FTZ R27, -R109, R27 ;  /* 0x0000001b6d1b7221 */ /* 0x000fe20000010100 */
[----:B------:R-:W-:Y:S01]  /*6eb0*/  FMUL.FTZ R31, R246, R31 ;  /* 0x0000001ff61f7220 */ /* 0x000fe20000410000 */
[----:B------:R-:W-:Y:S01]  /*6ec0*/  FMUL.FTZ R35, R201, R35 ;  /* 0x00000023c9237220 */ /* 0x000fe20000410000 */
[----:B------:R-:W-:Y:S01]  /*6ed0*/  FADD.FTZ R56, -R110, R56 ;  /* 0x000000386e387221 */ /* 0x000fe20000010100 */
[----:B------:R-:W-:Y:S01]  /*6ee0*/  FMUL.FTZ R47, R237, R47 ;  /* 0x0000002fed2f7220 */ /* 0x000fe20000410000 */
[----:B------:R-:W-:Y:S01]  /*6ef0*/  FMUL.FTZ R27, R252, R27 ;  /* 0x0000001bfc1b7220 */ /* 0x000fe20000410000 */
[----:B------:R-:W-:Y:S01]  /*6f00*/  FMUL.FTZ R33, R35, R33 ;  /* 0x0000002123217220 */ /* 0x000fe20000410000 */
[----:B------:R-:W-:Y:S01]  /*6f10*/  FADD.FTZ R30, -R109, R30 ;  /* 0x0000001e6d1e7221 */ /* 0x000fe20000010100 */
[----:B------:R-:W-:Y:S01]  /*6f20*/  FMUL.FTZ R56, R203, R56 ;  /* 0x00000038cb387220 */ /* 0x000fe20000410000 */
[----:B------:R-:W-:Y:S01]  /*6f30*/  FADD.FTZ R54, -R111, R54 ;  /* 0x000000366f367221 */ /* 0x000fe20000010100 */
[----:B------:R-:W-:Y:S01]  /*6f40*/  FFMA.FTZ R7, -R168, R168, 1 ;  /* 0x3f800000a8077423 */ /* 0x000fe200000101a8 */
[----:B------:R-:W-:Y:S01]  /*6f50*/  FMUL.FTZ R30, R247, R30 ;  /* 0x0000001ef71e7220 */ /* 0x000fe20000410000 */
[----:B------:R-:W-:Y:S01]  /*6f60*/  FADD.FTZ R63, -R109, R63 ;  /* 0x0000003f6d3f7221 */ /* 0x000fe20000010100 */
[----:B------:R-:W-:Y:S01]  /*6f70*/  F2FP.F16.F32.PACK_AB R33, R33, R34 ;  /* 0x000000222121723e */ /* 0x000fe200000000ff */
[----:B------:R-:W-:Y:S01]  /*6f80*/  FMUL.FTZ R56, R56, R6 ;  /* 0x0000000638387220 */ /* 0x000fe20000410000 */
[----:B------:R-:W-:Y:S01]  /*6f90*/  FADD.FTZ R42, -R109, R42 ;  /* 0x0000002a6d2a7221 */ /* 0x000fe20000010100 */
[----:B------:R-:W-:Y:S01]  /*6fa0*/  FFMA.FTZ R6, -R212, R212, 1 ;  /* 0x3f800000d4067423 */ /* 0x000fe200000101d4 */
[----:B------:R-:W-:Y:S01]  /*6fb0*/  FMUL.FTZ R54, R175, R54 ;  /* 0x00000036af367220 */ /* 0x000fe20000410000 */
[----:B------:R-:W-:Y:S01]  /*6fc0*/  FMUL.FTZ R7, R7, UR10 ;  /* 0x0000000a07077c20 */ /* 0x000fe20008410000 */
[----:B------:R-:W-:Y:S01]  /*6fd0*/  FADD.FTZ R43, -R109, R43 ;  /* 0x0000002b6d2b7221 */ /* 0x000fe20000010100 */
[----:B------:R-:W-:Y:S01]  /*6fe0*/  FMUL.FTZ R63, R218, R63 ;  /* 0x0000003fda3f7220 */ /* 0x000fe20000410000 */
[----:B------:R-:W-:Y:S01]  /*6ff0*/  F2FP.F16.F32.PACK_AB R18, R18, R24 ;  /* 0x000000181212723e */ /* 0x000fe200000000ff */
[----:B------:R-:W-:Y:S01]  /*7000*/  FMUL.FTZ R42, R243, R42 ;  /* 0x0000002af32a7220 */ /* 0x000fe20000410000 */
[----:B------:R-:W-:Y:S01]  /*7010*/  FMUL.FTZ R6, R6, UR10 ;  /* 0x0000000a06067c20 */ /* 0x000fe20008410000 */
[----:B------:R-:W-:Y:S01]  /*7020*/  FMUL.FTZ R54, R54, R7 ;  /* 0x0000000736367220 */ /* 0x000fe20000410000 */
[----:B------:R-:W-:Y:S01]  /*7030*/  FMUL.FTZ R43, R242, R43 ;  /* 0x0000002bf22b7220 */ /* 0x000fe20000410000 */
[C---:B------:R-:W-:Y:S01]  /*7040*/  FADD.FTZ R46, -R109.reuse, R46 ;  /* 0x0000002e6d2e7221 */ /* 0x040fe20000010100 */
[----:B------:R-:W-:Y:S01]  /*7050*/  F2FP.F16.F32.PACK_AB R20, R20, R28 ;  /* 0x0000001c1414723e */ /* 0x000fe200000000ff */
[----:B------:R-:W-:Y:S01]  /*7060*/  FMUL.FTZ R42, R42, R6 ;  /* 0x000000062a2a7220 */ /* 0x000fe20000410000 */
[----:B------:R-:W-:Y:S01]  /*7070*/  FADD.FTZ R58, -R109, R58 ;  /* 0x0000003a6d3a7221 */ /* 0x000fe20000010100 */
[----:B------:R-:W-:Y:S01]  /*7080*/  FMUL.FTZ R46, R239, R46 ;  /* 0x0000002eef2e7220 */ /* 0x000fe20000410000 */
[----:B------:R-:W-:Y:S01]  /*7090*/  FFMA.FTZ R6, -R198, R198, 1 ;  /* 0x3f800000c6067423 */ /* 0x000fe200000101c6 */
[----:B------:R-:W-:Y:S01]  /*70a0*/  FADD.FTZ R59, -R109, R59 ;  /* 0x0000003b6d3b7221 */ /* 0x000fe20000010100 */
[----:B------:R-:W-:Y:S01]  /*70b0*/  F2FP.F16.F32.PACK_AB R21, R21, R38 ;  /* 0x000000261515723e */ /* 0x000fe200000000ff */
[----:B------:R-:W-:Y:S01]  /*70c0*/  FMUL.FTZ R58, R231, R58 ;  /* 0x0000003ae73a7220 */ /* 0x000fe20000410000 */
[----:B------:R-:W-:Y:S01]  /*70d0*/  FMUL.FTZ R6, R6, UR10 ;  /* 0x0000000a06067c20 */ /* 0x000fe20008410000 */
[----:B------:R-:W-:Y:S01]  /*70e0*/  FMUL.FTZ R59, R228, R59 ;  /* 0x0000003be43b7220 */ /* 0x000fe20000410000 */
[----:B------:R-:W-:Y:S01]  /*70f0*/  FADD.FTZ R62, -R109, R62 ;  /* 0x0000003e6d3e7221 */ /* 0x000fe20000010100 */
[----:B------:R-:W-:Y:S01]  /*7100*/  F2FP.F16.F32.PACK_AB R22, R22, R50 ;  /* 0x000000321616723e */ /* 0x000fe200000000ff */
[----:B------:R-:W-:Y:S01]  /*7110*/  FMUL.FTZ R58, R58, R6 ;  /* 0x000000063a3a7220 */ /* 0x000fe20000410000 */
[----:B------:R-:W-:Y:S01]  /*7120*/  F2FP.F16.F32.PACK_AB R12, R12, R40 ;  /* 0x000000280c0c723e */ /* 0x000fe200000000ff */
[----:B------:R-:W-:Y:S01]  /*7130*/  FMUL.FTZ R62, R219, R62 ;  /* 0x0000003edb3e7220 */ /* 0x000fe20000410000 */
[----:B------:R-:W-:Y:S01]  /*7140*/  F2FP.F16.F32.PACK_AB R13, R13, R44 ;  /* 0x0000002c0d0d723e */ /* 0x000fe200000000ff */
[----:B------:R-:W4:Y:S01]  /*7150*/  LDL.LU.64 R40, [R1+0x18] ;  /* 0x0000180001287983 */ /* 0x000f220000300a00 */
[----:B------:R-:W-:Y:S01]  /*7160*/  F2FP.F16.F32.PACK_AB R32, R32, R54 ;  /* 0x000000362020723e */ /* 0x000fe200000000ff */
[----:B------:R-:W1:Y:S01]  /*7170*/  LDC R44, c[0x0][0x44c] ;  /* 0x00011300ff2c7b82 */ /* 0x000e620000000800 */
[----:B------:R-:W-:Y:S02]  /*7180*/  F2FP.F16.F32.PACK_AB R23, R23, R66 ;  /* 0x000000421717723e */ /* 0x000fe400000000ff */
[----:B------:R-:W-:Y:S02]  /*7190*/  F2FP.F16.F32.PACK_AB R17, R17, R56 ;  /* 0x000000381111723e */ /* 0x000fe400000000ff */
[----:B------:R-:W-:Y:S02]  /*71a0*/  F2FP.F16.F32.PACK_AB R16, R16, R60 ;  /* 0x0000003c1010723e */ /* 0x000fe400000000ff */
[----:B------:R-:W-:Y:S01]  /*71b0*/  SHF.L.U32 R60, R156, 0x2, RZ ;  /* 0x000000029c3c7819 */ /* 0x000fe200000006ff */
[----:B-1----:R-:W-:Y:S02]  /*71c0*/  IMAD R61, R44, UR5, RZ ;  /* 0x000000052c3d7c24 */ /* 0x002fe4000f8e02ff */
[----:B--2---:R-:W-:Y:S01]  /*71d0*/  FMUL.FTZ R10, R103, R10 ;  /* 0x0000000a670a7220 */ /* 0x004fe20000410000 */
[----:B---3--:R-:W-:Y:S03]  /*71e0*/  FMUL.FTZ R11, R102, R11 ;  /* 0x0000000b660b7220 */ /* 0x008fe60000410000 */
[----:B------:R-:W-:Y:S01]  /*71f0*/  FMUL.FTZ R5, R10, R5 ;  /* 0x000000050a057220 */ /* 0x000fe20000410000 */
[----:B----4-:R-:W-:Y:S01]  /*7200*/  FMUL.FTZ R14, R101, R14 ;  /* 0x0000000e650e7220 */ /* 0x010fe20000410000 */
[----:B------:R-:W-:Y:S01]  /*7210*/  FMUL.FTZ R8, R11, R4 ;  /* 0x000000040b087220 */ /* 0x000fe20000410000 */
[----:B------:R-:W-:Y:S02]  /*7220*/  FMUL.FTZ R15, R65, R15 ;  /* 0x0000000f410f7220 */ /* 0x000fe40000410000 */
[----:B------:R-:W-:Y:S01]  /*7230*/  FMUL.FTZ R14, R14, R3 ;  /* 0x000000030e0e7220 */ /* 0x000fe20000410000 */
[----:B------:R-:W-:Y:S01]  /*7240*/  FFMA.FTZ R3, -R230, R230, 1 ;  /* 0x3f800000e6037423 */ /* 0x000fe200000101e6 */
[----:B------:R-:W-:Y:S01]  /*7250*/  F2FP.F16.F32.PACK_AB R8, R8, R5 ;  /* 0x000000050808723e */ /* 0x000fe200000000ff */
[----:B------:R-:W-:Y:S01]  /*7260*/  FMUL.FTZ R15, R15, R0 ;  /* 0x000000000f0f7220 */ /* 0x000fe20000410000 */
[----:B------:R-:W-:Y:S01]  /*7270*/  FFMA.FTZ R0, -R229, R229, 1 ;  /* 0x3f800000e5007423 */ /* 0x000fe200000101e5 */
[----:B------:R-:W-:Y:S01]  /*7280*/  FMUL.FTZ R26, R64, R26 ;  /* 0x0000001a401a7220 */ /* 0x000fe20000410000 */
[----:B------:R-:W-:Y:S01]  /*7290*/  FMUL.FTZ R4, R3, UR10 ;  /* 0x0000000a03047c20 */ /* 0x000fe20008410000 */
[----:B------:R-:W-:Y:S01]  /*72a0*/  FFMA.FTZ R3, -R227, R227, 1 ;  /* 0x3f800000e3037423 */ /* 0x000fe200000101e3 */
[----:B------:R-:W-:Y:S01]  /*72b0*/  FMUL.FTZ R9, R0, UR10 ;  /* 0x0000000a00097c20 */ /* 0x000fe20008410000 */
[----:B------:R-:W-:Y:S01]  /*72c0*/  FFMA.FTZ R0, -R226, R226, 1 ;  /* 0x3f800000e2007423 */ /* 0x000fe200000101e2 */
[----:B------:R-:W-:Y:S01]  /*72d0*/  FMUL.FTZ R26, R26, R4 ;  /* 0x000000041a1a7220 */ /* 0x000fe20000410000 */
[----:B------:R-:W-:Y:S01]  /*72e0*/  FMUL.FTZ R4, R3, UR10 ;  /* 0x0000000a03047c20 */ /* 0x000fe20008410000 */
[----:B------:R-:W-:Y:S01]  /*72f0*/  STS [R113+0xa400], R8 ;  /* 0x00a4000871007388 */ /* 0x000fe20000000800 */
[----:B------:R-:W-:Y:S01]  /*7300*/  FMUL.FTZ R3, R0, UR10 ;  /* 0x0000000a00037c20 */ /* 0x000fe20008410000 */
[----:B------:R-:W-:Y:S01]  /*7310*/  F2FP.F16.F32.PACK_AB R0, R15, R14 ;  /* 0x0000000e0f00723e */ /* 0x000fe200000000ff */
[----:B------:R-:W-:Y:S01]  /*7320*/  FMUL.FTZ R9, R27, R9 ;  /* 0x000000091b097220 */ /* 0x000fe20000410000 */
[----:B------:R-:W-:Y:S01]  /*7330*/  STS [R163+0xa000], R19 ;  /* 0x00a00013a3007388 */ /* 0x000fe20000000800 */
[----:B------:R-:W-:Y:S01]  /*7340*/  FMUL.FTZ R31, R31, R3 ;  /* 0x000000031f1f7220 */ /* 0x000fe20000410000 */
[----:B------:R-:W-:Y:S01]  /*7350*/  FFMA.FTZ R3, -R206, R206, 1 ;  /* 0x3f800000ce037423 */ /* 0x000fe200000101ce */
[----:B------:R-:W-:Y:S01]  /*7360*/  FFMA.FTZ R5, -R211, R211, 1 ;  /* 0x3f800000d3057423 */ /* 0x000fe200000101d3 */
[----:B------:R1:W-:Y:S01]  /*7370*/  STS [R163+0xa400], R0 ;  /* 0x00a40000a3007388 */ /* 0x0003e20000000800 */
[----:B------:R-:W-:Y:S01]  /*7380*/  FMUL.FTZ R30, R30, R4 ;  /* 0x000000041e1e7220 */ /* 0x000fe20000410000 */
[----:B------:R-:W-:Y:S01]  /*7390*/  FMUL.FTZ R3, R3, UR10 ;  /* 0x0000000a03037c20 */ /* 0x000fe20008410000 */
[----:B------:R-:W-:Y:S01]  /*73a0*/  F2FP.F16.F32.PACK_AB R9, R9, R26 ;  /* 0x0000001a0909723e */ /* 0x000fe200000000ff */
[----:B------:R-:W-:Y:S01]  /*73b0*/  STS [R115+0x8000], R100 ;  /* 0x0080006473007388 */ /* 0x000fe20000000800 */
[----:B------:R-:W-:Y:S01]  /*73c0*/  FMUL.FTZ R5, R5, UR10 ;  /* 0x0000000a05057c20 */ /* 0x000fe20008410000 */
[----:B------:R-:W-:Y:S01]  /*73d0*/  FMUL.FTZ R47, R47, R3 ;  /* 0x000000032f2f7220 */ /* 0x000fe20000410000 */
[----:B------:R-:W-:Y:S01]  /*73e0*/  FFMA.FTZ R3, -R187, R187, 1 ;  /* 0x3f800000bb037423 */ /* 0x000fe200000101bb */
[----:B------:R-:W-:Y:S01]  /*73f0*/  STS [R115+0x8400], R36 ;  /* 0x0084002473007388 */ /* 0x000fe20000000800 */
[----:B------:R-:W-:Y:S01]  /*7400*/  FFMA.FTZ R4, -R207, R207, 1 ;  /* 0x3f800000cf047423 */ /* 0x000fe200000101cf */
[----:B------:R-:W-:Y:S01]  /*7410*/  FMUL.FTZ R43, R43, R5 ;  /* 0x000000052b2b7220 */ /* 0x000fe20000410000 */
[----:B------:R-:W-:Y:S01]  /*7420*/  FMUL.FTZ R3, R3, UR10 ;  /* 0x0000000a03037c20 */ /* 0x000fe20008410000 */
[----:B------:R-:W-:Y:S01]  /*7430*/  STS [R162+0x8000], R53 ;  /* 0x00800035a2007388 */ /* 0x000fe20000000800 */
[----:B------:R-:W-:Y:S01]  /*7440*/  FMUL.FTZ R4, R4, UR10 ;  /* 0x0000000a04047c20 */ /* 0x000fe20008410000 */
[----:B------:R-:W-:Y:S01]  /*7450*/  FFMA.FTZ R5, -R197, R197, 1 ;  /* 0x3f800000c5057423 */ /* 0x000fe200000101c5 */
[----:B------:R-:W-:Y:S01]  /*7460*/  FMUL.FTZ R7, R63, R3 ;  /* 0x000000033f077220 */ /* 0x000fe20000410000 */
[----:B------:R-:W-:Y:S01]  /*7470*/  STS [R162+0x8400], R33 ;  /* 0x00840021a2007388 */ /* 0x000fe20000000800 */
[----:B------:R-:W-:Y:S01]  /*7480*/  F2FP.F16.F32.PACK_AB R3, R31, R30 ;  /* 0x0000001e1f03723e */ /* 0x000fe200000000ff */
[----:B------:R-:W-:Y:S01]  /*7490*/  FMUL.FTZ R46, R46, R4 ;  /* 0x000000042e2e7220 */ /* 0x000fe20000410000 */
[----:B------:R-:W-:Y:S01]  /*74a0*/  FMUL.FTZ R5, R5, UR10 ;  /* 0x0000000a05057c20 */ /* 0x000fe20008410000 */
[----:B------:R-:W-:Y:S01]  /*74b0*/  STS [R115+0xa000], R18 ;  /* 0x00a0001273007388 */ /* 0x000fe20000000800 */
[----:B------:R-:W-:Y:S02]  /*74c0*/  FFMA.FTZ R4, -R189, R189, 1 ;  /* 0x3f800000bd047423 */ /* 0x000fe400000101bd */
[----:B------:R-:W-:Y:S01]  /*74d0*/  FMUL.FTZ R6, R59, R5 ;  /* 0x000000053b067220 */ /* 0x000fe20000410000 */
[----:B------:R-:W-:Y:S01]  /*74e0*/  STS [R115+0xa400], R9 ;  /* 0x00a4000973007388 */ /* 0x000fe20000000800 */
[----:B------:R-:W-:Y:S01]  /*74f0*/  FMUL.FTZ R4, R4, UR10 ;  /* 0x0000000a04047c20 */ /* 0x000fe20008410000 */
[----:B------:R-:W-:Y:S02]  /*7500*/  F2FP.F16.F32.PACK_AB R5, R43, R42 ;  /* 0x0000002a2b05723e */ /* 0x000fe400000000ff */
[----:B------:R-:W-:Y:S01]  /*7510*/  STS [R162+0xa000], R20 ;  /* 0x00a00014a2007388 */ /* 0x000fe20000000800 */
[----:B------:R-:W-:Y:S01]  /*7520*/  FMUL.FTZ R62, R62, R4 ;  /* 0x000000043e3e7220 */ /* 0x000fe20000410000 */
[----:B------:R-:W-:Y:S02]  /*7530*/  F2FP.F16.F32.PACK_AB R4, R47, R46 ;  /* 0x0000002e2f04723e */ /* 0x000fe400000000ff */
[----:B------:R2:W-:Y:S01]  /*7540*/  STS [R162+0xa400], R3 ;  /* 0x00a40003a2007388 */ /* 0x0005e20000000800 */
[----:B------:R-:W-:Y:S02]  /*7550*/  F2FP.F16.F32.PACK_AB R6, R6, R58 ;  /* 0x0000003a0606723e */ /* 0x000fe400000000ff */
[----:B------:R-:W-:Y:S01]  /*7560*/  F2FP.F16.F32.PACK_AB R7, R7, R62 ;  /* 0x0000003e0707723e */ /* 0x000fe200000000ff */
[----:B------:R-:W-:Y:S01]  /*7570*/  STS [R114+-0x8000], R52 ;  /* 0xff80003472007388 */ /* 0x000fe20000000800 */
[--C-:B-1----:R-:W-:Y:S03]  /*7580*/  SHF.R.U32.HI R0, RZ, 0x4, R156.reuse ;  /* 0x00000004ff007819 */ /* 0x102fe6000001169c */
[----:B------:R-:W-:Y:S01]  /*7590*/  STS [R114+-0x7c00], R21 ;  /* 0xff84001572007388 */ /* 0x000fe20000000800 */
[----:B------:R-:W-:Y:S02]  /*75a0*/  LOP3.LUT R59, R0, 0x8, RZ, 0xc0, !PT ;  /* 0x00000008003b7812 */ /* 0x000fe400078ec0ff */
[----:B------:R-:W-:Y:S01]  /*75b0*/  LEA R0, -R61, RZ, 0x7 ;  /* 0x000000ff3d007211 */ /* 0x000fe200078e39ff */
[----:B------:R-:W-:Y:S04]  /*75c0*/  STS [R160+-0x8000], R49 ;  /* 0xff800031a0007388 */ /* 0x000fe80000000800 */
[----:B------:R-:W-:Y:S04]  /*75d0*/  STS [R160+-0x7c00], R22 ;  /* 0xff840016a0007388 */ /* 0x000fe80000000800 */
[----:B------:R-:W-:Y:S04]  /*75e0*/  STS [R114+-0x6000], R12 ;  /* 0xffa0000c72007388 */ /* 0x000fe80000000800 */
[----:B------:R-:W-:Y:S01]  /*75f0*/  STS [R114+-0x5c00], R5 ;  /* 0xffa4000572007388 */ /* 0x000fe20000000800 */
[----:B--2---:R-:W-:Y:S03]  /*7600*/  LOP3.LUT R3, R59, 0x10, R156, 0xf8, !PT ;  /* 0x000000103b037812 */ /* 0x004fe600078ef89c */
[----:B------:R-:W-:Y:S01]  /*7610*/  STS [R160+-0x6000], R13 ;  /* 0xffa0000da0007388 */ /* 0x000fe20000000800 */
[----:B------:R-:W-:Y:S03]  /*7620*/  LOP3.LUT R3, R3, 0xc0, R158, 0xf8, !PT ;  /* 0x000000c003037812 */ /* 0x000fe600078ef89e */
[----:B------:R-:W-:Y:S01]  /*7630*/  STS [R160+-0x5c00], R4 ;  /* 0xffa40004a0007388 */ /* 0x000fe20000000800 */
[----:B------:R-:W-:Y:S03]  /*7640*/  LOP3.LUT R3, R3, 0x18, R60, 0x78, !PT ;  /* 0x0000001803037812 */ /* 0x000fe600078e783c */
[----:B------:R-:W-:Y:S01]  /*7650*/  STS [R159+-0x8000], R48 ;  /* 0xff8000309f007388 */ /* 0x000fe20000000800 */
[----:B------:R-:W-:Y:S03]  /*7660*/  LOP3.LUT R3, R3, 0x120, R158, 0xf8, !PT ;  /* 0x0000012003037812 */ /* 0x000fe600078ef89e */
[----:B------:R-:W-:Y:S01]  /*7670*/  STS [R159+-0x7c00], R32 ;  /* 0xff8400209f007388 */ /* 0x000fe20000000800 */
[----:B------:R-:W-:Y:S03]  /*7680*/  LEA R3, R3, UR4, 0x1 ;  /* 0x0000000403037c11 */ /* 0x000fe6000f8e08ff */
        /* <DEDUP_REMOVED lines=60> */
[----:B------:R-:W-:Y:S02]  /*7a50*/  LEA R6, P0, R0, R40, 0x2 ;  /* 0x0000002800067211 */ /* 0x000fe400078010ff */
[----:B------:R-:W-:Y:S02]  /*7a60*/  LOP3.LUT R4, R104, 0xd8, RZ, 0xc0, !PT ;  /* 0x000000d868047812 */ /* 0x000fe400078ec0ff */
[-C--:B--2---:R-:W-:Y:S05]  /*7a70*/  HMMA.16816.F32 R68, R16, R20.reuse, R68 ;  /* 0x000000141044723c */ /* 0x084fea0000001844 */
[----:B------:R-:W-:Y:S02]  /*7a80*/  MOV R106, R6 ;  /* 0x00000006006a7202 */ /* 0x000fe40000000f00 */
[----:B------:R-:W-:Y:S01]  /*7a90*/  LOP3.LUT R4, R4, 0x18, R156, 0x78, !PT ;  /* 0x0000001804047812 */ /* 0x000fe200078e789c */
[C---:B------:R-:W-:Y:S04]  /*7aa0*/  HMMA.16816.F32 R72, R24.reuse, R20, R72 ;  /* 0x000000141848723c */ /* 0x040fe80000001848 */
[----:B------:R-:W-:Y:S02]  /*7ab0*/  LOP3.LUT R5, R4, 0x1f20, R104, 0xf8, !PT ;  /* 0x00001f2004057812 */ /* 0x000fe400078ef868 */
[----:B------:R-:W-:Y:S02]  /*7ac0*/  LEA.HI.X.SX32 R4, R0, R41, 0x2, P0 ;  /* 0x0000002900047211 */ /* 0x000fe400000f16ff */
[-C--:B------:R-:W-:Y:S03]  /*7ad0*/  HMMA.16816.F32 R76, R24, R22.reuse, R76 ;  /* 0x00000016184c723c */ /* 0x080fe6000000184c */
[----:B------:R-:W-:Y:S02]  /*7ae0*/  MOV R107, R4 ;  /* 0x00000004006b7202 */ /* 0x000fe40000000f00 */
[----:B------:R-:W-:Y:S02]  /*7af0*/  LOP3.LUT R0, R157, 0x1c0, RZ, 0xc0, !PT ;  /* 0x000001c09d007812 */ /* 0x000fe400078ec0ff */
[----:B------:R-:W-:Y:S01]  /*7b00*/  LEA R102, R5, UR4, 0x1 ;  /* 0x0000000405667c11 */ /* 0x000fe2000f8e08ff */
[----:B------:R-:W-:Y:S01]  /*7b10*/  HMMA.16816.F32 R80, R16, R22, R80 ;  /* 0x000000161050723c */ /* 0x000fe20000001850 */
[----:B------:R1:W-:Y:S01]  /*7b20*/  STL.64 [R1+0x18], R106 ;  /* 0x0000186a01007387 */ /* 0x0003e20000100a00 */
[----:B------:R-:W-:Y:S07]  /*7b30*/  @!UPT UIADD3 URZ, UPT, UPT, URZ, URZ, URZ ;  /* 0x000000fffffff290 */ /* 0x000fee000fffe0ff */
[----:B------:R-:W-:Y:S11]  /*7b40*/  BRA.U !UP0, `(.L_x_371) ;  /* 0x0000000108587547 */ /* 0x000ff6000b800000 */
[----:B------:R-:W2:Y:S01]  /*7b50*/  LDL.LU R41, [R1+0x30] ;  /* 0x0000300001297983 */ /* 0x000ea20000300800 */
[----:B------:R-:W-:Y:S01]  /*7b60*/  IADD3 R5, P0, PT, RZ, -UR33, RZ ;  /* 0x80000021ff057c10 */ /* 0x000fe2000ff1e0ff */
[----:B------:R-:W-:Y:S02]  /*7b70*/  IMAD.U32 R7, RZ, RZ, UR18 ;  /* 0x00000012ff077e24 */ /* 0x000fe4000f8e00ff */
[----:B------:R-:W3:Y:S01]  /*7b80*/  LDL.LU R40, [R1+0x34] ;  /* 0x0000340001287983 */ /* 0x000ee20000300800 */
[----:B------:R-:W-:Y:S02]  /*7b90*/  IMAD.U32 R6, RZ, RZ, UR22 ;  /* 0x00000016ff067e24 */ /* 0x000fe4000f8e00ff */
[----:B------:R-:W-:Y:S05]  /*7ba0*/  IMAD.X R4, RZ, RZ, ~UR11, P0 ;  /* 0x8000000bff047e24 */ /* 0x000fea00080e06ff */
[----:B------:R-:W-:Y:S04]  /*7bb0*/  SHF.R.S64 R5, R5, 0x1f, R4 ;  /* 0x0000001f05057819 */ /* 0x000fe80000001004 */
[----:B---3--:R-:W-:Y:S01]  /*7bc0*/  IADD3 R40, P0, PT, R5, R40, RZ ;  /* 0x0000002805287210 */ /* 0x008fe20007f1e0ff */
[----:B------:R-:W-:Y:S03]  /*7bd0*/  IMAD.U32 R5, RZ, RZ, UR18 ;  /* 0x00000012ff057e24 */ /* 0x000fe6000f8e00ff */
[----:B--2---:R-:W-:Y:S01]  /*7be0*/  LEA.HI.X.SX32 R41, R4, R41, 0x1, P0 ;  /* 0x0000002904297211 */ /* 0x004fe200000f0eff */
[----:B------:R2:W-:Y:S01]  /*7bf0*/  STL [R1+0x34], R40 ;  /* 0x0000342801007387 */ /* 0x0005e20000100800 */
[----:B------:R-:W-:Y:S03]  /*7c00*/  LEA R4, P0, R5, R40, 0x1 ;  /* 0x0000002805047211 */ /* 0x000fe600078008ff */
[----:B------:R2:W-:Y:S01]  /*7c10*/  STL [R1+0x30], R41 ;  /* 0x0000302901007387 */ /* 0x0005e20000100800 */
[----:B------:R-:W-:Y:S01]  /*7c20*/  LEA.HI.X R5, R7, R41, R6, 0x1, P0 ;  /* 0x0000002907057211 */ /* 0x000fe200000f0c06 */
[----:B------:R-:W-:Y:S02]  /*7c30*/  IMAD.MOV.U32 R6, RZ, RZ, R40 ;  /* 0x000000ffff067224 */ /* 0x000fe400078e0028 */
[----:B------:R-:W-:Y:S05]  /*7c40*/  IMAD.MOV.U32 R7, RZ, RZ, R41 ;  /* 0x000000ffff077224 */ /* 0x000fea00078e0029 */
[----:B------:R-:W-:Y:S01]  /*7c50*/  @!PT LDS RZ, [RZ] ;  /* 0x00000000fffff984 */ /* 0x000fe20000000800 */
[----:B------:R-:W-:Y:S01]  /*7c60*/  @!PT LDS RZ, [RZ] ;  /* 0x00000000fffff984 */ /* 0x000fe20000000800 */
[----:B------:R-:W-:Y:S01]  /*7c70*/  @!PT LDS RZ, [RZ] ;  /* 0x00000000fffff984 */ /* 0x000fe20000000800 */
[----:B------:R2:W-:Y:S04]  /*7c80*/  LDGSTS.E.BYPASS.LTC128B.128 [R102+0x4000], desc[UR30][R6.64] ;  /* 0x0400000006667fae */ /* 0x0005e8000b981a1e */
[----:B------:R2:W-:Y:S04]  /*7c90*/  LDGSTS.E.BYPASS.LTC128B.128 [R102+0x5000], desc[UR30][R4.64] ;  /* 0x0500000004667fae */ /* 0x0005e8000b981a1e */
[----:B------:R-:W0:Y:S02]  /*7ca0*/  LDGDEPBAR ;  /* 0x00000000000079af */ /* 0x000e240000000000 */
.L_x_371:
[----:B------:R-:W3:Y:S01]  /*7cb0*/  LDL R112, [R1+0x20] ;  /* 0x0000200001707983 */ /* 0x000ee20000100800 */
[----:B------:R-:W-:Y:S01]  /*7cc0*/  LOP3.LUT R0, R0, 0x38, R104, 0xf8, !PT ;  /* 0x0000003800007812 */ /* 0x000fe200078ef868 */
[----:B------:R-:W-:Y:S01]  /*7cd0*/  IMAD.U32 R100, RZ, RZ, UR42 ;  /* 0x0000002aff647e24 */ /* 0x000fe2000f8e00ff */
[----:B------:R-:W-:Y:S01]  /*7ce0*/  PLOP3.LUT P1, PT, PT, PT, UP0, 0x80, 0x8 ;  /* 0x000000000008781c */ /* 0x000fe20003f2f008 */
[----:B------:R-:W4:Y:S01]  /*7cf0*/  LDL R111, [R1+0x44] ;  /* 0x00004400016f7983 */ /* 0x000f220000100800 */
[----:B------:R-:W-:Y:S01]  /*7d00*/  LOP3.LUT R0, R0, 0x8, R108, 0x78, !PT ;  /* 0x0000000800007812 */ /* 0x000fe200078e786c */
[----:B------:R-:W-:Y:S01]  /*7d10*/  IMAD.MOV.U32 R113, RZ, RZ, 0x4 ;  /* 0x00000004ff717424 */ /* 0x000fe200078e00ff */
[----:B------:R-:W-:Y:S01]  /*7d20*/  LEA R100, P0, R100, R106, 0x2 ;  /* 0x0000006a64647211 */ /* 0x000fe200078010ff */
[----:B------:R-:W5:Y:S01]  /*7d30*/  LDL R110, [R1+0x40] ;  /* 0x00004000016e7983 */ /* 0x000f620000100800 */
[----:B------:R-:W-:Y:S01]  /*7d40*/  LOP3.LUT R0, R154, R0, RZ, 0xfc, !PT ;  /* 0x000000009a007212 */ /* 0x000fe200078efcff */
[----:B------:R-:W-:Y:S02]  /*7d50*/  ULOP3.LUT UR8, UR43, 0x1, URZ, 0xc0, !UPT ;  /* 0x000000012b087892 */ /* 0x000fe4000f8ec0ff */
[----:B------:R-:W5:Y:S01]  /*7d60*/  LDL R109, [R1+0x3c] ;  /* 0x00003c00016d7983 */ /* 0x000f620000100800 */
[----:B------:R-:W-:Y:S01]  /*7d70*/  LEA R0, R0, UR4, 0x1 ;  /* 0x0000000400007c11 */ /* 0x000fe2000f8e08ff */
[----:B------:R-:W-:Y:S02]  /*7d80*/  UISETP.NE.U32.AND UP2, UPT, UR8, 0x1, UPT ;  /* 0x000000010800788c */ /* 0x000fe4000bf45070 */
[----:B------:R-:W5:Y:S01]  /*7d90*/  LDL R103, [R1+0x38] ;  /* 0x0000380001677983 */ /* 0x000f620000100800 */
[----:B------:R-:W-:Y:S01]  /*7da0*/  @UP0 UIADD3 UR14, UP3, UPT, UR52, -0x200, URZ ;  /* 0xfffffe00340e0890 */ /* 0x000fe2000ff7e0ff */
[C---:B------:R-:W-:Y:S01]  /*7db0*/  IMAD.IADD R57, R0.reuse, 0x1, R152 ;  /* 0x0000000100397824 */ /* 0x040fe200078e0298 */
[----:B------:R-:W-:Y:S01]  /*7dc0*/  UIADD3 UR15, UPT, UPT, UR43, -0x1, URZ ;  /* 0xffffffff2b0f7890 */ /* 0x000fe2000fffe0ff */
[----:B------:R-:W-:Y:S01]  /*7dd0*/  LDSM.16.MT88.4 R20, [R3+0x6000] ;  /* 0x006000000314783b */ /* 0x000fe20000004200 */
[C---:B------:R-:W-:Y:S01]  /*7de0*/  VIADD R8, R0.reuse, 0x8000 ;  /* 0x0000800000087836 */ /* 0x040fe20000000000 */
[----:B------:R-:W-:Y:S01]  /*7df0*/  @UP0 UIADD3.X UR8, UPT, UPT, UR53, -0x1, URZ, UP3, !UPT ;  /* 0xffffffff35080890 */ /* 0x000fe20009ffe4ff */
[----:B------:R-:W-:Y:S01]  /*7e00*/  VIADD R56, R0, 0x8040 ;  /* 0x0000804000387836 */ /* 0x000fe20000000000 */
[----:B------:R-:W1:Y:S01]  /*7e10*/  LDSM.16.M88.4 R16, [R0+0x8000] ;  /* 0x008000000010783b */ /* 0x000e620000000200 */
[----:B------:R-:W-:Y:S03]  /*7e20*/  @P2 VIADD R56, R8, 0xffffffc0 ;  /* 0xffffffc008382836 */ /* 0x000fe60000000000 */
[----:B------:R-:W1:Y:S01]  /*7e30*/  LDSM.16.M88.4 R12, [R0+0xa000] ;  /* 0x00a00000000c783b */ /* 0x000e620000000200 */
[----:B------:R-:W-:Y:S03]  /*7e40*/  IMAD.IADD R58, R152, 0x1, R56 ;  /* 0x00000001983a7824 */ /* 0x000fe600078e0238 */
[----:B------:R-:W-:Y:S04]  /*7e50*/  LDSM.16.MT88.4 R28, [R3+0x6400] ;  /* 0x00640000031c783b */ /* 0x000fe80000004200 */
[----:B------:R-:W1:Y:S04]  /*7e60*/  LDSM.16.M88.4 R24, [R57+0x8000] ;  /* 0x008000003918783b */ /* 0x000e680000000200 */
[----:B------:R-:W1:Y:S04]  /*7e70*/  LDSM.16.M88.4 R32, [R57+0xa000] ;  /* 0x00a000003920783b */ /* 0x000e680000000200 */
[----:B--2---:R-:W-:Y:S04]  /*7e80*/  LDSM.16.MT88.4 R40, [R3+0x6800] ;  /* 0x006800000328783b */ /* 0x004fe80000004200 */
[----:B------:R-:W2:Y:S04]  /*7e90*/  LDSM.16.M88.4 R36, [R56] ;  /* 0x000000003824783b */ /* 0x000ea80000000200 */
[----:B------:R-:W2:Y:S04]  /*7ea0*/  LDSM.16.M88.4 R44, [R56+0x2000] ;  /* 0x00200000382c783b */ /* 0x000ea80000000200 */
[----:B------:R-:W-:Y:S04]  /*7eb0*/  LDSM.16.MT88.4 R48, [R3+0x6c00] ;  /* 0x006c00000330783b */ /* 0x000fe80000004200 */
[----:B------:R-:W-:Y:S01]  /*7ec0*/  LDSM.16.M88.4 R52, [R58+0x2000] ;  /* 0x002000003a34783b */ /* 0x000fe20000000200 */
[-C--:B-1----:R-:W-:Y:S08]  /*7ed0*/  HMMA.16816.F32 R4, R16, R20.reuse, RZ ;  /* 0x000000141004723c */ /* 0x082ff000000018ff */
[C---:B------:R-:W-:Y:S08]  /*7ee0*/  HMMA.16816.F32 R8, R12.reuse, R20, RZ ;  /* 0x000000140c08723c */ /* 0x040ff000000018ff */
[-C--:B------:R-:W-:Y:S08]  /*7ef0*/  HMMA.16816.F32 R12, R12, R22.reuse, RZ ;  /* 0x000000160c0c723c */ /* 0x080ff000000018ff */
[----:B------:R-:W-:Y:S01]  /*7f00*/  HMMA.16816.F32 R16, R16, R22, RZ ;  /* 0x000000161010723c */ /* 0x000fe200000018ff */
[----:B------:R-:W1:Y:S07]  /*7f10*/  LDSM.16.M88.4 R20, [R58] ;  /* 0x000000003a14783b */ /* 0x000e6e0000000200 */
[-C--:B------:R-:W-:Y:S08]  /*7f20*/  HMMA.16816.F32 R4, R24, R28.reuse, R4 ;  /* 0x0000001c1804723c */ /* 0x080ff00000001804 */
[C---:B------:R-:W-:Y:S08]  /*7f30*/  HMMA.16816.F32 R8, R32.reuse, R28, R8 ;  /* 0x0000001c2008723c */ /* 0x040ff00000001808 */
[-C--:B------:R-:W-:Y:S01]  /*7f40*/  HMMA.16816.F32 R12, R32, R30.reuse, R12 ;  /* 0x0000001e200c723c */ /* 0x080fe2000000180c */
[----:B------:R-:W-:Y:S07]  /*7f50*/  LDSM.16.M88.4 R32, [R0+0xe000] ;  /* 0x00e000000020783b */ /* 0x000fee0000000200 */
[----:B------:R-:W-:Y:S01]  /*7f60*/  HMMA.16816.F32 R16, R24, R30, R16 ;  /* 0x0000001e1810723c */ /* 0x000fe20000001810 */
[----:B------:R-:W-:Y:S04]  /*7f70*/  LDSM.16.MT88.4 R28, [R3+0x7000] ;  /* 0x00700000031c783b */ /* 0x000fe80000004200 */
[----:B------:R1:W1:Y:S03]  /*7f80*/  LDSM.16.M88.4 R24, [R0+0xc000] ;  /* 0x00c000000018783b */ /* 0x0002660000000200 */
[-C--:B--2---:R-:W-:Y:S08]  /*7f90*/  HMMA.16816.F32 R4, R36, R40.reuse, R4 ;  /* 0x000000282404723c */ /* 0x084ff00000001804 */
[C---:B------:R-:W-:Y:S08]  /*7fa0*/  HMMA.16816.F32 R8, R44.reuse, R40, R8 ;  /* 0x000000282c08723c */ /* 0x040ff00000001808 */
[-C--:B------:R-:W-:Y:S01]  /*7fb0*/  HMMA.16816.F32 R12, R44, R42.reuse, R12 ;  /* 0x0000002a2c0c723c */ /* 0x080fe2000000180c */
[----:B------:R-:W-:Y:S01]  /*7fc0*/  LDSM.16.MT88.4 R44, [R3+0x7800] ;  /* 0x00780000032c783b */ /* 0x000fe20000004200 */
[----:B-1----:R-:W-:Y:S06]  /*7fd0*/  IMAD.U32 R0, RZ, RZ, UR42 ;  /* 0x0000002aff007e24 */ /* 0x002fec000f8e00ff */
[----:B------:R-:W-:Y:S01]  /*7fe0*/  HMMA.16816.F32 R16, R36, R42, R16 ;  /* 0x0000002a2410723c */ /* 0x000fe20000001810 */
[----:B------:R-:W-:Y:S03]  /*7ff0*/  LDSM.16.MT88.4 R40, [R3+0x7400] ;  /* 0x007400000328783b */ /* 0x000fe60000004200 */
[----:B------:R-:W-:Y:S01]  /*8000*/  LEA.HI.X.SX32 R101, R0, R107, 0x2, P0 ;  /* 0x0000006b00657211 */ /* 0x000fe200000f16ff */
[----:B------:R-:W1:Y:S01]  /*8010*/  LDSM.16.M88.4 R36, [R57+0xc000] ;  /* 0x00c000003924783b */ /* 0x000e620000000200 */
[C---:B------:R-:W-:Y:S02]  /*8020*/  LEA R66, P0, R61.reuse, R100, 0x5 ;  /* 0x000000643d427211 */ /* 0x040fe400078028ff */
[-C--:B------:R-:W-:Y:S05]  /*8030*/  HMMA.16816.F32 R4, R20, R48.reuse, R4 ;  /* 0x000000301404723c */ /* 0x080fea0000001804 */
[C---:B------:R-:W-:Y:S02]  /*8040*/  LEA.HI.X.SX32 R67, R61.reuse, R101, 0x5, P0 ;  /* 0x000000653d437211 */ /* 0x040fe400000f2eff */
[C---:B------:R-:W-:Y:S01]  /*8050*/  LEA R64, P0, R61.reuse, R66, 0x5 ;  /* 0x000000423d407211 */ /* 0x040fe200078028ff */
[C---:B------:R-:W-:Y:S04]  /*8060*/  HMMA.16816.F32 R8, R52.reuse, R48, R8 ;  /* 0x000000303408723c */ /* 0x040fe80000001808 */
[C---:B------:R-:W-:Y:S02]  /*8070*/  LEA.HI.X.SX32 R65, R61.reuse, R67, 0x5, P0 ;  /* 0x000000433d417211 */ /* 0x040fe400000f2eff */
[C---:B------:R-:W-:Y:S02]  /*8080*/  LEA R62, P0, R61.reuse, R64, 0x5 ;  /* 0x000000403d3e7211 */ /* 0x040fe400078028ff */
[-C--:B------:R-:W-:Y:S03]  /*8090*/  HMMA.16816.F32 R12, R52, R50.reuse, R12 ;  /* 0x00000032340c723c */ /* 0x080fe6000000180c */
[C---:B------:R-:W-:Y:S02]  /*80a0*/  LEA.HI.X.SX32 R63, R61.reuse, R65, 0x5, P0 ;  /* 0x000000413d3f7211 */ /* 0x040fe400000f2eff */
[C---:B------:R-:W-:Y:S02]  /*80b0*/  LEA R54, P0, R61.reuse, R62, 0x5 ;  /* 0x0000003e3d367211 */ /* 0x040fe400078028ff */
[----:B------:R-:W-:Y:S01]  /*80c0*/  @P1 SHF.R.U32.HI R0, RZ, 0x2, R156 ;  /* 0x00000002ff001819 */ /* 0x000fe2000001169c */
[----:B------:R-:W-:Y:S01]  /*80d0*/  HMMA.16816.F32 R16, R20, R50, R16 ;  /* 0x000000321410723c */ /* 0x000fe20000001810 */
[----:B------:R-:W2:Y:S03]  /*80e0*/  LDSM.16.M88.4 R20, [R57+0xe000] ;  /* 0x00e000003914783b */ /* 0x000ea60000000200 */
[C---:B------:R-:W-:Y:S02]  /*80f0*/  LEA.HI.X.SX32 R55, R61.reuse, R63, 0x5, P0 ;  /* 0x0000003f3d377211 */ /* 0x040fe400000f2eff */
[C---:B------:R-:W-:Y:S02]  /*8100*/  LEA R52, P0, R61.reuse, R54, 0x5 ;  /* 0x000000363d347211 */ /* 0x040fe400078028ff */
[-C--:B------:R-:W-:Y:S05]  /*8110*/  HMMA.16816.F32 R4, R24, R28.reuse, R4 ;  /* 0x0000001c1804723c */ /* 0x080fea0000001804 */
        /* <DEDUP_REMOVED lines=9> */
[----:B------:R-:W2:Y:S04]  /*81b0*/  LDSM.16.M88.4 R24, [R56+0x6000] ;  /* 0x006000003818783b */ /* 0x000ea80000000200 */
[----:B------:R-:W-:Y:S03]  /*81c0*/  LDSM.16.MT88.4 R28, [R3+0x7c00] ;  /* 0x007c0000031c783b */ /* 0x000fe60000004200 */
[-C--:B-1----:R-:W-:Y:S08]  /*81d0*/  HMMA.16816.F32 R4, R36, R40.reuse, R4 ;  /* 0x000000282404723c */ /* 0x082ff00000001804 */
[C---:B--2---:R-:W-:Y:S08]  /*81e0*/  HMMA.16816.F32 R8, R20.reuse, R40, R8 ;  /* 0x000000281408723c */ /* 0x044ff00000001808 */
[-C--:B------:R-:W-:Y:S01]  /*81f0*/  HMMA.16816.F32 R12, R20, R42.reuse, R12 ;  /* 0x0000002a140c723c */ /* 0x080fe2000000180c */
[----:B------:R-:W1:Y:S07]  /*8200*/  LDSM.16.M88.4 R20, [R58+0x4000] ;  /* 0x004000003a14783b */ /* 0x000e6e0000000200 */
[----:B------:R-:W-:Y:S01]  /*8210*/  HMMA.16816.F32 R16, R36, R42, R16 ;  /* 0x0000002a2410723c */ /* 0x000fe20000001810 */
[----:B------:R-:W2:Y:S03]  /*8220*/  LDSM.16.M88.4 R36, [R58+0x6000] ;  /* 0x006000003a24783b */ /* 0x000ea60000000200 */
[C---:B------:R-:W-:Y:S04]  /*8230*/  LEA R42, P0, R61.reuse, R48, 0x5 ;  /* 0x000000303d2a7211 */ /* 0x040fe800078028ff */
[-C--:B------:R-:W-:Y:S05]  /*8240*/  HMMA.16816.F32 R4, R32, R44.reuse, R4 ;  /* 0x0000002c2004723c */ /* 0x080fea0000001804 */
[C---:B------:R-:W-:Y:S02]  /*8250*/  LEA.HI.X.SX32 R43, R61.reuse, R49, 0x5, P0 ;  /* 0x000000313d2b7211 */ /* 0x040fe400000f2eff */
[C---:B------:R-:W-:Y:S01]  /*8260*/  LEA R40, P0, R61.reuse, R42, 0x5 ;  /* 0x0000002a3d287211 */ /* 0x040fe200078028ff */
[C---:B------:R-:W-:Y:S04]  /*8270*/  HMMA.16816.F32 R8, R24.reuse, R44, R8 ;  /* 0x0000002c1808723c */ /* 0x040fe80000001808 */
[C---:B------:R-:W-:Y:S04]  /*8280*/  LEA.HI.X.SX32 R41, R61.reuse, R43, 0x5, P0 ;  /* 0x0000002b3d297211 */ /* 0x040fe800000f2eff */
[-C--:B------:R-:W-:Y:S08]  /*8290*/  HMMA.16816.F32 R12, R24, R46.reuse, R12 ;  /* 0x0000002e180c723c */ /* 0x080ff0000000180c */
[----:B------:R-:W-:Y:S04]  /*82a0*/  HMMA.16816.F32 R16, R32, R46, R16 ;  /* 0x0000002e2010723c */ /* 0x000fe80000001810 */
[C---:B------:R-:W-:Y:S04]  /*82b0*/  LEA R32, P0, R61.reuse, R40, 0x5 ;  /* 0x000000283d207211 */ /* 0x040fe800078028ff */
[-C--:B-1----:R-:W-:Y:S05]  /*82c0*/  HMMA.16816.F32 R4, R20, R28.reuse, R4 ;  /* 0x0000001c1404723c */ /* 0x082fea0000001804 */
[----:B------:R-:W-:Y:S03]  /*82d0*/  LEA.HI.X.SX32 R33, R61, R41, 0x5, P0 ;  /* 0x000000293d217211 */ /* 0x000fe600000f2eff */
[C---:B--2---:R-:W-:Y:S04]  /*82e0*/  HMMA.16816.F32 R8, R36.reuse, R28, R8 ;  /* 0x0000001c2408723c */ /* 0x044fe80000001808 */
[----:B---3--:R-:W-:Y:S01]  /*82f0*/  @P1 LOP3.LUT R112, R105, 0x7, R0, 0xf8, !PT ;  /* 0x0000000769701812 */ /* 0x008fe200078ef800 */
[----:B------:R-:W-:Y:S01]  /*8300*/  VIADD R0, R148, 0xffffe000 ;  /* 0xffffe00094007836 */ /* 0x000fe20000000000 */
[C---:B------:R-:W-:Y:S02]  /*8310*/  LEA R28, P0, R61.reuse, R32, 0x5 ;  /* 0x000000203d1c7211 */ /* 0x040fe400078028ff */
[-C--:B------:R-:W-:Y:S01]  /*8320*/  HMMA.16816.F32 R12, R36, R30.reuse, R12 ;  /* 0x0000001e240c723c */ /* 0x080fe2000000180c */
[----:B------:R-:W-:Y:S02]  /*8330*/  LDSM.16.MT88.4 R36, [R2+UR4+0xd000] ;  /* 0x00d000040224783b */ /* 0x000fe40008004200 */
[----:B------:R-:W-:Y:S01]  /*8340*/  @P1 IMAD.WIDE.U32 R24, R112, R113, UR52 ;  /* 0x0000003470181e25 */ /* 0x000fe2000f8e0071 */
[C---:B------:R-:W-:Y:S01]  /*8350*/  LEA.HI.X.SX32 R29, R61.reuse, R33, 0x5, P0 ;  /* 0x000000213d1d7211 */ /* 0x040fe200000f2eff */
[----:B------:R-:W-:Y:S01]  /*8360*/  @P1 STL [R1+0x20], R112 ;  /* 0x0000207001001387 */ /* 0x000fe20000100800 */
[C---:B------:R-:W-:Y:S01]  /*8370*/  LEA R26, P0, R61.reuse, R28, 0x5 ;  /* 0x0000001c3d1a7211 */ /* 0x040fe200078028ff */
[----:B------:R-:W-:Y:S01]  /*8380*/  @UP0 UMOV UR52, UR14 ;  /* 0x0000000e00340c82 */ /* 0x000fe20008000000 */
[----:B------:R-:W-:Y:S01]  /*8390*/  HMMA.16816.F32 R16, R20, R30, R16 ;  /* 0x0000001e1410723c */ /* 0x000fe20000001810 */
[----:B----4-:R-:W2:Y:S01]  /*83a0*/  @P1 LDG.E R111, desc[UR30][R24.64+-0x200] ;  /* 0xfffe001e186f1981 */ /* 0x010ea2000c1e1900 */
[----:B------:R-:W-:Y:S02]  /*83b0*/  @UP0 UMOV UR53, UR8 ;  /* 0x0000000800350c82 */ /* 0x000fe40008000000 */
[C---:B------:R-:W-:Y:S01]  /*83c0*/  LEA.HI.X.SX32 R27, R61.reuse, R29, 0x5, P0 ;  /* 0x0000001d3d1b7211 */ /* 0x040fe200000f2eff */
[----:B-----5:R-:W3:Y:S01]  /*83d0*/  @P1 LDG.E R110, desc[UR30][R24.64+-0x1e0] ;  /* 0xfffe201e186e1981 */ /* 0x020ee2000c1e1900 */
[C---:B------:R-:W-:Y:S03]  /*83e0*/  LEA R20, P0, R61.reuse, R26, 0x5 ;  /* 0x0000001a3d147211 */ /* 0x040fe600078028ff */
[----:B------:R-:W4:Y:S01]  /*83f0*/  @P1 LDG.E R109, desc[UR30][R24.64+-0x100] ;  /* 0xffff001e186d1981 */ /* 0x000f22000c1e1900 */
[C---:B------:R-:W-:Y:S03]  /*8400*/  LEA.HI.X.SX32 R21, R61.reuse, R27, 0x5, P0 ;  /* 0x0000001b3d157211 */ /* 0x040fe600000f2eff */
[----:B------:R1:W5:Y:S04]  /*8410*/  @P1 LDG.E R103, desc[UR30][R24.64+-0xe0] ;  /* 0xffff201e18671981 */ /* 0x000368000c1e1900 */
[----:B------:R1:W-:Y:S04]  /*8420*/  REDG.E.ADD.F32.FTZ.RN.STRONG.GPU desc[UR30][R106.64], R4 ;  /* 0x000000046a0079a6 */ /* 0x0003e8000c12f31e */
[----:B------:R1:W-:Y:S04]  /*8430*/  REDG.E.ADD.F32.FTZ.RN.STRONG.GPU desc[UR30][R100.64], R5 ;  /* 0x00000005640079a6 */ /* 0x0003e8000c12f31e */
[----:B------:R-:W-:Y:S04]  /*8440*/  REDG.E.ADD.F32.FTZ.RN.STRONG.GPU desc[UR30][R66.64], R6 ;  /* 0x00000006420079a6 */ /* 0x000fe8000c12f31e */
[----:B------:R-:W-:Y:S04]  /*8450*/  REDG.E.ADD.F32.FTZ.RN.STRONG.GPU desc[UR30][R64.64], R7 ;  /* 0x00000007400079a6 */ /* 0x000fe8000c12f31e */
[----:B------:R-:W-:Y:S04]  /*8460*/  REDG.E.ADD.F32.FTZ.RN.STRONG.GPU desc[UR30][R62.64], R8 ;  /* 0x000000083e0079a6 */ /* 0x000fe8000c12f31e */
[----:B------:R-:W-:Y:S04]  /*8470*/  REDG.E.ADD.F32.FTZ.RN.STRONG.GPU desc[UR30][R54.64], R9 ;  /* 0x00000009360079a6 */ /* 0x000fe8000c12f31e */
[----:B------:R-:W-:Y:S01]  /*8480*/  REDG.E.ADD.F32.FTZ.RN.STRONG.GPU desc[UR30][R52.64], R10 ;  /* 0x0000000a340079a6 */ /* 0x000fe2000c12f31e */
[C---:B-1----:R-:W-:Y:S03]  /*8490*/  LEA R4, P0, R61.reuse, R20, 0x5 ;  /* 0x000000143d047211 */ /* 0x042fe600078028ff */
[----:B------:R-:W-:Y:S01]  /*84a0*/  REDG.E.ADD.F32.FTZ.RN.STRONG.GPU desc[UR30][R50.64], R11 ;  /* 0x0000000b320079a6 */ /* 0x000fe2000c12f31e */
[----:B------:R-:W-:Y:S03]  /*84b0*/  LEA.HI.X.SX32 R5, R61, R21, 0x5, P0 ;  /* 0x000000153d057211 */ /* 0x000fe600000f2eff */
[----:B------:R-:W-:Y:S01]  /*84c0*/  REDG.E.ADD.F32.FTZ.RN.STRONG.GPU desc[UR30][R48.64], R16 ;  /* 0x00000010300079a6 */ /* 0x000fe2000c12f31e */
[----:B------:R-:W-:Y:S01]  /*84d0*/  PLOP3.LUT P0, PT, PT, PT, UP2, 0x80, 0x8 ;  /* 0x000000000008781c */ /* 0x000fe20003f0f028 */
[----:B------:R-:W-:Y:S02]  /*84e0*/  @UP0 UIADD3 UR20, UP2, UPT, UR20, -0x200, URZ ;  /* 0xfffffe0014140890 */ /* 0x000fe4000ff5e0ff */
[----:B------:R-:W-:Y:S02]  /*84f0*/  REDG.E.ADD.F32.FTZ.RN.STRONG.GPU desc[UR30][R42.64], R17 ;  /* 0x000000112a0079a6 */ /* 0x000fe4000c12f31e */
[----:B------:R-:W-:Y:S02]  /*8500*/  @UP0 UIADD3.X UR19, UPT, UPT, UR19, -0x1, URZ, UP2, !UPT ;  /* 0xffffffff13130890 */ /* 0x000fe400097fe4ff */
[----:B------:R-:W-:Y:S01]  /*8510*/  REDG.E.ADD.F32.FTZ.RN.STRONG.GPU desc[UR30][R40.64], R18 ;  /* 0x00000012280079a6 */ /* 0x000fe2000c12f31e */
[----:B------:R-:W-:Y:S03]  /*8520*/  UISETP.GT.AND UP2, UPT, UR43, URZ, UPT ;  /* 0x000000ff2b00728c */ /* 0x000fe6000bf44270 */
[----:B------:R-:W-:Y:S01]  /*8530*/  REDG.E.ADD.F32.FTZ.RN.STRONG.GPU desc[UR30][R32.64], R19 ;  /* 0x00000013200079a6 */ /* 0x000fe2000c12f31e */
[----:B------:R-:W-:Y:S01]  /*8540*/  UMOV UR43, UR15 ;  /* 0x0000000f002b7c82 */ /* 0x000fe20008000000 */
[----:B------:R-:W-:Y:S02]  /*8550*/  @P0 VIADD R0, R148, 0x2000 ;  /* 0x0000200094000836 */ /* 0x000fe40000000000 */
[----:B------:R-:W-:Y:S04]  /*8560*/  REDG.E.ADD.F32.FTZ.RN.STRONG.GPU desc[UR30][R28.64], R12 ;  /* 0x0000000c1c0079a6 */ /* 0x000fe8000c12f31e */
[----:B------:R-:W-:Y:S04]  /*8570*/  REDG.E.ADD.F32.FTZ.RN.STRONG.GPU desc[UR30][R26.64], R13 ;  /* 0x0000000d1a0079a6 */ /* 0x000fe8000c12f31e */
[----:B------:R-:W-:Y:S04]  /*8580*/  REDG.E.ADD.F32.FTZ.RN.STRONG.GPU desc[UR30][R20.64], R14 ;  /* 0x0000000e140079a6 */ /* 0x000fe8000c12f31e */
[----:B------:R-:W-:Y:S04]  /*8590*/  REDG.E.ADD.F32.FTZ.RN.STRONG.GPU desc[UR30][R4.64], R15 ;  /* 0x0000000f040079a6 */ /* 0x000fe8000c12f31e */
[----:B------:R-:W-:Y:S04]  /*85a0*/  LDSM.16.MT88.4 R4, [R2+UR4+0x8000] ;  /* 0x008000040204783b */ /* 0x000fe80008004200 */
[----:B------:R-:W1:Y:S04]  /*85b0*/  LDSM.16.MT88.4 R8, [R148] ;  /* 0x000000009408783b */ /* 0x000e680000004200 */
[----:B------:R-:W1:Y:S04]  /*85c0*/  LDSM.16.MT88.4 R12, [R2+UR4+0xc000] ;  /* 0x00c00004020c783b */ /* 0x000e680008004200 */
[----:B------:R-:W-:Y:S04]  /*85d0*/  LDSM.16.MT88.4 R16, [R2+UR4+0x8800] ;  /* 0x008800040210783b */ /* 0x000fe80008004200 */
[----:B------:R-:W1:Y:S04]  /*85e0*/  LDSM.16.MT88.4 R20, [R148+0x400] ;  /* 0x000400009414783b */ /* 0x000e680000004200 */
[----:B------:R-:W1:Y:S04]  /*85f0*/  LDSM.16.MT88.4 R24, [R2+UR4+0xc800] ;  /* 0x00c800040218783b */ /* 0x000e680008004200 */
[----:B------:R-:W-:Y:S04]  /*8600*/  LDSM.16.MT88.4 R28, [R2+UR4+0x9000] ;  /* 0x00900004021c783b */ /* 0x000fe80008004200 */
[----:B------:R-:W1:Y:S02]  /*8610*/  LDSM.16.MT88.4 R32, [R148+0x800] ;  /* 0x000800009420783b */ /* 0x000e640000004200 */
[-C--:B-1----:R-:W-:Y:S08]  /*8620*/  HMMA.16816.F32 R84, R4, R8.reuse, R84 ;  /* 0x000000080454723c */ /* 0x082ff00000001854 */
[C---:B------:R-:W-:Y:S08]  /*8630*/  HMMA.16816.F32 R88, R12.reuse, R8, R88 ;  /* 0x000000080c58723c */ /* 0x040ff00000001858 */
[-C--:B------:R-:W-:Y:S01]  /*8640*/  HMMA.16816.F32 R92, R12, R10.reuse, R92 ;  /* 0x0000000a0c5c723c */ /* 0x080fe2000000185c */
[----:B------:R-:W-:Y:S07]  /*8650*/  LDSM.16.MT88.4 R12, [R2+UR4+0xd800] ;  /* 0x00d80004020c783b */ /* 0x000fee0008004200 */
[----:B------:R-:W-:Y:S01]  /*8660*/  HMMA.16816.F32 R96, R4, R10, R96 ;  /* 0x0000000a0460723c */ /* 0x000fe20000001860 */
[----:B------:R-:W-:Y:S04]  /*8670*/  LDSM.16.MT88.4 R4, [R2+UR4+0x9800] ;  /* 0x009800040204783b */ /* 0x000fe80008004200 */
[----:B------:R-:W1:Y:S03]  /*8680*/  LDSM.16.MT88.4 R8, [R148+0xc00] ;  /* 0x000c00009408783b */ /* 0x000e660000004200 */
[-C--:B------:R-:W-:Y:S08]  /*8690*/  HMMA.16816.F32 R84, R16, R20.reuse, R84 ;  /* 0x000000141054723c */ /* 0x080ff00000001854 */
        /* <DEDUP_REMOVED lines=26> */
[----:B------:R1:W5:Y:S03]  /*8840*/  LDSM.16.MT88.4 R20, [R148+0x1c00] ;  /* 0x001c00009414783b */ /* 0x0003660000004200 */
[-C--:B--2---:R-:W-:Y:S08]  /*8850*/  HMMA.16816.F32 R84, R28, R32.reuse, R84 ;  /* 0x000000201c54723c */ /* 0x084ff00000001854 */
[C---:B------:R-:W-:Y:S08]  /*8860*/  HMMA.16816.F32 R88, R36.reuse, R32, R88 ;  /* 0x000000202458723c */ /* 0x040ff00000001858 */
[-C--:B------:R-:W-:Y:S01]  /*8870*/  HMMA.16816.F32 R92, R36, R34.reuse, R92 ;  /* 0x00000022245c723c */ /* 0x080fe2000000185c */
[----:B------:R2:W-:Y:S02]  /*8880*/  @P1 STL [R1+0x44], R111 ;  /* 0x0000446f01001387 */ /* 0x0005e40000100800 */
[----:B-1----:R-:W-:Y:S02]  /*8890*/  IMAD.MOV.U32 R148, RZ, RZ, R0 ;  /* 0x000000ffff947224 */ /* 0x002fe400078e0000 */
[----:B---3--:R2:W-:Y:S03]  /*88a0*/  @P1 STL [R1+0x40], R110 ;  /* 0x0000406e01001387 */ /* 0x0085e60000100800 */
[----:B------:R-:W-:Y:S01]  /*88b0*/  HMMA.16816.F32 R96, R28, R34, R96 ;  /* 0x000000221c60723c */ /* 0x000fe20000001860 */
[----:B----4-:R2:W-:Y:S04]  /*88c0*/  @P1 STL [R1+0x3c], R109 ;  /* 0x00003c6d01001387 */ /* 0x0105e80000100800 */
[----:B-----5:R2:W-:Y:S03]  /*88d0*/  @P1 STL [R1+0x38], R103 ;  /* 0x0000386701001387 */ /* 0x0205e60000100800 */
[-C--:B------:R-:W-:Y:S08]  /*88e0*/  HMMA.16816.F32 R84, R4, R8.reuse, R84 ;  /* 0x000000080454723c */ /* 0x080ff00000001854 */
[C---:B------:R-:W-:Y:S08]  /*88f0*/  HMMA.16816.F32 R88, R12.reuse, R8, R88 ;  /* 0x000000080c58723c */ /* 0x040ff00000001858 */
[-C--:B------:R-:W-:Y:S08]  /*8900*/  HMMA.16816.F32 R92, R12, R10.reuse, R92 ;  /* 0x0000000a0c5c723c */ /* 0x080ff0000000185c */
[----:B------:R-:W-:Y:S08]  /*8910*/  HMMA.16816.F32 R96, R4, R10, R96 ;  /* 0x0000000a0460723c */ /* 0x000ff00000001860 */
[-C--:B------:R-:W-:Y:S08]  /*8920*/  HMMA.16816.F32 R84, R16, R20.reuse, R84 ;  /* 0x000000141054723c */ /* 0x080ff00000001854 */
[C---:B------:R-:W-:Y:S08]  /*8930*/  HMMA.16816.F32 R88, R24.reuse, R20, R88 ;  /* 0x000000141858723c */ /* 0x040ff00000001858 */
[-C--:B------:R-:W-:Y:S08]  /*8940*/  HMMA.16816.F32 R92, R24, R22.reuse, R92 ;  /* 0x00000016185c723c */ /* 0x080ff0000000185c */
[----:B------:R-:W-:Y:S01]  /*8950*/  HMMA.16816.F32 R96, R16, R22, R96 ;  /* 0x000000161060723c */ /* 0x000fe20000001860 */
[----:B------:R-:W-:Y:S08]  /*8960*/  @!UPT UIADD3 URZ, UPT, UPT, URZ, URZ, URZ ;  /* 0x000000fffffff290 */ /* 0x000ff0000fffe0ff */
[----:B--2---:R-:W-:Y:S11]  /*8970*/  BRA.U UP2, `(.L_x_372) ;  /* 0xffffffa102487547 */ /* 0x004ff6000b83ffff */
[----:B------:R-:W2:Y:S01]  /*8980*/  LDL R11, [R1+0x50] ;  /* 0x00005000010b7983 */ /* 0x000ea20000100800 */
[C---:B------:R-:W-:Y:S01]  /*8990*/  IMAD.SHL.U32 R2, R156.reuse, 0x10, RZ ;  /* 0x000000109c027824 */ /* 0x040fe200078e00ff */
[----:B------:R-:W1:Y:S01]  /*89a0*/  LDCU UR5, c[0x0][0x500] ;  /* 0x0000a000ff0577ac */ /* 0x000e620008000800 */
[----:B------:R-:W-:Y:S01]  /*89b0*/  IMAD.SHL.U32 R103, R156, 0x2, RZ ;  /* 0x000000029c677824 */ /* 0x000fe200078e00ff */
[----:B------:R-:W-:Y:S02]  /*89c0*/  F2FP.F16.F32.PACK_AB R68, R69, R68 ;  /* 0x000000444544723e */ /* 0x000fe400000000ff */
[----:B------:R-:W-:Y:S02]  /*89d0*/  LOP3.LUT R2, R2, 0x600, RZ, 0xc0, !PT ;  /* 0x0000060002027812 */ /* 0x000fe400078ec0ff */
[----:B------:R-:W-:Y:S02]  /*89e0*/  LOP3.LUT R0, R104, 0xc0, RZ, 0xc0, !PT ;  /* 0x000000c068007812 */ /* 0x000fe400078ec0ff */
[----:B------:R-:W-:-:S02]  /*89f0*/  LOP3.LUT R2, R2, 0x6, R103, 0xf8, !PT ;  /* 0x0000000602027812 */ /* 0x000fc400078ef867 */
[----:B------:R-:W-:Y:S02]  /*8a00*/  LOP3.LUT R0, R0, 0x18, R156, 0xf8, !PT ;  /* 0x0000001800007812 */ /* 0x000fe400078ef89c */
[----:B------:R-:W-:Y:S02]  /*8a10*/  LOP3.LUT R2, R2, 0x20, R104, 0xf8, !PT ;  /* 0x0000002002027812 */ /* 0x000fe400078ef868 */
[----:B------:R-:W-:Y:S02]  /*8a20*/  F2FP.F16.F32.PACK_AB R70, R71, R70 ;  /* 0x000000464746723e */ /* 0x000fe400000000ff */
[----:B------:R-:W-:Y:S01]  /*8a30*/  LOP3.LUT R0, R2, R0, R59, 0xf6, !PT ;  /* 0x0000000002007212 */ /* 0x000fe200078ef63b */
        /* <DEDUP_REMOVED lines=12> */
[----:B------:R-:W-:Y:S01]  /*8b00*/  LOP3.LUT R2, R60, 0x40, RZ, 0xc0, !PT ;  /* 0x000000403c027812 */ /* 0x000fe200078ec0ff */
[----:B------:R-:W-:Y:S01]  /*8b10*/  FMUL.FTZ R92, R92, UR5 ;  /* 0x000000055c5c7c20 */ /* 0x000fe20008410000 */
[----:B------:R-:W-:Y:S01]  /*8b20*/  LEA R0, R0, UR4, 0x1 ;  /* 0x0000000400007c11 */ /* 0x000fe2000f8e08ff */
[----:B------:R-:W-:Y:S01]  /*8b30*/  FMUL.FTZ R4, R93, UR5 ;  /* 0x000000055d047c20 */ /* 0x000fe20008410000 */
[----:B------:R-:W-:Y:S01]  /*8b40*/  FMUL.FTZ R94, R94, UR5 ;  /* 0x000000055e5e7c20 */ /* 0x000fe20008410000 */
[----:B------:R-:W-:Y:S01]  /*8b50*/  FMUL.FTZ R3, R95, UR5 ;  /* 0x000000055f037c20 */ /* 0x000fe20008410000 */
[----:B------:R-:W-:Y:S01]  /*8b60*/  F2FP.F16.F32.PACK_AB R10, R10, R84 ;  /* 0x000000540a0a723e */ /* 0x000fe200000000ff */
[----:B------:R-:W-:Y:S01]  /*8b70*/  BAR.SYNC.DEFER_BLOCKING 0x0 ;  /* 0x0000000000007b1d */ /* 0x000fe20000010000 */
[----:B------:R-:W-:-:S02]  /*8b80*/  F2FP.F16.F32.PACK_AB R9, R9, R86 ;  /* 0x000000560909723e */ /* 0x000fc400000000ff */
[----:B------:R-:W-:Y:S02]  /*8b90*/  F2FP.F16.F32.PACK_AB R6, R6, R96 ;  /* 0x000000600606723e */ /* 0x000fe400000000ff */
[----:B------:R-:W-:Y:S02]  /*8ba0*/  F2FP.F16.F32.PACK_AB R5, R5, R98 ;  /* 0x000000620505723e */ /* 0x000fe400000000ff */
[----:B------:R-:W-:Y:S02]  /*8bb0*/  IADD3 R2, PT, PT, -R2, 0x6000, R0 ;  /* 0x0000600002027810 */ /* 0x000fe40007ffe100 */
[----:B------:R-:W-:Y:S02]  /*8bc0*/  F2FP.F16.F32.PACK_AB R8, R8, R88 ;  /* 0x000000580808723e */ /* 0x000fe400000000ff */
[----:B------:R-:W-:Y:S02]  /*8bd0*/  F2FP.F16.F32.PACK_AB R7, R7, R90 ;  /* 0x0000005a0707723e */ /* 0x000fe400000000ff */
[----:B------:R-:W-:-:S02]  /*8be0*/  F2FP.F16.F32.PACK_AB R4, R4, R92 ;  /* 0x0000005c0404723e */ /* 0x000fc400000000ff */
        /* <DEDUP_REMOVED lines=23> */
[----:B------:R-:W-:Y:S01]  /*8d60*/  UMOV UR39, UR24 ;  /* 0x0000001800277c82 */ /* 0x000fe20008000000 */
[----:B--2---:R-:W-:-:S13]  /*8d70*/  ISETP.NE.AND P0, PT, R11, -0x1, PT ;  /* 0xffffffff0b00780c */ /* 0x004fda0003f05270 */
[----:B-1----:R-:W-:Y:S05]  /*8d80*/  @P0 BRA `(.L_x_373) ;  /* 0x0000000000400947 */ /* 0x002fea0003800000 */
[----:B------:R-:W1:Y:S01]  /*8d90*/  LDCU.64 UR14, c[0x0][0x5c0] ;  /* 0x0000b800ff0e77ac */ /* 0x000e620008000a00 */
[----:B------:R-:W-:Y:S01]  /*8da0*/  MOV R0, UR35 ;  /* 0x0000002300007c02 */ /* 0x000fe20008000f00 */
[----:B------:R-:W2:Y:S03]  /*8db0*/  LDCU.64 UR8, c[0x0][0x5a8] ;  /* 0x0000b500ff0877ac */ /* 0x000ea60008000a00 */
[----:B------:R-:W-:Y:S02]  /*8dc0*/  SHF.R.S32.HI R0, RZ, 0x1f, R0 ;  /* 0x0000001fff007819 */ /* 0x000fe40000011400 */
[----:B-1----:R-:W-:-:S03]  /*8dd0*/  MOV R2, UR14 ;  /* 0x0000000e00027c02 */ /* 0x002fc60008000f00 */
[----:B------:R-:W-:Y:S01]  /*8de0*/  IMAD R0, R0, UR14, RZ ;  /* 0x0000000e00007c24 */ /* 0x000fe2000f8e02ff */
[----:B------:R-:W-:Y:S01]  /*8df0*/  MOV R4, UR15 ;  /* 0x0000000f00047c02 */ /* 0x000fe20008000f00 */
[----:B------:R-:W-:-:S04]  /*8e00*/  IMAD.WIDE.U32 R2, R2, UR35, RZ ;  /* 0x0000002302027c25 */ /* 0x000fc8000f8e00ff */
[----:B------:R-:W-:Y:S01]  /*8e10*/  IMAD R0, R4, UR35, R0 ;  /* 0x0000002304007c24 */ /* 0x000fe2000f8e0200 */
[----:B--2---:R-:W-:-:S04]  /*8e20*/  MOV R4, UR9 ;  /* 0x0000000900047c02 */ /* 0x004fc80008000f00 */
[----:B------:R-:W-:Y:S02]  /*8e30*/  IADD3 R3, PT, PT, R3, R0, RZ ;  /* 0x0000000003037210 */ /* 0x000fe40007ffe0ff */
[----:B------:R-:W-:-:S05]  /*8e40*/  MOV R0, UR8 ;  /* 0x0000000800007c02 */ /* 0x000fca0008000f00 */
[----:B------:R-:W-:-:S04]  /*8e50*/  IMAD.WIDE.U32 R2, R0, UR39, R2 ;  /* 0x0000002700027c25 */ /* 0x000fc8000f8e0002 */
[----:B------:R-:W-:Y:S01]  /*8e60*/  IMAD R6, R4, UR39, R3 ;  /* 0x0000002704067c24 */ /* 0x000fe2000f8e0203 */
[----:B------:R-:W-:Y:S01]  /*8e70*/  MOV R5, R2 ;  /* 0x0000000200057202 */ /* 0x000fe20000000f00 */
[----:B------:R-:W-:Y:S05]  /*8e80*/  BRA `(.L_x_374) ;  /* 0x0000000000187947 */ /* 0x000fea0003800000 */
.L_x_373:
[----:B------:R-:W1:Y:S01]  /*8e90*/  LDCU.64 UR14, c[0x0][0x5c0] ;  /* 0x0000b800ff0e77ac */ /* 0x000e620008000a00 */
[----:B------:R-:W-:-:S05]  /*8ea0*/  IADD3 R2, PT, PT, R11, UR35, RZ ;  /* 0x000000230b027c10 */ /* 0x000fca000fffe0ff */
[C---:B-1----:R-:W-:Y:S02]  /*8eb0*/  IMAD R0, R2.reuse, UR15, RZ ;  /* 0x0000000f02007c24 */ /* 0x042fe4000f8e02ff */
[----:B------:R-:W-:-:S05]  /*8ec0*/  IMAD.WIDE.U32 R2, R2, UR14, RZ ;  /* 0x0000000e02027c25 */ /* 0x000fca000f8e00ff */
[----:B------:R-:W-:Y:S02]  /*8ed0*/  IADD3 R6, PT, PT, R3, R0, RZ ;  /* 0x0000000003067210 */ /* 0x000fe40007ffe0ff */
[----:B------:R-:W-:Y:S02]  /*8ee0*/  MOV R5, R2 ;  /* 0x0000000200057202 */ /* 0x000fe40000000f00 */
.L_x_374:
[----:B------:R-:W-:Y:S05]  /*8ef0*/  @P0 BRA `(.L_x_375) ;  /* 0x0000000000400947 */ /* 0x000fea0003800000 */
        /* <DEDUP_REMOVED lines=15> */
[----:B------:R-:W-:Y:S06]  /*8ff0*/  BRA `(.L_x_376) ;  /* 0x0000000000187947 */ /* 0x000fec0003800000 */
.L_x_375:
[----:B------:R-:W1:Y:S01]  /*9000*/  LDCU.64 UR10, c[0x0][0x5c8] ;  /* 0x0000b900ff0a77ac */ /* 0x000e620008000a00 */
[----:B------:R-:W-:-:S05]  /*9010*/  IADD3 R2, PT, PT, R11, UR35, RZ ;  /* 0x000000230b027c10 */ /* 0x000fca000fffe0ff */
[C---:B-1----:R-:W-:Y:S02]  /*9020*/  IMAD R0, R2.reuse, UR11, RZ ;  /* 0x0000000b02007c24 */ /* 0x042fe4000f8e02ff */
[----:B------:R-:W-:-:S05]  /*9030*/  IMAD.WIDE.U32 R2, R2, UR10, RZ ;  /* 0x0000000a02027c25 */ /* 0x000fca000f8e00ff */
[----:B------:R-:W-:Y:S02]  /*9040*/  IADD3 R19, PT, PT, R3, R0, RZ ;  /* 0x0000000003137210 */ /* 0x000fe40007ffe0ff */
[----:B------:R-:W-:-:S07]  /*9050*/  MOV R18, R2 ;  /* 0x0000000200127202 */ /* 0x000fce0000000f00 */
.L_x_376:
[----:B------:R-:W-:Y:S01]  /*9060*/  BAR.SYNC.DEFER_BLOCKING 0x0 ;  /* 0x0000000000007b1d */ /* 0x000fe20000010000 */
[----:B------:R-:W-:Y:S01]  /*9070*/  USHF.L.U32 UR5, UR38, 0x7, URZ ;  /* 0x0000000726057899 */ /* 0x000fe200080006ff */
[----:B------:R-:W-:Y:S01]  /*9080*/  SHF.R.U32.HI R156, RZ, 0x2, R156 ;  /* 0x00000002ff9c7819 */ /* 0x000fe2000001169c */
[----:B------:R-:W-:Y:S02]  /*9090*/  USHF.L.U32 UR9, UR38, 0x7, URZ ;  /* 0x0000000726097899 */ /* 0x000fe400080006ff */
[----:B------:R-:W-:-:S03]  /*90a0*/  UIMAD.WIDE.U32 UR18, UR5, UR14, URZ ;  /* 0x0000000e051272a5 */ /* 0x000fc6000f8e00ff */
[----:B------:R-:W1:Y:S01]  /*90b0*/  LDC.64 R8, c[0x0][0x5d8] ;  /* 0x00017600ff087b82 */ /* 0x000e620000000a00 */
[----:B------:R-:W-:Y:S01]  /*90c0*/  USHF.R.S32.HI UR16, URZ, 0x1f, UR5 ;  /* 0x0000001fff107899 */ /* 0x000fe20008011405 */
[----:B------:R-:W-:Y:S01]  /*90d0*/  BSSY.RECONVERGENT B0, `(.L_x_377) ;  /* 0x0000021000007945 */ /* 0x000fe20003800200 */
[----:B------:R-:W-:Y:S02]  /*90e0*/  UIADD3 UR34, UPT, UPT, -UR9, UR34, URZ ;  /* 0x0000002209227290 */ /* 0x000fe4000fffe1ff */
[----:B------:R-:W-:Y:S01]  /*90f0*/  UIMAD UR8, UR16, UR14, URZ ;  /* 0x0000000e100872a4 */ /* 0x000fe2000f8e02ff */
[----:B------:R-:W-:Y:S02]  /*9100*/  IMAD.U32 R2, RZ, RZ, UR18 ;  /* 0x00000012ff027e24 */ /* 0x000fe4000f8e00ff */
[----:B------:R-:W2:Y:S01]  /*9110*/  LDC.64 R22, c[0x0][0x5e0] ;  /* 0x00017800ff167b82 */ /* 0x000ea20000000a00 */
[----:B------:R-:W-:Y:S01]  /*9120*/  UIMAD UR8, UR5, UR15, UR8 ;  /* 0x0000000f050872a4 */ /* 0x000fe2000f8e0208 */
[----:B------:R-:W-:Y:S01]  /*9130*/  ISETP.GE.AND P1, PT, R156, UR34, PT ;  /* 0x000000229c007c0c */ /* 0x000fe2000bf26270 */
[----:B------:R-:W-:Y:S01]  /*9140*/  IMAD.U32 R3, RZ, RZ, UR19 ;  /* 0x00000013ff037e24 */ /* 0x000fe2000f8e00ff */
[----:B------:R-:W-:Y:S01]  /*9150*/  LOP3.LUT R2, R2, 0x18, R104, 0xf8, !PT ;  /* 0x0000001802027812 */ /* 0x000fe200078ef868 */
[----:B------:R-:W-:-:S02]  /*9160*/  IMAD.MOV.U32 R3, RZ, RZ, RZ ;  /* 0x000000ffff037224 */ /* 0x000fc400078e00ff */
[----:B------:R-:W-:Y:S02]  /*9170*/  MOV R0, UR8 ;  /* 0x0000000800007c02 */ /* 0x000fe40008000f00 */
[----:B------:R-:W-:Y:S01]  /*9180*/  IADD3 R4, P0, PT, R5, R2, RZ ;  /* 0x0000000205047210 */ /* 0x000fe20007f1e0ff */
[----:B------:R3:W4:Y:S01]  /*9190*/  LDS.128 R24, [R102+0x7000] ;  /* 0x0070000066187984 */ /* 0x0007220000000c00 */
[----:B------:R-:W-:Y:S02]  /*91a0*/  VIADD R2, R156, 0x40 ;  /* 0x000000409c027836 */ /* 0x000fe40000000000 */
[----:B------:R-:W-:Y:S01]  /*91b0*/  IADD3.X R5, PT, PT, R6, UR19, R0, P0, !PT ;  /* 0x0000001306057c10 */ /* 0x000fe200087fe400 */
[----:B------:R-:W-:Y:S01]  /*91c0*/  IMAD.U32 R0, RZ, RZ, UR10 ;  /* 0x0000000aff007e24 */ /* 0x000fe2000f8e00ff */
[----:B------:R-:W-:Y:S02]  /*91d0*/  IADD3 R20, P0, PT, R156, 0x40, RZ ;  /* 0x000000409c147810 */ /* 0x000fe40007f1e0ff */
[----:B------:R-:W-:Y:S01]  /*91e0*/  ISETP.GE.AND P2, PT, R2, UR34, PT ;  /* 0x0000002202007c0c */ /* 0x000fe2000bf46270 */
[----:B-1----:R-:W-:Y:S01]  /*91f0*/  IMAD.WIDE.U32 R6, R8, UR25, R4 ;  /* 0x0000001908067c25 */ /* 0x002fe2000f8e0004 */
[----:B------:R-:W-:-:S02]  /*9200*/  LOP3.LUT R2, R104, 0x18, RZ, 0xc0, !PT ;  /* 0x0000001868027812 */ /* 0x000fc400078ec0ff */
[----:B------:R-:W-:Y:S01]  /*9210*/  IADD3.X R21, PT, PT, RZ, RZ, RZ, P0, !PT ;  /* 0x000000ffff157210 */ /* 0x000fe200007fe4ff */
[----:B------:R-:W-:Y:S02]  /*9220*/  IMAD R12, R9, UR25, R7 ;  /* 0x00000019090c7c24 */ /* 0x000fe4000f8e0207 */
[----:B------:R-:W-:Y:S01]  /*9230*/  IMAD.WIDE.U32 R16, R0, UR5, R2 ;  /* 0x0000000500107c25 */ /* 0x000fe2000f8e0002 */
[----:B---3--:R-:W-:Y:S06]  /*9240*/  @P1 BRA `(.L_x_378) ;  /* 0x0000000000241947 */ /* 0x008fec0003800000 */
        /* <DEDUP_REMOVED lines=9> */
.L_x_378:
[----:B------:R-:W-:Y:S05]  /*92e0*/  BSYNC.RECONVERGENT B0 ;  /* 0x0000000000007941 */ /* 0x000fea0003800200 */
.L_x_377:
[----:B------:R-:W-:Y:S04]  /*92f0*/  BSSY.RECONVERGENT B0, `(.L_x_379) ;  /* 0x000000c000007945 */ /* 0x000fe80003800200 */
[----:B------:R-:W-:Y:S05]  /*9300*/  @P2 BRA `(.L_x_380) ;  /* 0x0000000000282947 */ /* 0x000fea0003800000 */
[----:B------:R-:W3:Y:S01]  /*9310*/  LDCU.64 UR8, c[0x0][0x560] ;  /* 0x0000ac00ff0877ac */ /* 0x000ee20008000a00 */
[----:B------:R-:W-:Y:S01]  /*9320*/  MOV R2, R6 ;  /* 0x0000000600027202 */ /* 0x000fe20000000f00 */
[----:B------:R-:W-:Y:S01]  /*9330*/  IMAD R0, R21, UR14, RZ ;  /* 0x0000000e15007c24 */ /* 0x000fe2000f8e02ff */
[----:B------:R-:W-:-:S03]  /*9340*/  MOV R3, R12 ;  /* 0x0000000c00037202 */ /* 0x000fc60000000f00 */
[C---:B------:R-:W-:Y:S02]  /*9350*/  IMAD R0, R20.reuse, UR15, R0 ;  /* 0x0000000f14007c24 */ /* 0x040fe4000f8e0200 */
[----:B-1----:R-:W-:-:S05]  /*9360*/  IMAD.WIDE.U32 R4, R20, UR14, R2 ;  /* 0x0000000e14047c25 */ /* 0x002fca000f8e0002 */
[----:B------:R-:W-:Y:S02]  /*9370*/  IADD3 R0, PT, PT, R0, R5, RZ ;  /* 0x0000000500007210 */ /* 0x000fe40007ffe0ff */
[----:B---3--:R-:W-:-:S04]  /*9380*/  LEA R2, P0, R4, UR8, 0x1 ;  /* 0x0000000804027c11 */ /* 0x008fc8000f8008ff */
[----:B------:R-:W-:-:S05]  /*9390*/  LEA.HI.X R3, R4, UR9, R0, 0x1, P0 ;  /* 0x0000000904037c11 */ /* 0x000fca00080f0c00 */
[----:B----4-:R3:W-:Y:S04]  /*93a0*/  STG.E.128 desc[UR30][R2.64], R24 ;  /* 0x0000001802007986 */ /* 0x0107e8000c101d1e */
.L_x_380:
[----:B------:R-:W-:Y:S05]  /*93b0*/  BSYNC.RECONVERGENT B0 ;  /* 0x0000000000007941 */ /* 0x000fea0003800200 */
.L_x_379:
[----:B------:R-:W5:Y:S01]  /*93c0*/  LDS.128 R12, [R102+0x8000] ;  /* 0x00800000660c7984 */ /* 0x000f620000000c00 */
[----:B------:R-:W-:Y:S01]  /*93d0*/  UIMAD UR16, UR16, UR10, URZ ;  /* 0x0000000a101072a4 */ /* 0x000fe2000f8e02ff */
[----:B---3--:R-:W-:Y:S01]  /*93e0*/  IADD3 R2, P0, PT, R18, R16, RZ ;  /* 0x0000001012027210 */ /* 0x008fe20007f1e0ff */
[----:B-1----:R-:W1:Y:S02]  /*93f0*/  @!P1 LDC.64 R8, c[0x0][0x568] ;  /* 0x00015a00ff089b82 */ /* 0x002e640000000a00 */
        /* <DEDUP_REMOVED lines=10> */
[----:B-----5:R1:W-:Y:S01]  /*94a0*/  @!P1 STG.E.128 desc[UR30][R8.64], R12 ;  /* 0x0000000c08009986 */ /* 0x0203e2000c101d1e */
[----:B---3--:R-:W-:Y:S05]  /*94b0*/  @P2 BRA `(.L_x_369) ;  /* 0x0000000000242947 */ /* 0x008fea0003800000 */
        /* <DEDUP_REMOVED lines=9> */
.L_x_369:
[----:B------:R-:W-:Y:S05]  /*9550*/  BSYNC.RECONVERGENT B1 ;  /* 0x0000000000017941 */ /* 0x000fea0003800200 */
.L_x_351:
[----:B------:R-:W5:Y:S01]  /*9560*/  LDCU UR8, c[0x0][0x438] ;  /* 0x00008700ff0877ac */ /* 0x000f620008000800 */
[----:B------:R-:W4:Y:S01]  /*9570*/  LDCU UR9, c[0x0][0x370] ;  /* 0x00006e00ff0977ac */ /* 0x000f220008000800 */
[----:B------:R-:W-:Y:S01]  /*9580*/  UMOV UR10, UR7 ;  /* 0x00000007000a7c82 */ /* 0x000fe20008000000 */
[----:B-----5:R-:W-:-:S04]  /*9590*/  UIADD3 UR8, UPT, UPT, UR8, 0x7f, URZ ;  /* 0x0000007f08087890 */ /* 0x020fc8000fffe0ff */
[----:B------:R-:W-:Y:S02]  /*95a0*/  USHF.R.S32.HI UR5, URZ, 0x1f, UR8 ;  /* 0x0000001fff057899 */ /* 0x000fe40008011408 */
[----:B----4-:R-:W-:Y:S02]  /*95b0*/  UIADD3 UR38, UPT, UPT, UR9, UR38, URZ ;  /* 0x0000002609267290 */ /* 0x010fe4000fffe0ff */
[----:B------:R-:W-:-:S04]  /*95c0*/  ULEA.HI UR5, UR5, UR8, URZ, 0x7 ;  /* 0x0000000805057291 */ /* 0x000fc8000f8f38ff */
[----:B------:R-:W-:-:S04]  /*95d0*/  USHF.R.S32.HI UR5, URZ, 0x7, UR5 ;  /* 0x00000007ff057899 */ /* 0x000fc80008011405 */
[----:B------:R-:W-:-:S09]  /*95e0*/  UISETP.GE.AND UP0, UPT, UR38, UR5, UPT ;  /* 0x000000052600728c */ /* 0x000fd2000bf06270 */
[----:B------:R-:W-:Y:S05]  /*95f0*/  BRA.U !UP0, `(.L_x_381) ;  /* 0xffffff6d08247547 */ /* 0x000fea000b83ffff */
[----:B------:R-:W-:Y:S05]  /*9600*/  EXIT ;  /* 0x000000000000794d */ /* 0x000fea0003800000 */
.L_x_382:
        /* <DEDUP_REMOVED lines=15> */
.L_x_1586:


//--------------------- .text._ZN5flash44flash_bwd_dq_dk_dv_loop_seqk_parallel_kernelI23Flash_bwd_kernel_traitsILi32ELi128ELi128ELi8ELi4ELi4ELi4ELb1ELb0EN7cutlass6half_tE19Flash_kernel_traitsILi32ELi128ELi128ELi8ES3_EELb1ELb0ELb0ELb0ELb0ELb0ELb0EEEvNS_16Flash_bwd_paramsE --------------------------
	.section	.text._ZN5flash44flash_bwd_dq_dk_dv_loop_seqk_parallel_kernelI23Flash_bwd_kernel_traitsILi32ELi128ELi128ELi8ELi4ELi4ELi4ELb1ELb0EN7cutlass6half_tE19Flash_kernel_traitsILi32ELi128ELi128ELi8ES3_EELb1ELb0ELb0ELb0ELb0ELb0ELb0EEEvNS_16Flash_bwd_paramsE,"ax",@progbits
	.align	128
        .global         _ZN5flash44flash_bwd_dq_dk_dv_loop_seqk_parallel_kernelI23Flash_bwd_kernel_traitsILi32ELi128ELi128ELi8ELi4ELi4ELi4ELb1ELb0EN7cutlass6half_tE19Flash_kernel_traitsILi32ELi128ELi128ELi8ES3_EELb1ELb0ELb0ELb0ELb0ELb0ELb0EEEvNS_16Flash_bwd_paramsE
        .type           _ZN5flash44flash_bwd_dq_dk_dv_loop_seqk_parallel_kernelI23Flash_bwd_kernel_traitsILi32ELi128ELi128ELi8ELi4ELi4ELi4ELb1ELb0EN7cutlass6half_tE19Flash_kernel_traitsILi32ELi128ELi128ELi8ES3_EELb1ELb0ELb0ELb0ELb0ELb0ELb0EEEvNS_16Flash_bwd_paramsE,@function
        .size           _ZN5flash44flash_bwd_dq_dk_dv_loop_seqk_parallel_kernelI23Flash_bwd_kernel_traitsILi32ELi128ELi128ELi8ELi4ELi4ELi4ELb1ELb0EN7cutlass6half_tE19Flash_kernel_traitsILi32ELi128ELi128ELi8ES3_EELb1ELb0ELb0ELb0ELb0ELb0ELb0EEEvNS_16Flash_bwd_paramsE,(.L_x_1587 - _ZN5flash44flash_bwd_dq_dk_dv_loop_seqk_parallel_kernelI23Flash_bwd_kernel_traitsILi32ELi128ELi128ELi8ELi4ELi4ELi4ELb1ELb0EN7cutlass6half_tE19Flash_kernel_traitsILi32ELi128ELi128ELi8ES3_EELb1ELb0ELb0ELb0ELb0ELb0ELb0EEEvNS_16Flash_bwd_paramsE)
        .other          _ZN5flash44flash_bwd_dq_dk_dv_loop_seqk_parallel_kernelI23Flash_bwd_kernel_traitsILi32ELi128ELi128ELi8ELi4ELi4ELi4ELb1ELb0EN7cutlass6half_tE19Flash_kernel_traitsILi32ELi128ELi128ELi8ES3_EELb1ELb0ELb0ELb0ELb0ELb0ELb0EEEvNS_16Flash_bwd_paramsE,@"STO_CUDA_ENTRY STV_DEFAULT"
_ZN5flash44flash_bwd_dq_dk_dv_loop_seqk_parallel_kernelI23Flash_bwd_kernel_traitsILi32ELi128ELi128ELi8ELi4ELi4ELi4ELb1ELb0EN7cutlass6half_tE19Flash_kernel_traitsILi32ELi128ELi128ELi8ES3_EELb1ELb0ELb0ELb0ELb0ELb0ELb0EEEvNS_16Flash_bwd_paramsE:
.text._ZN5flash44flash_bwd_dq_dk_dv_loop_seqk_parallel_kernelI23Flash_bwd_kernel_traitsILi32ELi128ELi128ELi8ELi4ELi4ELi4ELb1ELb0EN7cutlass6half_tE19Flash_kernel_traitsILi32ELi128ELi128ELi8ES3_EELb1ELb0ELb0ELb0ELb0ELb0ELb0EEEvNS_16Flash_bwd_paramsE:
        /* <DEDUP_REMOVED lines=15> */
[----:B------:R-:W4:Y:S03]  /*00f0*/  LDCU.64 UR28, c[0x0][0x358] ;  /* 0x00006b00ff1c77ac */ /* 0x000f260008000a00 */
[----:B------:R-:W5:Y:S01]  /*0100*/  S2UR UR23, SR_CgaCtaId ;  /* 0x00000000001779c3 */ /* 0x000f620000008800 */
[----:B------:R-:W1:Y:S01]  /*0110*/  LDCU.64 UR10, c[0x0][0x460] ;  /* 0x00008c00ff0a77ac */ /* 0x000e620008000a00 */
[----:B------:R-:W1:Y:S06]  /*0120*/  LDCU.64 UR8, c[0x0][0x470] ;  /* 0x00008e00ff0877ac */ /* 0x000e6c0008000a00 */
[----:B------:R-:W3:Y:S01]  /*0130*/  S2UR UR20, SR_CgaCtaId ;  /* 0x00000000001479c3 */ /* 0x000ee20000008800 */
[----:B------:R-:W-:Y:S01]  /*0140*/  UMOV UR26, URZ ;  /* 0x000000ff001a7c82 */ /* 0x000fe20008000000 */
[----:B------:R-:W-:-:S06]  /*0150*/  UMOV UR27, URZ ;  /* 0x000000ff001b7c82 */ /* 0x000fcc0008000000 */
[----:B------:R-:W3:Y:S01]  /*0160*/  S2UR UR24, SR_CTAID.X ;  /* 0x00000000001879c3 */ /* 0x000ee20000002500 */
[----:B--2---:R-:W-:Y:S01]  /*0170*/  ULEA UR4, UR4, UR6, 0x18 ;  /* 0x0000000604047291 */ /* 0x004fe2000f8ec0ff */
[----:B-1----:R-:W-:-:S06]  /*0180*/  IMAD.SHL.U32 R6, R0, 0x10, RZ ;  /* 0x0000001000067824 */ /* 0x002fcc00078e00ff */
[----:B------:R-:W1:Y:S01]  /*0190*/  S2UR UR22, SR_CTAID.Y ;  /* 0x00000000001679c3 */ /* 0x000e620000002600 */
[C---:B------:R-:W-:Y:S01]  /*01a0*/  IMAD.SHL.U32 R3, R0.reuse, 0x2, RZ ;  /* 0x0000000200037824 */ /* 0x040fe200078e00ff */
[C---:B------:R-:W-:Y:S01]  /*01b0*/  R2P PR, R0.reuse, 0x18 ;  /* 0x0000001800007804 */ /* 0x040fe20000000000 */
[----:B------:R-:W-:Y:S01]  /*01c0*/  IMAD.SHL.U32 R2, R0, 0x40, RZ ;  /* 0x0000004000027824 */ /* 0x000fe200078e00ff */
[----:B------:R-:W-:Y:S01]  /*01d0*/  LOP3.LUT R4, R6, 0x1c0, RZ, 0xc0, !PT ;  /* 0x000001c006047812 */ /* 0x000fe200078ec0ff */
[C---:B------:R-:W-:Y:S01]  /*01e0*/  IMAD.SHL.U32 R9, R0.reuse, 0x20, RZ ;  /* 0x0000002000097824 */ /* 0x040fe200078e00ff */
[----:B------:R-:W-:Y:S01]  /*01f0*/  SHF.R.U32.HI R175, RZ, 0x2, R0 ;  /* 0x00000002ffaf7819 */ /* 0x000fe20000011600 */
[----:B------:R-:W-:Y:S01]  /*0200*/  IMAD.SHL.U32 R5, R0, 0x4, RZ ;  /* 0x0000000400057824 */ /* 0x000fe200078e00ff */
[----:B------:R-:W-:Y:S01]  /*0210*/  LOP3.LUT R2, R3, 0xe006, R2, 0xc8, !PT ;  /* 0x0000e00603027812 */ /* 0x000fe200078ec802 */
[----:B------:R-:W2:Y:S01]  /*0220*/  S2UR UR21, SR_CTAID.Z ;  /* 0x00000000001579c3 */ /* 0x000ea20000002700 */
[C---:B------:R-:W-:Y:S01]  /*0230*/  LOP3.LUT R8, R9.reuse, 0xc0, RZ, 0xc0, !PT ;  /* 0x000000c009087812 */ /* 0x040fe200078ec0ff */
[----:B-----5:R-:W-:Y:S01]  /*0240*/  ULEA UR23, UR23, UR7, 0x18 ;  /* 0x0000000717177291 */ /* 0x020fe2000f8ec0ff */
[----:B------:R-:W-:Y:S01]  /*0250*/  LOP3.LUT R7, R9, 0x20, RZ, 0xc0, !PT ;  /* 0x0000002009077812 */ /* 0x000fe200078ec0ff */
[----:B---3--:R-:W-:Y:S01]  /*0260*/  ULEA UR20, UR20, UR6, 0x18 ;  /* 0x0000000614147291 */ /* 0x008fe2000f8ec0ff */
[----:B------:R-:W-:-:S02]  /*0270*/  LOP3.LUT R4, R4, 0x38, R3, 0xf8, !PT ;  /* 0x0000003804047812 */ /* 0x000fc400078ef803 */
[----:B------:R-:W-:Y:S02]  /*0280*/  LOP3.LUT R9, R2, 0xc00, R9, 0xf8, !PT ;  /* 0x00000c0002097812 */ /* 0x000fe400078ef809 */
[----:B------:R-:W-:Y:S02]  /*0290*/  LOP3.LUT R5, R8, 0x18, R5, 0xf8, !PT ;  /* 0x0000001808057812 */ /* 0x000fe400078ef805 */
[----:B------:R-:W-:Y:S02]  /*02a0*/  LOP3.LUT R4, R9, R4, RZ, 0xfc, !PT ;  /* 0x0000000409047212 */ /* 0x000fe400078efcff */
[----:B------:R-:W-:Y:S02]  /*02b0*/  LOP3.LUT R7, R7, 0x3800, R6, 0xf8, !PT ;  /* 0x0000380007077812 */ /* 0x000fe400078ef806 */
[----:B------:R-:W-:Y:S02]  /*02c0*/  LEA R176, R4, UR4, 0x1 ;  /* 0x0000000404b07c11 */ /* 0x000fe4000f8e08ff */
[----:B------:R-:W-:-:S02]  /*02d0*/  SHF.R.U32.HI R2, RZ, 0x1, R0 ;  /* 0x00000001ff027819 */ /* 0x000fc40000011600 */
[----:B------:R-:W-:Y:S01]  /*02e0*/  LOP3.LUT R5, R5, 0x8, R0, 0x78, !PT ;  /* 0x0000000805057812 */ /* 0x000fe200078e7800 */
[C---:B------:R-:W-:Y:S01]  /*02f0*/  VIADD R0, R176.reuse, 0x10000 ;  /* 0x00010000b0007836 */ /* 0x040fe20000000000 */
[----:B------:R-:W-:Y:S01]  /*0300*/  LOP3.LUT R174, R7, 0x100, R6, 0xf8, !PT ;  /* 0x0000010007ae7812 */ /* 0x000fe200078ef806 */
[----:B------:R-:W-:Y:S01]  /*0310*/  VIADD R173, R176, 0x10040 ;  /* 0x00010040b0ad7836 */ /* 0x000fe20000000000 */
[----:B------:R-:W-:Y:S01]  /*0320*/  SEL R179, R179, 0xffffffe0, !P3 ;  /* 0xffffffe0b3b37807 */ /* 0x000fe20005800000 */
[----:B------:R-:W-:Y:S01]  /*0330*/  @P4 VIADD R173, R0, 0xffffffc0 ;  /* 0xffffffc000ad4836 */ /* 0x000fe20000000000 */
[----:B------:R-:W-:Y:S01]  /*0340*/  LOP3.LUT R2, R2, 0x30, RZ, 0xc0, !PT ;  /* 0x0000003002027812 */ /* 0x000fe200078ec0ff */
[----:B------:R-:W-:Y:S01]  /*0350*/  IMAD.U32 R0, RZ, RZ, UR5 ;  /* 0x00000005ff007e24 */ /* 0x000fe2000f8e00ff */
[----:B------:R-:W-:Y:S01]  /*0360*/  LOP3.LUT R174, R174, R5, RZ, 0xfc, !PT ;  /* 0x00000005aeae7212 */ /* 0x000fe200078efcff */
[----:B------:R-:W-:Y:S01]  /*0370*/  IMAD.IADD R186, R176, 0x1, R179 ;  /* 0x00000001b0ba7824 */ /* 0x000fe200078e02b3 */
[----:B------:R-:W-:Y:S01]  /*0380*/  LOP3.LUT R175, R2, 0x7, R175, 0xf8, !PT ;  /* 0x0000000702af7812 */ /* 0x000fe200078ef8af */
[----:B------:R-:W-:Y:S01]  /*0390*/  IMAD.IADD R179, R179, 0x1, R173 ;  /* 0x00000001b3b37824 */ /* 0x000fe200078e02ad */
[----:B-12-4-:R-:W-:-:S07]  /*03a0*/  LEA R174, R174, UR4, 0x1 ;  /* 0x00000004aeae7c11 */ /* 0x016fce000f8e08ff */
.L_x_438:
[----:B-1----:R-:W1:Y:S01]  /*03b0*/  LDCU.64 UR4, c[0x0][0x478] ;  /* 0x00008f00ff0477ac */ /* 0x002e620008000a00 */
[----:B--2---:R-:W2:Y:S01]  /*03c0*/  S2R R8, SR_CTAID.Y ;  /* 0x0000000000087919 */ /* 0x004ea20000002600 */
        /* <DEDUP_REMOVED lines=44> */
.L_x_383:
[--C-:B-----5:R-:W-:Y:S01]  /*0690*/  @!P0 IADD3 R0, PT, PT, R9, R0, -R193.reuse ;  /* 0x0000000009008210 */ /* 0x120fe20007ffe8c1 */
[----:B------:R-:W-:Y:S01]  /*06a0*/  @P0 IMAD.IADD R10, R10, 0x1, -R193 ;  /* 0x000000010a0a0824 */ /* 0x000fe200078e0ac1 */
[----:B------:R-:W2:Y:S01]  /*06b0*/  @!P3 LDC R15, c[0x0][0x434] ;  /* 0x00010d00ff0fbb82 */ /* 0x000ea20000000800 */
[----:B------:R-:W-:Y:S01]  /*06c0*/  USHF.L.U32 UR32, UR25, 0x7, URZ ;  /* 0x0000000719207899 */ /* 0x000fe200080006ff */
[----:B------:R-:W-:Y:S02]  /*06d0*/  @!P0 R2UR UR4, R0 ;  /* 0x00000000000482ca */ /* 0x000fe400000e0000 */
[----:B------:R-:W-:-:S11]  /*06e0*/  @P0 R2UR UR30, R10 ;  /* 0x000000000a1e02ca */ /* 0x000fd600000e0000 */
[----:B------:R-:W-:Y:S02]  /*06f0*/  @!UP0 UMOV UR30, UR4 ;  /* 0x00000004001e8c82 */ /* 0x000fe40008000000 */
[----:B------:R-:W-:Y:S01]  /*0700*/  UISETP.GT.AND UP0, UPT, UR30, UR32, UPT ;  /* 0x000000201e00728c */ /* 0x000fe2000bf04270 */
[----:B------:R-:W-:-:S08]  /*0710*/  @P3 IMAD.IADD R15, R4, 0x1, -R5 ;  /* 0x00000001040f3824 */ /* 0x000fd000078e0a05 */
[----:B--2---:R-:W-:Y:S05]  /*0720*/  BRA.U !UP0, `(.L_x_384) ;  /* 0x0000008d08d07547 */ /* 0x004fea000b800000 */
[----:B------:R-:W-:Y:S01]  /*0730*/  ISETP.NE.AND P3, PT, R5, -0x1, PT ;  /* 0xffffffff0500780c */ /* 0x000fe20003f65270 */
[----:B------:R-:W-:Y:S01]  /*0740*/  VIADD R9, R15, 0x7f ;  /* 0x0000007f0f097836 */ /* 0x000fe20000000000 */
        /* <DEDUP_REMOVED lines=22> */
[----:B-1----:R-:W-:Y:S01]  /*08b0*/  IMAD R13, R8, UR5, R3 ;  /* 0x00000005080d7c24 */ /* 0x002fe2000f8e0203 */
[----:B------:R-:W-:Y:S01]  /*08c0*/  MOV R14, R2 ;  /* 0x00000002000e7202 */ /* 0x000fe20000000f00 */
[----:B------:R-:W-:Y:S06]  /*08d0*/  BRA `(.L_x_386) ;  /* 0x0000000000187947 */ /* 0x000fec0003800000 */
.L_x_385:
[----:B------:R-:W1:Y:S01]  /*08e0*/  LDCU.64 UR14, c[0x0][0x3b8] ;  /* 0x00007700ff0e77ac */ /* 0x000e620008000a00 */
[----:B------:R-:W-:-:S05]  /*08f0*/  IADD3 R2, PT, PT, R193, R194, RZ ;  /* 0x000000c2c1027210 */ /* 0x000fca0007ffe0ff */
[C---:B-1----:R-:W-:Y:S02]  /*0900*/  IMAD R13, R2.reuse, UR15, RZ ;  /* 0x0000000f020d7c24 */ /* 0x042fe4000f8e02ff */
[----:B------:R-:W-:-:S05]  /*0910*/  IMAD.WIDE.U32 R2, R2, UR14, RZ ;  /* 0x0000000e02027c25 */ /* 0x000fca000f8e00ff */
[----:B------:R-:W-:Y:S02]  /*0920*/  IADD3 R13, PT, PT, R3, R13, RZ ;  /* 0x0000000d030d7210 */ /* 0x000fe40007ffe0ff */
[----:B------:R-:W-:-:S07]  /*0930*/  MOV R14, R2 ;  /* 0x00000002000e7202 */ /* 0x000fce0000000f00 */
.L_x_386:
        /* <DEDUP_REMOVED lines=8> */
[----:B-1----:R-:W-:Y:S02]  /*09c0*/  IMAD.MOV R3, RZ, RZ, -R11 ;  /* 0x000000ffff037224 */ /* 0x002fe400078e0a0b */
[----:B------:R-:W-:Y:S02]  /*09d0*/  IMAD.MOV.U32 R10, RZ, RZ, RZ ;  /* 0x000000ffff0a7224 */ /* 0x000fe400078e00ff */
[----:B------:R-:W-:Y:S01]  /*09e0*/  IMAD R4, R3, R6, RZ ;  /* 0x0000000603047224 */ /* 0x000fe200078e02ff */
[----:B--2---:R-:W-:-:S03]  /*09f0*/  IABS R3, R9 ;  /* 0x0000000900037213 */ /* 0x004fc60000000000 */
        /* <DEDUP_REMOVED lines=12> */
[----:B------:R-:W-:-:S06]  /*0ac0*/  @P4 VIADD R12, R12, 0x1 ;  /* 0x000000010c0c4836 */ /* 0x000fcc0000000000 */
        /* <DEDUP_REMOVED lines=14> */
.L_x_387:
[----:B------:R-:W1:Y:S01]  /*0bb0*/  LDCU.64 UR12, c[0x0][0x3c0] ;  /* 0x00007800ff0c77ac */ /* 0x000e620008000a00 */
[----:B------:R-:W-:-:S05]  /*0bc0*/  IADD3 R20, PT, PT, R193, R194, RZ ;  /* 0x000000c2c1147210 */ /* 0x000fca0007ffe0ff */
[C---:B-1----:R-:W-:Y:S02]  /*0bd0*/  IMAD R19, R20.reuse, UR13, RZ ;  /* 0x0000000d14137c24 */ /* 0x042fe4000f8e02ff */
[----:B------:R-:W-:-:S05]  /*0be0*/  IMAD.WIDE.U32 R20, R20, UR12, RZ ;  /* 0x0000000c14147c25 */ /* 0x000fca000f8e00ff */
[----:B------:R-:W-:Y:S02]  /*0bf0*/  IADD3 R19, PT, PT, R21, R19, RZ ;  /* 0x0000001315137210 */ /* 0x000fe40007ffe0ff */
.L_x_388:
        /* <DEDUP_REMOVED lines=27> */
.L_x_389:
[-C--:B------:R-:W-:Y:S02]  /*0db0*/  IMAD R27, R23, R5.reuse, RZ ;  /* 0x00000005171b7224 */ /* 0x080fe400078e02ff */
[----:B------:R-:W-:-:S05]  /*0dc0*/  IMAD.WIDE.U32 R28, R22, R5, RZ ;  /* 0x00000005161c7225 */ /* 0x000fca00078e00ff */
[----:B------:R-:W-:-:S07]  /*0dd0*/  IADD3 R27, PT, PT, R29, R27, RZ ;  /* 0x0000001b1d1b7210 */ /* 0x000fce0007ffe0ff */
.L_x_390:
[----:B------:R-:W1:Y:S01]  /*0de0*/  LDCU.U8 UR4, c[0x0][0x548] ;  /* 0x0000a900ff0477ac */ /* 0x000e620008000000 */
[----:B------:R-:W-:Y:S01]  /*0df0*/  SHF.L.U32 R6, R8, 0x7, RZ ;  /* 0x0000000708067819 */ /* 0x000fe200000006ff */
[----:B------:R-:W2:Y:S03]  /*0e00*/  LDCU.U8 UR16, c[0x0][0x5f0] ;  /* 0x0000be00ff1077ac */ /* 0x000ea60008000000 */
[----:B------:R-:W-:-:S04]  /*0e10*/  SEL R2, R6, RZ, P5 ;  /* 0x000000ff06027207 */ /* 0x000fc80002800000 */
[----:B------:R-:W-:-:S04]  /*0e20*/  IADD3 R3, P0, PT, R25, R2, RZ ;  /* 0x0000000219037210 */ /* 0x000fc80007f1e0ff */
[----:B------:R-:W-:Y:S01]  /*0e30*/  IADD3.X R21, PT, PT, RZ, R17, RZ, P0, !PT ;  /* 0x00000011ff157210 */ /* 0x000fe200007fe4ff */
[----:B------:R-:W-:Y:S01]  /*0e40*/  IMAD.WIDE.U32 R30, R3, R22, RZ ;  /* 0x00000016031e7225 */ /* 0x000fe200078e00ff */
[----:B-1----:R-:W-:-:S03]  /*0e50*/  UISETP.NE.AND UP0, UPT, UR4, URZ, UPT ;  /* 0x000000ff0400728c */ /* 0x002fc6000bf05270 */
[----:B------:R-:W-:Y:S02]  /*0e60*/  IMAD R2, R21, R22, RZ ;  /* 0x0000001615027224 */ /* 0x000fe400078e02ff */
[----:B------:R-:W-:Y:S02]  /*0e70*/  IMAD R22, R9, UR17, RZ ;  /* 0x0000001109167c24 */ /* 0x000fe4000f8e02ff */
        /* <DEDUP_REMOVED lines=10> */
.L_x_391:
[----:B------:R-:W1:Y:S01]  /*0f20*/  LDC R21, c[0x0][0x434] ;  /* 0x00010d00ff157b82 */ /* 0x000e620000000800 */
[----:B------:R-:W-:-:S04]  /*0f30*/  IMAD R2, R8, R4, R9 ;  /* 0x0000000408027224 */ /* 0x000fc800078e0209 */
[----:B-1----:R-:W-:-:S03]  /*0f40*/  IMAD R21, R2, R21, RZ ;  /* 0x0000001502157224 */ /* 0x002fc600078e02ff */
.L_x_392:
        /* <DEDUP_REMOVED lines=11> */
.L_x_393:
[----:B------:R-:W1:Y:S01]  /*1000*/  LDC R29, c[0x0][0x444] ;  /* 0x00011100ff1d7b82 */ /* 0x000e620000000800 */
[----:B------:R-:W-:-:S04]  /*1010*/  IMAD R2, R8, R4, R9 ;  /* 0x0000000408027224 */ /* 0x000fc800078e0209 */
[----:B-1----:R-:W-:-:S07]  /*1020*/  IMAD R29, R2, R29, RZ ;  /* 0x0000001d021d7224 */ /* 0x002fce00078e02ff */
.L_x_394:
[----:B------:R-:W1:Y:S01]  /*1030*/  S2R R10, SR_TID.X ;  /* 0x00000000000a7919 */ /* 0x000e620000002100 */
[----:B------:R-:W2:Y:S01]  /*1040*/  LDCU.128 UR4, c[0x0][0x590] ;  /* 0x0000b200ff0477ac */ /* 0x000ea20008000c00 */
[----:B------:R-:W3:Y:S01]  /*1050*/  LDC.64 R2, c[0x0][0x3b0] ;  /* 0x0000ec00ff027b82 */ /* 0x000ee20000000a00 */
[----:B------:R-:W-:Y:S01]  /*1060*/  ISETP.NE.AND P4, PT, RZ, UR16, PT ;  /* 0x00000010ff007c0c */ /* 0x000fe2000bf85270 */
[----:B------:R-:W4:Y:S01]  /*1070*/  S2R R5, SR_TID.X ;  /* 0x0000000000057919 */ /* 0x000f220000002100 */
[----:B------:R-:W-:Y:S01]  /*1080*/  IMAD R201, R4, UR17, RZ ;  /* 0x0000001104c97c24 */ /* 0x000fe2000f8e02ff */
[----:B------:R-:W5:Y:S01]  /*1090*/  LDCU.64 UR16, c[0x0][0x550] ;  /* 0x0000aa00ff1077ac */ /* 0x000f620008000a00 */
[----:B------:R-:W-:Y:S01]  /*10a0*/  IMAD R21, R192, 0x80, R21 ;  /* 0x00000080c0157824 */ /* 0x000fe200078e0215 */
[----:B------:R-:W-:Y:S01]  /*10b0*/  BSSY.RECONVERGENT B1, `(.L_x_384) ;  /* 0x000085b000017945 */ /* 0x000fe20003800200 */
[----:B------:R-:W5:Y:S01]  /*10c0*/  LDCU.64 UR18, c[0x0][0x380] ;  /* 0x00007000ff1277ac */ /* 0x000f620008000a00 */
[----:B------:R-:W5:Y:S01]  /*10d0*/  LDC.64 R204, c[0x0][0x420] ;  /* 0x00010800ffcc7b82 */ /* 0x000f620000000a00 */
[----:B--2---:R-:W-:Y:S01]  /*10e0*/  IMAD R6, R17, UR4, RZ ;  /* 0x0000000411067c24 */ /* 0x004fe2000f8e02ff */
[----:B------:R-:W-:-:S02]  /*10f0*/  USHF.L.U64.HI UR33, UR4, 0x6, UR5 ;  /* 0x0000000604217899 */ /* 0x000fc40008010205 */
[----:B------:R-:W-:Y:S01]  /*1100*/  USHF.L.U32 UR34, UR4, 0x6, URZ ;  /* 0x0000000604227899 */ /* 0x000fe200080006ff */
[----:B------:R-:W-:Y:S02]  /*1110*/  IMAD R6, R25, UR5, R6 ;  /* 0x0000000519067c24 */ /* 0x000fe4000f8e0206 */
[----:B---3--:R-:W-:Y:S02]  /*1120*/  IMAD R24, R17, R2, RZ ;  /* 0x0000000211187224 */ /* 0x008fe400078e02ff */
[----:B------:R-:W-:Y:S02]  /*1130*/  IMAD.MOV.U32 R17, RZ, RZ, RZ ;  /* 0x000000ffff117224 */ /* 0x000fe400078e00ff */
[----:B------:R-:W-:Y:S02]  /*1140*/  IMAD R23, R25, R3, R24 ;  /* 0x0000000319177224 */ /* 0x000fe400078e0218 */
[----:B-1----:R-:W-:Y:S01]  /*1150*/  IMAD.SHL.U32 R177, R10, 0x8, RZ ;  /* 0x000000080ab17824 */ /* 0x002fe200078e00ff */
[----:B------:R-:W-:Y:S01]  /*1160*/  SHF.R.U32.HI R10, RZ, 0x2, R10 ;  /* 0x00000002ff0a7819 */ /* 0x000fe2000001160a */
[----:B-----5:R-:W-:Y:S01]  /*1170*/  IMAD.WIDE R204, R21, 0x4, R204 ;  /* 0x0000000415cc7825 */ /* 0x020fe200078e02cc */
[----:B----4-:R-:W-:-:S02]  /*1180*/  LOP3.LUT R214, R5, 0x1f, RZ, 0xc0, !PT ;  /* 0x0000001f05d67812 */ /* 0x010fc400078ec0ff */
[----:B------:R-:W-:Y:S02]  /*1190*/  LOP3.LUT R16, R177, 0x18, RZ, 0xc0, !PT ;  /* 0x00000018b1107812 */ /* 0x000fe400078ec0ff */
[----:B------:R-:W-:Y:S02]  /*11a0*/  LEA.HI R21, R5, 0x40, RZ, 0x1e ;  /* 0x0000004005157811 */ /* 0x000fe400078ff0ff */
[----:B------:R-:W-:-:S05]  /*11b0*/  IADD3 R32, P0, PT, R16, R32, RZ ;  /* 0x0000002010207210 */ /* 0x000fca0007f1e0ff */
[----:B------:R-:W-:Y:S01]  /*11c0*/  IMAD.X R33, RZ, RZ, R7, P0 ;  /* 0x000000ffff217224 */ /* 0x000fe200000e0607 */
[----:B------:R-:W-:Y:S01]  /*11d0*/  IADD3 R28, P1, P0, R30, R28, R22 ;  /* 0x0000001c1e1c7210 */ /* 0x000fe2000783e016 */
[----:B------:R-:W-:Y:S01]  /*11e0*/  IMAD.WIDE.U32 R30, R25, R2, R16 ;  /* 0x00000002191e7225 */ /* 0x000fe200078e0010 */
[----:B------:R-:W-:-:S03]  /*11f0*/  SHF.R.S32.HI R22, RZ, 0x1f, R22 ;  /* 0x0000001fff167819 */ /* 0x000fc60000011416 */
[----:B------:R-:W-:Y:S01]  /*1200*/  IMAD.WIDE.U32 R32, R25, UR4, R32 ;  /* 0x0000000419207c25 */ /* 0x000fe2000f8e0020 */
[----:B------:R-:W-:Y:S02]  /*1210*/  IADD3 R26, P3, PT, R26, R30, RZ ;  /* 0x0000001e1a1a7210 */ /* 0x000fe40007f7e0ff */
[----:B------:R-:W-:Y:S01]  /*1220*/  IADD3.X R18, PT, PT, R18, R27, R22, P1, P0 ;  /* 0x0000001b12127210 */ /* 0x000fe20000fe0416 */
[----:B------:R-:W-:Y:S01]  /*1230*/  IMAD.IADD R33, R33, 0x1, R6 ;  /* 0x0000000121217824 */ /* 0x000fe200078e0206 */
[----:B------:R-:W-:Y:S01]  /*1240*/  IADD3.X R27, PT, PT, R0, R31, R23, P3, !PT ;  /* 0x0000001f001b7210 */ /* 0x000fe20001ffe417 */
[----:B------:R-:W1:Y:S01]  /*1250*/  LDC.64 R6, c[0x0][0x5f8] ;  /* 0x00017e00ff067b82 */ /* 0x000e620000000a00 */
[----:B------:R-:W-:Y:S01]  /*1260*/  SHF.R.U32.HI R0, RZ, 0x5, R5 ;  /* 0x00000005ff007819 */ /* 0x000fe20000011605 */
[----:B------:R-:W-:-:S04]  /*1270*/  IMAD.WIDE.U32 R32, R9, UR6, R32 ;  /* 0x0000000609207c25 */ /* 0x000fc8000f8e0020 */
[----:B------:R-:W-:Y:S01]  /*1280*/  IMAD R33, R9, UR7, R33 ;  /* 0x0000000709217c24 */ /* 0x000fe2000f8e0221 */
[----:B------:R-:W2:Y:S01]  /*1290*/  LDCU.64 UR6, c[0x0][0x3c8] ;  /* 0x00007900ff0677ac */ /* 0x000ea20008000a00 */
[----:B------:R-:W3:Y:S01]  /*12a0*/  LDC.64 R22, c[0x0][0x5e8] ;  /* 0x00017a00ff167b82 */ /* 0x000ee20000000a00 */
[----:B------:R-:W-:-:S04]  /*12b0*/  IMAD.WIDE.U32 R24, R10, UR4, R32 ;  /* 0x000000040a187c25 */ /* 0x000fc8000f8e0020 */
[----:B------:R-:W-:Y:S01]  /*12c0*/  IMAD R185, R10, UR5, R25 ;  /* 0x000000050ab97c24 */ /* 0x000fe2000f8e0219 */
[----:B------:R-:W4:Y:S01]  /*12d0*/  LDCU.64 UR4, c[0x0][0x570] ;  /* 0x0000ae00ff0477ac */ /* 0x000f220008000a00 */
[----:B------:R-:W-:Y:S02]  /*12e0*/  IMAD R25, R201, R0, R214 ;  /* 0x00000000c9197224 */ /* 0x000fe400078e02d6 */
        /* <DEDUP_REMOVED lines=12> */
[----:B------:R-:W-:Y:S01]  /*13b0*/  LEA R184, P1, R24, UR16, 0x1 ;  /* 0x0000001018b87c11 */ /* 0x000fe2000f8208ff */
        /* <DEDUP_REMOVED lines=8> */
[----:B------:R-:W-:-:S02]  /*1440*/  LEA.HI.X R197, R7, UR5, R6, 0x2, P0 ;  /* 0x0000000507c57c11 */ /* 0x000fc400080f1406 */
[----:B------:R-:W-:Y:S02]  /*1450*/  IADD3 R6, P0, PT, R10, 0x40, RZ ;  /* 0x000000400a067810 */ /* 0x000fe40007f1e0ff */
[----:B------:R-:W-:Y:S02]  /*1460*/  LEA.HI.X R183, R26, UR19, R183, 0x1, P3 ;  /* 0x000000131ab77c11 */ /* 0x000fe400098f0cb7 */
[C---:B------:R-:W-:Y:S02]  /*1470*/  SHF.L.U64.HI R18, R2.reuse, 0x6, R3 ;  /* 0x0000000602127819 */ /* 0x040fe40000010203 */
[----:B------:R-:W-:Y:S01]  /*1480*/  SHF.L.U32 R3, R2, 0x6, RZ ;  /* 0x0000000602037819 */ /* 0x000fe200000006ff */
        /* <DEDUP_REMOVED lines=13> */
.L_x_396:
[----:B------:R-:W1:Y:S01]  /*1560*/  LDCU.64 UR12, c[0x0][0x5c0] ;  /* 0x0000b800ff0c77ac */ /* 0x000e620008000a00 */
[----:B------:R-:W-:-:S05]  /*1570*/  IADD3 R0, PT, PT, R193, R194, RZ ;  /* 0x000000c2c1007210 */ /* 0x000fca0007ffe0ff */
[C---:B-1----:R-:W-:Y:S02]  /*1580*/  IMAD R3, R0.reuse, UR13, RZ ;  /* 0x0000000d00037c24 */ /* 0x042fe4000f8e02ff */
[----:B------:R-:W-:-:S05]  /*1590*/  IMAD.WIDE.U32 R4, R0, UR12, RZ ;  /* 0x0000000c00047c25 */ /* 0x000fca000f8e00ff */
[----:B------:R-:W-:Y:S02]  /*15a0*/  IADD3 R3, PT, PT, R5, R3, RZ ;  /* 0x0000000305037210 */ /* 0x000fe40007ffe0ff */
.L_x_397:
        /* <DEDUP_REMOVED lines=12> */
.L_x_398:
[----:B------:R-:W1:Y:S01]  /*1670*/  LDCU.64 UR6, c[0x0][0x5c8] ;  /* 0x0000b900ff0677ac */ /* 0x000e620008000a00 */
[----:B------:R-:W-:-:S05]  /*1680*/  IADD3 R193, PT, PT, R193, R194, RZ ;  /* 0x000000c2c1c17210 */ /* 0x000fca0007ffe0ff */
[C---:B-1----:R-:W-:Y:S02]  /*1690*/  IMAD R8, R193.reuse, UR7, RZ ;  /* 0x00000007c1087c24 */ /* 0x042fe4000f8e02ff */
[----:B------:R-:W-:-:S05]  /*16a0*/  IMAD.WIDE.U32 R12, R193, UR6, RZ ;  /* 0x00000006c10c7c25 */ /* 0x000fca000f8e00ff */
[----:B------:R-:W-:Y:S02]  /*16b0*/  IADD3 R8, PT, PT, R13, R8, RZ ;  /* 0x000000080d087210 */ /* 0x000fe40007ffe0ff */
[----:B------:R-:W-:-:S07]  /*16c0*/  MOV R0, R12 ;  /* 0x0000000c00007202 */ /* 0x000fce0000000f00 */
.L_x_399:
        /* <DEDUP_REMOVED lines=8> */
[----:B------:R-:W-:Y:S01]  /*1750*/  IADD3.X R15, PT, PT, R3, UR14, R13, P2, !PT ;  /* 0x0000000e030f7c10 */ /* 0x000fe200097fe40d */
[----:B------:R-:W-:Y:S01]  /*1760*/  IMAD.U32 R3, RZ, RZ, UR6 ;  /* 0x00000006ff037e24 */ /* 0x000fe2000f8e00ff */
        /* <DEDUP_REMOVED lines=16> */
[----:B-1----:R-:W-:Y:S01]  /*1870*/  IMAD R5, R2, UR12, RZ ;  /* 0x0000000c02057c24 */ /* 0x002fe2000f8e02ff */
[----:B------:R-:W-:-:S03]  /*1880*/  MOV R13, R19 ;  /* 0x00000013000d7202 */ /* 0x000fc60000000f00 */
[C---:B------:R-:W-:Y:S02]  /*1890*/  IMAD R5, R6.reuse, UR13, R5 ;  /* 0x0000000d06057c24 */ /* 0x040fe4000f8e0205 */
[----:B------:R-:W-:-:S05]  /*18a0*/  IMAD.WIDE.U32 R12, R6, UR12, R12 ;  /* 0x0000000c060c7c25 */ /* 0x000fca000f8e000c */
[----:B------:R-:W-:Y:S02]  /*18b0*/  IADD3 R5, PT, PT, R13, R5, RZ ;  /* 0x000000050d057210 */ /* 0x000fe40007ffe0ff */
[----:B--2---:R-:W-:-:S04]  /*18c0*/  LEA R4, P2, R12, UR4, 0x1 ;  /* 0x000000040c047c11 */ /* 0x004fc8000f8408ff */
[----:B------:R-:W-:-:S05]  /*18d0*/  LEA.HI.X R5, R12, UR5, R5, 0x1, P2 ;  /* 0x000000050c057c11 */ /* 0x000fca00090f0c05 */
[----:B------:R2:W-:Y:S04]  /*18e0*/  STG.E.128 desc[UR28][R4.64], RZ ;  /* 0x000000ff04007986 */ /* 0x0005e8000c101d1c */
.L_x_401:
[----:B------:R-:W-:Y:S05]  /*18f0*/  BSYNC.RECONVERGENT B0 ;  /* 0x0000000000007941 */ /* 0x000fea0003800200 */
.L_x_400:
[----:B------:R-:W3:Y:S01]  /*1900*/  LDCU.64 UR4, c[0x0][0x5e0] ;  /* 0x0000bc00ff0477ac */ /* 0x000ee20008000a00 */
[----:B------:R-:W-:Y:S01]  /*1910*/  IMAD.WIDE.U32 R16, R3, UR32, R16 ;  /* 0x0000002003107c25 */ /* 0x000fe2000f8e0010 */
[----:B-12---:R-:W1:Y:S01]  /*1920*/  @!P1 LDC.64 R4, c[0x0][0x568] ;  /* 0x00015a00ff049b82 */ /* 0x006e620000000a00 */
[----:B------:R-:W-:Y:S01]  /*1930*/  UIMAD UR31, UR31, UR6, URZ ;  /* 0x000000061f1f72a4 */ /* 0x000fe2000f8e02ff */
[----:B------:R-:W-:-:S03]  /*1940*/  IADD3 R12, P2, PT, R0, R16, RZ ;  /* 0x00000010000c7210 */ /* 0x000fc60007f5e0ff */
[----:B------:R-:W-:-:S06]  /*1950*/  UIMAD UR31, UR32, UR7, UR31 ;  /* 0x00000007201f72a4 */ /* 0x000fcc000f8e021f */
[----:B------:R-:W-:-:S03]  /*1960*/  IADD3.X R13, PT, PT, R8, UR31, R17, P2, !PT ;  /* 0x0000001f080d7c10 */ /* 0x000fc600097fe411 */
        /* <DEDUP_REMOVED lines=19> */
.L_x_395:
[----:B------:R-:W1:Y:S01]  /*1aa0*/  LDCU.64 UR4, c[0x0][0x3d8] ;  /* 0x00007b00ff0477ac */ /* 0x000e620008000a00 */
[----:B------:R-:W-:Y:S01]  /*1ab0*/  IMAD.U32 R23, RZ, RZ, UR12 ;  /* 0x0000000cff177e24 */ /* 0x000fe2000f8e00ff */
[----:B------:R-:W-:Y:S01]  /*1ac0*/  BSSY.RECONVERGENT B0, `(.L_x_403) ;  /* 0x0000028000007945 */ /* 0x000fe20003800200 */
[----:B------:R-:W-:Y:S01]  /*1ad0*/  IMAD.SHL.U32 R7, R5, 0x8, RZ ;  /* 0x0000000805077824 */ /* 0x000fe200078e00ff */
[----:B------:R-:W-:Y:S01]  /*1ae0*/  UIADD3 UR6, UPT, UPT, -UR32, UR30, URZ ;  /* 0x0000001e20067290 */ /* 0x000fe2000fffe1ff */
[----:B------:R-:W-:Y:S01]  /*1af0*/  IMAD.WIDE.U32 R24, R23, UR32, R16 ;  /* 0x0000002017187c25 */ /* 0x000fe2000f8e0010 */
[----:B------:R-:W-:Y:S02]  /*1b00*/  UIMAD UR7, UR31, UR12, URZ ;  /* 0x0000000c1f0772a4 */ /* 0x000fe4000f8e02ff */
[----:B------:R-:W-:Y:S02]  /*1b10*/  LOP3.LUT R22, R7, 0xd8, RZ, 0xc0, !PT ;  /* 0x000000d807167812 */ /* 0x000fe400078ec0ff */
[----:B------:R-:W-:Y:S01]  /*1b20*/  UIMAD UR7, UR32, UR13, UR7 ;  /* 0x0000000d200772a4 */ /* 0x000fe2000f8e0207 */
[----:B------:R-:W-:Y:S01]  /*1b30*/  @P4 BAR.SYNC.DEFER_BLOCKING 0x0 ;  /* 0x0000000000004b1d */ /* 0x000fe20000010000 */
[----:B------:R-:W-:-:S02]  /*1b40*/  ISETP.GE.AND P6, PT, R10, UR6, PT ;  /* 0x000000060a007c0c */ /* 0x000fc4000bfc6270 */
[----:B------:R-:W-:Y:S02]  /*1b50*/  IADD3 R24, P0, PT, R20, R24, RZ ;  /* 0x0000001814187210 */ /* 0x000fe40007f1e0ff */
[----:B------:R-:W-:Y:S02]  /*1b60*/  LOP3.LUT R20, R192, 0x80000001, RZ, 0xc0, !PT ;  /* 0x80000001c0147812 */ /* 0x000fe400078ec0ff */
[----:B------:R-:W-:Y:S01]  /*1b70*/  IADD3.X R25, PT, PT, R19, UR7, R25, P0, !PT ;  /* 0x0000000713197c10 */ /* 0x000fe200087fe419 */
[----:B-1----:R-:W-:Y:S01]  /*1b80*/  IMAD R19, R11, UR4, RZ ;  /* 0x000000040b137c24 */ /* 0x002fe2000f8e02ff */
[----:B------:R-:W-:Y:S02]  /*1b90*/  LOP3.LUT R22, R22, 0x18, R5, 0x78, !PT ;  /* 0x0000001816167812 */ /* 0x000fe400078e7805 */
[----:B------:R-:W-:Y:S01]  /*1ba0*/  ISETP.NE.AND P0, PT, R20, 0x1, PT ;  /* 0x000000011400780c */ /* 0x000fe20003f05270 */
[----:B------:R-:W-:Y:S01]  /*1bb0*/  IMAD R19, R12, UR5, R19 ;  /* 0x000000050c137c24 */ /* 0x000fe2000f8e0213 */
[----:B------:R-:W-:Y:S01]  /*1bc0*/  LOP3.LUT R7, R22, 0x1f20, R7, 0xf8, !PT ;  /* 0x00001f2016077812 */ /* 0x000fe200078ef807 */
[----:B------:R-:W-:Y:S01]  /*1bd0*/  IMAD.WIDE.U32 R24, R12, UR4, R24 ;  /* 0x000000040c187c25 */ /* 0x000fe2000f8e0018 */
[----:B------:R-:W-:-:S02]  /*1be0*/  SEL R170, RZ, 0x2000, P0 ;  /* 0x00002000ffaa7807 */ /* 0x000fc40000000000 */
[----:B------:R-:W-:Y:S01]  /*1bf0*/  LEA R7, R7, UR23, 0x1 ;  /* 0x0000001707077c11 */ /* 0x000fe2000f8e08ff */
        /* <DEDUP_REMOVED lines=17> */
.L_x_405:
[----:B------:R2:W-:Y:S01]  /*1d10*/  STS.128 [R7+0x8000], RZ ;  /* 0x008000ff07007388 */ /* 0x0005e20000000c00 */
[----:B------:R-:W-:Y:S05]  /*1d20*/  BRA `(.L_x_406) ;  /* 0x0000000000047947 */ /* 0x000fea0003800000 */
.L_x_404:
[----:B------:R3:W-:Y:S02]  /*1d30*/  STS.128 [R7+0x8000], RZ ;  /* 0x008000ff07007388 */ /* 0x0007e40000000c00 */
.L_x_406:
[----:B------:R-:W-:Y:S05]  /*1d40*/  BSYNC.RECONVERGENT B0 ;  /* 0x0000000000007941 */ /* 0x000fea0003800200 */
.L_x_403:
        /* <DEDUP_REMOVED lines=10> */
[----:B-1----:R-:W-:Y:S02]  /*1df0*/  IMAD R23, R2, UR12, RZ ;  /* 0x0000000c02177c24 */ /* 0x002fe4000f8e02ff */
[----:B------:R-:W-:-:S04]  /*1e00*/  IMAD.WIDE.U32 R24, R6, UR12, R24 ;  /* 0x0000000c06187c25 */ /* 0x000fc8000f8e0018 */
[----:B------:R-:W-:-:S05]  /*1e10*/  IMAD R23, R6, UR13, R23 ;  /* 0x0000000d06177c24 */ /* 0x000fca000f8e0217 */
[----:B------:R-:W-:Y:S02]  /*1e20*/  IADD3 R23, PT, PT, R25, R23, RZ ;  /* 0x0000001719177210 */ /* 0x000fe40007ffe0ff */
[----:B-----5:R-:W-:-:S04]  /*1e30*/  LEA R22, P0, R24, UR4, 0x1 ;  /* 0x0000000418167c11 */ /* 0x020fc8000f8008ff */
[----:B------:R-:W-:-:S05]  /*1e40*/  LEA.HI.X R23, R24, UR5, R23, 0x1, P0 ;  /* 0x0000000518177c11 */ /* 0x000fca00080f0c17 */
[----:B------:R-:W-:Y:S01]  /*1e50*/  @!PT LDS RZ, [RZ] ;  /* 0x00000000fffff984 */ /* 0x000fe20000000800 */
[----:B------:R-:W-:Y:S01]  /*1e60*/  @!PT LDS RZ, [RZ] ;  /* 0x00000000fffff984 */ /* 0x000fe20000000800 */
[----:B------:R-:W-:Y:S01]  /*1e70*/  @!PT LDS RZ, [RZ] ;  /* 0x00000000fffff984 */ /* 0x000fe20000000800 */
[----:B------:R1:W-:Y:S04]  /*1e80*/  LDGSTS.E.BYPASS.LTC128B.128 [R7+0x9000], desc[UR28][R22.64] ;  /* 0x0900000016077fae */ /* 0x0003e8000b981a1c */
.L_x_408:
[----:B------:R-:W-:Y:S05]  /*1e90*/  BSYNC.RECONVERGENT B0 ;  /* 0x0000000000007941 */ /* 0x000fea0003800200 */
.L_x_407:
        /* <DEDUP_REMOVED lines=8> */
[----:B------:R-:W-:Y:S01]  /*1f20*/  @!PT LDS RZ, [RZ] ;  /* 0x00000000fffff984 */ /* 0x000fe20000000800 */
[----:B------:R-:W-:Y:S01]  /*1f30*/  @!PT LDS RZ, [RZ] ;  /* 0x00000000fffff984 */ /* 0x000fe20000000800 */
[----:B------:R-:W-:Y:S01]  /*1f40*/  @!PT LDS RZ, [RZ] ;  /* 0x00000000fffff984 */ /* 0x000fe20000000800 */
[----:B------:R1:W-:Y:S01]  /*1f50*/  LDGSTS.E.BYPASS.LTC128B.128 [R7+0x4000], desc[UR28][R184.64] ;  /* 0x04000000b8077fae */ /* 0x0003e2000b981a1c */
[----:B------:R-:W-:Y:S05]  /*1f60*/  BRA `(.L_x_412) ;  /* 0x00000000000c7947 */ /* 0x000fea0003800000 */
.L_x_411:
[----:B------:R1:W-:Y:S01]  /*1f70*/  STS.128 [R7+0x4000], RZ ;  /* 0x004000ff07007388 */ /* 0x0003e20000000c00 */
[----:B------:R-:W-:Y:S05]  /*1f80*/  BRA `(.L_x_412) ;  /* 0x0000000000047947 */ /* 0x000fea0003800000 */
.L_x_410:
[----:B------:R1:W-:Y:S02]  /*1f90*/  STS.128 [R7+0x4000], RZ ;  /* 0x004000ff07007388 */ /* 0x0003e40000000c00 */
.L_x_412:
[----:B------:R-:W-:Y:S05]  /*1fa0*/  BSYNC.RECONVERGENT B0 ;  /* 0x0000000000007941 */ /* 0x000fea0003800200 */
.L_x_409:
        /* <DEDUP_REMOVED lines=8> */
[----:B------:R-:W-:Y:S01]  /*2030*/  IMAD.U32 R19, RZ, RZ, UR34 ;  /* 0x00000022ff137e24 */ /* 0x000fe2000f8e00ff */
[----:B------:R-:W-:Y:S01]  /*2040*/  MOV R15, UR34 ;  /* 0x00000022000f7c02 */ /* 0x000fe20008000f00 */
[----:B-1----:R-:W-:-:S03]  /*2050*/  IMAD.U32 R22, RZ, RZ, UR33 ;  /* 0x00000021ff167e24 */ /* 0x002fc6000f8e00ff */
[----:B------:R-:W-:-:S04]  /*2060*/  LEA R24, P0, R19, R184, 0x1 ;  /* 0x000000b813187211 */ /* 0x000fc800078008ff */
[----:B------:R-:W-:-:S05]  /*2070*/  LEA.HI.X R25, R15, R185, R22, 0x1, P0 ;  /* 0x000000b90f197211 */ /* 0x000fca00000f0c16 */
[----:B------:R-:W-:Y:S01]  /*2080*/  @!PT LDS RZ, [RZ] ;  /* 0x00000000fffff984 */ /* 0x000fe20000000800 */
[----:B------:R-:W-:Y:S01]  /*2090*/  @!PT LDS RZ, [RZ] ;  /* 0x00000000fffff984 */ /* 0x000fe20000000800 */
[----:B------:R-:W-:Y:S01]  /*20a0*/  @!PT LDS RZ, [RZ] ;  /* 0x00000000fffff984 */ /* 0x000fe20000000800 */
[----:B------:R1:W-:Y:S04]  /*20b0*/  LDGSTS.E.BYPASS.LTC128B.128 [R7+0x5000], desc[UR28][R24.64] ;  /* 0x0500000018077fae */ /* 0x0003e8000b981a1c */
.L_x_414:
[----:B------:R-:W-:Y:S05]  /*20c0*/  BSYNC.RECONVERGENT B0 ;  /* 0x0000000000007941 */ /* 0x000fea0003800200 */
.L_x_413:
[----:B------:R-:W-:Y:S01]  /*20d0*/  BSSY.RECONVERGENT B0, `(.L_x_415) ;  /* 0x000000e000007945 */ /* 0x000fe20003800200 */
[----:B------:R-:W-:-:S03]  /*20e0*/  IADD3 R191, PT, PT, R170, R7, RZ ;  /* 0x00000007aabf7210 */ /* 0x000fc60007ffe0ff */
[----:B------:R-:W-:Y:S05]  /*20f0*/  @P1 BRA `(.L_x_416) ;  /* 0x0000000000281947 */ /* 0x000fea0003800000 */
[----:B------:R-:W5:Y:S02]  /*2100*/  LDCU UR4, c[0x0][0x440] ;  /* 0x00008800ff0477ac */ /* 0x000f640008000800 */
[----:B-----5:R-:W-:-:S13]  /*2110*/  ISETP.GE.AND P0, PT, R16, UR4, PT ;  /* 0x0000000410007c0c */ /* 0x020fda000bf06270 */
[----:B------:R-:W-:Y:S05]  /*2120*/  @P0 BRA `(.L_x_417) ;  /* 0x0000000000140947 */ /* 0x000fea0003800000 */
[----:B------:R-:W-:Y:S01]  /*2130*/  @!PT LDS RZ, [RZ] ;  /* 0x00000000fffff984 */ /* 0x000fe20000000800 */
[----:B------:R-:W-:Y:S01]  /*2140*/  @!PT LDS RZ, [RZ] ;  /* 0x00000000fffff984 */ /* 0x000fe20000000800 */
[----:B------:R-:W-:Y:S01]  /*2150*/  @!PT LDS RZ, [RZ] ;  /* 0x00000000fffff984 */ /* 0x000fe20000000800 */
[----:B------:R1:W-:Y:S01]  /*2160*/  LDGSTS.E.BYPASS.LTC128B.128 [R191], desc[UR28][R182.64] ;  /* 0x00000000b6bf7fae */ /* 0x0003e2000b981a1c */
[----:B------:R-:W-:Y:S05]  /*2170*/  BRA `(.L_x_418) ;  /* 0x00000000000c7947 */ /* 0x000fea0003800000 */
.L_x_417:
[----:B------:R1:W-:Y:S01]  /*2180*/  STS.128 [R191], RZ ;  /* 0x000000ffbf007388 */ /* 0x0003e20000000c00 */
[----:B------:R-:W-:Y:S05]  /*2190*/  BRA `(.L_x_418) ;  /* 0x0000000000047947 */ /* 0x000fea0003800000 */
.L_x_416:
[----:B------:R1:W-:Y:S02]  /*21a0*/  STS.128 [R191], RZ ;  /* 0x000000ffbf007388 */ /* 0x0003e40000000c00 */
.L_x_418:
[----:B------:R-:W-:Y:S05]  /*21b0*/  BSYNC.RECONVERGENT B0 ;  /* 0x0000000000007941 */ /* 0x000fea0003800200 */
.L_x_415:
[C---:B------:R-:W-:Y:S01]  /*21c0*/  VIADD R21, R175.reuse, 0x8 ;  /* 0x00000008af157836 */ /* 0x040fe20000000000 */
[C---:B------:R-:W-:Y:S01]  /*21d0*/  LOP3.LUT R19, R175.reuse, 0x40, RZ, 0xfc, !PT ;  /* 0x00000040af137812 */ /* 0x040fe200078efcff */
        /* <DEDUP_REMOVED lines=27> */
.L_x_420:
[----:B------:R-:W-:Y:S05]  /*2390*/  BSYNC.RECONVERGENT B0 ;  /* 0x0000000000007941 */ /* 0x000fea0003800200 */
.L_x_419:
[----:B------:R-:W3:Y:S01]  /*23a0*/  LDCU.64 UR4, c[0x0][0x3d0] ;  /* 0x00007a00ff0477ac */ /* 0x000ee20008000a00 */
[----:B------:R-:W-:Y:S01]  /*23b0*/  MOV R3, UR14 ;  /* 0x0000000e00037c02 */ /* 0x000fe20008000f00 */
        /* <DEDUP_REMOVED lines=11> */
[----:B------:R-:W3:Y:S02]  /*2470*/  LDCU UR4, c[0x0][0x440] ;  /* 0x00008800ff0477ac */ /* 0x000ee40008000800 */
[----:B---3--:R-:W-:-:S13]  /*2480*/  ISETP.GE.AND P0, PT, R16, UR4, PT ;  /* 0x0000000410007c0c */ /* 0x008fda000bf06270 */
[----:B------:R-:W-:Y:S05]  /*2490*/  @P0 BRA `(.L_x_423) ;  /* 0x0000000000300947 */ /* 0x000fea0003800000 */
[----:B------:R-:W3:Y:S01]  /*24a0*/  LDCU.64 UR4, c[0x0][0x388] ;  /* 0x00007100ff0477ac */ /* 0x000ee20008000a00 */
[----:B------:R-:W-:Y:S02]  /*24b0*/  MOV R12, R14 ;  /* 0x0000000e000c7202 */ /* 0x000fe40000000f00 */
[----:B------:R-:W-:-:S03]  /*24c0*/  MOV R13, R3 ;  /* 0x00000003000d7202 */ /* 0x000fc60000000f00 */
[----:B------:R-:W-:-:S04]  /*24d0*/  IMAD.WIDE.U32 R12, R10, UR14, R12 ;  /* 0x0000000e0a0c7c25 */ /* 0x000fc8000f8e000c */
[----:B------:R-:W-:Y:S01]  /*24e0*/  IMAD R10, R10, UR15, R13 ;  /* 0x0000000f0a0a7c24 */ /* 0x000fe2000f8e020d */
[----:B---3--:R-:W-:-:S04]  /*24f0*/  LEA R18, P0, R12, UR4, 0x1 ;  /* 0x000000040c127c11 */ /* 0x008fc8000f8008ff */
[----:B------:R-:W-:-:S05]  /*2500*/  LEA.HI.X R19, R12, UR5, R10, 0x1, P0 ;  /* 0x000000050c137c11 */ /* 0x000fca00080f0c0a */
[----:B------:R-:W-:Y:S01]  /*2510*/  @!PT LDS RZ, [RZ] ;  /* 0x00000000fffff984 */ /* 0x000fe20000000800 */
[----:B------:R-:W-:Y:S01]  /*2520*/  @!PT LDS RZ, [RZ] ;  /* 0x00000000fffff984 */ /* 0x000fe20000000800 */
[----:B------:R-:W-:Y:S01]  /*2530*/  @!PT LDS RZ, [RZ] ;  /* 0x00000000fffff984 */ /* 0x000fe20000000800 */
[----:B------:R3:W-:Y:S01]  /*2540*/  LDGSTS.E.BYPASS.LTC128B.128 [R7+0x6000], desc[UR28][R18.64] ;  /* 0x0600000012077fae */ /* 0x0007e2000b981a1c */
[----:B------:R-:W-:Y:S05]  /*2550*/  BRA `(.L_x_424) ;  /* 0x00000000000c7947 */ /* 0x000fea0003800000 */
.L_x_423:
[----:B------:R3:W-:Y:S01]  /*2560*/  STS.128 [R7+0x6000], RZ ;  /* 0x006000ff07007388 */ /* 0x0007e20000000c00 */
[----:B------:R-:W-:Y:S05]  /*2570*/  BRA `(.L_x_424) ;  /* 0x0000000000047947 */ /* 0x000fea0003800000 */
.L_x_422:
[----:B------:R3:W-:Y:S02]  /*2580*/  STS.128 [R7+0x6000], RZ ;  /* 0x006000ff07007388 */ /* 0x0007e40000000c00 */
.L_x_424:
[----:B------:R-:W-:Y:S05]  /*2590*/  BSYNC.RECONVERGENT B0 ;  /* 0x0000000000007941 */ /* 0x000fea0003800200 */
.L_x_421:
        /* <DEDUP_REMOVED lines=8> */
[----:B------:R-:W-:Y:S01]  /*2620*/  IMAD R11, R2, UR14, RZ ;  /* 0x0000000e020b7c24 */ /* 0x000fe2000f8e02ff */
[----:B------:R-:W-:-:S03]  /*2630*/  MOV R2, R14 ;  /* 0x0000000e00027202 */ /* 0x000fc60000000f00 */
[C---:B------:R-:W-:Y:S02]  /*2640*/  IMAD R11, R6.reuse, UR15, R11 ;  /* 0x0000000f060b7c24 */ /* 0x040fe4000f8e020b */
[----:B------:R-:W-:-:S05]  /*2650*/  IMAD.WIDE.U32 R2, R6, UR14, R2 ;  /* 0x0000000e06027c25 */ /* 0x000fca000f8e0002 */
[----:B------:R-:W-:Y:S02]  /*2660*/  IADD3 R11, PT, PT, R3, R11, RZ ;  /* 0x0000000b030b7210 */ /* 0x000fe40007ffe0ff */
[----:B-1----:R-:W-:-:S04]  /*2670*/  LEA R10, P0, R2, UR4, 0x1 ;  /* 0x00000004020a7c11 */ /* 0x002fc8000f8008ff */
[----:B------:R-:W-:-:S05]  /*2680*/  LEA.HI.X R11, R2, UR5, R11, 0x1, P0 ;  /* 0x00000005020b7c11 */ /* 0x000fca00080f0c0b */
[----:B------:R-:W-:Y:S01]  /*2690*/  @!PT LDS RZ, [RZ] ;  /* 0x00000000fffff984 */ /* 0x000fe20000000800 */
[----:B------:R-:W-:Y:S01]  /*26a0*/  @!PT LDS RZ, [RZ] ;  /* 0x00000000fffff984 */ /* 0x000fe20000000800 */
[----:B------:R-:W-:Y:S01]  /*26b0*/  @!PT LDS RZ, [RZ] ;  /* 0x00000000fffff984 */ /* 0x000fe20000000800 */
[----:B------:R1:W-:Y:S04]  /*26c0*/  LDGSTS.E.BYPASS.LTC128B.128 [R7+0x7000], desc[UR28][R10.64] ;  /* 0x070000000a077fae */ /* 0x0003e8000b981a1c */
.L_x_426:
[----:B------:R-:W-:Y:S05]  /*26d0*/  BSYNC.RECONVERGENT B0 ;  /* 0x0000000000007941 */ /* 0x000fea0003800200 */
.L_x_425:
[----:B------:R-:W0:Y:S01]  /*26e0*/  LDGDEPBAR ;  /* 0x00000000000079af */ /* 0x000e220000000000 */
[----:B------:R-:W1:Y:S01]  /*26f0*/  LDC.64 R16, c[0x0][0x528] ;  /* 0x00014a00ff107b82 */ /* 0x000e620000000a00 */
[----:B------:R-:W1:Y:S01]  /*2700*/  S2R R3, SR_TID.X ;  /* 0x0000000000037919 */ /* 0x000e620000002100 */
[----:B------:R-:W-:Y:S01]  /*2710*/  LOP3.LUT P0, RZ, R5, 0x4, RZ, 0xc0, !PT ;  /* 0x0000000405ff7812 */ /* 0x000fe2000780c0ff */
[----:B------:R-:W-:Y:S01]  /*2720*/  VIADD R12, R174, 0x8000 ;  /* 0x00008000ae0c7836 */ /* 0x000fe20000000000 */
[----:B------:R-:W-:Y:S01]  /*2730*/  SHF.R.U32.HI R13, RZ, 0x6, R5 ;  /* 0x00000006ff0d7819 */ /* 0x000fe20000011605 */
[----:B------:R-:W-:Y:S01]  /*2740*/  IMAD R8, R8, R4, R9 ;  /* 0x0000000408087224 */ /* 0x000fe200078e0209 */
[----:B------:R-:W-:Y:S01]  /*2750*/  LOP3.LUT R15, R0, 0x3, RZ, 0xc0, !PT ;  /* 0x00000003000f7812 */ /* 0x000fe200078ec0ff */
[----:B------:R-:W-:Y:S01]  /*2760*/  IMAD.U32 R2, RZ, RZ, UR25 ;  /* 0x00000019ff027e24 */ /* 0x000fe2000f8e00ff */
[----:B---3--:R-:W-:Y:S01]  /*2770*/  SHF.R.U32.HI R18, RZ, 0x4, R5 ;  /* 0x00000004ff127819 */ /* 0x008fe20000011605 */
[----:B------:R-:W3:Y:S01]  /*2780*/  LDC R195, c[0x0][0x44c] ;  /* 0x00011300ffc37b82 */ /* 0x000ee20000000800 */
[----:B------:R-:W3:Y:S01]  /*2790*/  LDCU UR14, c[0x0][0x590] ;  /* 0x0000b200ff0e77ac */ /* 0x000ee20008000800 */
[----:B------:R-:W1:Y:S01]  /*27a0*/  LDCU UR6, c[0x0][0x440] ;  /* 0x00008800ff0677ac */ /* 0x000e620008000800 */
[----:B------:R-:W1:Y:S01]  /*27b0*/  LDCU UR7, c[0x0][0x3e0] ;  /* 0x00007c00ff0777ac */ /* 0x000e620008000800 */
[----:B------:R-:W-:-:S04]  /*27c0*/  DEPBAR.LE SB0, 0x1 ;  /* 0x000080400000791a */ /* 0x000fc80000000000 */
[----:B------:R-:W-:Y:S06]  /*27d0*/  BAR.SYNC.DEFER_BLOCKING 0x0 ;  /* 0x0000000000007b1d */ /* 0x000fec0000010000 */
[----:B------:R-:W1:Y:S01]  /*27e0*/  LDCU UR13, c[0x0][0x45c] ;  /* 0x00008b80ff0d77ac */ /* 0x000e620008000800 */
[----:B------:R-:W1:Y:S02]  /*27f0*/  LDCU.U8 UR12, c[0x0][0x4f8] ;  /* 0x00009f00ff0c77ac */ /* 0x000e640008000000 */
[----:B-12-4-:R-:W2:Y:S04]  /*2800*/  LDG.E.64 R6, desc[UR28][R16.64] ;  /* 0x0000001c10067981 */ /* 0x016ea8000c1e1b00 */
[----:B------:R1:W4:Y:S01]  /*2810*/  LDG.E.64 R10, desc[UR28][R16.64+0x8] ;  /* 0x0000081c100a7981 */ /* 0x000322000c1e1b00 */
[----:B------:R-:W-:Y:S01]  /*2820*/  IMAD.SHL.U32 R9, R5, 0x20, RZ ;  /* 0x0000002005097824 */ /* 0x000fe200078e00ff */
[----:B------:R-:W-:Y:S01]  /*2830*/  LOP3.LUT R13, R13, 0xe, RZ, 0xc0, !PT ;  /* 0x0000000e0d0d7812 */ /* 0x000fe200078ec0ff */
[----:B------:R-:W-:Y:S01]  /*2840*/  VIADD R0, R174, 0x8020 ;  /* 0x00008020ae007836 */ /* 0x000fe20000000000 */
[----:B------:R-:W-:Y:S01]  /*2850*/  LOP3.LUT R18, R18, 0x8, RZ, 0xc0, !PT ;  /* 0x0000000812127812 */ /* 0x000fe200078ec0ff */
[----:B------:R-:W-:Y:S01]  /*2860*/  @P0 VIADD R0, R12, 0xffffffe0 ;  /* 0xffffffe00c000836 */ /* 0x000fe20000000000 */
[----:B------:R-:W2:Y:S01]  /*2870*/  LDSM.16.M88.4 R136, [R174+0x8000] ;  /* 0x00800000ae88783b */ /* 0x000ea20000000200 */
[----:B------:R-:W-:Y:S01]  /*2880*/  IMAD R202, R202, 0x8, R15 ;  /* 0x00000008caca7824 */ /* 0x000fe200078e020f */
[----:B------:R-:W-:Y:S01]  /*2890*/  LOP3.LUT R15, R9, 0x120, RZ, 0xc0, !PT ;  /* 0x00000120090f7812 */ /* 0x000fe200078ec0ff */
[----:B------:R-:W-:Y:S01]  /*28a0*/  IMAD.SHL.U32 R12, R5, 0x10, RZ ;  /* 0x00000010050c7824 */ /* 0x000fe200078e00ff */
[----:B------:R-:W2:Y:S01]  /*28b0*/  LDSM.16.M88.4 R140, [R174+0x8400] ;  /* 0x00840000ae8c783b */ /* 0x000ea20000000200 */
[----:B------:R-:W-:-:S02]  /*28c0*/  IMAD.SHL.U32 R14, R3, 0x20, RZ ;  /* 0x00000020030e7824 */ /* 0x000fc400078e00ff */
[----:B------:R-:W-:Y:S01]  /*28d0*/  IMAD R4, R2, 0x4, R13 ;  /* 0x0000000402047824 */ /* 0x000fe200078e020d */
[----:B------:R-:W2:Y:S01]  /*28e0*/  LDSM.16.M88.4 R144, [R174+0x8800] ;  /* 0x00880000ae90783b */ /* 0x000ea20000000200 */
[----:B------:R-:W-:Y:S01]  /*28f0*/  IMAD.SHL.U32 R2, R5, 0x4, RZ ;  /* 0x0000000405027824 */ /* 0x000fe200078e00ff */
[----:B------:R-:W-:Y:S02]  /*2900*/  LOP3.LUT R12, R15, 0x600, R12, 0xf8, !PT ;  /* 0x000006000f0c7812 */ /* 0x000fe400078ef80c */
[----:B------:R-:W2:Y:S01]  /*2910*/  LDSM.16.M88.4 R148, [R174+0x8c00] ;  /* 0x008c0000ae94783b */ /* 0x000ea20000000200 */
[C---:B------:R-:W-:Y:S01]  /*2920*/  IMAD.SHL.U32 R13, R3.reuse, 0x4, RZ ;  /* 0x00000004030d7824 */ /* 0x040fe200078e00ff */
[--C-:B------:R-:W-:Y:S02]  /*2930*/  LOP3.LUT R18, R18, 0x10, R5.reuse, 0xf8, !PT ;  /* 0x0000001012127812 */ /* 0x100fe400078ef805 */
[----:B------:R-:W-:Y:S01]  /*2940*/  SHF.R.U32.HI R15, RZ, 0x1, R5 ;  /* 0x00000001ff0f7819 */ /* 0x000fe20000011605 */
[----:B------:R-:W-:Y:S01]  /*2950*/  IMAD.SHL.U32 R5, R3, 0x10, RZ ;  /* 0x0000001003057824 */ /* 0x000fe200078e00ff */
[----:B------:R-:W-:Y:S01]  /*2960*/  SHF.R.U32.HI R178, RZ, 0x1, R3 ;  /* 0x00000001ffb27819 */ /* 0x000fe20000011603 */
[----:B------:R-:W-:Y:S01]  /*2970*/  IMAD.MOV.U32 R169, RZ, RZ, 0x20 ;  /* 0x00000020ffa97424 */ /* 0x000fe200078e00ff */
[C---:B-1----:R-:W-:Y:S01]  /*2980*/  LOP3.LUT R16, R14.reuse, 0xc0, RZ, 0xc0, !PT ;  /* 0x000000c00e107812 */ /* 0x042fe200078ec0ff */
[----:B------:R-:W-:Y:S01]  /*2990*/  IMAD.MOV.U32 R200, RZ, RZ, 0x10 ;  /* 0x00000010ffc87424 */ /* 0x000fe200078e00ff */
[----:B------:R-:W-:Y:S01]  /*29a0*/  LOP3.LUT R14, R14, 0x120, RZ, 0xc0, !PT ;  /* 0x000001200e0e7812 */ /* 0x000fe200078ec0ff */
[----:B------:R-:W-:Y:S01]  /*29b0*/  IMAD.MOV.U32 R168, RZ, RZ, 0x20 ;  /* 0x00000020ffa87424 */ /* 0x000fe200078e00ff */
[----:B------:R-:W-:Y:S01]  /*29c0*/  LOP3.LUT R2, R2, 0x18, RZ, 0xc0, !PT ;  /* 0x0000001802027812 */ /* 0x000fe200078ec0ff */
[----:B------:R-:W1:Y:S01]  /*29d0*/  LDSM.16.M88.4 R152, [R0] ;  /* 0x000000000098783b */ /* 0x000e620000000200 */
[----:B------:R-:W-:-:S02]  /*29e0*/  LOP3.LUT R17, R18, 0xc0, R9, 0xf8, !PT ;  /* 0x000000c012117812 */ /* 0x000fc400078ef809 */
[----:B------:R-:W-:Y:S01]  /*29f0*/  LOP3.LUT R13, R16, 0x18, R13, 0xf8, !PT ;  /* 0x00000018100d7812 */ /* 0x000fe200078ef80d */
[----:B------:R-:W1:Y:S01]  /*2a00*/  LDSM.16.M88.4 R156, [R0+0x400] ;  /* 0x00040000009c783b */ /* 0x000e620000000200 */
[----:B------:R-:W-:Y:S02]  /*2a10*/  LOP3.LUT R5, R14, 0x600, R5, 0xf8, !PT ;  /* 0x000006000e057812 */ /* 0x000fe400078ef805 */
[----:B------:R-:W-:Y:S01]  /*2a20*/  LOP3.LUT R16, R2, 0xc0, R9, 0xf8, !PT ;  /* 0x000000c002107812 */ /* 0x000fe200078ef809 */
[----:B------:R-:W1:Y:S01]  /*2a30*/  LDSM.16.M88.4 R160, [R0+0x800] ;  /* 0x0008000000a0783b */ /* 0x000e620000000200 */
[----:B------:R-:W-:Y:S02]  /*2a40*/  LOP3.LUT R14, R17, R2, RZ, 0x3c, !PT ;  /* 0x00000002110e7212 */ /* 0x000fe400078e3cff */
[----:B------:R-:W-:Y:S01]  /*2a50*/  LOP3.LUT R2, R13, 0x8, R178, 0x78, !PT ;  /* 0x000000080d027812 */ /* 0x000fe200078e78b2 */
[----:B------:R3:W1:Y:S03]  /*2a60*/  LDSM.16.M88.4 R164, [R0+0xc00] ;  /* 0x000c000000a4783b */ /* 0x0006660000000200 */
[----:B------:R-:W-:Y:S01]  /*2a70*/  LOP3.LUT R2, R5, R2, RZ, 0xfc, !PT ;  /* 0x0000000205027212 */ /* 0x000fe200078efcff */
[----:B------:R-:W-:Y:S01]  /*2a80*/  IMAD.SHL.U32 R5, R8, 0x20, RZ ;  /* 0x0000002008057824 */ /* 0x000fe200078e00ff */
[----:B------:R-:W-:-:S04]  /*2a90*/  LOP3.LUT R15, R16, 0x8, R15, 0x78, !PT ;  /* 0x00000008100f7812 */ /* 0x000fc800078e780f */
[----:B------:R-:W-:Y:S02]  /*2aa0*/  SHF.R.S32.HI R199, RZ, 0x1f, R5 ;  /* 0x0000001fffc77819 */ /* 0x000fe40000011405 */
[----:B------:R-:W-:Y:S02]  /*2ab0*/  LOP3.LUT R12, R12, R15, RZ, 0xfc, !PT ;  /* 0x0000000f0c0c7212 */ /* 0x000fe400078efcff */
[----:B------:R-:W-:Y:S02]  /*2ac0*/  LOP3.LUT R14, R14, 0x120, R9, 0xf8, !PT ;  /* 0x000001200e0e7812 */ /* 0x000fe400078ef809 */
[----:B------:R-:W-:Y:S02]  /*2ad0*/  LEA R13, R12, UR23, 0x1 ;  /* 0x000000170c0d7c11 */ /* 0x000fe4000f8e08ff */
[----:B------:R-:W-:Y:S02]  /*2ae0*/  LEA R9, R14, UR23, 0x1 ;  /* 0x000000170e097c11 */ /* 0x000fe4000f8e08ff */
[----:B------:R-:W-:-:S02]  /*2af0*/  SEL R169, R169, 0xffffffe0, !P0 ;  /* 0xffffffe0a9a97807 */ /* 0x000fc40004000000 */
[----:B------:R-:W-:Y:S01]  /*2b00*/  LOP3.LUT P0, RZ, R3, 0x2, RZ, 0xc0, !PT ;  /* 0x0000000203ff7812 */ /* 0x000fe2000780c0ff */
[C---:B------:R-:W-:Y:S01]  /*2b10*/  IMAD.IADD R172, R170.reuse, 0x1, R13 ;  /* 0x00000001aaac7824 */ /* 0x040fe200078e020d */
[----:B------:R-:W-:Y:S01]  /*2b20*/  UIADD3 UR4, UPT, UPT, UR32, 0x80, URZ ;  /* 0x0000008020047890 */ /* 0x000fe2000fffe0ff */
[----:B------:R-:W-:Y:S01]  /*2b30*/  IMAD.IADD R170, R170, 0x1, R9 ;  /* 0x00000001aaaa7824 */ /* 0x000fe200078e0209 */
[----:B------:R-:W-:Y:S01]  /*2b40*/  LOP3.LUT R198, R177, 0x18, RZ, 0xc0, !PT ;  /* 0x00000018b1c67812 */ /* 0x000fe200078ec0ff */
[----:B------:R-:W-:Y:S01]  /*2b50*/  IMAD.SHL.U32 R201, R201, 0x8, RZ ;  /* 0x00000008c9c97824 */ /* 0x000fe200078e00ff */
[----:B------:R-:W-:Y:S01]  /*2b60*/  CS2R R94, SRZ ;  /* 0x00000000005e7805 */ /* 0x000fe2000001ff00 */
[----:B------:R-:W-:Y:S01]  /*2b70*/  IMAD.MOV.U32 R203, RZ, RZ, R191 ;  /* 0x000000ffffcb7224 */ /* 0x000fe200078e00bf */
[----:B------:R-:W-:Y:S02]  /*2b80*/  CS2R R92, SRZ ;  /* 0x00000000005c7805 */ /* 0x000fe4000001ff00 */
        /* <DEDUP_REMOVED lines=13> */
[----:B------:R-:W-:Y:S01]  /*2c60*/  CS2R R68, SRZ ;  /* 0x0000000000447805 */ /* 0x000fe2000001ff00 */
[----:B------:R-:W-:Y:S01]  /*2c70*/  VIADD R202, R202, 0xfffffff8 ;  /* 0xfffffff8caca7836 */ /* 0x000fe20000000000 */
[----:B------:R-:W-:Y:S01]  /*2c80*/  SEL R168, R168, 0xffffffe0, !P0 ;  /* 0xffffffe0a8a87807 */ /* 0x000fe20004000000 */
[----:B---3--:R-:W-:Y:S01]  /*2c90*/  IMAD.IADD R0, R174, 0x1, R169 ;  /* 0x00000001ae007824 */ /* 0x008fe200078e02a9 */
[----:B------:R-:W-:Y:S02]  /*2ca0*/  USHF.L.U32 UR14, UR14, 0x7, URZ ;  /* 0x000000070e0e7899 */ /* 0x000fe400080006ff */
[----:B------:R-:W-:Y:S01]  /*2cb0*/  UISETP.GE.AND UP0, UPT, UR4, UR30, UPT ;  /* 0x0000001e0400728c */ /* 0x000fe2000bf06270 */
[----:B--2---:R-:W-:Y:S02]  /*2cc0*/  R2UR UR16, R7 ;  /* 0x00000000071072ca */ /* 0x004fe400000e0000 */
[----:B----4-:R-:W-:Y:S01]  /*2cd0*/  IADD3 R214, P2, P1, R5, R10, R214 ;  /* 0x0000000a05d67210 */ /* 0x010fe2000795e0d6 */
[----:B------:R-:W-:Y:S01]  /*2ce0*/  VIADD R5, R4, 0x1 ;  /* 0x0000000104057836 */ /* 0x000fe20000000000 */
[----:B------:R-:W-:-:S02]  /*2cf0*/  R2UR UR15, R6 ;  /* 0x00000000060f72ca */ /* 0x000fc400000e0000 */
[----:B------:R-:W-:Y:S01]  /*2d00*/  IADD3.X R199, PT, PT, R199, R11, RZ, P2, P1 ;  /* 0x0000000bc7c77210 */ /* 0x000fe200017e24ff */
[----:B------:R-:W-:Y:S01]  /*2d10*/  IMAD.WIDE.U32 R214, R214, -0x2daee0ad, RZ ;  /* 0xd2511f53d6d67825 */ /* 0x000fe200078e00ff */
[----:B------:R-:W-:-:S05]  /*2d20*/  LOP3.LUT P1, RZ, R3, 0x4, RZ, 0xc0, !PT ;  /* 0x0000000403ff7812 */ /* 0x000fca000782c0ff */
[----:B------:R-:W-:Y:S02]  /*2d30*/  LOP3.LUT R7, R4, UR16, RZ, 0x3c, !PT ;  /* 0x0000001004077c12 */ /* 0x000fe4000f8e3cff */
[----:B------:R-:W-:Y:S02]  /*2d40*/  LOP3.LUT R5, R5, UR16, RZ, 0x3c, !PT ;  /* 0x0000001005057c12 */ /* 0x000fe4000f8e3cff */
[----:B------:R-:W-:Y:S02]  /*2d50*/  SEL R200, R200, 0xfffffff0, !P1 ;  /* 0xfffffff0c8c87807 */ /* 0x000fe40004800000 */
[C---:B------:R-:W-:Y:S02]  /*2d60*/  LOP3.LUT R212, R215.reuse, R7, RZ, 0x3c, !PT ;  /* 0x00000007d7d47212 */ /* 0x040fe400078e3cff */
[----:B------:R-:W-:Y:S01]  /*2d70*/  LOP3.LUT R210, R215, R5, RZ, 0x3c, !PT ;  /* 0x00000005d7d27212 */ /* 0x000fe200078e3cff */
[----:B------:R-:W-:Y:S02]  /*2d80*/  IMAD.IADD R208, R176, 0x1, R200 ;  /* 0x00000001b0d07824 */ /* 0x000fe400078e02c8 */
[----:B------:R-:W-:-:S02]  /*2d90*/  IMAD.IADD R207, R200, 0x1, R186 ;  /* 0x00000001c8cf7824 */ /* 0x000fc400078e02ba */
[----:B------:R-:W-:Y:S02]  /*2da0*/  IMAD.IADD R206, R179, 0x1, R200 ;  /* 0x00000001b3ce7824 */ /* 0x000fe400078e02c8 */
[----:B------:R-:W-:Y:S01]  /*2db0*/  IMAD.WIDE.U32 R212, R212, -0x326172a9, RZ ;  /* 0xcd9e8d57d4d47825 */ /* 0x000fe200078e00ff */
[----:B------:R-:W-:-:S03]  /*2dc0*/  UIADD3 UR32, UPT, UPT, UR16, -0x4498517b, URZ ;  /* 0xbb67ae8510207890 */ /* 0x000fc6000fffe0ff */
[----:B------:R-:W-:Y:S01]  /*2dd0*/  IMAD.WIDE.U32 R210, R210, -0x326172a9, RZ ;  /* 0xcd9e8d57d2d27825 */ /* 0x000fe200078e00ff */
[----:B------:R-:W-:Y:S02]  /*2de0*/  UIADD3 UR31, UPT, UPT, UR16, 0x76cf5d0a, URZ ;  /* 0x76cf5d0a101f7890 */ /* 0x000fe4000fffe0ff */
[----:B------:R-:W-:Y:S02]  /*2df0*/  UIADD3 UR19, UPT, UPT, UR16, 0x32370b8f, URZ ;  /* 0x32370b8f10137890 */ /* 0x000fe4000fffe0ff */
[----:B------:R-:W-:Y:S02]  /*2e00*/  UIADD3 UR18, UPT, UPT, UR16, -0x126145ec, URZ ;  /* 0xed9eba1410127890 */ /* 0x000fe4000fffe0ff */
[----:B------:R-:W-:Y:S02]  /*2e10*/  UIADD3 UR17, UPT, UPT, UR16, -0x56f99767, URZ ;  /* 0xa906689910117890 */ /* 0x000fe4000fffe0ff */
[----:B-1----:R-:W-:-:S12]  /*2e20*/  UIADD3 UR16, UPT, UPT, UR16, 0x646e171e, URZ ;  /* 0x646e171e10107890 */ /* 0x002fd8000fffe0ff */
.L_x_429:
        /* <DEDUP_REMOVED lines=9> */
[----:B------:R-:W-:Y:S01]  /*2ec0*/  IMAD.U32 R218, RZ, RZ, UR25 ;  /* 0x00000019ffda7e24 */ /* 0x000fe2000f8e00ff */
[----:B------:R-:W-:Y:S01]  /*2ed0*/  PLOP3.LUT P6, PT, PT, PT, UP0, 0x80, 0x8 ;  /* 0x000000000008781c */ /* 0x000fe20003fcf008 */
[----:B------:R-:W-:Y:S01]  /*2ee0*/  UIADD3 UR35, UPT, UPT, UR15, -0x61c88647, URZ ;  /* 0x9e3779b90f237890 */ /* 0x000fe2000fffe0ff */
[----:B------:R-:W-:Y:S01]  /*2ef0*/  FMUL.FTZ R224, R188, 1.4426950216293334961 ;  /* 0x3fb8aa3bbce07820 */ /* 0x000fe20000410000 */
[----:B------:R-:W-:Y:S01]  /*2f00*/  @P2 IMAD.SHL.U32 R209, R3, 0x2, RZ ;  /* 0x0000000203d12824 */ /* 0x000fe200078e00ff */
[----:B------:R-:W-:Y:S01]  /*2f10*/  PLOP3.LUT P2, PT, PT, PT, UP0, 0x80, 0x8 ;  /* 0x000000000008781c */ /* 0x000fe20003f4f008 */
[----:B------:R-:W1:Y:S01]  /*2f20*/  S2UR UR4, SR_CgaCtaId ;  /* 0x00000000000479c3 */ /* 0x000e620000008800 */
[----:B------:R-:W-:Y:S01]  /*2f30*/  UMOV UR5, 0x400 ;  /* 0x0000040000057882 */ /* 0x000fe20000000000 */
[----:B------:R-:W-:Y:S01]  /*2f40*/  UIADD3 UR36, UPT, UPT, UR15, 0x3c6ef372, URZ ;  /* 0x3c6ef3720f247890 */ /* 0x000fe2000fffe0ff */
[----:B------:R-:W-:Y:S01]  /*2f50*/  @P5 LOP3.LUT R209, R209, 0x6, RZ, 0xc0, !PT ;  /* 0x00000006d1d15812 */ /* 0x000fe200078ec0ff */
[----:B------:R-:W-:Y:S01]  /*2f60*/  IMAD.WIDE.U32 R232, R202, -0x326172a9, RZ ;  /* 0xcd9e8d57cae87825 */ /* 0x000fe200078e00ff */
[----:B------:R-:W-:Y:S02]  /*2f70*/  PLOP3.LUT P5, PT, PT, PT, UP0, 0x80, 0x8 ;  /* 0x000000000008781c */ /* 0x000fe40003faf008 */
[----:B------:R-:W-:Y:S02]  /*2f80*/  @P3 LOP3.LUT R209, R209, 0x1c0, R178, 0xf8, !PT ;  /* 0x000001c0d1d13812 */ /* 0x000fe400078ef8b2 */
[----:B------:R-:W-:Y:S02]  /*2f90*/  LOP3.LUT R216, R199, UR15, R233, 0x96, !PT ;  /* 0x0000000fc7d87c12 */ /* 0x000fe4000f8e96e9 */
[----:B------:R-:W-:Y:S01]  /*2fa0*/  PLOP3.LUT P3, PT, PT, PT, UP0, 0x80, 0x8 ;  /* 0x000000000008781c */ /* 0x000fe20003f6f008 */
[----:B------:R-:W-:Y:S01]  /*2fb0*/  @P0 IMAD R218, R218, 0x80, R209 ;  /* 0x00000080dada0824 */ /* 0x000fe200078e02d1 */
[----:B------:R-:W-:Y:S01]  /*2fc0*/  PLOP3.LUT P0, PT, PT, PT, UP0, 0x80, 0x8 ;  /* 0x000000000008781c */ /* 0x000fe20003f0f008 */
[----:B------:R-:W-:Y:S01]  /*2fd0*/  IMAD.WIDE.U32 R234, R216, -0x2daee0ad, RZ ;  /* 0xd2511f53d8ea7825 */ /* 0x000fe200078e00ff */
[C---:B------:R-:W-:Y:S02]  /*2fe0*/  LOP3.LUT R230, R232.reuse, UR35, R213, 0x96, !PT ;  /* 0x00000023e8e67c12 */ /* 0x040fe4000f8e96d5 */
[----:B------:R-:W-:Y:S01]  /*2ff0*/  LOP3.LUT R232, R232, UR35, R211, 0x96, !PT ;  /* 0x00000023e8e87c12 */ /* 0x000fe2000f8e96d3 */
[C---:B------:R-:W-:Y:S01]  /*3000*/  @P4 VIADD R209, R218.reuse, 0x1 ;  /* 0x00000001dad14836 */ /* 0x040fe20000000000 */
[----:B------:R-:W-:Y:S01]  /*3010*/  @P2 ISETP.GE.AND P2, PT, R218, UR30, PT ;  /* 0x0000001eda002c0c */ /* 0x000fe2000bf46270 */
[----:B------:R-:W-:Y:S01]  /*3020*/  IMAD.WIDE.U32 R230, R230, -0x2daee0ad, RZ ;  /* 0xd2511f53e6e67825 */ /* 0x000fe200078e00ff */
[----:B------:R-:W-:Y:S01]  /*3030*/  PLOP3.LUT P4, PT, PT, PT, UP0, 0x80, 0x8 ;  /* 0x000000000008781c */ /* 0x000fe20003f8f008 */
[----:B-1----:R-:W-:Y:S03]  /*3040*/  ULEA UR4, UR4, UR5, 0x18 ;  /* 0x0000000504047291 */ /* 0x002fe6000f8ec0ff */
[----:B------:R-:W-:Y:S01]  /*3050*/  LOP3.LUT R216, R234, UR31, R231, 0x96, !PT ;  /* 0x0000001fead87c12 */ /* 0x000fe2000f8e96e7 */
[----:B------:R-:W-:Y:S04]  /*3060*/  DEPBAR.LE SB0, 0x0 ;  /* 0x000080000000791a */ /* 0x000fe80000000000 */
[----:B------:R-:W-:Y:S01]  /*3070*/  BAR.SYNC.DEFER_BLOCKING 0x0 ;  /* 0x0000000000007b1d */ /* 0x000fe20000010000 */
[----:B------:R-:W-:Y:S03]  /*3080*/  IMAD.WIDE.U32 R232, R232, -0x2daee0ad, RZ ;  /* 0xd2511f53e8e87825 */ /* 0x000fe600078e00ff */
[----:B------:R-:W-:Y:S02]  /*3090*/  @P4 ISETP.GE.AND P4, PT, R209, UR30, PT ;  /* 0x0000001ed1004c0c */ /* 0x000fe4000bf86270 */
[----:B------:R-:W-:Y:S01]  /*30a0*/  LOP3.LUT R234, R234, UR31, R233, 0x96, !PT ;  /* 0x0000001feaea7c12 */ /* 0x000fe2000f8e96e9 */
[----:B------:R-:W-:Y:S08]  /*30b0*/  LDSM.16.M88.4 R100, [R172] ;  /* 0x00000000ac64783b */ /* 0x000ff00000000200 */
[----:B------:R-:W1:Y:S08]  /*30c0*/  LDSM.16.M88.4 R104, [R174+0x6000] ;  /* 0x00600000ae68783b */ /* 0x000e700000000200 */
[----:B------:R-:W2:Y:S08]  /*30d0*/  LDSM.16.M88.4 R108, [R172+0x1000] ;  /* 0x00100000ac6c783b */ /* 0x000eb00000000200 */
[----:B------:R-:W3:Y:S08]  /*30e0*/  LDSM.16.M88.4 R112, [R174+0x6400] ;  /* 0x00640000ae70783b */ /* 0x000ef00000000200 */
[----:B------:R-:W4:Y:S08]  /*30f0*/  LDSM.16.M88.4 R116, [R174+0x6800] ;  /* 0x00680000ae74783b */ /* 0x000f300000000200 */
[----:B------:R-:W4:Y:S01]  /*3100*/  LDSM.16.M88.4 R120, [R174+0x6c00] ;  /* 0x006c0000ae78783b */ /* 0x000f220000000200 */
[-C--:B-1----:R-:W-:Y:S07]  /*3110*/  HMMA.16816.F32 R4, R100, R104.reuse, RZ ;  /* 0x000000686404723c */ /* 0x082fee00000018ff */
[----:B------:R-:W-:Y:S01]  /*3120*/  LDSM.16.M88.4 R124, [R171] ;  /* 0x00000000ab7c783b */ /* 0x000fe20000000200 */
[C---:B--2---:R-:W-:Y:S07]  /*3130*/  HMMA.16816.F32 R8, R108.reuse, R104, RZ ;  /* 0x000000686c08723c */ /* 0x044fee00000018ff */
[----:B------:R-:W1:Y:S01]  /*3140*/  LDSM.16.M88.4 R128, [R0+0x6000] ;  /* 0x006000000080783b */ /* 0x000e620000000200 */
        /* <DEDUP_REMOVED lines=10> */
[C---:B------:R-:W-:Y:S02]  /*31f0*/  HMMA.16816.F32 R48, R100.reuse, R118, RZ ;  /* 0x000000766430723c */ /* 0x040fe400000018ff */
[----:B------:R-:W-:Y:S06]  /*3200*/  IMAD.WIDE.U32 R118, R216, -0x326172a9, RZ ;  /* 0xcd9e8d57d8767825 */ /* 0x000fec00078e00ff */
[-C--:B------:R-:W-:Y:S08]  /*3210*/  HMMA.16816.F32 R52, R100, R120.reuse, RZ ;  /* 0x000000786434723c */ /* 0x080ff000000018ff */
[C---:B------:R-:W-:Y:S02]  /*3220*/  HMMA.16816.F32 R56, R108.reuse, R120, RZ ;  /* 0x000000786c38723c */ /* 0x040fe400000018ff */
[----:B------:R-:W-:Y:S06]  /*3230*/  IMAD.IADD R120, R173, 0x1, R200 ;  /* 0x00000001ad787824 */ /* 0x000fec00078e02c8 */
[-C--:B------:R-:W-:Y:S08]  /*3240*/  HMMA.16816.F32 R60, R108, R122.reuse, RZ ;  /* 0x0000007a6c3c723c */ /* 0x080ff000000018ff */
[----:B------:R-:W-:Y:S01]  /*3250*/  HMMA.16816.F32 R64, R100, R122, RZ ;  /* 0x0000007a6440723c */ /* 0x000fe200000018ff */
[----:B------:R-:W3:Y:S07]  /*3260*/  LDSM.16.M88.4 R100, [R0+0x6400] ;  /* 0x006400000064783b */ /* 0x000eee0000000200 */
[-C--:B-1----:R-:W-:Y:S08]  /*3270*/  HMMA.16816.F32 R4, R124, R128.reuse, R4 ;  /* 0x000000807c04723c */ /* 0x082ff00000001804 */
[C---:B--2---:R-:W-:Y:S08]  /*3280*/  HMMA.16816.F32 R8, R132.reuse, R128, R8 ;  /* 0x000000808408723c */ /* 0x044ff00000001808 */
[-C--:B------:R-:W-:Y:S03]  /*3290*/  HMMA.16816.F32 R12, R132, R130.reuse, R12 ;  /* 0x00000082840c723c */ /* 0x080fe6000000180c */
[----:B------:R-:W-:Y:S02]  /*32a0*/  @P5 FSEL R4, R4, -INF , !P2 ;  /* 0xff80000004045808 */ /* 0x000fe40005000000 */
[----:B------:R-:W-:Y:S02]  /*32b0*/  PLOP3.LUT P5, PT, PT, PT, UP0, 0x80, 0x8 ;  /* 0x000000000008781c */ /* 0x000fe40003faf008 */
[----:B------:R-:W-:Y:S01]  /*32c0*/  @P6 FSEL R6, R6, -INF , !P2 ;  /* 0xff80000006066808 */ /* 0x000fe20005000000 */
[C---:B------:R-:W-:Y:S01]  /*32d0*/  HMMA.16816.F32 R16, R124.reuse, R130, R16 ;  /* 0x000000827c10723c */ /* 0x040fe20000001810 */
[----:B------:R-:W-:Y:S03]  /*32e0*/  PLOP3.LUT P6, PT, PT, PT, UP0, 0x80, 0x8 ;  /* 0x000000000008781c */ /* 0x000fe60003fcf008 */
[----:B------:R-:W-:Y:S02]  /*32f0*/  @P3 FSEL R8, R8, -INF , !P2 ;  /* 0xff80000008083808 */ /* 0x000fe40005000000 */
[----:B------:R-:W-:Y:S02]  /*3300*/  PLOP3.LUT P3, PT, PT, PT, UP0, 0x80, 0x8 ;  /* 0x000000000008781c */ /* 0x000fe40003f6f008 */
[----:B------:R-:W-:Y:S01]  /*3310*/  @P0 FSEL R10, R10, -INF , !P2 ;  /* 0xff8000000a0a0808 */ /* 0x000fe20005000000 */
[-C--:B---3--:R-:W-:Y:S01]  /*3320*/  HMMA.16816.F32 R20, R124, R100.reuse, R20 ;  /* 0x000000647c14723c */ /* 0x088fe20000001814 */
[----:B------:R-:W-:Y:S02]  /*3330*/  PLOP3.LUT P2, PT, PT, PT, UP0, 0x80, 0x8 ;  /* 0x000000000008781c */ /* 0x000fe40003f4f008 */
[----:B------:R-:W-:Y:S02]  /*3340*/  PLOP3.LUT P0, PT, PT, PT, UP0, 0x80, 0x8 ;  /* 0x000000000008781c */ /* 0x000fe40003f0f008 */
[----:B------:R-:W-:Y:S02]  /*3350*/  @P5 FSEL R5, R5, -INF , !P4 ;  /* 0xff80000005055808 */ /* 0x000fe40006000000 */
[----:B------:R-:W-:Y:S01]  /*3360*/  PLOP3.LUT P5, PT, PT, PT, UP0, 0x80, 0x8 ;  /* 0x000000000008781c */ /* 0x000fe20003faf008 */
[C---:B------:R-:W-:Y:S04]  /*3370*/  HMMA.16816.F32 R24, R132.reuse, R100, R24 ;  /* 0x000000648418723c */ /* 0x040fe80000001818 */
[----:B------:R-:W-:Y:S02]  /*3380*/  @P6 FSEL R7, R7, -INF , !P4 ;  /* 0xff80000007076808 */ /* 0x000fe40006000000 */
[----:B------:R-:W-:Y:S02]  /*3390*/  PLOP3.LUT P6, PT, PT, PT, UP0, 0x80, 0x8 ;  /* 0x000000000008781c */ /* 0x000fe40003fcf008 */
[----:B------:R-:W-:Y:S01]  /*33a0*/  @P3 FSEL R9, R9, -INF , !P4 ;  /* 0xff80000009093808 */ /* 0x000fe20006000000 */
[-C--:B------:R-:W-:Y:S01]  /*33b0*/  HMMA.16816.F32 R28, R132, R102.reuse, R28 ;  /* 0x00000066841c723c */ /* 0x080fe2000000181c */
[----:B------:R-:W-:Y:S02]  /*33c0*/  PLOP3.LUT P3, PT, PT, PT, UP0, 0x80, 0x8 ;  /* 0x000000000008781c */ /* 0x000fe40003f6f008 */
[----:B------:R-:W-:Y:S01]  /*33d0*/  @P2 FSEL R11, R11, -INF , !P4 ;  /* 0xff8000000b0b2808 */ /* 0x000fe20006000000 */
[C---:B------:R-:W-:Y:S01]  /*33e0*/  @P0 VIADD R209, R218.reuse, 0x8 ;  /* 0x00000008dad10836 */ /* 0x040fe20000000000 */
[----:B------:R-:W-:Y:S02]  /*33f0*/  PLOP3.LUT P2, PT, PT, PT, UP0, 0x80, 0x8 ;  /* 0x000000000008781c */ /* 0x000fe40003f4f008 */
[----:B------:R-:W-:Y:S01]  /*3400*/  PLOP3.LUT P4, PT, PT, PT, UP0, 0x80, 0x8 ;  /* 0x000000000008781c */ /* 0x000fe20003f8f008 */
[C---:B------:R-:W-:Y:S01]  /*3410*/  HMMA.16816.F32 R32, R124.reuse, R102, R32 ;  /* 0x000000667c20723c */ /* 0x040fe20000001820 */
[----:B------:R-:W-:Y:S01]  /*3420*/  PLOP3.LUT P0, PT, PT, PT, UP0, 0x80, 0x8 ;  /* 0x000000000008781c */ /* 0x000fe20003f0f008 */
[----:B------:R-:W1:Y:S02]  /*3430*/  LDSM.16.M88.4 R100, [R0+0x6800] ;  /* 0x006800000064783b */ /* 0x000e640000000200 */
        /* <DEDUP_REMOVED lines=18> */
[----:B------:R-:W-:Y:S01]  /*3560*/  @P5 FSEL R19, R19, -INF , !P6 ;  /* 0xff80000013135808 */ /* 0x000fe20007000000 */
[C---:B------:R-:W-:Y:S01]  /*3570*/  @P0 VIADD R209, R218.reuse, 0x10 ;  /* 0x00000010dad10836 */ /* 0x040fe20000000000 */
[----:B------:R-:W-:Y:S02]  /*3580*/  PLOP3.LUT P5, PT, PT, PT, UP0, 0x80, 0x8 ;  /* 0x000000000008781c */ /* 0x000fe40003faf008 */
[----:B------:R-:W-:Y:S01]  /*3590*/  PLOP3.LUT P4, PT, PT, PT, UP0, 0x80, 0x8 ;  /* 0x000000000008781c */ /* 0x000fe20003f8f008 */
[-C--:B-1----:R-:W-:Y:S01]  /*35a0*/  HMMA.16816.F32 R36, R124, R100.reuse, R36 ;  /* 0x000000647c24723c */ /* 0x082fe20000001824 */
[----:B------:R-:W-:Y:S02]  /*35b0*/  PLOP3.LUT P6, PT, PT, PT, UP0, 0x80, 0x8 ;  /* 0x000000000008781c */ /* 0x000fe40003fcf008 */
[----:B------:R-:W-:Y:S01]  /*35c0*/  @P3 ISETP.GE.AND P3, PT, R209, UR30, PT ;  /* 0x0000001ed1003c0c */ /* 0x000fe2000bf66270 */
[----:B------:R-:W-:Y:S01]  /*35d0*/  @P2 VIADD R209, R218, 0x11 ;  /* 0x00000011dad12836 */ /* 0x000fe20000000000 */
[----:B------:R-:W-:Y:S02]  /*35e0*/  PLOP3.LUT P0, PT, PT, PT, UP0, 0x80, 0x8 ;  /* 0x000000000008781c */ /* 0x000fe40003f0f008 */
[----:B------:R-:W-:Y:S01]  /*35f0*/  PLOP3.LUT P2, PT, PT, PT, UP0, 0x80, 0x8 ;  /* 0x000000000008781c */ /* 0x000fe20003f4f008 */
[C---:B------:R-:W-:Y:S04]  /*3600*/  HMMA.16816.F32 R40, R132.reuse, R100, R40 ;  /* 0x000000648428723c */ /* 0x040fe80000001828 */
[----:B------:R-:W-:Y:S02]  /*3610*/  @P5 FSEL R24, R24, -INF , !P3 ;  /* 0xff80000018185808 */ /* 0x000fe40005800000 */
[----:B------:R-:W-:Y:S02]  /*3620*/  @P4 FSEL R20, R20, -INF , !P3 ;  /* 0xff80000014144808 */ /* 0x000fe40005800000 */
[----:B------:R-:W-:Y:S01]  /*3630*/  PLOP3.LUT P4, PT, PT, PT, UP0, 0x80, 0x8 ;  /* 0x000000000008781c */ /* 0x000fe20003f8f008 */
[-C--:B------:R-:W-:Y:S01]  /*3640*/  HMMA.16816.F32 R44, R132, R102.reuse, R44 ;  /* 0x00000066842c723c */ /* 0x080fe2000000182c */
[----:B------:R-:W-:Y:S02]  /*3650*/  PLOP3.LUT P5, PT, PT, PT, UP0, 0x80, 0x8 ;  /* 0x000000000008781c */ /* 0x000fe40003faf008 */
[----:B------:R-:W-:Y:S02]  /*3660*/  @P6 FSEL R22, R22, -INF , !P3 ;  /* 0xff80000016166808 */ /* 0x000fe40005800000 */
[----:B------:R-:W-:Y:S02]  /*3670*/  PLOP3.LUT P6, PT, PT, PT, UP0, 0x80, 0x8 ;  /* 0x000000000008781c */ /* 0x000fe40003fcf008 */
[----:B------:R-:W-:Y:S01]  /*3680*/  @P0 FSEL R26, R26, -INF , !P3 ;  /* 0xff8000001a1a0808 */ /* 0x000fe20005800000 */
[C---:B------:R-:W-:Y:S01]  /*3690*/  HMMA.16816.F32 R48, R124.reuse, R102, R48 ;  /* 0x000000667c30723c */ /* 0x040fe20000001830 */
[----:B------:R-:W-:Y:S01]  /*36a0*/  PLOP3.LUT P0, PT, PT, PT, UP0, 0x80, 0x8 ;  /* 0x000000000008781c */ /* 0x000fe20003f0f008 */
[----:B------:R-:W1:Y:S01]  /*36b0*/  LDSM.16.M88.4 R100, [R0+0x6c00] ;  /* 0x006c00000064783b */ /* 0x000e620000000200 */
        /* <DEDUP_REMOVED lines=10> */
[----:B------:R-:W-:Y:S01]  /*3760*/  @P4 ISETP.GE.AND P4, PT, R209, UR30, PT ;  /* 0x0000001ed1004c0c */ /* 0x000fe2000bf86270 */
[----:B------:R-:W-:Y:S01]  /*3770*/  VIADD R209, R202, 0x4 ;  /* 0x00000004cad17836 */ /* 0x000fe20000000000 */
[----:B------:R-:W-:Y:S02]  /*3780*/  @P3 FSEL R25, R25, -INF , !P2 ;  /* 0xff80000019193808 */ /* 0x000fe40005000000 */
[----:B------:R-:W-:Y:S01]  /*3790*/  @P5 FSEL R28, R28, -INF , !P4 ;  /* 0xff8000001c1c5808 */ /* 0x000fe20006000000 */
[----:B------:R-:W-:Y:S01]  /*37a0*/  IMAD.WIDE.U32 R228, R209, -0x326172a9, RZ ;  /* 0xcd9e8d57d1e47825 */ /* 0x000fe200078e00ff */
[----:B------:R-:W-:Y:S02]  /*37b0*/  PLOP3.LUT P3, PT, PT, PT, UP0, 0x80, 0x8 ;  /* 0x000000000008781c */ /* 0x000fe40003f6f008 */
[----:B------:R-:W-:Y:S01]  /*37c0*/  PLOP3.LUT P2, PT, PT, PT, UP0, 0x80, 0x8 ;  /* 0x000000000008781c */ /* 0x000fe20003f4f008 */
[----:B------:R-:W-:Y:S01]  /*37d0*/  @P6 VIADD R217, R218, 0x19 ;  /* 0x00000019dad96836 */ /* 0x000fe20000000000 */
[----:B------:R-:W-:Y:S02]  /*37e0*/  PLOP3.LUT P6, PT, PT, PT, UP0, 0x80, 0x8 ;  /* 0x000000000008781c */ /* 0x000fe40003fcf008 */
[----:B------:R-:W-:Y:S02]  /*37f0*/  @P0 FSEL R34, R34, -INF , !P4 ;  /* 0xff80000022220808 */ /* 0x000fe40006000000 */
[----:B------:R-:W-:Y:S02]  /*3800*/  PLOP3.LUT P0, PT, PT, PT, UP0, 0x80, 0x8 ;  /* 0x000000000008781c */ /* 0x000fe40003f0f008 */
[----:B------:R-:W-:Y:S02]  /*3810*/  PLOP3.LUT P5, PT, PT, PT, UP0, 0x80, 0x8 ;  /* 0x000000000008781c */ /* 0x000fe40003faf008 */
[----:B------:R-:W-:Y:S02]  /*3820*/  LOP3.LUT R209, R199, UR15, R229, 0x96, !PT ;  /* 0x0000000fc7d17c12 */ /* 0x000fe4000f8e96e5 */
[----:B------:R-:W-:Y:S01]  /*3830*/  @P3 FSEL R30, R30, -INF , !P4 ;  /* 0xff8000001e1e3808 */ /* 0x000fe20006000000 */
[-C--:B-1----:R-:W-:Y:S01]  /*3840*/  HMMA.16816.F32 R52, R124, R100.reuse, R52 ;  /* 0x000000647c34723c */ /* 0x082fe20000001834 */
[----:B------:R-:W-:Y:S02]  /*3850*/  PLOP3.LUT P3, PT, PT, PT, UP0, 0x80, 0x8 ;  /* 0x000000000008781c */ /* 0x000fe40003f6f008 */
[----:B------:R-:W-:Y:S01]  /*3860*/  @P6 ISETP.GE.AND P6, PT, R217, UR30, PT ;  /* 0x0000001ed9006c0c */ /* 0x000fe2000bfc6270 */
[----:B------:R-:W-:Y:S01]  /*3870*/  IMAD.WIDE.U32 R250, R209, -0x2daee0ad, RZ ;  /* 0xd2511f53d1fa7825 */ /* 0x000fe200078e00ff */
[----:B------:R-:W-:Y:S02]  /*3880*/  @P2 FSEL R32, R32, -INF , !P4 ;  /* 0xff80000020202808 */ /* 0x000fe40006000000 */
[----:B------:R-:W-:Y:S01]  /*3890*/  @P0 FSEL R33, R33, -INF , !P6 ;  /* 0xff80000021210808 */ /* 0x000fe20007000000 */
[C---:B------:R-:W-:Y:S01]  /*38a0*/  HMMA.16816.F32 R56, R132.reuse, R100, R56 ;  /* 0x000000648438723c */ /* 0x040fe20000001838 */
[----:B------:R-:W-:Y:S02]  /*38b0*/  PLOP3.LUT P0, PT, PT, PT, UP0, 0x80, 0x8 ;  /* 0x000000000008781c */ /* 0x000fe40003f0f008 */
[----:B------:R-:W-:Y:S01]  /*38c0*/  PLOP3.LUT P2, PT, PT, PT, UP0, 0x80, 0x8 ;  /* 0x000000000008781c */ /* 0x000fe20003f4f008 */
[----:B------:R-:W-:Y:S01]  /*38d0*/  @P5 VIADD R217, R218, 0x20 ;  /* 0x00000020dad95836 */ /* 0x000fe20000000000 */
[----:B------:R-:W-:Y:S02]  /*38e0*/  PLOP3.LUT P5, PT, PT, PT, UP0, 0x80, 0x8 ;  /* 0x000000000008781c */ /* 0x000fe40003faf008 */
[----:B------:R-:W-:Y:S01]  /*38f0*/  PLOP3.LUT P4, PT, PT, PT, UP0, 0x80, 0x8 ;  /* 0x000000000008781c */ /* 0x000fe20003f8f008 */
[-C--:B------:R-:W-:Y:S03]  /*3900*/  HMMA.16816.F32 R60, R132, R102.reuse, R60 ;  /* 0x00000066843c723c */ /* 0x080fe6000000183c */
[----:B------:R-:W-:Y:S01]  /*3910*/  @P3 ISETP.GE.AND P3, PT, R217, UR30, PT ;  /* 0x0000001ed9003c0c */ /* 0x000fe2000bf66270 */
[----:B------:R-:W-:Y:S01]  /*3920*/  FMUL.FTZ R217, R189, 1.4426950216293334961 ;  /* 0x3fb8aa3bbdd97820 */ /* 0x000fe20000410000 */
[C---:B------:R-:W-:Y:S02]  /*3930*/  LOP3.LUT R226, R228.reuse, UR35, R213, 0x96, !PT ;  /* 0x00000023e4e27c12 */ /* 0x040fe4000f8e96d5 */
[----:B------:R-:W-:Y:S01]  /*3940*/  LOP3.LUT R228, R228, UR35, R211, 0x96, !PT ;  /* 0x00000023e4e47c12 */ /* 0x000fe2000f8e96d3 */
[----:B------:R-:W-:Y:S01]  /*3950*/  HMMA.16816.F32 R64, R124, R102, R64 ;  /* 0x000000667c40723c */ /* 0x000fe20000001840 */
[----:B------:R-:W-:Y:S03]  /*3960*/  UIADD3 UR35, UPT, UPT, UR15, -0x255992d5, URZ ;  /* 0xdaa66d2b0f237890 */ /* 0x000fe6000fffe0ff */
[----:B------:R-:W-:Y:S01]  /*3970*/  @P0 FSEL R36, R36, -INF , !P3 ;  /* 0xff80000024240808 */ /* 0x000fe20005800000 */
[----:B------:R-:W-:Y:S01]  /*3980*/  IMAD.WIDE.U32 R226, R226, -0x2daee0ad, RZ ;  /* 0xd2511f53e2e27825 */ /* 0x000fe200078e00ff */
[----:B------:R-:W-:Y:S02]  /*3990*/  PLOP3.LUT P0, PT, PT, PT, UP0, 0x80, 0x8 ;  /* 0x000000000008781c */ /* 0x000fe40003f0f008 */
[----:B------:R-:W-:Y:S01]  /*39a0*/  @P2 FSEL R29, R29, -INF , !P6 ;  /* 0xff8000001d1d2808 */ /* 0x000fe20007000000 */
[----:B------:R-:W-:Y:S01]  /*39b0*/  IMAD.WIDE.U32 R228, R228, -0x2daee0ad, RZ ;  /* 0xd2511f53e4e47825 */ /* 0x000fe200078e00ff */
[----:B------:R-:W-:Y:S02]  /*39c0*/  @P5 FSEL R35, R35, -INF , !P6 ;  /* 0xff80000023235808 */ /* 0x000fe40007000000 */
[----:B------:R-:W-:Y:S02]  /*39d0*/  PLOP3.LUT P2, PT, PT, PT, UP0, 0x80, 0x8 ;  /* 0x000000000008781c */ /* 0x000fe40003f4f008 */
[----:B------:R-:W-:Y:S02]  /*39e0*/  FSETP.NEU.FTZ.AND P5, PT, R190, -INF , PT ;  /* 0xff800000be00780b */ /* 0x000fe40003fbd000 */
[----:B------:R-:W-:Y:S02]  /*39f0*/  @P4 FSEL R31, R31, -INF , !P6 ;  /* 0xff8000001f1f4808 */ /* 0x000fe40007000000 */
[----:B------:R-:W-:Y:S02]  /*3a00*/  FSEL R106, R219, RZ, P5 ;  /* 0x000000ffdb6a7208 */ /* 0x000fe40002800000 */
[----:B------:R-:W-:Y:S02]  /*3a10*/  PLOP3.LUT P5, PT, PT, PT, UP0, 0x80, 0x8 ;  /* 0x000000000008781c */ /* 0x000fe40003faf008 */
[----:B------:R-:W-:Y:S01]  /*3a20*/  @P0 FSEL R42, R42, -INF , !P3 ;  /* 0xff8000002a2a0808 */ /* 0x000fe20005800000 */
[--C-:B------:R-:W-:Y:S01]  /*3a30*/  FFMA.FTZ R225, R4, UR13, -R106.reuse ;  /* 0x0000000d04e17c23 */ /* 0x100fe2000801086a */
[----:B------:R-:W-:Y:S01]  /*3a40*/  PLOP3.LUT P0, PT, PT, PT, UP0, 0x80, 0x8 ;  /* 0x000000000008781c */ /* 0x000fe20003f0f008 */
[----:B------:R-:W-:Y:S01]  /*3a50*/  @P2 VIADD R220, R218, 0x21 ;  /* 0x00000021dadc2836 */ /* 0x000fe20000000000 */
[----:B------:R-:W-:Y:S01]  /*3a60*/  PLOP3.LUT P4, PT, PT, PT, UP0, 0x80, 0x8 ;  /* 0x000000000008781c */ /* 0x000fe20003f8f008 */
[--C-:B------:R-:W-:Y:S01]  /*3a70*/  FFMA.FTZ R125, R32, UR13, -R106.reuse ;  /* 0x0000000d207d7c23 */ /* 0x100fe2000801086a */
[----:B------:R-:W-:Y:S01]  /*3a80*/  PLOP3.LUT P2, PT, PT, PT, UP0, 0x80, 0x8 ;  /* 0x000000000008781c */ /* 0x000fe20003f4f008 */
[--C-:B------:R-:W-:Y:S01]  /*3a90*/  FFMA.FTZ R33, R33, UR13, -R106.reuse ;  /* 0x0000000d21217c23 */ /* 0x100fe2000801086a */
[----:B------:R-:W-:Y:S01]  /*3aa0*/  FSETP.NEU.FTZ.AND P6, PT, R189, -INF , PT ;  /* 0xff800000bd00780b */ /* 0x000fe20003fdd000 */
[----:B------:R-:W1:Y:S01]  /*3ab0*/  MUFU.EX2 R225, R225 ;  /* 0x000000e100e17308 */ /* 0x000e620000000800 */
[----:B------:R-:W-:Y:S02]  /*3ac0*/  LOP3.LUT R221, R250, UR31, R227, 0x96, !PT ;  /* 0x0000001ffadd7c12 */ /* 0x000fe4000f8e96e3 */
[----:B------:R-:W-:Y:S02]  /*3ad0*/  @P5 ISETP.GE.AND P5, PT, R220, UR30, PT ;  /* 0x0000001edc005c0c */ /* 0x000fe4000bfa6270 */
[----:B------:R-:W-:Y:S02]  /*3ae0*/  FSEL R105, R217, RZ, P6 ;  /* 0x000000ffd9697208 */ /* 0x000fe40003000000 */
[----:B------:R-:W-:Y:S01]  /*3af0*/  @P0 FSEL R41, R41, -INF , !P5 ;  /* 0xff80000029290808 */ /* 0x000fe20006800000 */
[----:B------:R-:W-:Y:S01]  /*3b00*/  @P4 VIADD R222, R218, 0x28 ;  /* 0x00000028dade4836 */ /* 0x000fe20000000000 */
[----:B------:R-:W-:Y:S01]  /*3b10*/  PLOP3.LUT P0, PT, PT, PT, UP0, 0x80, 0x8 ;  /* 0x000000000008781c */ /* 0x000fe20003f0f008 */
[--C-:B------:R-:W-:Y:S01]  /*3b20*/  FFMA.FTZ R220, R6, UR13, -R105.reuse ;  /* 0x0000000d06dc7c23 */ /* 0x100fe20008010869 */
[----:B------:R-:W-:Y:S01]  /*3b30*/  PLOP3.LUT P4, PT, PT, PT, UP0, 0x80, 0x8 ;  /* 0x000000000008781c */ /* 0x000fe20003f8f008 */
[--C-:B------:R-:W-:Y:S01]  /*3b40*/  FFMA.FTZ R209, R7, UR13, -R105.reuse ;  /* 0x0000000d07d17c23 */ /* 0x100fe20008010869 */
[----:B------:R-:W-:Y:S01]  /*3b50*/  PLOP3.LUT P6, PT, PT, PT, UP0, 0x80, 0x8 ;  /* 0x000000000008781c */ /* 0x000fe20003fcf008 */
[--C-:B------:R-:W-:Y:S01]  /*3b60*/  FFMA.FTZ R34, R34, UR13, -R105.reuse ;  /* 0x0000000d22227c23 */ /* 0x100fe20008010869 */
[----:B------:R-:W-:Y:S01]  /*3b70*/  @P2 FSEL R40, R40, -INF , !P3 ;  /* 0xff80000028282808 */ /* 0x000fe20005800000 */
[----:B------:R-:W-:Y:S01]  /*3b80*/  FFMA.FTZ R35, R35, UR13, -R105 ;  /* 0x0000000d23237c23 */ /* 0x000fe20008010869 */
[----:B------:R-:W-:Y:S01]  /*3b90*/  PLOP3.LUT P2, PT, PT, PT, UP0, 0x80, 0x8 ;  /* 0x000000000008781c */ /* 0x000fe20003f4f008 */
[----:B------:R2:W-:Y:S01]  /*3ba0*/  MUFU.EX2 R216, R220 ;  /* 0x000000dc00d87308 */ /* 0x0005e20000000800 */
[----:B------:R-:W-:Y:S01]  /*3bb0*/  LOP3.LUT R217, R214, UR32, R235, 0x96, !PT ;  /* 0x00000020d6d97c12 */ /* 0x000fe2000f8e96eb */
[----:B------:R-:W-:Y:S01]  /*3bc0*/  IMAD.WIDE.U32 R234, R234, -0x326172a9, RZ ;  /* 0xcd9e8d57eaea7825 */ /* 0x000fe200078e00ff */
[----:B------:R-:W-:Y:S02]  /*3bd0*/  LOP3.LUT R219, R214, UR32, R251, 0x96, !PT ;  /* 0x00000020d6db7c12 */ /* 0x000fe4000f8e96fb */
[----:B------:R-:W-:Y:S01]  /*3be0*/  LOP3.LUT R250, R250, UR31, R229, 0x96, !PT ;  /* 0x0000001ffafa7c12 */ /* 0x000fe2000f8e96e5 */
[----:B------:R-:W-:Y:S01]  /*3bf0*/  @P0 VIADD R227, R218, 0x29 ;  /* 0x00000029dae30836 */ /* 0x000fe20000000000 */
[----:B------:R-:W-:Y:S01]  /*3c00*/  PLOP3.LUT P0, PT, PT, PT, UP0, 0x80, 0x8 ;  /* 0x000000000008781c */ /* 0x000fe20003f0f008 */
[----:B------:R-:W-:Y:S01]  /*3c10*/  IMAD.WIDE.U32 R246, R217, -0x326172a9, RZ ;  /* 0xcd9e8d57d9f67825 */ /* 0x000fe200078e00ff */
[----:B------:R-:W-:Y:S01]  /*3c20*/  @P4 ISETP.GE.AND P4, PT, R222, UR30, PT ;  /* 0x0000001ede004c0c */ /* 0x000fe2000bf86270 */
[----:B------:R-:W3:Y:S01]  /*3c30*/  MUFU.EX2 R209, R209 ;  /* 0x000000d100d17308 */ /* 0x000ee20000000800 */
[----:B------:R-:W-:Y:S01]  /*3c40*/  @P6 FSEL R38, R38, -INF , !P3 ;  /* 0xff80000026266808 */ /* 0x000fe20005800000 */
[----:B------:R-:W-:Y:S01]  /*3c50*/  FFMA.FTZ R222, R5, UR13, -R106 ;  /* 0x0000000d05de7c23 */ /* 0x000fe2000801086a */
[----:B------:R-:W-:Y:S01]  /*3c60*/  PLOP3.LUT P6, PT, PT, PT, UP0, 0x80, 0x8 ;  /* 0x000000000008781c */ /* 0x000fe20003fcf008 */
[----:B------:R-:W-:Y:S01]  /*3c70*/  IMAD.WIDE.U32 R242, R219, -0x326172a9, RZ ;  /* 0xcd9e8d57dbf27825 */ /* 0x000fe200078e00ff */
[----:B------:R-:W-:Y:S02]  /*3c80*/  PLOP3.LUT P3, PT, PT, PT, UP0, 0x80, 0x8 ;  /* 0x000000000008781c */ /* 0x000fe40003f6f008 */
[----:B------:R-:W-:Y:S01]  /*3c90*/  @P2 FSEL R39, R39, -INF , !P5 ;  /* 0xff80000027272808 */ /* 0x000fe20006800000 */
[--C-:B------:R-:W-:Y:S01]  /*3ca0*/  FFMA.FTZ R38, R38, UR13, -R105.reuse ;  /* 0x0000000d26267c23 */ /* 0x100fe20008010869 */
[----:B------:R-:W-:Y:S01]  /*3cb0*/  FSETP.NEU.FTZ.AND P2, PT, R187, -INF , PT ;  /* 0xff800000bb00780b */ /* 0x000fe20003f5d000 */
[----:B------:R-:W4:Y:S01]  /*3cc0*/  MUFU.EX2 R222, R222 ;  /* 0x000000de00de7308 */ /* 0x000f220000000800 */
[----:B------:R-:W-:Y:S01]  /*3cd0*/  @P0 FSEL R50, R50, -INF , !P4 ;  /* 0xff80000032320808 */ /* 0x000fe20006000000 */
[--C-:B------:R-:W-:Y:S01]  /*3ce0*/  FFMA.FTZ R39, R39, UR13, -R105.reuse ;  /* 0x0000000d27277c23 */ /* 0x100fe20008010869 */
[----:B------:R-:W-:Y:S01]  /*3cf0*/  PLOP3.LUT P0, PT, PT, PT, UP0, 0x80, 0x8 ;  /* 0x000000000008781c */ /* 0x000fe20003f0f008 */
[----:B------:R-:W-:Y:S01]  /*3d00*/  IMAD.WIDE.U32 R250, R250, -0x326172a9, RZ ;  /* 0xcd9e8d57fafa7825 */ /* 0x000fe200078e00ff */
[----:B------:R-:W-:Y:S02]  /*3d10*/  FSEL R5, R223, RZ, P2 ;  /* 0x000000ffdf057208 */ /* 0x000fe40001000000 */
[----:B------:R-:W-:Y:S01]  /*3d20*/  PLOP3.LUT P2, PT, PT, PT, UP0, 0x80, 0x8 ;  /* 0x000000000008781c */ /* 0x000fe20003f4f008 */
[----:B------:R-:W-:Y:S01]  /*3d30*/  FFMA.FTZ R50, R50, UR13, -R105 ;  /* 0x0000000d32327c23 */ /* 0x000fe20008010869 */
[----:B------:R-:W-:Y:S01]  /*3d40*/  @P6 FSEL R37, R37, -INF , !P5 ;  /* 0xff80000025256808 */ /* 0x000fe20006800000 */
[--C-:B------:R-:W-:Y:S01]  /*3d50*/  FFMA.FTZ R238, R10, UR13, -R5.reuse ;  /* 0x0000000d0aee7c23 */ /* 0x100fe20008010805 */
[----:B------:R-:W-:Y:S01]  /*3d60*/  FSETP.NEU.FTZ.AND P6, PT, R188, -INF , PT ;  /* 0xff800000bc00780b */ /* 0x000fe20003fdd000 */
[--C-:B------:R-:W-:Y:S01]  /*3d70*/  FFMA.FTZ R237, R11, UR13, -R5.reuse ;  /* 0x0000000d0bed7c23 */ /* 0x100fe20008010805 */
[----:B------:R-:W-:Y:S01]  /*3d80*/  @P3 FSEL R43, R43, -INF , !P5 ;  /* 0xff8000002b2b3808 */ /* 0x000fe20006800000 */
[--C-:B------:R-:W-:Y:S01]  /*3d90*/  FFMA.FTZ R31, R31, UR13, -R5.reuse ;  /* 0x0000000d1f1f7c23 */ /* 0x100fe20008010805 */
[----:B------:R-:W-:Y:S01]  /*3da0*/  FSEL R6, R224, RZ, P6 ;  /* 0x000000ffe0067208 */ /* 0x000fe20003000000 */
[----:B------:R-:W-:Y:S01]  /*3db0*/  @P0 VIADD R236, R218, 0x39 ;  /* 0x00000039daec0836 */ /* 0x000fe20000000000 */
[----:B------:R-:W-:Y:S01]  /*3dc0*/  PLOP3.LUT P0, PT, PT, PT, UP0, 0x80, 0x8 ;  /* 0x000000000008781c */ /* 0x000fe20003f0f008 */
[--C-:B------:R-:W-:Y:S01]  /*3dd0*/  FFMA.FTZ R42, R42, UR13, -R5.reuse ;  /* 0x0000000d2a2a7c23 */ /* 0x100fe20008010805 */
[----:B------:R-:W-:Y:S01]  /*3de0*/  PLOP3.LUT P3, PT, PT, PT, UP0, 0x80, 0x8 ;  /* 0x000000000008781c */ /* 0x000fe20003f6f008 */
[--C-:B--2---:R-:W-:Y:S01]  /*3df0*/  FFMA.FTZ R220, R9, UR13, -R6.reuse ;  /* 0x0000000d09dc7c23 */ /* 0x104fe20008010806 */
[----:B------:R-:W-:Y:S01]  /*3e00*/  PLOP3.LUT P5, PT, PT, PT, UP0, 0x80, 0x8 ;  /* 0x000000000008781c */ /* 0x000fe20003faf008 */
[--C-:B------:R-:W-:Y:S01]  /*3e10*/  FFMA.FTZ R217, R8, UR13, -R6.reuse ;  /* 0x0000000d08d97c23 */ /* 0x100fe20008010806 */
[----:B------:R-:W-:Y:S01]  /*3e20*/  PLOP3.LUT P6, PT, PT, PT, UP0, 0x80, 0x8 ;  /* 0x000000000008781c */ /* 0x000fe20003fcf008 */
[----:B------:R-:W-:Y:S01]  /*3e30*/  FFMA.FTZ R43, R43, UR13, -R5 ;  /* 0x0000000d2b2b7c23 */ /* 0x000fe20008010805 */
[----:B------:R-:W-:Y:S01]  /*3e40*/  @P2 ISETP.GE.AND P2, PT, R227, UR30, PT ;  /* 0x0000001ee3002c0c */ /* 0x000fe2000bf46270 */
[----:B------:R-:W-:Y:S01]  /*3e50*/  FFMA.FTZ R41, R41, UR13, -R6 ;  /* 0x0000000d29297c23 */ /* 0x000fe20008010806 */
[C---:B------:R-:W-:Y:S01]  /*3e60*/  LOP3.LUT R248, R246.reuse, UR35, R119, 0x96, !PT ;  /* 0x00000023f6f87c12 */ /* 0x040fe2000f8e9677 */
[----:B------:R-:W-:Y:S01]  /*3e70*/  FFMA.FTZ R37, R37, UR13, -R106 ;  /* 0x0000000d25257c23 */ /* 0x000fe2000801086a */
[----:B------:R-:W-:Y:S01]  /*3e80*/  LOP3.LUT R246, R246, UR35, R235, 0x96, !PT ;  /* 0x00000023f6f67c12 */ /* 0x000fe2000f8e96eb */
[----:B------:R2:W-:Y:S01]  /*3e90*/  MUFU.EX2 R219, R238 ;  /* 0x000000ee00db7308 */ /* 0x0005e20000000800 */
[----:B------:R-:W-:Y:S01]  /*3ea0*/  @P0 FSEL R45, R45, -INF , !P2 ;  /* 0xff8000002d2d0808 */ /* 0x000fe20005000000 */
[----:B------:R-:W-:Y:S01]  /*3eb0*/  IMAD.WIDE.U32 R10, R221, -0x326172a9, RZ ;  /* 0xcd9e8d57dd0a7825 */ /* 0x000fe200078e00ff */
[----:B------:R-:W-:Y:S02]  /*3ec0*/  PLOP3.LUT P0, PT, PT, PT, UP0, 0x80, 0x8 ;  /* 0x000000000008781c */ /* 0x000fe40003f0f008 */
[----:B------:R-:W-:Y:S01]  /*3ed0*/  @P3 FSEL R44, R44, -INF , !P4 ;  /* 0xff8000002c2c3808 */ /* 0x000fe20006000000 */
[--C-:B------:R-:W-:Y:S01]  /*3ee0*/  FFMA.FTZ R221, R12, UR13, -R6.reuse ;  /* 0x0000000d0cdd7c23 */ /* 0x100fe20008010806 */
[----:B------:R-:W-:Y:S01]  /*3ef0*/  LOP3.LUT R244, R242, UR35, R11, 0x96, !PT ;  /* 0x00000023f2f47c12 */ /* 0x000fe2000f8e960b */
[--C-:B------:R-:W-:Y:S01]  /*3f00*/  FFMA.FTZ R45, R45, UR13, -R6.reuse ;  /* 0x0000000d2d2d7c23 */ /* 0x100fe20008010806 */
[----:B------:R-:W-:Y:S01]  /*3f10*/  @P5 FSEL R46, R46, -INF , !P4 ;  /* 0xff8000002e2e5808 */ /* 0x000fe20006000000 */
[----:B------:R-:W-:Y:S01]  /*3f20*/  FFMA.FTZ R44, R44, UR13, -R6 ;  /* 0x0000000d2c2c7c23 */ /* 0x000fe20008010806 */
[----:B------:R-:W-:Y:S01]  /*3f30*/  @P6 FSEL R48, R48, -INF , !P4 ;  /* 0xff80000030306808 */ /* 0x000fe20006000000 */
[----:B------:R-:W-:Y:S01]  /*3f40*/  MUFU.EX2 R220, R220 ;  /* 0x000000dc00dc7308 */ /* 0x000fe20000000800 */
[----:B------:R-:W-:Y:S01]  /*3f50*/  PLOP3.LUT P3, PT, PT, PT, UP0, 0x80, 0x8 ;  /* 0x000000000008781c */ /* 0x000fe20003f6f008 */
[----:B------:R-:W-:Y:S01]  /*3f60*/  FFMA.FTZ R46, R46, UR13, -R5 ;  /* 0x0000000d2e2e7c23 */ /* 0x000fe20008010805 */
[----:B------:R-:W-:Y:S01]  /*3f70*/  PLOP3.LUT P5, PT, PT, PT, UP0, 0x80, 0x8 ;  /* 0x000000000008781c */ /* 0x000fe20003faf008 */
[----:B------:R-:W-:Y:S01]  /*3f80*/  FFMA.FTZ R48, R48, UR13, -R106 ;  /* 0x0000000d30307c23 */ /* 0x000fe2000801086a */
[----:B------:R-:W-:Y:S01]  /*3f90*/  PLOP3.LUT P6, PT, PT, PT, UP0, 0x80, 0x8 ;  /* 0x000000000008781c */ /* 0x000fe20003fcf008 */
[----:B------:R-:W-:Y:S01]  /*3fa0*/  IMAD.WIDE.U32 R248, R248, -0x2daee0ad, RZ ;  /* 0xd2511f53f8f87825 */ /* 0x000fe200078e00ff */
[----:B------:R-:W-:Y:S03]  /*3fb0*/  @P0 FSEL R47, R47, -INF , !P2 ;  /* 0xff8000002f2f0808 */ /* 0x000fe60005000000 */
[----:B------:R-:W4:Y:S01]  /*3fc0*/  MUFU.EX2 R217, R217 ;  /* 0x000000d900d97308 */ /* 0x000f220000000800 */
[----:B------:R-:W-:Y:S01]  /*3fd0*/  PLOP3.LUT P0, PT, PT, PT, UP0, 0x80, 0x8 ;  /* 0x000000000008781c */ /* 0x000fe20003f0f008 */
[----:B------:R-:W-:Y:S01]  /*3fe0*/  IMAD.WIDE.U32 R244, R244, -0x2daee0ad, RZ ;  /* 0xd2511f53f4f47825 */ /* 0x000fe200078e00ff */
[C---:B------:R-:W-:Y:S02]  /*3ff0*/  LOP3.LUT R224, R212.reuse, UR36, R247, 0x96, !PT ;  /* 0x00000024d4e07c12 */ /* 0x040fe4000f8e96f7 */
[----:B------:R-:W-:Y:S01]  /*4000*/  LOP3.LUT R227, R212, UR36, R243, 0x96, !PT ;  /* 0x00000024d4e37c12 */ /* 0x000fe2000f8e96f3 */
[----:B------:R-:W-:Y:S01]  /*4010*/  @P3 VIADD R233, R218, 0x30 ;  /* 0x00000030dae93836 */ /* 0x000fe20000000000 */
[----:B------:R-:W-:Y:S01]  /*4020*/  LOP3.LUT R223, R210, UR36, R247, 0x96, !PT ;  /* 0x00000024d2df7c12 */ /* 0x000fe2000f8e96f7 */
[C---:B------:R-:W-:Y:S01]  /*4030*/  @P5 VIADD R235, R218.reuse, 0x31 ;  /* 0x00000031daeb5836 */ /* 0x040fe20000000000 */
[----:B------:R-:W-:Y:S01]  /*4040*/  PLOP3.LUT P5, PT, PT, PT, UP0, 0x80, 0x8 ;  /* 0x000000000008781c */ /* 0x000fe20003faf008 */
[----:B------:R-:W-:Y:S01]  /*4050*/  @P6 VIADD R229, R218, 0x38 ;  /* 0x00000038dae56836 */ /* 0x000fe20000000000 */
[----:B------:R-:W-:Y:S01]  /*4060*/  PLOP3.LUT P6, PT, PT, PT, UP0, 0x80, 0x8 ;  /* 0x000000000008781c */ /* 0x000fe20003fcf008 */
[----:B------:R1:W-:Y:S01]  /*4070*/  MUFU.EX2 R218, R237 ;  /* 0x000000ed00da7308 */ /* 0x0003e20000000800 */
[----:B------:R-:W-:Y:S01]  /*4080*/  PLOP3.LUT P4, PT, PT, PT, UP0, 0x80, 0x8 ;  /* 0x000000000008781c */ /* 0x000fe20003f8f008 */
[----:B------:R-:W-:Y:S01]  /*4090*/  FFMA.FTZ R47, R47, UR13, -R5 ;  /* 0x0000000d2f2f7c23 */ /* 0x000fe20008010805 */
[----:B------:R-:W-:Y:S01]  /*40a0*/  @P0 FSEL R49, R49, -INF , !P2 ;  /* 0xff80000031310808 */ /* 0x000fe20005000000 */
[----:B--2---:R-:W-:Y:S01]  /*40b0*/  IMAD.WIDE.U32 R238, R224, -0x2daee0ad, RZ ;  /* 0xd2511f53e0ee7825 */ /* 0x004fe200078e00ff */
[----:B------:R-:W-:Y:S02]  /*40c0*/  PLOP3.LUT P0, PT, PT, PT, UP0, 0x80, 0x8 ;  /* 0x000000000008781c */ /* 0x000fe40003f0f008 */
[----:B------:R-:W-:Y:S01]  /*40d0*/  LOP3.LUT R231, R210, UR36, R243, 0x96, !PT ;  /* 0x00000024d2e77c12 */ /* 0x000fe2000f8e96f3 */
[----:B------:R-:W-:Y:S01]  /*40e0*/  IMAD.WIDE.U32 R240, R227, -0x2daee0ad, RZ ;  /* 0xd2511f53e3f07825 */ /* 0x000fe200078e00ff */
[----:B------:R-:W-:Y:S01]  /*40f0*/  LOP3.LUT R230, R230, UR19, R239, 0x96, !PT ;  /* 0x00000013e6e67c12 */ /* 0x000fe2000f8e96ef */
[----:B------:R-:W2:Y:S01]  /*4100*/  MUFU.EX2 R221, R221 ;  /* 0x000000dd00dd7308 */ /* 0x000ea20000000800 */
[----:B------:R-:W-:Y:S01]  /*4110*/  LOP3.LUT R238, R238, UR18, R249, 0x96, !PT ;  /* 0x00000012eeee7c12 */ /* 0x000fe2000f8e96f9 */
[----:B------:R-:W-:Y:S01]  /*4120*/  FFMA.FTZ R224, R13, UR13, -R6 ;  /* 0x0000000d0de07c23 */ /* 0x000fe20008010806 */
[----:B------:R-:W-:Y:S01]  /*4130*/  @P6 ISETP.GE.AND P6, PT, R236, UR30, PT ;  /* 0x0000001eec006c0c */ /* 0x000fe2000bfc6270 */
[----:B------:R-:W-:Y:S01]  /*4140*/  IMAD.WIDE.U32 R246, R246, -0x2daee0ad, RZ ;  /* 0xd2511f53f6f67825 */ /* 0x000fe200078e00ff */
[----:B------:R-:W-:Y:S01]  /*4150*/  @P5 ISETP.GE.AND P5, PT, R229, UR30, PT ;  /* 0x0000001ee5005c0c */ /* 0x000fe2000bfa6270 */
[----:B------:R-:W-:Y:S01]  /*4160*/  UIADD3 UR36, UPT, UPT, UR15, 0x78dde6e4, URZ ;  /* 0x78dde6e40f247890 */ /* 0x000fe2000fffe0ff */
[----:B------:R-:W-:Y:S01]  /*4170*/  LOP3.LUT R242, R242, UR35, R251, 0x96, !PT ;  /* 0x00000023f2f27c12 */ /* 0x000fe2000f8e96fb */
[----:B-1----:R-:W-:Y:S01]  /*4180*/  IMAD.WIDE.U32 R236, R223, -0x2daee0ad, RZ ;  /* 0xd2511f53dfec7825 */ /* 0x002fe200078e00ff */
[----:B------:R-:W-:Y:S01]  /*4190*/  LOP3.LUT R229, R226, UR19, R241, 0x96, !PT ;  /* 0x00000013e2e57c12 */ /* 0x000fe2000f8e96f1 */
[----:B------:R-:W-:Y:S01]  /*41a0*/  UIADD3 UR35, UPT, UPT, UR15, 0x1715609d, URZ ;  /* 0x1715609d0f237890 */ /* 0x000fe2000fffe0ff */
[----:B------:R-:W-:Y:S01]  /*41b0*/  @P0 FSEL R51, R51, -INF , !P2 ;  /* 0xff80000033330808 */ /* 0x000fe20005000000 */
[----:B------:R-:W-:Y:S01]  /*41c0*/  FFMA.FTZ R223, R14, UR13, -R5 ;  /* 0x0000000d0edf7c23 */ /* 0x000fe20008010805 */
[----:B------:R-:W-:Y:S01]  /*41d0*/  LOP3.LUT R227, R236, UR18, R247, 0x96, !PT ;  /* 0x00000012ece37c12 */ /* 0x000fe2000f8e96f7 */
[----:B------:R-:W-:Y:S01]  /*41e0*/  FFMA.FTZ R226, R15, UR13, -R5 ;  /* 0x0000000d0fe27c23 */ /* 0x000fe20008010805 */
[----:B------:R-:W-:Y:S01]  /*41f0*/  LOP3.LUT R232, R232, UR19, R237, 0x96, !PT ;  /* 0x00000013e8e87c12 */ /* 0x000fe2000f8e96ed */
[----:B------:R-:W-:Y:S01]  /*4200*/  IMAD.WIDE.U32 R238, R238, -0x326172a9, RZ ;  /* 0xcd9e8d57eeee7825 */ /* 0x000fe200078e00ff */
[----:B------:R-:W-:Y:S01]  /*4210*/  PLOP3.LUT P2, PT, PT, PT, UP0, 0x80, 0x8 ;  /* 0x000000000008781c */ /* 0x000fe20003f4f008 */
[----:B------:R-:W1:Y:S01]  /*4220*/  MUFU.EX2 R223, R223 ;  /* 0x000000df00df7308 */ /* 0x000e620000000800 */
[----:B------:R-:W-:Y:S01]  /*4230*/  PLOP3.LUT P0, PT, PT, PT, UP0, 0x80, 0x8 ;  /* 0x000000000008781c */ /* 0x000fe20003f0f008 */
[----:B------:R-:W-:Y:S01]  /*4240*/  IMAD.WIDE.U32 R14, R230, -0x326172a9, RZ ;  /* 0xcd9e8d57e60e7825 */ /* 0x000fe200078e00ff */
[----:B------:R-:W-:Y:S02]  /*4250*/  @P4 ISETP.GE.AND P4, PT, R233, UR30, PT ;  /* 0x0000001ee9004c0c */ /* 0x000fe4000bf86270 */
[----:B------:R-:W-:Y:S01]  /*4260*/  PLOP3.LUT P3, PT, PT, PT, UP0, 0x80, 0x8 ;  /* 0x000000000008781c */ /* 0x000fe20003f6f008 */
[----:B------:R-:W-:Y:S01]  /*4270*/  IMAD.WIDE.U32 R236, R231, -0x2daee0ad, RZ ;  /* 0xd2511f53e7ec7825 */ /* 0x000fe200078e00ff */
[----:B------:R-:W-:Y:S03]  /*4280*/  LOP3.LUT R230, R118, UR36, R15, 0x96, !PT ;  /* 0x0000002476e67c12 */ /* 0x000fe6000f8e960f */
[----:B------:R-:W1:Y:S01]  /*4290*/  MUFU.EX2 R226, R226 ;  /* 0x000000e200e27308 */ /* 0x000e620000000800 */
[----:B------:R-:W-:Y:S01]  /*42a0*/  LOP3.LUT R231, R14, UR35, R239, 0x96, !PT ;  /* 0x000000230ee77c12 */ /* 0x000fe2000f8e96ef */
[----:B------:R-:W-:Y:S01]  /*42b0*/  IMAD.WIDE.U32 R122, R232, -0x326172a9, RZ ;  /* 0xcd9e8d57e87a7825 */ /* 0x000fe200078e00ff */
[----:B------:R-:W-:Y:S02]  /*42c0*/  LOP3.LUT R237, R228, UR19, R237, 0x96, !PT ;  /* 0x00000013e4ed7c12 */ /* 0x000fe4000f8e96ed */
[----:B------:R-:W-:Y:S01]  /*42d0*/  @P2 FSEL R52, R52, -INF , !P4 ;  /* 0xff80000034342808 */ /* 0x000fe20006000000 */
[----:B------:R-:W-:Y:S01]  /*42e0*/  IMAD.WIDE.U32 R14, R227, -0x326172a9, RZ ;  /* 0xcd9e8d57e30e7825 */ /* 0x000fe200078e00ff */
[----:B------:R-:W-:Y:S03]  /*42f0*/  LOP3.LUT R232, R234, UR36, R123, 0x96, !PT ;  /* 0x00000024eae87c12 */ /* 0x000fe6000f8e967b */
[----:B------:R-:W1:Y:S01]  /*4300*/  MUFU.EX2 R224, R224 ;  /* 0x000000e000e07308 */ /* 0x000e620000000800 */
[----:B------:R-:W-:Y:S01]  /*4310*/  PLOP3.LUT P2, PT, PT, PT, UP0, 0x80, 0x8 ;  /* 0x000000000008781c */ /* 0x000fe20003f4f008 */
[----:B------:R-:W-:Y:S01]  /*4320*/  FFMA.FTZ R239, R19, UR13, -R105 ;  /* 0x0000000d13ef7c23 */ /* 0x000fe20008010869 */
[----:B------:R-:W-:Y:S01]  /*4330*/  LOP3.LUT R234, R122, UR35, R15, 0x96, !PT ;  /* 0x000000237aea7c12 */ /* 0x000fe2000f8e960f */
[----:B------:R-:W-:Y:S01]  /*4340*/  IMAD.WIDE.U32 R122, R230, -0x2daee0ad, RZ ;  /* 0xd2511f53e67a7825 */ /* 0x000fe200078e00ff */
[----:B------:R-:W-:Y:S02]  /*4350*/  @P0 FSEL R54, R54, -INF , !P4 ;  /* 0xff80000036360808 */ /* 0x000fe40006000000 */
[----:B------:R-:W-:Y:S03]  /*4360*/  PLOP3.LUT P0, PT, PT, PT, UP0, 0x80, 0x8 ;  /* 0x000000000008781c */ /* 0x000fe60003f0f008 */
[----:B------:R3:W-:Y:S01]  /*4370*/  MUFU.EX2 R230, R239 ;  /* 0x000000ef00e67308 */ /* 0x0007e20000000800 */
[----:B------:R-:W-:Y:S01]  /*4380*/  LOP3.LUT R240, R240, UR18, R245, 0x96, !PT ;  /* 0x00000012f0f07c12 */ /* 0x000fe2000f8e96f5 */
[--C-:B------:R-:W-:Y:S01]  /*4390*/  FFMA.FTZ R233, R16, UR13, -R106.reuse ;  /* 0x0000000d10e97c23 */ /* 0x100fe2000801086a */
[----:B------:R-:W-:Y:S01]  /*43a0*/  @P3 ISETP.GE.AND P3, PT, R235, UR30, PT ;  /* 0x0000001eeb003c0c */ /* 0x000fe2000bf66270 */
[--C-:B------:R-:W-:Y:S01]  /*43b0*/  FFMA.FTZ R49, R49, UR13, -R106.reuse ;  /* 0x0000000d31317c23 */ /* 0x100fe2000801086a */
[--C-:B------:R-:W-:Y:S01]  /*43c0*/  FFMA.FTZ R51, R51, UR13, -R105.reuse ;  /* 0x0000000d33337c23 */ /* 0x100fe20008010869 */
[----:B------:R-:W-:Y:S01]  /*43d0*/  @P2 FSEL R56, R56, -INF , !P4 ;  /* 0xff80000038382808 */ /* 0x000fe20006000000 */
[----:B------:R-:W-:Y:S01]  /*43e0*/  FFMA.FTZ R54, R54, UR13, -R105 ;  /* 0x0000000d36367c23 */ /* 0x000fe20008010869 */
[----:B------:R-:W-:Y:S02]  /*43f0*/  PLOP3.LUT P2, PT, PT, PT, UP0, 0x80, 0x8 ;  /* 0x000000000008781c */ /* 0x000fe40003f4f008 */
[----:B------:R4:W1:Y:S01]  /*4400*/  MUFU.EX2 R228, R233 ;  /* 0x000000e900e47308 */ /* 0x0008620000000800 */
[----:B------:R-:W-:Y:S04]  /*4410*/  IMAD.WIDE.U32 R242, R242, -0x2daee0ad, RZ ;  /* 0xd2511f53f2f27825 */ /* 0x000fe800078e00ff */
[--C-:B------:R-:W-:Y:S01]  /*4420*/  FFMA.FTZ R52, R52, UR13, -R106.reuse ;  /* 0x0000000d34347c23 */ /* 0x100fe2000801086a */
[----:B------:R-:W-:Y:S01]  /*4430*/  @P0 FSEL R58, R58, -INF , !P4 ;  /* 0xff8000003a3a0808 */ /* 0x000fe20006000000 */
[----:B------:R-:W-:Y:S01]  /*4440*/  IMAD.WIDE.U32 R118, R229, -0x326172a9, RZ ;  /* 0xcd9e8d57e5767825 */ /* 0x000fe200078e00ff */
[----:B------:R-:W-:Y:S02]  /*4450*/  LOP3.LUT R236, R236, UR18, R243, 0x96, !PT ;  /* 0x00000012ecec7c12 */ /* 0x000fe4000f8e96f3 */
[----:B------:R-:W-:Y:S01]  /*4460*/  PLOP3.LUT P0, PT, PT, PT, UP0, 0x80, 0x8 ;  /* 0x000000000008781c */ /* 0x000fe20003f0f008 */
[--C-:B---3--:R-:W-:Y:S01]  /*4470*/  FFMA.FTZ R239, R21, UR13, -R106.reuse ;  /* 0x0000000d15ef7c23 */ /* 0x108fe2000801086a */
[----:B------:R-:W-:Y:S01]  /*4480*/  PLOP3.LUT P4, PT, PT, PT, UP0, 0x80, 0x8 ;  /* 0x000000000008781c */ /* 0x000fe20003f8f008 */
[----:B------:R-:W-:Y:S01]  /*4490*/  IMAD.WIDE.U32 R130, R232, -0x2daee0ad, RZ ;  /* 0xd2511f53e8827825 */ /* 0x000fe200078e00ff */
[----:B------:R-:W-:Y:S01]  /*44a0*/  @P2 FSEL R53, R53, -INF , !P3 ;  /* 0xff80000035352808 */ /* 0x000fe20005800000 */
[----:B------:R3:W-:Y:S01]  /*44b0*/  MUFU.EX2 R232, R239 ;  /* 0x000000ef00e87308 */ /* 0x0007e20000000800 */
[----:B------:R-:W-:Y:S01]  /*44c0*/  PLOP3.LUT P2, PT, PT, PT, UP0, 0x80, 0x8 ;  /* 0x000000000008781c */ /* 0x000fe20003f4f008 */
[----:B------:R-:W-:Y:S04]  /*44d0*/  IMAD.WIDE.U32 R240, R240, -0x326172a9, RZ ;  /* 0xcd9e8d57f0f07825 */ /* 0x000fe800078e00ff */
[--C-:B------:R-:W-:Y:S01]  /*44e0*/  FFMA.FTZ R243, R17, UR13, -R106.reuse ;  /* 0x0000000d11f37c23 */ /* 0x100fe2000801086a */
[----:B----4-:R-:W-:Y:S01]  /*44f0*/  LOP3.LUT R233, R10, UR36, R119, 0x96, !PT ;  /* 0x000000240ae97c12 */ /* 0x010fe2000f8e9677 */
[----:B------:R-:W-:Y:S01]  /*4500*/  IMAD.WIDE.U32 R10, R237, -0x326172a9, RZ ;  /* 0xcd9e8d57ed0a7825 */ /* 0x000fe200078e00ff */
[----:B------:R-:W-:Y:S01]  /*4510*/  LOP3.LUT R235, R118, UR35, R241, 0x96, !PT ;  /* 0x0000002376eb7c12 */ /* 0x000fe2000f8e96f1 */
[----:B------:R-:W-:Y:S01]  /*4520*/  MUFU.EX2 R134, R51 ;  /* 0x0000003300867308 */ /* 0x000fe20000000800 */
[----:B------:R-:W-:Y:S01]  /*4530*/  LOP3.LUT R237, R248, UR17, R123, 0x96, !PT ;  /* 0x00000011f8ed7c12 */ /* 0x000fe2000f8e967b */
[--C-:B------:R-:W-:Y:S01]  /*4540*/  FFMA.FTZ R229, R18, UR13, -R105.reuse ;  /* 0x0000000d12e57c23 */ /* 0x100fe20008010869 */
[----:B------:R-:W-:Y:S01]  /*4550*/  @P0 FSEL R55, R55, -INF , !P3 ;  /* 0xff80000037370808 */ /* 0x000fe20005800000 */
[--C-:B------:R-:W-:Y:S01]  /*4560*/  FFMA.FTZ R241, R23, UR13, -R105.reuse ;  /* 0x0000000d17f17c23 */ /* 0x100fe20008010869 */
[----:B------:R-:W-:Y:S01]  /*4570*/  PLOP3.LUT P0, PT, PT, PT, UP0, 0x80, 0x8 ;  /* 0x000000000008781c */ /* 0x000fe20003f0f008 */
[----:B------:R-:W-:Y:S01]  /*4580*/  IMAD.WIDE.U32 R248, R234, -0x2daee0ad, RZ ;  /* 0xd2511f53eaf87825 */ /* 0x000fe200078e00ff */
[----:B------:R-:W-:Y:S03]  /*4590*/  @P4 FSEL R57, R57, -INF , !P3 ;  /* 0xff80000039394808 */ /* 0x000fe60005800000 */
[----:B------:R4:W-:Y:S01]  /*45a0*/  MUFU.EX2 R227, R243 ;  /* 0x000000f300e37308 */ /* 0x0009e20000000800 */
[----:B------:R-:W-:Y:S01]  /*45b0*/  @P2 FSEL R59, R59, -INF , !P3 ;  /* 0xff8000003b3b2808 */ /* 0x000fe20005800000 */
[----:B------:R-:W-:Y:S01]  /*45c0*/  FFMA.FTZ R234, R22, UR13, -R105 ;  /* 0x0000000d16ea7c23 */ /* 0x000fe20008010869 */
[----:B------:R-:W-:Y:S01]  /*45d0*/  PRMT R15, R248, 0x7771, RZ ;  /* 0x00007771f80f7816 */ /* 0x000fe200000000ff */
[----:B------:R-:W-:Y:S01]  /*45e0*/  IMAD.WIDE.U32 R18, R236, -0x326172a9, RZ ;  /* 0xcd9e8d57ec127825 */ /* 0x000fe200078e00ff */
[----:B------:R-:W-:Y:S02]  /*45f0*/  PLOP3.LUT P4, PT, PT, PT, UP0, 0x80, 0x8 ;  /* 0x000000000008781c */ /* 0x000fe40003f8f008 */
[----:B------:R-:W-:Y:S01]  /*4600*/  LOP3.LUT R236, R250, UR36, R11, 0x96, !PT ;  /* 0x00000024faec7c12 */ /* 0x000fe2000f8e960b */
[----:B------:R-:W-:Y:S01]  /*4610*/  IMAD.WIDE.U32 R22, R233, -0x2daee0ad, RZ ;  /* 0xd2511f53e9167825 */ /* 0x000fe200078e00ff */
[----:B------:R-:W-:Y:S01]  /*4620*/  PLOP3.LUT P2, PT, PT, PT, UP0, 0x80, 0x8 ;  /* 0x000000000008781c */ /* 0x000fe20003f4f008 */
[----:B------:R2:W1:Y:S01]  /*4630*/  MUFU.EX2 R233, R241 ;  /* 0x000000f100e97308 */ /* 0x0004620000000800 */
[----:B------:R-:W-:Y:S01]  /*4640*/  LOP3.LUT R11, R10, UR35, R19, 0x96, !PT ;  /* 0x000000230a0b7c12 */ /* 0x000fe2000f8e9613 */
[----:B------:R-:W-:Y:S01]  /*4650*/  FFMA.FTZ R55, R55, UR13, -R105 ;  /* 0x0000000d37377c23 */ /* 0x000fe20008010869 */
[----:B------:R-:W-:Y:S01]  /*4660*/  LOP3.LUT R19, R246, UR17, R131, 0x96, !PT ;  /* 0x00000011f6137c12 */ /* 0x000fe2000f8e9683 */
[----:B------:R-:W-:Y:S01]  /*4670*/  FFMA.FTZ R53, R53, UR13, -R106 ;  /* 0x0000000d35357c23 */ /* 0x000fe2000801086a */
[----:B------:R-:W-:Y:S01]  /*4680*/  LOP3.LUT R10, R130, UR16, R249, 0x96, !PT ;  /* 0x00000010820a7c12 */ /* 0x000fe2000f8e96f9 */
[----:B------:R-:W-:Y:S01]  /*4690*/  IMAD.WIDE.U32 R130, R236, -0x2daee0ad, RZ ;  /* 0xd2511f53ec827825 */ /* 0x000fe200078e00ff */
[----:B---3--:R-:W-:Y:S03]  /*46a0*/  LOP3.LUT R239, R244, UR17, R23, 0x96, !PT ;  /* 0x00000011f4ef7c12 */ /* 0x008fe6000f8e9617 */
[----:B------:R-:W-:Y:S01]  /*46b0*/  MUFU.EX2 R135, R55 ;  /* 0x0000003700877308 */ /* 0x000fe20000000800 */
[----:B------:R-:W-:Y:S01]  /*46c0*/  PRMT R9, R248, 0x7772, RZ ;  /* 0x00007772f8097816 */ /* 0x000fe200000000ff */
[--C-:B----4-:R-:W-:Y:S01]  /*46d0*/  FFMA.FTZ R243, R29, UR13, -R6.reuse ;  /* 0x0000000d1df37c23 */ /* 0x110fe20008010806 */
[----:B------:R-:W-:Y:S01]  /*46e0*/  LOP3.LUT R23, R242, UR17, R131, 0x96, !PT ;  /* 0x00000011f2177c12 */ /* 0x000fe2000f8e9683 */
[--C-:B------:R-:W-:Y:S01]  /*46f0*/  FFMA.FTZ R242, R28, UR13, -R6.reuse ;  /* 0x0000000d1cf27c23 */ /* 0x100fe20008010806 */
[C---:B------:R-:W-:Y:S01]  /*4700*/  PRMT R7, R248.reuse, 0x7773, RZ ;  /* 0x00007773f8077816 */ /* 0x040fe200000000ff */
[----:B------:R-:W-:Y:S01]  /*4710*/  IMAD.WIDE.U32 R118, R231, -0x2daee0ad, RZ ;  /* 0xd2511f53e7767825 */ /* 0x000fe200078e00ff */
[----:B------:R-:W-:Y:S01]  /*4720*/  PRMT R17, R248, 0x7770, RZ ;  /* 0x00007770f8117816 */ /* 0x000fe200000000ff */
[----:B------:R-:W-:Y:S01]  /*4730*/  UIADD3 UR35, UPT, UPT, UR15, -0x4ab325aa, URZ ;  /* 0xb54cda560f237890 */ /* 0x000fe2000fffe0ff */
[----:B------:R-:W-:Y:S01]  /*4740*/  @P0 FSEL R60, R60, -INF , !P5 ;  /* 0xff8000003c3c0808 */ /* 0x000fe20006800000 */
[----:B------:R-:W-:Y:S01]  /*4750*/  IMAD.WIDE.U32 R126, R239, -0x326172a9, RZ ;  /* 0xcd9e8d57ef7e7825 */ /* 0x000fe200078e00ff */
[----:B------:R-:W-:Y:S01]  /*4760*/  PRMT R21, R118, 0x7772, RZ ;  /* 0x0000777276157816 */ /* 0x000fe200000000ff */
[----:B------:R3:W-:Y:S01]  /*4770*/  MUFU.EX2 R239, R242 ;  /* 0x000000f200ef7308 */ /* 0x0007e20000000800 */
[----:B------:R-:W-:Y:S01]  /*4780*/  LOP3.LUT R251, R122, UR16, R119, 0x96, !PT ;  /* 0x000000107afb7c12 */ /* 0x000fe2000f8e9677 */
[----:B------:R-:W-:Y:S01]  /*4790*/  IMAD.WIDE.U32 R246, R235, -0x2daee0ad, RZ ;  /* 0xd2511f53ebf67825 */ /* 0x000fe200078e00ff */
[----:B------:R-:W-:Y:S02]  /*47a0*/  PRMT R13, R118, 0x7773, RZ ;  /* 0x00007773760d7816 */ /* 0x000fe400000000ff */
[----:B------:R-:W-:Y:S01]  /*47b0*/  PLOP3.LUT P0, PT, PT, PT, UP0, 0x80, 0x8 ;  /* 0x000000000008781c */ /* 0x000fe20003f0f008 */
[----:B------:R-:W-:Y:S01]  /*47c0*/  IMAD.WIDE.U32 R248, R237, -0x326172a9, RZ ;  /* 0xcd9e8d57edf87825 */ /* 0x000fe200078e00ff */
[----:B------:R-:W-:Y:S03]  /*47d0*/  PRMT R119, R246, 0x7770, RZ ;  /* 0x00007770f6777816 */ /* 0x000fe600000000ff */
[----:B------:R-:W-:Y:S01]  /*47e0*/  MUFU.EX2 R131, R53 ;  /* 0x0000003500837308 */ /* 0x000fe20000000800 */
[----:B------:R-:W-:Y:S01]  /*47f0*/  @P4 FSEL R62, R62, -INF , !P5 ;  /* 0xff8000003e3e4808 */ /* 0x000fe20006800000 */
[--C-:B--2---:R-:W-:Y:S01]  /*4800*/  FFMA.FTZ R241, R25, UR13, -R6.reuse ;  /* 0x0000000d19f17c23 */ /* 0x104fe20008010806 */
[----:B------:R-:W-:Y:S01]  /*4810*/  PRMT R123, R246, 0x7771, RZ ;  /* 0x00007771f67b7816 */ /* 0x000fe200000000ff */
[--C-:B------:R-:W-:Y:S01]  /*4820*/  FFMA.FTZ R237, R26, UR13, -R5.reuse ;  /* 0x0000000d1aed7c23 */ /* 0x100fe20008010805 */
[----:B------:R-:W-:Y:S01]  /*4830*/  @P2 FSEL R64, R64, -INF , !P5 ;  /* 0xff80000040402808 */ /* 0x000fe20006800000 */
[----:B------:R-:W-:Y:S01]  /*4840*/  FFMA.FTZ R60, R60, UR13, -R6 ;  /* 0x0000000d3c3c7c23 */ /* 0x000fe20008010806 */
[----:B------:R-:W-:Y:S01]  /*4850*/  PRMT R26, R246, 0x7772, RZ ;  /* 0x00007772f61a7816 */ /* 0x000fe200000000ff */
[----:B------:R-:W-:Y:S01]  /*4860*/  FFMA.FTZ R62, R62, UR13, -R5 ;  /* 0x0000000d3e3e7c23 */ /* 0x000fe20008010805 */
[----:B------:R-:W-:Y:S01]  /*4870*/  LOP3.LUT R244, R238, UR35, R249, 0x96, !PT ;  /* 0x00000023eef47c12 */ /* 0x000fe2000f8e96f9 */
[----:B------:R-:W-:Y:S01]  /*4880*/  FFMA.FTZ R64, R64, UR13, -R106 ;  /* 0x0000000d40407c23 */ /* 0x000fe2000801086a */
[----:B------:R-:W-:Y:S01]  /*4890*/  PRMT R25, R246, 0x7773, RZ ;  /* 0x00007773f6197816 */ /* 0x000fe200000000ff */
[----:B------:R-:W-:Y:S01]  /*48a0*/  MUFU.EX2 R109, R60 ;  /* 0x0000003c006d7308 */ /* 0x000fe20000000800 */
[----:B------:R-:W-:Y:S01]  /*48b0*/  PLOP3.LUT P4, PT, PT, PT, UP0, 0x80, 0x8 ;  /* 0x000000000008781c */ /* 0x000fe20003f8f008 */
[----:B------:R-:W-:Y:S01]  /*48c0*/  FFMA.FTZ R238, R27, UR13, -R5 ;  /* 0x0000000d1bee7c23 */ /* 0x000fe20008010805 */
[----:B------:R-:W-:Y:S01]  /*48d0*/  LOP3.LUT R246, R240, UR35, R127, 0x96, !PT ;  /* 0x00000023f0f67c12 */ /* 0x000fe2000f8e967f */
[----:B------:R-:W-:Y:S01]  /*48e0*/  FFMA.FTZ R235, R24, UR13, -R6 ;  /* 0x0000000d18eb7c23 */ /* 0x000fe20008010806 */
[----:B------:R-:W-:Y:S01]  /*48f0*/  PLOP3.LUT P2, PT, PT, PT, UP0, 0x80, 0x8 ;  /* 0x000000000008781c */ /* 0x000fe20003f4f008 */
[----:B------:R-:W-:Y:S01]  /*4900*/  FFMA.FTZ R231, R20, UR13, -R106 ;  /* 0x0000000d14e77c23 */ /* 0x000fe2000801086a */
[----:B------:R-:W-:Y:S03]  /*4910*/  LOP3.LUT R22, R22, UR16, R247, 0x96, !PT ;  /* 0x0000001016167c12 */ /* 0x000fe6000f8e96f7 */
[----:B------:R2:W-:Y:S01]  /*4920*/  MUFU.EX2 R240, R243 ;  /* 0x000000f300f07308 */ /* 0x0005e20000000800 */
[----:B---3--:R-:W-:Y:S01]  /*4930*/  LOP3.LUT R242, R244, 0xff, RZ, 0xc0, !PT ;  /* 0x000000fff4f27812 */ /* 0x008fe200078ec0ff */
[--C-:B------:R-:W-:Y:S01]  /*4940*/  FFMA.FTZ R57, R57, UR13, -R6.reuse ;  /* 0x0000000d39397c23 */ /* 0x100fe20008010806 */
[----:B------:R-:W-:Y:S01]  /*4950*/  PRMT R249, R248, 0x7771, RZ ;  /* 0x00007771f8f97816 */ /* 0x000fe200000000ff */
[----:B------:R-:W-:Y:S01]  /*4960*/  FFMA.FTZ R56, R56, UR13, -R6 ;  /* 0x0000000d38387c23 */ /* 0x000fe20008010806 */
[----:B------:R-:W-:Y:S01]  /*4970*/  @P0 FSEL R66, R66, -INF , !P5 ;  /* 0xff80000042420808 */ /* 0x000fe20006800000 */
[----:B------:R-:W-:Y:S01]  /*4980*/  FFMA.FTZ R58, R58, UR13, -R5 ;  /* 0x0000000d3a3a7c23 */ /* 0x000fe20008010805 */
[----:B------:R-:W-:Y:S03]  /*4990*/  PRMT R250, R248, 0x7773, RZ ;  /* 0x00007773f8fa7816 */ /* 0x000fe600000000ff */
[----:B------:R-:W-:Y:S01]  /*49a0*/  MUFU.EX2 R113, R64 ;  /* 0x0000004000717308 */ /* 0x000fe20000000800 */
[----:B------:R-:W-:Y:S01]  /*49b0*/  ISETP.LE.U32.AND P5, PT, R242, UR12, PT ;  /* 0x0000000cf2007c0c */ /* 0x000fe2000bfa3070 */
[----:B------:R-:W-:Y:S01]  /*49c0*/  FFMA.FTZ R66, R66, UR13, -R105 ;  /* 0x0000000d42427c23 */ /* 0x000fe20008010869 */
[----:B------:R-:W-:Y:S01]  /*49d0*/  PRMT R29, R126, 0x7772, RZ ;  /* 0x000077727e1d7816 */ /* 0x000fe200000000ff */
[----:B------:R-:W-:Y:S01]  /*49e0*/  FFMA.FTZ R59, R59, UR13, -R5 ;  /* 0x0000000d3b3b7c23 */ /* 0x000fe20008010805 */
[----:B------:R-:W-:Y:S02]  /*49f0*/  PLOP3.LUT P0, PT, PT, PT, UP0, 0x80, 0x8 ;  /* 0x000000000008781c */ /* 0x000fe40003f0f008 */
[--C-:B------:R-:W-:Y:S03]  /*4a00*/  SHF.R.U32.HI R245, RZ, 0x18, R244.reuse ;  /* 0x00000018fff57819 */ /* 0x100fe600000116f4 */
[----:B------:R3:W-:Y:S01]  /*4a10*/  MUFU.EX2 R242, R31 ;  /* 0x0000001f00f27308 */ /* 0x0007e20000000800 */
[----:B--2---:R-:W-:Y:S02]  /*4a20*/  LOP3.LUT R243, R244, 0xffff, RZ, 0xc0, !PT ;  /* 0x0000fffff4f37812 */ /* 0x004fe400078ec0ff */
[----:B------:R-:W-:Y:S02]  /*4a30*/  @P4 FSEL R61, R61, -INF , !P6 ;  /* 0xff8000003d3d4808 */ /* 0x000fe40007000000 */
[----:B------:R-:W-:Y:S01]  /*4a40*/  @P2 FSEL R63, R63, -INF , !P6 ;  /* 0xff8000003f3f2808 */ /* 0x000fe20007000000 */
[----:B------:R-:W-:Y:S01]  /*4a50*/  @!P5 FADD.FTZ R225, -R225, -RZ ;  /* 0x800000ffe1e1d221 */ /* 0x000fe20000010100 */
[----:B------:R-:W-:Y:S03]  /*4a60*/  ISETP.LE.U32.AND P4, PT, R245, UR12, PT ;  /* 0x0000000cf5007c0c */ /* 0x000fe6000bf83070 */
[----:B------:R-:W-:Y:S01]  /*4a70*/  MUFU.EX2 R171, R66 ;  /* 0x0000004200ab7308 */ /* 0x000fe20000000800 */
[----:B------:R-:W-:Y:S02]  /*4a80*/  PLOP3.LUT P2, PT, PT, PT, UP0, 0x80, 0x8 ;  /* 0x000000000008781c */ /* 0x000fe40003f4f008 */
[----:B------:R-:W-:Y:S02]  /*4a90*/  SHF.R.U32.HI R245, RZ, 0x8, R243 ;  /* 0x00000008fff57819 */ /* 0x000fe400000116f3 */
[----:B------:R-:W-:Y:S02]  /*4aa0*/  @P0 FSEL R65, R65, -INF , !P6 ;  /* 0xff80000041410808 */ /* 0x000fe40007000000 */
[----:B------:R-:W-:Y:S03]  /*4ab0*/  LOP3.LUT R245, R245, 0xffff, RZ, 0xc0, !PT ;  /* 0x0000fffff5f57812 */ /* 0x000fe600078ec0ff */
[----:B------:R-:W-:Y:S01]  /*4ac0*/  MUFU.EX2 R111, R62 ;  /* 0x0000003e006f7308 */ /* 0x000fe20000000800 */
[C---:B------:R-:W-:Y:S02]  /*4ad0*/  PRMT R122, R118.reuse, 0x7770, RZ ;  /* 0x00007770767a7816 */ /* 0x040fe400000000ff */
[----:B------:R-:W-:Y:S01]  /*4ae0*/  PRMT R121, R118, 0x7771, RZ ;  /* 0x0000777176797816 */ /* 0x000fe200000000ff */
[----:B------:R-:W-:Y:S01]  /*4af0*/  @!P4 FADD.FTZ R209, -R209, -RZ ;  /* 0x800000ffd1d1c221 */ /* 0x000fe20000010100 */
[----:B------:R-:W-:Y:S02]  /*4b00*/  LOP3.LUT R118, R246, 0xff, RZ, 0xc0, !PT ;  /* 0x000000fff6767812 */ /* 0x000fe400078ec0ff */
[----:B------:R-:W-:Y:S03]  /*4b10*/  PRMT R244, R244, 0x7632, R244 ;  /* 0x00007632f4f47816 */ /* 0x000fe600000000f4 */
[----:B------:R-:W-:Y:S01]  /*4b20*/  MUFU.EX2 R133, R54 ;  /* 0x0000003600857308 */ /* 0x000fe20000000800 */
[----:B------:R-:W-:Y:S02]  /*4b30*/  ISETP.LE.U32.AND P0, PT, R245, UR12, PT ;  /* 0x0000000cf5007c0c */ /* 0x000fe4000bf03070 */
[----:B------:R-:W-:Y:S02]  /*4b40*/  LOP3.LUT R245, R246, 0xffff, RZ, 0xc0, !PT ;  /* 0x0000fffff6f57812 */ /* 0x000fe400078ec0ff */
[----:B---3--:R-:W-:Y:S02]  /*4b50*/  LOP3.LUT R31, R244, 0xff, RZ, 0xc0, !PT ;  /* 0x000000fff41f7812 */ /* 0x008fe400078ec0ff */
[----:B------:R-:W-:Y:S03]  /*4b60*/  SHF.R.U32.HI R245, RZ, 0x8, R245 ;  /* 0x00000008fff57819 */ /* 0x000fe600000116f5 */
[----:B------:R2:W-:Y:S01]  /*4b70*/  MUFU.EX2 R236, R241 ;  /* 0x000000f100ec7308 */ /* 0x0005e20000000800 */
[----:B------:R-:W-:Y:S02]  /*4b80*/  @P2 FSEL R67, R67, -INF , !P6 ;  /* 0xff80000043432808 */ /* 0x000fe40007000000 */
[----:B------:R-:W-:Y:S02]  /*4b90*/  ISETP.LE.U32.AND P2, PT, R118, UR12, PT ;  /* 0x0000000c76007c0c */ /* 0x000fe4000bf43070 */
[----:B------:R-:W-:Y:S01]  /*4ba0*/  PRMT R118, R246, 0x7632, R118 ;  /* 0x00007632f6767816 */ /* 0x000fe20000000076 */
[----:B------:R-:W-:Y:S01]  /*4bb0*/  FFMA.FTZ R105, R67, UR13, -R105 ;  /* 0x0000000d43697c23 */ /* 0x000fe20008010869 */
[----:B------:R-:W-:Y:S01]  /*4bc0*/  ISETP.LE.U32.AND P6, PT, R31, UR12, PT ;  /* 0x0000000c1f007c0c */ /* 0x000fe2000bfc3070 */
[----:B------:R-:W-:Y:S01]  /*4bd0*/  @!P0 FADD.FTZ R222, -R222, -RZ ;  /* 0x800000ffdede8221 */ /* 0x000fe20000010100 */
[C---:B------:R-:W-:Y:S01]  /*4be0*/  PRMT R27, R248.reuse, 0x7770, RZ ;  /* 0x00007770f81b7816 */ /* 0x040fe200000000ff */
[----:B------:R-:W-:Y:S01]  /*4bf0*/  MUFU.EX2 R124, R105 ;  /* 0x00000069007c7308 */ /* 0x000fe20000000800 */
[----:B------:R-:W-:Y:S02]  /*4c00*/  LOP3.LUT R31, R245, 0xffff, RZ, 0xc0, !PT ;  /* 0x0000fffff51f7812 */ /* 0x000fe400078ec0ff */
[----:B------:R-:W-:Y:S02]  /*4c10*/  PRMT R252, R248, 0x7772, RZ ;  /* 0x00007772f8fc7816 */ /* 0x000fe400000000ff */
[----:B------:R-:W-:Y:S01]  /*4c20*/  LOP3.LUT R118, R118, 0xff, RZ, 0xc0, !PT ;  /* 0x000000ff76767812 */ /* 0x000fe200078ec0ff */
[----:B------:R-:W-:Y:S01]  /*4c30*/  @!P2 FADD.FTZ R217, -R217, -RZ ;  /* 0x800000ffd9d9a221 */ /* 0x000fe20000010100 */
[----:B------:R-:W-:Y:S03]  /*4c40*/  PRMT R247, R126, 0x7770, RZ ;  /* 0x000077707ef77816 */ /* 0x000fe600000000ff */
[----:B------:R-:W-:Y:S01]  /*4c50*/  MUFU.EX2 R129, R52 ;  /* 0x0000003400817308 */ /* 0x000fe20000000800 */
[----:B------:R-:W-:Y:S01]  /*4c60*/  ISETP.LE.U32.AND P5, PT, R31, UR12, PT ;  /* 0x0000000c1f007c0c */ /* 0x000fe2000bfa3070 */
[----:B------:R-:W-:Y:S01]  /*4c70*/  @!P6 FADD.FTZ R216, -R216, -RZ ;  /* 0x800000ffd8d8e221 */ /* 0x000fe20000010100 */
[----:B------:R-:W-:Y:S02]  /*4c80*/  ISETP.LE.U32.AND P0, PT, R118, UR12, PT ;  /* 0x0000000c76007c0c */ /* 0x000fe4000bf03070 */
[----:B------:R-:W-:Y:S02]  /*4c90*/  PRMT R248, R126, 0x7773, RZ ;  /* 0x000077737ef87816 */ /* 0x000fe400000000ff */
[----:B------:R-:W-:Y:S03]  /*4ca0*/  ISETP.LE.U32.AND P4, PT, R247, UR12, PT ;  /* 0x0000000cf7007c0c */ /* 0x000fe6000bf83070 */
[----:B------:R-:W-:Y:S01]  /*4cb0*/  MUFU.EX2 R234, R234 ;  /* 0x000000ea00ea7308 */ /* 0x000fe20000000800 */
[----:B------:R-:W-:Y:S02]  /*4cc0*/  SHF.R.U32.HI R31, RZ, 0x18, R246 ;  /* 0x00000018ff1f7819 */ /* 0x000fe400000116f6 */
[----:B--2---:R-:W-:Y:S02]  /*4cd0*/  LOP3.LUT R241, R251, 0xff, RZ, 0xc0, !PT ;  /* 0x000000fffbf17812 */ /* 0x004fe400078ec0ff */
[----:B------:R-:W-:Y:S01]  /*4ce0*/  ISETP.LE.U32.AND P6, PT, R31, UR12, PT ;  /* 0x0000000c1f007c0c */ /* 0x000fe2000bfc3070 */
[----:B------:R-:W-:Y:S01]  /*4cf0*/  @!P5 FADD.FTZ R220, -R220, -RZ ;  /* 0x800000ffdcdcd221 */ /* 0x000fe20000010100 */
[----:B------:R-:W-:Y:S01]  /*4d00*/  ISETP.LE.U32.AND P3, PT, R241, UR12, PT ;  /* 0x0000000cf1007c0c */ /* 0x000fe2000bf63070 */
[----:B------:R-:W-:Y:S01]  /*4d10*/  @!P0 FADD.FTZ R219, -R219, -RZ ;  /* 0x800000ffdbdb8221 */ /* 0x000fe20000010100 */
[----:B------:R-:W-:Y:S01]  /*4d20*/  ISETP.GT.U32.AND P5, PT, R29, UR12, PT ;  /* 0x0000000c1d007c0c */ /* 0x000fe2000bfa4070 */
[--C-:B------:R-:W-:Y:S01]  /*4d30*/  FFMA.FTZ R241, R30, UR13, -R5.reuse ;  /* 0x0000000d1ef17c23 */ /* 0x100fe20008010805 */
[----:B------:R-:W-:Y:S01]  /*4d40*/  ISETP.GT.U32.AND P0, PT, R248, UR12, PT ;  /* 0x0000000cf8007c0c */ /* 0x000fe2000bf04070 */
[----:B------:R-:W-:Y:S01]  /*4d50*/  FFMA.FTZ R5, R63, UR13, -R5 ;  /* 0x0000000d3f057c23 */ /* 0x000fe20008010805 */
[----:B------:R-:W-:Y:S01]  /*4d60*/  PRMT R30, R126, 0x7771, RZ ;  /* 0x000077717e1e7816 */ /* 0x000fe200000000ff */
[----:B------:R-:W-:Y:S01]  /*4d70*/  @!P4 FADD.FTZ R221, -R221, -RZ ;  /* 0x800000ffddddc221 */ /* 0x000fe20000010100 */
[----:B------:R-:W-:Y:S01]  /*4d80*/  ISETP.LE.U32.AND P4, PT, R27, UR12, PT ;  /* 0x0000000c1b007c0c */ /* 0x000fe2000bf83070 */
[----:B------:R-:W-:Y:S01]  /*4d90*/  MUFU.EX2 R118, R42 ;  /* 0x0000002a00767308 */ /* 0x000fe20000000800 */
[----:B------:R-:W-:Y:S01]  /*4da0*/  ISETP.GT.U32.AND P2, PT, R30, UR12, PT ;  /* 0x0000000c1e007c0c */ /* 0x000fe2000bf44070 */
[----:B------:R-:W-:Y:S01]  /*4db0*/  @!P6 FADD.FTZ R218, -R218, -RZ ;  /* 0x800000ffdadae221 */ /* 0x000fe20000010100 */
[----:B------:R-:W-:Y:S02]  /*4dc0*/  LOP3.LUT R27, R251, 0xffff, RZ, 0xc0, !PT ;  /* 0x0000fffffb1b7812 */ /* 0x000fe400078ec0ff */
[----:B------:R-:W-:Y:S01]  /*4dd0*/  SHF.R.U32.HI R29, RZ, 0x18, R251 ;  /* 0x00000018ff1d7819 */ /* 0x000fe200000116fb */
[----:B-1----:R-:W-:Y:S01]  /*4de0*/  @P5 FADD.FTZ R223, -R223, -RZ ;  /* 0x800000ffdfdf5221 */ /* 0x002fe20000010100 */
[----:B------:R-:W-:Y:S01]  /*4df0*/  ISETP.GT.U32.AND P5, PT, R252, UR12, PT ;  /* 0x0000000cfc007c0c */ /* 0x000fe2000bfa4070 */
[----:B------:R-:W-:Y:S01]  /*4e00*/  @P0 FADD.FTZ R226, -R226, -RZ ;  /* 0x800000ffe2e20221 */ /* 0x000fe20000010100 */
[----:B------:R-:W-:Y:S01]  /*4e10*/  ISETP.LE.U32.AND P6, PT, R29, UR12, PT ;  /* 0x0000000c1d007c0c */ /* 0x000fe2000bfc3070 */
[----:B------:R-:W1:Y:S01]  /*4e20*/  MUFU.EX2 R229, R229 ;  /* 0x000000e500e57308 */ /* 0x000e620000000800 */
[----:B------:R-:W-:Y:S01]  /*4e30*/  PRMT R252, R251, 0x7632, R252 ;  /* 0x00007632fbfc7816 */ /* 0x000fe200000000fc */
[--C-:B------:R-:W-:Y:S01]  /*4e40*/  FFMA.FTZ R251, R40, UR13, -R6.reuse ;  /* 0x0000000d28fb7c23 */ /* 0x100fe20008010806 */
[----:B------:R-:W-:Y:S01]  /*4e50*/  LOP3.LUT R40, R22, 0xffff, RZ, 0xc0, !PT ;  /* 0x0000ffff16287812 */ /* 0x000fe200078ec0ff */
[----:B------:R-:W-:Y:S01]  /*4e60*/  FFMA.FTZ R6, R61, UR13, -R6 ;  /* 0x0000000d3d067c23 */ /* 0x000fe20008010806 */
[----:B------:R-:W-:Y:S01]  /*4e70*/  ISETP.GT.U32.AND P0, PT, R250, UR12, PT ;  /* 0x0000000cfa007c0c */ /* 0x000fe2000bf04070 */
[----:B------:R-:W-:Y:S01]  /*4e80*/  @P2 FADD.FTZ R224, -R224, -RZ ;  /* 0x800000ffe0e02221 */ /* 0x000fe20000010100 */
[----:B------:R-:W-:Y:S01]  /*4e90*/  SHF.R.U32.HI R40, RZ, 0x8, R40 ;  /* 0x00000008ff287819 */ /* 0x000fe20000011628 */
[----:B------:R-:W-:Y:S01]  /*4ea0*/  @!P4 FADD.FTZ R228, -R228, -RZ ;  /* 0x800000ffe4e4c221 */ /* 0x000fe20000010100 */
[----:B------:R-:W-:Y:S01]  /*4eb0*/  LOP3.LUT R252, R252, 0xff, RZ, 0xc0, !PT ;  /* 0x000000fffcfc7812 */ /* 0x000fe200078ec0ff */
[----:B------:R-:W-:Y:S01]  /*4ec0*/  MUFU.EX2 R248, R37 ;  /* 0x0000002500f87308 */ /* 0x000fe20000000800 */
[----:B------:R-:W-:Y:S01]  /*4ed0*/  LOP3.LUT R40, R40, 0xffff, RZ, 0xc0, !PT ;  /* 0x0000ffff28287812 */ /* 0x000fe200078ec0ff */
[----:B------:R-:W-:Y:S01]  /*4ee0*/  @!P6 FADD.FTZ R233, -R233, -RZ ;  /* 0x800000ffe9e9e221 */ /* 0x000fe20000010100 */
[----:B------:R-:W-:Y:S02]  /*4ef0*/  ISETP.GT.U32.AND P2, PT, R249, UR12, PT ;  /* 0x0000000cf9007c0c */ /* 0x000fe4000bf44070 */
[----:B------:R-:W-:Y:S02]  /*4f00*/  SHF.R.U32.HI R27, RZ, 0x8, R27 ;  /* 0x00000008ff1b7819 */ /* 0x000fe4000001161b */
[----:B------:R-:W-:Y:S01]  /*4f10*/  ISETP.LE.U32.AND P4, PT, R252, UR12, PT ;  /* 0x0000000cfc007c0c */ /* 0x000fe2000bf83070 */
[----:B------:R-:W-:Y:S01]  /*4f20*/  @P0 FADD.FTZ R230, -R230, -RZ ;  /* 0x800000ffe6e60221 */ /* 0x000fe20000010100 */
[----:B------:R-:W-:Y:S01]  /*4f30*/  ISETP.LE.U32.AND P0, PT, R40, UR12, PT ;  /* 0x0000000c28007c0c */ /* 0x000fe2000bf03070 */
[----:B-1----:R-:W-:Y:S01]  /*4f40*/  @P5 FADD.FTZ R229, -R229, -RZ ;  /* 0x800000ffe5e55221 */ /* 0x002fe20000010100 */
[----:B------:R-:W-:Y:S01]  /*4f50*/  ISETP.LE.U32.AND P6, PT, R122, UR12, PT ;  /* 0x0000000c7a007c0c */ /* 0x000fe2000bfc3070 */
[----:B------:R-:W1:Y:S01]  /*4f60*/  MUFU.EX2 R235, R235 ;  /* 0x000000eb00eb7308 */ /* 0x000e620000000800 */
[----:B------:R-:W-:Y:S02]  /*4f70*/  LOP3.LUT R252, R22, 0xff, RZ, 0xc0, !PT ;  /* 0x000000ff16fc7812 */ /* 0x000fe400078ec0ff */
[----:B------:R-:W-:Y:S01]  /*4f80*/  F2FP.RELU.F16.F32.PACK_AB R55, R222, R225 ;  /* 0x000000e1de37723e */ /* 0x000fe200000008ff */
[----:B------:R-:W-:Y:S01]  /*4f90*/  @P2 FADD.FTZ R227, -R227, -RZ ;  /* 0x800000ffe3e32221 */ /* 0x000fe20000010100 */
[----:B------:R-:W-:Y:S02]  /*4fa0*/  ISETP.LE.U32.AND P2, PT, R252, UR12, PT ;  /* 0x0000000cfc007c0c */ /* 0x000fe4000bf43070 */
[----:B------:R-:W-:Y:S01]  /*4fb0*/  LOP3.LUT R252, R27, 0xffff, RZ, 0xc0, !PT ;  /* 0x0000ffff1bfc7812 */ /* 0x000fe200078ec0ff */
[----:B------:R-:W-:Y:S01]  /*4fc0*/  @!P4 FADD.FTZ R234, -R234, -RZ ;  /* 0x800000ffeaeac221 */ /* 0x000fe20000010100 */
[----:B------:R-:W-:Y:S01]  /*4fd0*/  F2FP.RELU.F16.F32.PACK_AB R51, R230, R229 ;  /* 0x000000e5e633723e */ /* 0x000fe200000008ff */
[----:B------:R-:W-:Y:S01]  /*4fe0*/  STS [R176+0x10000], R55 ;  /* 0x01000037b0007388 */ /* 0x000fe20000000800 */
[----:B------:R-:W-:Y:S01]  /*4ff0*/  ISETP.LE.U32.AND P4, PT, R119, UR12, PT ;  /* 0x0000000c77007c0c */ /* 0x000fe2000bf83070 */
[----:B------:R-:W-:Y:S01]  /*5000*/  @!P0 FADD.FTZ R236, -R236, -RZ ;  /* 0x800000ffecec8221 */ /* 0x000fe20000010100 */
[----:B------:R-:W-:Y:S01]  /*5010*/  ISETP.GT.U32.AND P0, PT, R121, UR12, PT ;  /* 0x0000000c79007c0c */ /* 0x000fe2000bf04070 */
[----:B------:R2:W-:Y:S01]  /*5020*/  MUFU.EX2 R119, R43 ;  /* 0x0000002b00777308 */ /* 0x0005e20000000800 */
[----:B------:R-:W-:Y:S02]  /*5030*/  PRMT R27, R22, 0x7632, R27 ;  /* 0x00007632161b7816 */ /* 0x000fe4000000001b */
[----:B------:R-:W-:Y:S01]  /*5040*/  ISETP.LE.U32.AND P5, PT, R252, UR12, PT ;  /* 0x0000000cfc007c0c */ /* 0x000fe2000bfa3070 */
[----:B-1----:R-:W-:Y:S01]  /*5050*/  @!P2 FADD.FTZ R235, -R235, -RZ ;  /* 0x800000ffebeba221 */ /* 0x002fe20000010100 */
[----:B------:R-:W-:Y:S02]  /*5060*/  SHF.R.U32.HI R22, RZ, 0x18, R22 ;  /* 0x00000018ff167819 */ /* 0x000fe40000011616 */
[----:B------:R-:W-:Y:S03]  /*5070*/  F2FP.RELU.F16.F32.PACK_AB R53, R220, R217 ;  /* 0x000000d9dc35723e */ /* 0x000fe600000008ff */
[----:B------:R-:W-:Y:S01]  /*5080*/  MUFU.EX2 R121, R44 ;  /* 0x0000002c00797308 */ /* 0x000fe20000000800 */
[----:B------:R-:W-:Y:S01]  /*5090*/  ISETP.GT.U32.AND P2, PT, R123, UR12, PT ;  /* 0x0000000c7b007c0c */ /* 0x000fe2000bf44070 */
[----:B------:R-:W-:Y:S01]  /*50a0*/  @!P4 FADD.FTZ R239, -R239, -RZ ;  /* 0x800000ffefefc221 */ /* 0x000fe20000010100 */
[----:B------:R-:W-:Y:S02]  /*50b0*/  LOP3.LUT R40, R27, 0xff, RZ, 0xc0, !PT ;  /* 0x000000ff1b287812 */ /* 0x000fe400078ec0ff */
[----:B------:R-:W-:Y:S05]  /*50c0*/  ISETP.GT.U32.AND P4, PT, R25, UR12, PT ;  /* 0x0000000c19007c0c */ /* 0x000fea000bf84070 */
[----:B------:R1:W-:Y:S01]  /*50d0*/  MUFU.EX2 R122, R45 ;  /* 0x0000002d007a7308 */ /* 0x0003e20000000800 */
[----:B------:R-:W-:Y:S01]  /*50e0*/  @!P5 FADD.FTZ R232, -R232, -RZ ;  /* 0x800000ffe8e8d221 */ /* 0x000fe20000010100 */
[----:B------:R-:W-:Y:S01]  /*50f0*/  ISETP.LE.U32.AND P5, PT, R22, UR12, PT ;  /* 0x0000000c16007c0c */ /* 0x000fe2000bfa3070 */
[----:B--2---:R-:W-:Y:S04]  /*5100*/  IMAD.WIDE.U32 R42, R11, -0x2daee0ad, RZ ;  /* 0xd2511f530b2a7825 */ /* 0x004fe800078e00ff */
[----:B------:R-:W-:Y:S01]  /*5110*/  @P2 FADD.FTZ R240, -R240, -RZ ;  /* 0x800000fff0f02221 */ /* 0x000fe20000010100 */
[----:B------:R-:W-:Y:S02]  /*5120*/  ISETP.GT.U32.AND P2, PT, R13, UR12, PT ;  /* 0x0000000c0d007c0c */ /* 0x000fe4000bf44070 */
[----:B------:R-:W2:Y:S01]  /*5130*/  MUFU.EX2 R231, R231 ;  /* 0x000000e700e77308 */ /* 0x000ea20000000800 */
[----:B------:R-:W-:Y:S04]  /*5140*/  IMAD.WIDE.U32 R22, R23, -0x326172a9, RZ ;  /* 0xcd9e8d5717167825 */ /* 0x000fe800078e00ff */
[----:B------:R-:W-:Y:S01]  /*5150*/  @P4 FADD.FTZ R242, -R242, -RZ ;  /* 0x800000fff2f24221 */ /* 0x000fe20000010100 */
[----:B------:R-:W-:Y:S04]  /*5160*/  ISETP.GT.U32.AND P4, PT, R15, UR12, PT ;  /* 0x0000000c0f007c0c */ /* 0x000fe8000bf84070 */
[----:B------:R-:W3:Y:S01]  /*5170*/  MUFU.EX2 R238, R238 ;  /* 0x000000ee00ee7308 */ /* 0x000ee20000000800 */
[----:B-1----:R-:W-:Y:S09]  /*5180*/  IMAD.WIDE.U32 R44, R19, -0x326172a9, RZ ;  /* 0xcd9e8d57132c7825 */ /* 0x002ff200078e00ff */
[----:B------:R-:W1:Y:S01]  /*5190*/  MUFU.EX2 R243, R125 ;  /* 0x0000007d00f37308 */ /* 0x000e620000000800 */
[----:B--2---:R-:W-:Y:S01]  /*51a0*/  @!P3 FADD.FTZ R231, -R231, -RZ ;  /* 0x800000ffe7e7b221 */ /* 0x004fe20000010100 */
[----:B------:R-:W-:Y:S02]  /*51b0*/  ISETP.LE.U32.AND P3, PT, R40, UR12, PT ;  /* 0x0000000c28007c0c */ /* 0x000fe4000bf63070 */
[----:B------:R-:W-:Y:S02]  /*51c0*/  LOP3.LUT R40, R130, UR16, R43, 0x96, !PT ;  /* 0x0000001082287c12 */ /* 0x000fe4000f8e962b */
[----:B------:R-:W-:Y:S04]  /*51d0*/  LOP3.LUT R43, R14, UR35, R45, 0x96, !PT ;  /* 0x000000230e2b7c12 */ /* 0x000fe8000f8e962d */
[----:B------:R2:W4:Y:S01]  /*51e0*/  MUFU.EX2 R244, R33 ;  /* 0x0000002100f47308 */ /* 0x0005220000000800 */
[----:B---3--:R-:W-:Y:S01]  /*51f0*/  @!P5 FADD.FTZ R238, -R238, -RZ ;  /* 0x800000ffeeeed221 */ /* 0x008fe20000010100 */
[----:B------:R-:W-:Y:S02]  /*5200*/  LOP3.LUT R45, R43, 0xff, RZ, 0xc0, !PT ;  /* 0x000000ff2b2d7812 */ /* 0x000fe400078ec0ff */
[----:B------:R-:W-:Y:S06]  /*5210*/  ISETP.GT.U32.AND P5, PT, R21, UR12, PT ;  /* 0x0000000c15007c0c */ /* 0x000fec000bfa4070 */
[----:B------:R3:W-:Y:S01]  /*5220*/  MUFU.EX2 R123, R46 ;  /* 0x0000002e007b7308 */ /* 0x0007e20000000800 */
[----:B-1----:R-:W-:Y:S01]  /*5230*/  @!P6 FADD.FTZ R243, -R243, -RZ ;  /* 0x800000fff3f3e221 */ /* 0x002fe20000010100 */
[----:B------:R-:W-:Y:S02]  /*5240*/  ISETP.LE.U32.AND P6, PT, R45, UR12, PT ;  /* 0x0000000c2d007c0c */ /* 0x000fe4000bfc3070 */
[----:B------:R-:W-:Y:S04]  /*5250*/  LOP3.LUT R45, R43, 0xffff, RZ, 0xc0, !PT ;  /* 0x0000ffff2b2d7812 */ /* 0x000fe800078ec0ff */
[----:B------:R-:W-:Y:S02]  /*5260*/  SHF.R.U32.HI R45, RZ, 0x8, R45 ;  /* 0x00000008ff2d7819 */ /* 0x000fe4000001162d */
[----:B------:R1:W-:Y:S01]  /*5270*/  MUFU.EX2 R252, R41 ;  /* 0x0000002900fc7308 */ /* 0x0003e20000000800 */
[--C-:B--2---:R-:W-:Y:S01]  /*5280*/  FFMA.FTZ R33, R36, UR13, -R106.reuse ;  /* 0x0000000d24217c23 */ /* 0x104fe2000801086a */
[----:B------:R-:W-:Y:S01]  /*5290*/  FFMA.FTZ R106, R65, UR13, -R106 ;  /* 0x0000000d416a7c23 */ /* 0x000fe2000801086a */
[----:B------:R-:W-:Y:S01]  /*52a0*/  LOP3.LUT R45, R45, 0xffff, RZ, 0xc0, !PT ;  /* 0x0000ffff2d2d7812 */ /* 0x000fe200078ec0ff */
[----:B----4-:R-:W-:Y:S01]  /*52b0*/  @P0 FADD.FTZ R244, -R244, -RZ ;  /* 0x800000fff4f40221 */ /* 0x010fe20000010100 */
[--C-:B---3--:R-:W-:Y:S05]  /*52c0*/  SHF.R.U32.HI R46, RZ, 0x18, R43.reuse ;  /* 0x00000018ff2e7819 */ /* 0x108fea000001162b */
[----:B------:R-:W2:Y:S01]  /*52d0*/  MUFU.EX2 R245, R34 ;  /* 0x0000002200f57308 */ /* 0x000ea20000000800 */
[----:B------:R-:W-:Y:S02]  /*52e0*/  PRMT R43, R43, 0x7632, R43 ;  /* 0x000076322b2b7816 */ /* 0x000fe4000000002b */
[----:B------:R-:W-:Y:S02]  /*52f0*/  ISETP.LE.U32.AND P0, PT, R46, UR12, PT ;  /* 0x0000000c2e007c0c */ /* 0x000fe4000bf03070 */
[----:B------:R-:W-:Y:S02]  /*5300*/  LOP3.LUT R43, R43, 0xff, RZ, 0xc0, !PT ;  /* 0x000000ff2b2b7812 */ /* 0x000fe400078ec0ff */
[----:B-1----:R-:W-:Y:S03]  /*5310*/  LOP3.LUT R41, R18, UR35, R23, 0x96, !PT ;  /* 0x0000002312297c12 */ /* 0x002fe6000f8e9617 */
[----:B------:R-:W1:Y:S01]  /*5320*/  MUFU.EX2 R246, R35 ;  /* 0x0000002300f67308 */ /* 0x000e620000000800 */
[----:B------:R-:W-:Y:S09]  /*5330*/  LOP3.LUT R46, R41, 0xff, RZ, 0xc0, !PT ;  /* 0x000000ff292e7812 */ /* 0x000ff200078ec0ff */
[----:B------:R-:W3:Y:S01]  /*5340*/  MUFU.EX2 R247, R33 ;  /* 0x0000002100f77308 */ /* 0x000ee20000000800 */
[----:B--2---:R-:W-:Y:S01]  /*5350*/  @P5 FADD.FTZ R245, -R245, -RZ ;  /* 0x800000fff5f55221 */ /* 0x004fe20000010100 */
[----:B------:R-:W-:Y:S02]  /*5360*/  ISETP.LE.U32.AND P5, PT, R45, UR12, PT ;  /* 0x0000000c2d007c0c */ /* 0x000fe4000bfa3070 */
[----:B------:R-:W-:Y:S04]  /*5370*/  PRMT R45, R41, 0x7632, R45 ;  /* 0x00007632292d7816 */ /* 0x000fe8000000002d */
[----:B------:R-:W-:Y:S02]  /*5380*/  LOP3.LUT R45, R45, 0xff, RZ, 0xc0, !PT ;  /* 0x000000ff2d2d7812 */ /* 0x000fe400078ec0ff */
[----:B------:R-:W2:Y:S01]  /*5390*/  MUFU.EX2 R249, R38 ;  /* 0x0000002600f97308 */ /* 0x000ea20000000800 */
[----:B-1----:R-:W-:Y:S01]  /*53a0*/  @P2 FADD.FTZ R246, -R246, -RZ ;  /* 0x800000fff6f62221 */ /* 0x002fe20000010100 */
[----:B------:R-:W-:Y:S02]  /*53b0*/  ISETP.LE.U32.AND P2, PT, R43, UR12, PT ;  /* 0x0000000c2b007c0c */ /* 0x000fe4000bf43070 */
[----:B------:R-:W-:Y:S02]  /*53c0*/  LOP3.LUT R43, R41, 0xffff, RZ, 0xc0, !PT ;  /* 0x0000ffff292b7812 */ /* 0x000fe400078ec0ff */
[----:B------:R-:W-:Y:S01]  /*53d0*/  SHF.R.U32.HI R41, RZ, 0x18, R41 ;  /* 0x00000018ff297819 */ /* 0x000fe20000011629 */
[----:B------:R-:W-:Y:S01]  /*53e0*/  @!P5 FADD.FTZ R248, -R248, -RZ ;  /* 0x800000fff8f8d221 */ /* 0x000fe20000010100 */
[----:B------:R-:W-:Y:S02]  /*53f0*/  SHF.R.U32.HI R43, RZ, 0x8, R43 ;  /* 0x00000008ff2b7819 */ /* 0x000fe4000001162b */
[----:B------:R1:W-:Y:S01]  /*5400*/  MUFU.EX2 R126, R47 ;  /* 0x0000002f007e7308 */ /* 0x0003e20000000800 */
[----:B------:R-:W-:Y:S01]  /*5410*/  ISETP.LE.U32.AND P5, PT, R45, UR12, PT ;  /* 0x0000000c2d007c0c */ /* 0x000fe2000bfa3070 */
[----:B---3--:R-:W-:Y:S01]  /*5420*/  @!P6 FADD.FTZ R247, -R247, -RZ ;  /* 0x800000fff7f7e221 */ /* 0x008fe20000010100 */
[----:B------:R-:W-:Y:S02]  /*5430*/  LOP3.LUT R43, R43, 0xffff, RZ, 0xc0, !PT ;  /* 0x0000ffff2b2b7812 */ /* 0x000fe400078ec0ff */
[----:B------:R-:W-:Y:S02]  /*5440*/  ISETP.LE.U32.AND P6, PT, R46, UR12, PT ;  /* 0x0000000c2e007c0c */ /* 0x000fe4000bfc3070 */
[C---:B------:R-:W-:Y:S03]  /*5450*/  PRMT R45, R22.reuse, 0x7771, RZ ;  /* 0x00007771162d7816 */ /* 0x040fe600000000ff */
[----:B------:R-:W3:Y:S01]  /*5460*/  MUFU.EX2 R250, R39 ;  /* 0x0000002700fa7308 */ /* 0x000ee20000000800 */
[----:B--2---:R-:W-:Y:S01]  /*5470*/  @!P2 FADD.FTZ R249, -R249, -RZ ;  /* 0x800000fff9f9a221 */ /* 0x004fe20000010100 */
[----:B------:R-:W-:Y:S02]  /*5480*/  ISETP.LE.U32.AND P2, PT, R43, UR12, PT ;  /* 0x0000000c2b007c0c */ /* 0x000fe4000bf43070 */
[----:B------:R-:W-:Y:S01]  /*5490*/  PRMT R43, R22, 0x7772, RZ ;  /* 0x00007772162b7816 */ /* 0x000fe200000000ff */
[----:B------:R-:W-:Y:S01]  /*54a0*/  @!P5 FADD.FTZ R118, -R118, -RZ ;  /* 0x800000ff7676d221 */ /* 0x000fe20000010100 */
[C---:B------:R-:W-:Y:S04]  /*54b0*/  PRMT R46, R22.reuse, 0x7773, RZ ;  /* 0x00007773162e7816 */ /* 0x040fe800000000ff */
[----:B------:R-:W2:Y:S01]  /*54c0*/  MUFU.EX2 R251, R251 ;  /* 0x000000fb00fb7308 */ /* 0x000ea20000000800 */
[----:B-1----:R-:W-:Y:S02]  /*54d0*/  PRMT R47, R22, 0x7770, RZ ;  /* 0x00007770162f7816 */ /* 0x002fe400000000ff */
[----:B------:R-:W-:Y:S02]  /*54e0*/  ISETP.GT.U32.AND P5, PT, R43, UR12, PT ;  /* 0x0000000c2b007c0c */ /* 0x000fe4000bfa4070 */
[----:B------:R-:W-:Y:S01]  /*54f0*/  PRMT R43, R44, 0x7771, RZ ;  /* 0x000077712c2b7816 */ /* 0x000fe200000000ff */
[----:B------:R-:W-:Y:S01]  /*5500*/  @!P2 FADD.FTZ R252, -R252, -RZ ;  /* 0x800000fffcfca221 */ /* 0x000fe20000010100 */
[----:B------:R-:W-:Y:S01]  /*5510*/  ISETP.GT.U32.AND P2, PT, R45, UR12, PT ;  /* 0x0000000c2d007c0c */ /* 0x000fe2000bf44070 */
[----:B---3--:R-:W-:Y:S01]  /*5520*/  @!P0 FADD.FTZ R250, -R250, -RZ ;  /* 0x800000fffafa8221 */ /* 0x008fe20000010100 */
[----:B------:R-:W-:Y:S01]  /*5530*/  ISETP.LE.U32.AND P0, PT, R47, UR12, PT ;  /* 0x0000000c2f007c0c */ /* 0x000fe2000bf03070 */
[----:B------:R-:W-:Y:S01]  /*5540*/  MUFU.EX2 R125, R48 ;  /* 0x00000030007d7308 */ /* 0x000fe20000000800 */
[C---:B------:R-:W-:Y:S02]  /*5550*/  PRMT R45, R44.reuse, 0x7770, RZ ;  /* 0x000077702c2d7816 */ /* 0x040fe400000000ff */
[----:B------:R-:W-:Y:S03]  /*5560*/  F2FP.RELU.F16.F32.PACK_AB R47, R209, R216 ;  /* 0x000000d8d12f723e */ /* 0x000fe600000008ff */
[----:B------:R-:W-:Y:S01]  /*5570*/  @P5 FADD.FTZ R123, -R123, -RZ ;  /* 0x800000ff7b7b5221 */ /* 0x000fe20000010100 */
[----:B--2---:R-:W-:Y:S01]  /*5580*/  @!P6 FADD.FTZ R251, -R251, -RZ ;  /* 0x800000fffbfbe221 */ /* 0x004fe20000010100 */
[----:B------:R-:W-:Y:S02]  /*5590*/  ISETP.LE.U32.AND P6, PT, R41, UR12, PT ;  /* 0x0000000c29007c0c */ /* 0x000fe4000bfc3070 */
[----:B------:R-:W1:Y:S01]  /*55a0*/  MUFU.EX2 R237, R237 ;  /* 0x000000ed00ed7308 */ /* 0x000e620000000800 */
[----:B------:R-:W-:Y:S01]  /*55b0*/  PRMT R41, R44, 0x7772, RZ ;  /* 0x000077722c297816 */ /* 0x000fe200000000ff */
[----:B------:R-:W-:Y:S01]  /*55c0*/  @P2 FADD.FTZ R122, -R122, -RZ ;  /* 0x800000ff7a7a2221 */ /* 0x000fe20000010100 */
[----:B------:R-:W-:Y:S01]  /*55d0*/  PRMT R44, R44, 0x7773, RZ ;  /* 0x000077732c2c7816 */ /* 0x000fe200000000ff */
[----:B------:R-:W-:Y:S01]  /*55e0*/  @!P0 FADD.FTZ R121, -R121, -RZ ;  /* 0x800000ff79798221 */ /* 0x000fe20000010100 */
[----:B------:R-:W-:Y:S01]  /*55f0*/  ISETP.LE.U32.AND P0, PT, R45, UR12, PT ;  /* 0x0000000c2d007c0c */ /* 0x000fe2000bf03070 */
[----:B------:R2:W-:Y:S01]  /*5600*/  STS [R176+0x10400], R47 ;  /* 0x0104002fb0007388 */ /* 0x0005e20000000800 */
[----:B------:R-:W-:Y:S03]  /*5610*/  ISETP.GT.U32.AND P5, PT, R41, UR12, PT ;  /* 0x0000000c29007c0c */ /* 0x000fe6000bfa4070 */
[----:B------:R-:W3:Y:S01]  /*5620*/  MUFU.EX2 R127, R50 ;  /* 0x00000032007f7308 */ /* 0x000ee20000000800 */
[----:B------:R-:W-:Y:S01]  /*5630*/  ISETP.GT.U32.AND P2, PT, R43, UR12, PT ;  /* 0x0000000c2b007c0c */ /* 0x000fe2000bf44070 */
[----:B------:R-:W-:Y:S01]  /*5640*/  STS [R208+0x10400], R51 ;  /* 0x01040033d0007388 */ /* 0x000fe20000000800 */
[----:B------:R-:W-:Y:S01]  /*5650*/  LOP3.LUT R41, R10, 0xff, RZ, 0xc0, !PT ;  /* 0x000000ff0a297812 */ /* 0x000fe200078ec0ff */
[----:B------:R-:W-:Y:S01]  /*5660*/  @!P6 FADD.FTZ R119, -R119, -RZ ;  /* 0x800000ff7777e221 */ /* 0x000fe20000010100 */
[----:B------:R-:W-:Y:S02]  /*5670*/  ISETP.GT.U32.AND P6, PT, R46, UR12, PT ;  /* 0x0000000c2e007c0c */ /* 0x000fe4000bfc4070 */
[----:B------:R-:W-:Y:S03]  /*5680*/  LOP3.LUT R43, R10, 0xffff, RZ, 0xc0, !PT ;  /* 0x0000ffff0a2b7812 */ /* 0x000fe600078ec0ff */
[----:B------:R-:W4:Y:S01]  /*5690*/  MUFU.EX2 R130, R49 ;  /* 0x0000003100827308 */ /* 0x000f220000000800 */
[----:B-1----:R-:W-:Y:S01]  /*56a0*/  @!P3 FADD.FTZ R237, -R237, -RZ ;  /* 0x800000ffededb221 */ /* 0x002fe20000010100 */
[----:B------:R-:W-:Y:S01]  /*56b0*/  @!P0 FADD.FTZ R125, -R125, -RZ ;  /* 0x800000ff7d7d8221 */ /* 0x000fe20000010100 */
[----:B------:R-:W-:Y:S02]  /*56c0*/  ISETP.GT.U32.AND P0, PT, R44, UR12, PT ;  /* 0x0000000c2c007c0c */ /* 0x000fe4000bf04070 */
[----:B------:R-:W-:Y:S02]  /*56d0*/  SHF.R.U32.HI R43, RZ, 0x8, R43 ;  /* 0x00000008ff2b7819 */ /* 0x000fe4000001162b */
[----:B------:R-:W-:Y:S03]  /*56e0*/  ISETP.GT.U32.AND P3, PT, R26, UR12, PT ;  /* 0x0000000c1a007c0c */ /* 0x000fe6000bf64070 */
[----:B------:R-:W1:Y:S01]  /*56f0*/  MUFU.EX2 R241, R241 ;  /* 0x000000f100f17308 */ /* 0x000e620000000800 */
[----:B---3--:R-:W-:Y:S01]  /*5700*/  @P5 FADD.FTZ R127, -R127, -RZ ;  /* 0x800000ff7f7f5221 */ /* 0x008fe20000010100 */
[----:B------:R-:W-:Y:S01]  /*5710*/  @P6 FADD.FTZ R126, -R126, -RZ ;  /* 0x800000ff7e7e6221 */ /* 0x000fe20000010100 */
[----:B------:R-:W-:Y:S02]  /*5720*/  ISETP.LE.U32.AND P6, PT, R41, UR12, PT ;  /* 0x0000000c29007c0c */ /* 0x000fe4000bfc3070 */
[--C-:B------:R-:W-:Y:S02]  /*5730*/  SHF.R.U32.HI R41, RZ, 0x18, R10.reuse ;  /* 0x00000018ff297819 */ /* 0x100fe4000001160a */
[----:B------:R-:W-:Y:S01]  /*5740*/  PRMT R10, R10, 0x7632, R10 ;  /* 0x000076320a0a7816 */ /* 0x000fe2000000000a */
[----:B------:R-:W-:Y:S01]  /*5750*/  @P0 FADD.FTZ R134, -R134, -RZ ;  /* 0x800000ff86860221 */ /* 0x000fe20000010100 */
[----:B------:R-:W-:Y:S01]  /*5760*/  ISETP.LE.U32.AND P5, PT, R41, UR12, PT ;  /* 0x0000000c29007c0c */ /* 0x000fe2000bfa3070 */
[----:B----4-:R-:W-:Y:S01]  /*5770*/  @P2 FADD.FTZ R130, -R130, -RZ ;  /* 0x800000ff82822221 */ /* 0x010fe20000010100 */
[----:B------:R-:W-:Y:S01]  /*5780*/  LOP3.LUT R41, R10, 0xff, RZ, 0xc0, !PT ;  /* 0x000000ff0a297812 */ /* 0x000fe200078ec0ff */
[----:B------:R-:W3:Y:S01]  /*5790*/  MUFU.EX2 R114, R57 ;  /* 0x0000003900727308 */ /* 0x000ee20000000800 */
[----:B------:R-:W-:Y:S02]  /*57a0*/  LOP3.LUT R43, R43, 0xffff, RZ, 0xc0, !PT ;  /* 0x0000ffff2b2b7812 */ /* 0x000fe400078ec0ff */
[----:B------:R-:W-:Y:S01]  /*57b0*/  ISETP.LE.U32.AND P0, PT, R41, UR12, PT ;  /* 0x0000000c29007c0c */ /* 0x000fe2000bf03070 */
[----:B------:R-:W-:Y:S01]  /*57c0*/  @!P6 FADD.FTZ R129, -R129, -RZ ;  /* 0x800000ff8181e221 */ /* 0x000fe20000010100 */
[----:B------:R-:W-:Y:S01]  /*57d0*/  ISETP.LE.U32.AND P2, PT, R43, UR12, PT ;  /* 0x0000000c2b007c0c */ /* 0x000fe2000bf43070 */
[----:B-1----:R-:W-:Y:S01]  /*57e0*/  @P3 FADD.FTZ R241, -R241, -RZ ;  /* 0x800000fff1f13221 */ /* 0x002fe20000010100 */
[C---:B------:R-:W-:Y:S03]  /*57f0*/  LOP3.LUT R43, R40.reuse, 0xffff, RZ, 0xc0, !PT ;  /* 0x0000ffff282b7812 */ /* 0x040fe600078ec0ff */
[----:B------:R-:W1:Y:S01]  /*5800*/  MUFU.EX2 R117, R56 ;  /* 0x0000003800757308 */ /* 0x000e620000000800 */
[----:B------:R-:W-:Y:S01]  /*5810*/  F2FP.RELU.F16.F32.PACK_AB R45, R227, R228 ;  /* 0x000000e4e32d723e */ /* 0x000fe200000008ff */
[----:B------:R-:W-:Y:S01]  /*5820*/  @!P5 FADD.FTZ R135, -R135, -RZ ;  /* 0x800000ff8787d221 */ /* 0x000fe20000010100 */
[----:B------:R-:W-:Y:S02]  /*5830*/  SHF.R.U32.HI R43, RZ, 0x8, R43 ;  /* 0x00000008ff2b7819 */ /* 0x000fe4000001162b */
[----:B------:R-:W-:Y:S01]  /*5840*/  ISETP.LE.U32.AND P3, PT, R17, UR12, PT ;  /* 0x0000000c11007c0c */ /* 0x000fe2000bf63070 */
[----:B------:R4:W-:Y:S01]  /*5850*/  STS [R208+0x10000], R45 ;  /* 0x0100002dd0007388 */ /* 0x0009e20000000800 */
[----:B------:R-:W-:Y:S01]  /*5860*/  LOP3.LUT R43, R43, 0xffff, RZ, 0xc0, !PT ;  /* 0x0000ffff2b2b7812 */ /* 0x000fe200078ec0ff */
[----:B------:R-:W-:Y:S01]  /*5870*/  @!P0 FADD.FTZ R133, -R133, -RZ ;  /* 0x800000ff85858221 */ /* 0x000fe20000010100 */
[----:B------:R-:W-:Y:S01]  /*5880*/  ISETP.GT.U32.AND P0, PT, R9, UR12, PT ;  /* 0x0000000c09007c0c */ /* 0x000fe2000bf04070 */
[----:B------:R-:W-:Y:S01]  /*5890*/  @!P2 FADD.FTZ R131, -R131, -RZ ;  /* 0x800000ff8383a221 */ /* 0x000fe20000010100 */
[----:B------:R-:W-:Y:S01]  /*58a0*/  ISETP.LE.U32.AND P2, PT, R43, UR12, PT ;  /* 0x0000000c2b007c0c */ /* 0x000fe2000bf43070 */
[----:B------:R-:W-:Y:S01]  /*58b0*/  STS [R176+0x12000], R53 ;  /* 0x01200035b0007388 */ /* 0x000fe20000000800 */
[----:B------:R-:W-:Y:S01]  /*58c0*/  LOP3.LUT R41, R40, 0xff, RZ, 0xc0, !PT ;  /* 0x000000ff28297812 */ /* 0x000fe200078ec0ff */
[----:B------:R-:W2:Y:S01]  /*58d0*/  MUFU.EX2 R115, R106 ;  /* 0x0000006a00737308 */ /* 0x000ea20000000800 */
[C---:B------:R-:W-:Y:S02]  /*58e0*/  PRMT R43, R42.reuse, 0x7771, RZ ;  /* 0x000077712a2b7816 */ /* 0x040fe400000000ff */
[----:B------:R-:W-:Y:S01]  /*58f0*/  ISETP.LE.U32.AND P6, PT, R41, UR12, PT ;  /* 0x0000000c29007c0c */ /* 0x000fe2000bfc3070 */
[----:B------:R-:W-:Y:S01]  /*5900*/  @!P3 FADD.FTZ R113, -R113, -RZ ;  /* 0x800000ff7171b221 */ /* 0x000fe20000010100 */
[----:B------:R-:W-:Y:S02]  /*5910*/  PRMT R41, R42, 0x7772, RZ ;  /* 0x000077722a297816 */ /* 0x000fe400000000ff */
[----:B------:R-:W-:Y:S01]  /*5920*/  F2FP.RELU.F16.F32.PACK_AB R49, R218, R219 ;  /* 0x000000dbda31723e */ /* 0x000fe200000008ff */
[----:B------:R-:W-:Y:S01]  /*5930*/  @P0 FADD.FTZ R171, -R171, -RZ ;  /* 0x800000ffabab0221 */ /* 0x000fe20000010100 */
[----:B------:R-:W-:Y:S01]  /*5940*/  ISETP.GT.U32.AND P3, PT, R41, UR12, PT ;  /* 0x0000000c29007c0c */ /* 0x000fe2000bf64070 */
[----:B---3--:R-:W-:Y:S01]  /*5950*/  @!P2 FADD.FTZ R114, -R114, -RZ ;  /* 0x800000ff7272a221 */ /* 0x008fe20000010100 */
[--C-:B------:R-:W-:Y:S01]  /*5960*/  SHF.R.U32.HI R41, RZ, 0x18, R40.reuse ;  /* 0x00000018ff297819 */ /* 0x100fe20000011628 */
[----:B------:R-:W-:Y:S01]  /*5970*/  STS [R176+0x12400], R49 ;  /* 0x01240031b0007388 */ /* 0x000fe20000000800 */
[----:B------:R-:W-:Y:S01]  /*5980*/  ISETP.GT.U32.AND P2, PT, R43, UR12, PT ;  /* 0x0000000c2b007c0c */ /* 0x000fe2000bf44070 */
[----:B------:R-:W-:Y:S01]  /*5990*/  MUFU.EX2 R128, R58 ;  /* 0x0000003a00807308 */ /* 0x000fe20000000800 */
[----:B------:R-:W-:Y:S01]  /*59a0*/  ISETP.LE.U32.AND P0, PT, R41, UR12, PT ;  /* 0x0000000c29007c0c */ /* 0x000fe2000bf03070 */
[----:B-1----:R-:W-:Y:S01]  /*59b0*/  @!P6 FADD.FTZ R117, -R117, -RZ ;  /* 0x800000ff7575e221 */ /* 0x002fe20000010100 */
[----:B------:R-:W-:Y:S01]  /*59c0*/  F2FP.RELU.F16.F32.PACK_AB R43, R224, R221 ;  /* 0x000000dde02b723e */ /* 0x000fe200000008ff */
[----:B--2---:R-:W-:Y:S01]  /*59d0*/  @P4 FADD.FTZ R115, -R115, -RZ ;  /* 0x800000ff73734221 */ /* 0x004fe20000010100 */
[----:B------:R-:W-:Y:S02]  /*59e0*/  F2FP.RELU.F16.F32.PACK_AB R41, R226, R223 ;  /* 0x000000dfe229723e */ /* 0x000fe400000008ff */
[----:B------:R-:W-:Y:S01]  /*59f0*/  F2FP.RELU.F16.F32.PACK_AB R47, R232, R231 ;  /* 0x000000e7e82f723e */ /* 0x000fe200000008ff */
[----:B------:R1:W-:Y:S01]  /*5a00*/  STS [R208+0x12000], R43 ;  /* 0x0120002bd0007388 */ /* 0x0003e20000000800 */
[----:B----4-:R-:W-:Y:S01]  /*5a10*/  F2FP.RELU.F16.F32.PACK_AB R45, R233, R234 ;  /* 0x000000eae92d723e */ /* 0x010fe200000008ff */
[----:B------:R-:W2:Y:S01]  /*5a20*/  MUFU.EX2 R132, R59 ;  /* 0x0000003b00847308 */ /* 0x000ea20000000800 */
[----:B------:R-:W-:Y:S01]  /*5a30*/  F2FP.RELU.F16.F32.PACK_AB R46, R244, R243 ;  /* 0x000000f3f42e723e */ /* 0x000fe200000008ff */
[----:B------:R3:W-:Y:S01]  /*5a40*/  STS [R208+0x12400], R41 ;  /* 0x01240029d0007388 */ /* 0x0007e20000000800 */
[----:B------:R-:W-:Y:S01]  /*5a50*/  ISETP.GT.U32.AND P5, PT, R7, UR12, PT ;  /* 0x0000000c07007c0c */ /* 0x000fe2000bfa4070 */
[----:B------:R-:W-:Y:S01]  /*5a60*/  @P3 FADD.FTZ R111, -R111, -RZ ;  /* 0x800000ff6f6f3221 */ /* 0x000fe20000010100 */
[----:B------:R-:W-:Y:S01]  /*5a70*/  PRMT R44, R42, 0x7770, RZ ;  /* 0x000077702a2c7816 */ /* 0x000fe200000000ff */
[----:B------:R4:W-:Y:S01]  /*5a80*/  STS [R186+0x10000], R47 ;  /* 0x0100002fba007388 */ /* 0x0009e20000000800 */
[----:B------:R-:W-:Y:S03]  /*5a90*/  PRMT R40, R40, 0x7632, R40 ;  /* 0x0000763228287816 */ /* 0x000fe60000000028 */
[----:B------:R-:W3:Y:S01]  /*5aa0*/  MUFU.EX2 R116, R6 ;  /* 0x0000000600747308 */ /* 0x000ee20000000800 */
[----:B------:R-:W-:Y:S01]  /*5ab0*/  ISETP.LE.U32.AND P6, PT, R44, UR12, PT ;  /* 0x0000000c2c007c0c */ /* 0x000fe2000bfc3070 */
[----:B------:R4:W-:Y:S01]  /*5ac0*/  STS [R186+0x10400], R45 ;  /* 0x0104002dba007388 */ /* 0x0009e20000000800 */
[----:B------:R-:W-:Y:S02]  /*5ad0*/  F2FP.RELU.F16.F32.PACK_AB R44, R246, R245 ;  /* 0x000000f5f62c723e */ /* 0x000fe400000008ff */
[----:B------:R-:W-:Y:S01]  /*5ae0*/  PRMT R42, R42, 0x7773, RZ ;  /* 0x000077732a2a7816 */ /* 0x000fe200000000ff */
[----:B------:R4:W-:Y:S01]  /*5af0*/  STS [R207+0x10000], R46 ;  /* 0x0100002ecf007388 */ /* 0x0009e20000000800 */
[----:B------:R-:W-:Y:S01]  /*5b00*/  LOP3.LUT R40, R40, 0xff, RZ, 0xc0, !PT ;  /* 0x000000ff28287812 */ /* 0x000fe200078ec0ff */
[----:B------:R-:W-:Y:S01]  /*5b10*/  @P5 FADD.FTZ R124, -R124, -RZ ;  /* 0x800000ff7c7c5221 */ /* 0x000fe20000010100 */
[----:B------:R-:W-:Y:S01]  /*5b20*/  ISETP.GT.U32.AND P4, PT, R42, UR12, PT ;  /* 0x0000000c2a007c0c */ /* 0x000fe2000bf84070 */
[----:B------:R4:W-:Y:S01]  /*5b30*/  STS [R207+0x10400], R44 ;  /* 0x0104002ccf007388 */ /* 0x0009e20000000800 */
[----:B------:R-:W-:Y:S01]  /*5b40*/  ISETP.LE.U32.AND P5, PT, R40, UR12, PT ;  /* 0x0000000c28007c0c */ /* 0x000fe2000bfa3070 */
[----:B------:R-:W4:Y:S01]  /*5b50*/  MUFU.EX2 R110, R5 ;  /* 0x00000005006e7308 */ /* 0x000f220000000800 */
[----:B------:R-:W-:Y:S01]  /*5b60*/  F2FP.RELU.F16.F32.PACK_AB R42, R240, R239 ;  /* 0x000000eff02a723e */ /* 0x000fe200000008ff */
[----:B--2---:R-:W-:Y:S01]  /*5b70*/  @!P0 FADD.FTZ R132, -R132, -RZ ;  /* 0x800000ff84848221 */ /* 0x004fe20000010100 */
[----:B-1----:R-:W-:Y:S01]  /*5b80*/  F2FP.RELU.F16.F32.PACK_AB R43, R236, R235 ;  /* 0x000000ebec2b723e */ /* 0x002fe200000008ff */
[----:B------:R-:W-:Y:S01]  /*5b90*/  @!P6 FADD.FTZ R109, -R109, -RZ ;  /* 0x800000ff6d6de221 */ /* 0x000fe20000010100 */
[----:B------:R-:W-:Y:S01]  /*5ba0*/  F2FP.RELU.F16.F32.PACK_AB R40, R242, R241 ;  /* 0x000000f1f228723e */ /* 0x000fe200000008ff */
[----:B---3--:R-:W-:Y:S01]  /*5bb0*/  @P2 FADD.FTZ R116, -R116, -RZ ;  /* 0x800000ff74742221 */ /* 0x008fe20000010100 */
[----:B------:R-:W-:Y:S01]  /*5bc0*/  F2FP.RELU.F16.F32.PACK_AB R41, R238, R237 ;  /* 0x000000edee29723e */ /* 0x000fe200000008ff */
[----:B------:R1:W-:Y:S01]  /*5bd0*/  STS [R186+0x12000], R43 ;  /* 0x0120002bba007388 */ /* 0x0003e20000000800 */
[----:B------:R-:W-:Y:S02]  /*5be0*/  F2FP.RELU.F16.F32.PACK_AB R48, R131, R129 ;  /* 0x000000818330723e */ /* 0x000fe400000008ff */
[----:B----4-:R-:W-:Y:S01]  /*5bf0*/  F2FP.RELU.F16.F32.PACK_AB R47, R122, R121 ;  /* 0x000000797a2f723e */ /* 0x010fe200000008ff */
[----:B------:R2:W-:Y:S01]  /*5c00*/  STS [R186+0x12400], R41 ;  /* 0x01240029ba007388 */ /* 0x0005e20000000800 */
[----:B------:R-:W-:Y:S01]  /*5c10*/  @!P5 FADD.FTZ R128, -R128, -RZ ;  /* 0x800000ff8080d221 */ /* 0x000fe20000010100 */
[----:B------:R-:W-:Y:S02]  /*5c20*/  F2FP.RELU.F16.F32.PACK_AB R49, R115, R113 ;  /* 0x000000717331723e */ /* 0x000fe400000008ff */
[----:B------:R3:W-:Y:S01]  /*5c30*/  STS [R207+0x12000], R42 ;  /* 0x0120002acf007388 */ /* 0x0007e20000000800 */
[----:B------:R-:W-:Y:S01]  /*5c40*/  F2FP.RELU.F16.F32.PACK_AB R45, R126, R123 ;  /* 0x0000007b7e2d723e */ /* 0x000fe200000008ff */
[----:B------:R-:W-:Y:S01]  /*5c50*/  @P4 FADD.FTZ R110, -R110, -RZ ;  /* 0x800000ff6e6e4221 */ /* 0x000fe20000010100 */
[----:B------:R-:W-:Y:S01]  /*5c60*/  F2FP.RELU.F16.F32.PACK_AB R46, R248, R247 ;  /* 0x000000f7f82e723e */ /* 0x000fe200000008ff */
[----:B------:R4:W-:Y:S01]  /*5c70*/  STS [R207+0x12400], R40 ;  /* 0x01240028cf007388 */ /* 0x0009e20000000800 */
[----:B------:R-:W-:Y:S02]  /*5c80*/  FSETP.GE.FTZ.AND P3, PT, R225, RZ, PT ;  /* 0x000000ffe100720b */ /* 0x000fe40003f76000 */
[----:B------:R-:W-:Y:S01]  /*5c90*/  F2FP.RELU.F16.F32.PACK_AB R44, R250, R249 ;  /* 0x000000f9fa2c723e */ /* 0x000fe200000008ff */
[----:B------:R4:W-:Y:S01]  /*5ca0*/  STS [R173], R46 ;  /* 0x0000002ead007388 */ /* 0x0009e20000000800 */
[----:B------:R-:W-:Y:S02]  /*5cb0*/  FSETP.GE.FTZ.AND P2, PT, R222, RZ, PT ;  /* 0x000000ffde00720b */ /* 0x000fe40003f56000 */
[----:B------:R-:W-:Y:S01]  /*5cc0*/  FSETP.GE.FTZ.AND P4, PT, R243, RZ, PT ;  /* 0x000000fff300720b */ /* 0x000fe20003f96000 */
[----:B------:R-:W-:Y:S01]  /*5cd0*/  STS [R173+0x400], R44 ;  /* 0x0004002cad007388 */ /* 0x000fe20000000800 */
[----:B------:R-:W-:Y:S02]  /*5ce0*/  FSETP.GE.FTZ.AND P5, PT, R125, RZ, PT ;  /* 0x000000ff7d00720b */ /* 0x000fe40003fb6000 */
[----:B-1----:R-:W-:Y:S02]  /*5cf0*/  F2FP.RELU.F16.F32.PACK_AB R43, R130, R125 ;  /* 0x0000007d822b723e */ /* 0x002fe400000008ff */
[----:B--2---:R-:W-:Y:S03]  /*5d00*/  F2FP.RELU.F16.F32.PACK_AB R41, R134, R127 ;  /* 0x0000007f8629723e */ /* 0x004fe600000008ff */
[----:B------:R1:W-:Y:S01]  /*5d10*/  STS [R120], R43 ;  /* 0x0000002b78007388 */ /* 0x0003e20000000800 */
[----:B---3--:R-:W-:Y:S03]  /*5d20*/  F2FP.RELU.F16.F32.PACK_AB R42, R252, R251 ;  /* 0x000000fbfc2a723e */ /* 0x008fe600000008ff */
[----:B------:R2:W-:Y:S01]  /*5d30*/  STS [R120+0x400], R41 ;  /* 0x0004002978007388 */ /* 0x0005e20000000800 */
[----:B----4-:R-:W-:Y:S03]  /*5d40*/  F2FP.RELU.F16.F32.PACK_AB R40, R119, R118 ;  /* 0x000000767728723e */ /* 0x010fe600000008ff */
[----:B------:R3:W-:Y:S01]  /*5d50*/  STS [R173+0x2000], R42 ;  /* 0x0020002aad007388 */ /* 0x0007e20000000800 */
[----:B------:R-:W-:Y:S03]  /*5d60*/  F2FP.RELU.F16.F32.PACK_AB R46, R135, R133 ;  /* 0x00000085872e723e */ /* 0x000fe600000008ff */
[----:B------:R4:W-:Y:S04]  /*5d70*/  STS [R173+0x2400], R40 ;  /* 0x00240028ad007388 */ /* 0x0009e80000000800 */
[----:B------:R-:W-:Y:S04]  /*5d80*/  STS [R120+0x2000], R47 ;  /* 0x0020002f78007388 */ /* 0x000fe80000000800 */
[----:B------:R4:W-:Y:S04]  /*5d90*/  STS [R120+0x2400], R45 ;  /* 0x0024002d78007388 */ /* 0x0009e80000000800 */
[----:B------:R4:W-:Y:S01]  /*5da0*/  STS [R179+0x400], R46 ;  /* 0x0004002eb3007388 */ /* 0x0009e20000000800 */
[----:B-1----:R-:W-:Y:S03]  /*5db0*/  F2FP.RELU.F16.F32.PACK_AB R43, R110, R111 ;  /* 0x0000006f6e2b723e */ /* 0x002fe600000008ff */
[----:B------:R-:W-:Y:S01]  /*5dc0*/  STS [R179], R48 ;  /* 0x00000030b3007388 */ /* 0x000fe20000000800 */
[----:B--2---:R-:W-:Y:S03]  /*5dd0*/  F2FP.RELU.F16.F32.PACK_AB R41, R124, R171 ;  /* 0x000000ab7c29723e */ /* 0x004fe600000008ff */
[----:B------:R-:W-:Y:S01]  /*5de0*/  STS [R206], R49 ;  /* 0x00000031ce007388 */ /* 0x000fe20000000800 */
[----:B---3--:R-:W-:Y:S03]  /*5df0*/  F2FP.RELU.F16.F32.PACK_AB R42, R132, R128 ;  /* 0x00000080842a723e */ /* 0x008fe600000008ff */
[----:B------:R1:W-:Y:S01]  /*5e00*/  STS [R206+0x400], R41 ;  /* 0x00040029ce007388 */ /* 0x0003e20000000800 */
[----:B----4-:R-:W-:Y:S03]  /*5e10*/  LEA R40, R2, UR4, 0x1 ;  /* 0x0000000402287c11 */ /* 0x010fe6000f8e08ff */
[----:B------:R-:W-:Y:S02]  /*5e20*/  STS [R179+0x2400], R42 ;  /* 0x0024002ab3007388 */ /* 0x000fe40000000800 */
[----:B------:R-:W-:Y:S01]  /*5e30*/  VIADD R44, R40, 0x4020 ;  /* 0x00004020282c7836 */ /* 0x000fe20000000000 */
[----:B------:R-:W-:Y:S02]  /*5e40*/  F2FP.RELU.F16.F32.PACK_AB R45, R116, R109 ;  /* 0x0000006d742d723e */ /* 0x000fe400000008ff */
[----:B------:R-:W-:Y:S05]  /*5e50*/  F2FP.RELU.F16.F32.PACK_AB R46, R114, R117 ;  /* 0x00000075722e723e */ /* 0x000fea00000008ff */
[----:B------:R-:W-:Y:S04]  /*5e60*/  STS [R179+0x2000], R46 ;  /* 0x0020002eb3007388 */ /* 0x000fe80000000800 */
[----:B------:R-:W-:Y:S01]  /*5e70*/  STS [R206+0x2000], R45 ;  /* 0x0020002dce007388 */ /* 0x000fe20000000800 */
[----:B-1----:R-:W-:Y:S03]  /*5e80*/  VIADD R41, R40, 0x4000 ;  /* 0x0000400028297836 */ /* 0x002fe60000000000 */
[----:B------:R-:W-:Y:S01]  /*5e90*/  STS [R206+0x2400], R43 ;  /* 0x0024002bce007388 */ /* 0x000fe20000000800 */
[----:B------:R-:W-:Y:S03]  /*5ea0*/  @P1 VIADD R44, R41, 0xffffffe0 ;  /* 0xffffffe0292c1836 */ /* 0x000fe60000000000 */
        /* <DEDUP_REMOVED lines=35> */
[C---:B------:R-:W-:Y:S04]  /*60e0*/  LEA R104, P0, R175.reuse, R180, 0x2 ;  /* 0x000000b4af687211 */ /* 0x040fe800078010ff */
[----:B------:R-:W-:Y:S01]  /*60f0*/  LEA.HI.X R105, R175, R181, RZ, 0x2, P0 ;  /* 0x000000b5af697211 */ /* 0x000fe200000f14ff */
[----:B------:R-:W-:Y:S04]  /*6100*/  HMMA.16816.F32 R64, R100, R166, R64 ;  /* 0x000000a66440723c */ /* 0x000fe80000001840 */
[----:B------:R-:W-:Y:S01]  /*6110*/  FSETP.GE.FTZ.AND P0, PT, R228, RZ, PT ;  /* 0x000000ffe400720b */ /* 0x000fe20003f16000 */
[----:B------:R-:W2:Y:S01]  /*6120*/  LDG.E R106, desc[UR28][R104.64] ;  /* 0x0000001c686a7981 */ /* 0x000ea2000c1e1900 */
[----:B------:R-:W-:Y:S01]  /*6130*/  SHF.R.U32.HI R101, RZ, 0x1, R3 ;  /* 0x00000001ff657819 */ /* 0x000fe20000011603 */
[----:B------:R-:W-:Y:S02]  /*6140*/  IMAD.SHL.U32 R102, R3, 0x40, RZ ;  /* 0x0000004003667824 */ /* 0x000fe400078e00ff */
[----:B------:R-:W5:Y:S01]  /*6150*/  LDG.E R108, desc[UR28][R104.64+0x20] ;  /* 0x0000201c686c7981 */ /* 0x000f62000c1e1900 */
[----:B------:R-:W-:Y:S01]  /*6160*/  LOP3.LUT R100, R101, 0x30, RZ, 0xc0, !PT ;  /* 0x0000003065647812 */ /* 0x000fe200078ec0ff */
[----:B------:R-:W-:Y:S02]  /*6170*/  IMAD.SHL.U32 R103, R3, 0x8, RZ ;  /* 0x0000000803677824 */ /* 0x000fe400078e00ff */
[----:B------:R-:W5:Y:S04]  /*6180*/  LDG.E R112, desc[UR28][R104.64+0x100] ;  /* 0x0001001c68707981 */ /* 0x000f68000c1e1900 */
[----:B------:R1:W5:Y:S02]  /*6190*/  LDG.E R107, desc[UR28][R104.64+0x120] ;  /* 0x0001201c686b7981 */ /* 0x000364000c1e1900 */
[----:B-1----:R-:W-:Y:S01]  /*61a0*/  LOP3.LUT R104, R102, 0x400, RZ, 0xc0, !PT ;  /* 0x0000040066687812 */ /* 0x002fe200078ec0ff */
[C---:B--2---:R-:W-:Y:S01]  /*61b0*/  FADD.FTZ R105, -R106.reuse, R4 ;  /* 0x000000046a697221 */ /* 0x044fe20000010100 */
[C---:B------:R-:W-:Y:S01]  /*61c0*/  FADD.FTZ R4, -R106.reuse, R5 ;  /* 0x000000056a047221 */ /* 0x040fe20000010100 */
[C---:B------:R-:W-:Y:S01]  /*61d0*/  FADD.FTZ R5, -R106.reuse, R16 ;  /* 0x000000106a057221 */ /* 0x040fe20000010100 */
[C---:B------:R-:W-:Y:S01]  /*61e0*/  FADD.FTZ R17, -R106.reuse, R17 ;  /* 0x000000116a117221 */ /* 0x040fe20000010100 */
[C---:B------:R-:W-:Y:S01]  /*61f0*/  FADD.FTZ R21, -R106.reuse, R21 ;  /* 0x000000156a157221 */ /* 0x040fe20000010100 */
[-C--:B------:R-:W-:Y:S01]  /*6200*/  FSEL R105, R105, R106.reuse, P3 ;  /* 0x0000006a69697208 */ /* 0x080fe20001800000 */
[C---:B------:R-:W-:Y:S01]  /*6210*/  FADD.FTZ R37, -R106.reuse, R37 ;  /* 0x000000256a257221 */ /* 0x040fe20000010100 */
[-C--:B------:R-:W-:Y:S01]  /*6220*/  FSEL R5, R5, R106.reuse, P0 ;  /* 0x0000006a05057208 */ /* 0x080fe20000000000 */
[----:B------:R-:W-:Y:S01]  /*6230*/  FADD.FTZ R53, -R106, R53 ;  /* 0x000000356a357221 */ /* 0x000fe20000010100 */
        /* <DEDUP_REMOVED lines=10> */
[----:B------:R-:W-:Y:S01]  /*62e0*/  FSEL R5, R5, R106, P2 ;  /* 0x0000006a05057208 */ /* 0x000fe20001000000 */
[----:B------:R-:W-:Y:S01]  /*62f0*/  FADD.FTZ R48, -R106, R48 ;  /* 0x000000306a307221 */ /* 0x000fe20000010100 */
[----:B------:R-:W-:Y:S01]  /*6300*/  F2FP.F16.F32.PACK_AB R225, R222, R225 ;  /* 0x000000e1dee1723e */ /* 0x000fe200000000ff */
[----:B------:R-:W-:Y:S01]  /*6310*/  FADD.FTZ R222, -R106, R32 ;  /* 0x000000206ade7221 */ /* 0x000fe20000010100 */
[----:B------:R-:W-:Y:S01]  /*6320*/  F2FP.F16.F32.PACK_AB R227, R227, R228 ;  /* 0x000000e4e3e3723e */ /* 0x000fe200000000ff */
[----:B------:R-:W-:Y:S01]  /*6330*/  FMUL.FTZ R231, R231, R5 ;  /* 0x00000005e7e77220 */ /* 0x000fe20000410000 */
[----:B------:R-:W-:Y:S01]  /*6340*/  FSETP.GE.FTZ.AND P3, PT, R244, RZ, PT ;  /* 0x000000fff400720b */ /* 0x000fe20003f76000 */
[C---:B------:R-:W-:Y:S01]  /*6350*/  FADD.FTZ R228, -R106.reuse, R33 ;  /* 0x000000216ae47221 */ /* 0x040fe20000010100 */
[----:B------:R-:W-:Y:S01]  /*6360*/  FSETP.GE.FTZ.AND P2, PT, R247, RZ, PT ;  /* 0x000000fff700720b */ /* 0x000fe20003f56000 */
[C---:B------:R-:W-:Y:S01]  /*6370*/  FADD.FTZ R5, -R106.reuse, R36 ;  /* 0x000000246a057221 */ /* 0x040fe20000010100 */
[-C--:B------:R-:W-:Y:S01]  /*6380*/  FSEL R21, R21, R106.reuse, P0 ;  /* 0x0000006a15157208 */ /* 0x080fe20000000000 */
[----:B------:R-:W-:Y:S01]  /*6390*/  FADD.FTZ R49, -R106, R49 ;  /* 0x000000316a317221 */ /* 0x000fe20000010100 */
[-C--:B------:R-:W-:Y:S01]  /*63a0*/  FSEL R222, R222, R106.reuse, P4 ;  /* 0x0000006adede7208 */ /* 0x080fe20002000000 */
[----:B------:R-:W-:Y:S01]  /*63b0*/  FADD.FTZ R52, -R106, R52 ;  /* 0x000000346a347221 */ /* 0x000fe20000010100 */
[----:B------:R-:W-:Y:S01]  /*63c0*/  FSETP.GE.FTZ.AND P0, PT, R248, RZ, PT ;  /* 0x000000fff800720b */ /* 0x000fe20003f16000 */
[----:B------:R-:W-:Y:S01]  /*63d0*/  FMUL.FTZ R232, R232, R21 ;  /* 0x00000015e8e87220 */ /* 0x000fe20000410000 */
[----:B------:R-:W-:Y:S01]  /*63e0*/  FSEL R228, R228, R106, P3 ;  /* 0x0000006ae4e47208 */ /* 0x000fe20001800000 */
[----:B------:R-:W-:Y:S01]  /*63f0*/  FMUL.FTZ R222, R243, R222 ;  /* 0x000000def3de7220 */ /* 0x000fe20000410000 */
[----:B------:R-:W-:Y:S02]  /*6400*/  FSEL R5, R5, R106, P2 ;  /* 0x0000006a05057208 */ /* 0x000fe40001000000 */
[----:B------:R-:W-:Y:S01]  /*6410*/  FSETP.GE.FTZ.AND P2, PT, R131, RZ, PT ;  /* 0x000000ff8300720b */ /* 0x000fe20003f56000 */
[----:B------:R-:W-:Y:S01]  /*6420*/  FMUL.FTZ R243, R244, R228 ;  /* 0x000000e4f4f37220 */ /* 0x000fe20000410000 */
[-C--:B------:R-:W-:Y:S01]  /*6430*/  FSEL R37, R37, R106.reuse, P0 ;  /* 0x0000006a25257208 */ /* 0x080fe20000000000 */
[----:B------:R-:W-:Y:S01]  /*6440*/  FMUL.FTZ R247, R247, R5 ;  /* 0x00000005f7f77220 */ /* 0x000fe20000410000 */
[----:B------:R-:W-:Y:S02]  /*6450*/  FSETP.GE.FTZ.AND P0, PT, R115, RZ, PT ;  /* 0x000000ff7300720b */ /* 0x000fe40003f16000 */
[-C--:B------:R-:W-:Y:S01]  /*6460*/  FSEL R228, R53, R106.reuse, P2 ;  /* 0x0000006a35e47208 */ /* 0x080fe20001000000 */
[----:B------:R-:W-:Y:S01]  /*6470*/  FADD.FTZ R53, -R106, R64 ;  /* 0x000000406a357221 */ /* 0x000fe20000010100 */
[----:B------:R-:W-:Y:S01]  /*6480*/  ISETP.NE.AND P2, PT, R192, RZ, PT ;  /* 0x000000ffc000720c */ /* 0x000fe20003f45270 */
[----:B------:R-:W-:Y:S01]  /*6490*/  FMUL.FTZ R248, R248, R37 ;  /* 0x00000025f8f87220 */ /* 0x000fe20000410000 */
[----:B------:R-:W-:Y:S02]  /*64a0*/  FSETP.GE.FTZ.AND P4, PT, R130, RZ, PT ;  /* 0x000000ff8200720b */ /* 0x000fe40003f96000 */
[----:B------:R-:W-:Y:S02]  /*64b0*/  FSETP.GE.FTZ.AND P3, PT, R129, RZ, PT ;  /* 0x000000ff8100720b */ /* 0x000fe40003f76000 */
[----:B------:R-:W-:Y:S02]  /*64c0*/  LOP3.LUT R105, R100, 0x8, R3, 0xf8, !PT ;  /* 0x0000000864697812 */ /* 0x000fe400078ef803 */
[-C--:B------:R-:W-:Y:S02]  /*64d0*/  FSEL R48, R48, R106.reuse, P5 ;  /* 0x0000006a30307208 */ /* 0x080fe40002800000 */
[-C--:B------:R-:W-:Y:S02]  /*64e0*/  FSEL R49, R49, R106.reuse, P4 ;  /* 0x0000006a31317208 */ /* 0x080fe40002000000 */
[----:B------:R-:W-:Y:S01]  /*64f0*/  FSEL R52, R52, R106, P3 ;  /* 0x0000006a34347208 */ /* 0x000fe20001800000 */
[----:B------:R-:W-:Y:S01]  /*6500*/  FMUL.FTZ R48, R125, R48 ;  /* 0x000000307d307220 */ /* 0x000fe20000410000 */
[----:B------:R-:W-:Y:S01]  /*6510*/  LOP3.LUT R100, R105, 0x1c0, R102, 0xf8, !PT ;  /* 0x000001c069647812 */ /* 0x000fe200078ef866 */
[----:B------:R-:W-:Y:S01]  /*6520*/  FMUL.FTZ R49, R130, R49 ;  /* 0x0000003182317220 */ /* 0x000fe20000410000 */
[----:B------:R-:W-:Y:S01]  /*6530*/  FSETP.GE.FTZ.AND P3, PT, R113, RZ, PT ;  /* 0x000000ff7100720b */ /* 0x000fe20003f76000 */
[----:B------:R-:W-:Y:S01]  /*6540*/  FMUL.FTZ R52, R129, R52 ;  /* 0x0000003481347220 */ /* 0x000fe20000410000 */
[----:B------:R-:W-:Y:S01]  /*6550*/  F2FP.F16.F32.PACK_AB R222, R243, R222 ;  /* 0x000000def3de723e */ /* 0x000fe200000000ff */
[----:B------:R-:W-:Y:S01]  /*6560*/  FMUL.FTZ R243, R131, R228 ;  /* 0x000000e483f37220 */ /* 0x000fe20000410000 */
[----:B------:R-:W-:Y:S02]  /*6570*/  LOP3.LUT R105, R100, 0x38, R103, 0x78, !PT ;  /* 0x0000003864697812 */ /* 0x000fe400078e7867 */
[----:B------:R-:W-:Y:S01]  /*6580*/  FSEL R64, R53, R106, P3 ;  /* 0x0000006a35407208 */ /* 0x000fe20001800000 */
[----:B------:R-:W-:Y:S01]  /*6590*/  @P0 FADD.FTZ R106, -R106, R65 ;  /* 0x000000416a6a0221 */ /* 0x000fe20000010100 */
[----:B------:R-:W-:Y:S01]  /*65a0*/  F2FP.F16.F32.PACK_AB R231, R232, R231 ;  /* 0x000000e7e8e7723e */ /* 0x000fe200000000ff */
[----:B------:R-:W-:Y:S01]  /*65b0*/  IMAD R100, R105, 0x2, R104 ;  /* 0x0000000269647824 */ /* 0x000fe200078e0268 */
[----:B------:R-:W-:Y:S01]  /*65c0*/  F2FP.F16.F32.PACK_AB R248, R248, R247 ;  /* 0x000000f7f8f8723e */ /* 0x000fe200000000ff */
[----:B------:R-:W-:Y:S01]  /*65d0*/  FMUL.FTZ R64, R113, R64 ;  /* 0x0000004071407220 */ /* 0x000fe20000410000 */
[----:B------:R-:W-:Y:S01]  /*65e0*/  F2FP.F16.F32.PACK_AB R49, R49, R48 ;  /* 0x000000303131723e */ /* 0x000fe200000000ff */
[----:B------:R-:W-:Y:S01]  /*65f0*/  FMUL.FTZ R53, R115, R106 ;  /* 0x0000006a73357220 */ /* 0x000fe20000410000 */
        /* <DEDUP_REMOVED lines=34> */
.L_x_427:
[----:B------:R-:W-:Y:S01]  /*6820*/  FSETP.GE.FTZ.AND P0, PT, R216, RZ, PT ;  /* 0x000000ffd800720b */ /* 0x000fe20003f16000 */
[C---:B-----5:R-:W-:Y:S01]  /*6830*/  FADD.FTZ R5, -R108.reuse, R6 ;  /* 0x000000066c057221 */ /* 0x060fe20000010100 */
[----:B------:R-:W-:Y:S01]  /*6840*/  FSETP.GE.FTZ.AND P4, PT, R209, RZ, PT ;  /* 0x000000ffd100720b */ /* 0x000fe20003f96000 */
[C---:B------:R-:W-:Y:S01]  /*6850*/  FADD.FTZ R7, -R108.reuse, R7 ;  /* 0x000000076c077221 */ /* 0x040fe20000010100 */
[----:B------:R-:W-:Y:S01]  /*6860*/  FSETP.GE.FTZ.AND P3, PT, R229, RZ, PT ;  /* 0x000000ffe500720b */ /* 0x000fe20003f76000 */
[----:B------:R-:W-:Y:S01]  /*6870*/  STS [R176+0x8000], R225 ;  /* 0x008000e1b0007388 */ /* 0x000fe20000000800 */
[-C--:B------:R-:W-:Y:S01]  /*6880*/  FSEL R5, R5, R108.reuse, P0 ;  /* 0x0000006c05057208 */ /* 0x080fe20000000000 */
[----:B-1----:R-:W-:Y:S01]  /*6890*/  FADD.FTZ R21, -R108, R22 ;  /* 0x000000166c157221 */ /* 0x002fe20000010100 */
[----:B------:R-:W-:Y:S01]  /*68a0*/  FSETP.GE.FTZ.AND P0, PT, R234, RZ, PT ;  /* 0x000000ffea00720b */ /* 0x000fe20003f16000 */
[C---:B------:R-:W-:Y:S01]  /*68b0*/  FADD.FTZ R17, -R108.reuse, R18 ;  /* 0x000000126c117221 */ /* 0x040fe20000010100 */
[-C--:B------:R-:W-:Y:S01]  /*68c0*/  FSEL R4, R7, R108.reuse, P4 ;  /* 0x0000006c07047208 */ /* 0x080fe20002000000 */
[C---:B------:R-:W-:Y:S01]  /*68d0*/  FADD.FTZ R7, -R108.reuse, R34 ;  /* 0x000000226c077221 */ /* 0x040fe20000010100 */
[----:B------:R-:W-:Y:S01]  /*68e0*/  FSEL R21, R21, R108, P0 ;  /* 0x0000006c15157208 */ /* 0x000fe20000000000 */
[C---:B------:R-:W-:Y:S01]  /*68f0*/  FADD.FTZ R39, -R108.reuse, R39 ;  /* 0x000000276c277221 */ /* 0x040fe20000010100 */
[----:B------:R-:W-:Y:S01]  /*6900*/  FSETP.GE.FTZ.AND P4, PT, R245, RZ, PT ;  /* 0x000000fff500720b */ /* 0x000fe20003f96000 */
[----:B------:R-:W-:Y:S01]  /*6910*/  FADD.FTZ R19, -R108, R19 ;  /* 0x000000136c137221 */ /* 0x000fe20000010100 */
[----:B------:R-:W-:Y:S01]  /*6920*/  FSETP.GE.FTZ.AND P0, PT, R250, RZ, PT ;  /* 0x000000fffa00720b */ /* 0x000fe20003f16000 */
[----:B------:R-:W-:Y:S01]  /*6930*/  FMUL.FTZ R5, R216, R5 ;  /* 0x00000005d8057220 */ /* 0x000fe20000410000 */
[----:B------:R-:W-:Y:S01]  /*6940*/  FSETP.GE.FTZ.AND P2, PT, R230, RZ, PT ;  /* 0x000000ffe600720b */ /* 0x000fe20003f56000 */
[----:B------:R-:W-:Y:S01]  /*6950*/  FMUL.FTZ R4, R209, R4 ;  /* 0x00000004d1047220 */ /* 0x000fe20000410000 */
[-C--:B------:R-:W-:Y:S01]  /*6960*/  FSEL R18, R7, R108.reuse, P4 ;  /* 0x0000006c07127208 */ /* 0x080fe20002000000 */
[C---:B------:R-:W-:Y:S01]  /*6970*/  FADD.FTZ R7, -R108.reuse, R50 ;  /* 0x000000326c077221 */ /* 0x040fe20000010100 */
[-C--:B------:R-:W-:Y:S01]  /*6980*/  FSEL R39, R39, R108.reuse, P0 ;  /* 0x0000006c27277208 */ /* 0x080fe20000000000 */
[C---:B------:R-:W-:Y:S01]  /*6990*/  FADD.FTZ R23, -R108.reuse, R23 ;  /* 0x000000176c177221 */ /* 0x040fe20000010100 */
[-C--:B------:R-:W-:Y:S01]  /*69a0*/  FSEL R6, R17, R108.reuse, P3 ;  /* 0x0000006c11067208 */ /* 0x080fe20001800000 */
[C---:B------:R-:W-:Y:S01]  /*69b0*/  FADD.FTZ R17, -R108.reuse, R38 ;  /* 0x000000266c117221 */ /* 0x040fe20000010100 */
[----:B------:R-:W-:Y:S01]  /*69c0*/  FSETP.GE.FTZ.AND P0, PT, R127, RZ, PT ;  /* 0x000000ff7f00720b */ /* 0x000fe20003f16000 */
[C---:B------:R-:W-:Y:S01]  /*69d0*/  FADD.FTZ R55, -R108.reuse, R55 ;  /* 0x000000376c377221 */ /* 0x040fe20000010100 */
[----:B------:R-:W-:Y:S01]  /*69e0*/  FSEL R19, R19, R108, P2 ;  /* 0x0000006c13137208 */ /* 0x000fe20001000000 */
[C---:B------:R-:W-:Y:S01]  /*69f0*/  FADD.FTZ R35, -R108.reuse, R35 ;  /* 0x000000236c237221 */ /* 0x040fe20000010100 */
[----:B------:R-:W-:Y:S01]  /*6a00*/  FSETP.GE.FTZ.AND P5, PT, R233, RZ, PT ;  /* 0x000000ffe900720b */ /* 0x000fe20003fb6000 */
[----:B------:R-:W-:Y:S01]  /*6a10*/  FADD.FTZ R51, -R108, R51 ;  /* 0x000000336c337221 */ /* 0x000fe20000010100 */
[----:B------:R-:W-:Y:S01]  /*6a20*/  FSETP.GE.FTZ.AND P2, PT, R249, RZ, PT ;  /* 0x000000fff900720b */ /* 0x000fe20003f56000 */
[----:B------:R-:W-:Y:S01]  /*6a30*/  FMUL.FTZ R21, R234, R21 ;  /* 0x00000015ea157220 */ /* 0x000fe20000410000 */
[----:B------:R-:W-:Y:S01]  /*6a40*/  F2FP.F16.F32.PACK_AB R5, R4, R5 ;  /* 0x000000050405723e */ /* 0x000fe200000000ff */
[----:B------:R-:W-:Y:S01]  /*6a50*/  FMUL.FTZ R6, R229, R6 ;  /* 0x00000006e5067220 */ /* 0x000fe20000410000 */
[-C--:B------:R-:W-:Y:S01]  /*6a60*/  FSEL R4, R7, R108.reuse, P0 ;  /* 0x0000006c07047208 */ /* 0x080fe20000000000 */
[----:B------:R-:W-:Y:S01]  /*6a70*/  FADD.FTZ R7, -R108, R66 ;  /* 0x000000426c077221 */ /* 0x000fe20000010100 */
[----:B------:R-:W-:Y:S01]  /*6a80*/  FSETP.GE.FTZ.AND P0, PT, R124, RZ, PT ;  /* 0x000000ff7c00720b */ /* 0x000fe20003f16000 */
[----:B------:R1:W-:Y:S01]  /*6a90*/  STS [R176+0x8400], R5 ;  /* 0x00840005b0007388 */ /* 0x0003e20000000800 */
[----:B------:R-:W-:Y:S01]  /*6aa0*/  FSEL R16, R23, R108, P5 ;  /* 0x0000006c17107208 */ /* 0x000fe20002800000 */
        /* <DEDUP_REMOVED lines=8> */
[C---:B------:R-:W-:Y:S01]  /*6b30*/  FADD.FTZ R9, -R112.reuse, R9 ;  /* 0x0000000970097221 */ /* 0x040fe20000010100 */
[-C--:B------:R-:W-:Y:S01]  /*6b40*/  FSEL R22, R55, R108.reuse, P2 ;  /* 0x0000006c37167208 */ /* 0x080fe20001000000 */
[C---:B------:R-:W-:Y:S01]  /*6b50*/  FADD.FTZ R13, -R112.reuse, R13 ;  /* 0x0000000d700d7221 */ /* 0x040fe20000010100 */
[-C--:B------:R-:W-:Y:S01]  /*6b60*/  FSEL R35, R35, R108.reuse, P3 ;  /* 0x0000006c23237208 */ /* 0x080fe20001800000 */
[C---:B------:R-:W-:Y:S01]  /*6b70*/  FADD.FTZ R41, -R112.reuse, R41 ;  /* 0x0000002970297221 */ /* 0x040fe20000010100 */
[----:B------:R-:W-:Y:S01]  /*6b80*/  FSEL R51, R51, R108, P4 ;  /* 0x0000006c33337208 */ /* 0x000fe20002000000 */
[----:B------:R-:W-:Y:S01]  /*6b90*/  FMUL.FTZ R135, R135, R22 ;  /* 0x0000001687877220 */ /* 0x000fe20000410000 */
[----:B------:R-:W-:Y:S01]  /*6ba0*/  FSETP.GE.FTZ.AND P3, PT, R133, RZ, PT ;  /* 0x000000ff8500720b */ /* 0x000fe20003f76000 */
[----:B------:R-:W-:Y:S01]  /*6bb0*/  FADD.FTZ R25, -R112, R25 ;  /* 0x0000001970197221 */ /* 0x000fe20000010100 */
[----:B------:R-:W-:Y:S01]  /*6bc0*/  FSETP.GE.FTZ.AND P2, PT, R171, RZ, PT ;  /* 0x000000ffab00720b */ /* 0x000fe20003f56000 */
[----:B------:R-:W-:Y:S01]  /*6bd0*/  FMUL.FTZ R51, R134, R51 ;  /* 0x0000003386337220 */ /* 0x000fe20000410000 */
[----:B------:R-:W-:Y:S01]  /*6be0*/  F2FP.F16.F32.PACK_AB R21, R16, R21 ;  /* 0x000000151015723e */ /* 0x000fe200000000ff */
[C---:B------:R-:W-:Y:S01]  /*6bf0*/  FADD.FTZ R29, -R112.reuse, R29 ;  /* 0x0000001d701d7221 */ /* 0x040fe20000010100 */
[-C--:B------:R-:W-:Y:S01]  /*6c00*/  FSEL R16, R17, R108.reuse, P3 ;  /* 0x0000006c11107208 */ /* 0x080fe20001800000 */
[C---:B------:R-:W-:Y:S01]  /*6c10*/  FADD.FTZ R45, -R112.reuse, R45 ;  /* 0x0000002d702d7221 */ /* 0x040fe20000010100 */
[----:B------:R-:W-:Y:S01]  /*6c20*/  FSEL R22, R7, R108, P2 ;  /* 0x0000006c07167208 */ /* 0x000fe20001000000 */
[----:B------:R-:W-:Y:S01]  /*6c30*/  FADD.FTZ R7, -R112, R8 ;  /* 0x0000000870077221 */ /* 0x000fe20000010100 */
[----:B------:R-:W-:Y:S01]  /*6c40*/  @P0 FADD.FTZ R108, -R108, R67 ;  /* 0x000000436c6c0221 */ /* 0x000fe20000010100 */
[----:B------:R-:W-:Y:S01]  /*6c50*/  FSETP.GE.FTZ.AND P0, PT, R217, RZ, PT ;  /* 0x000000ffd900720b */ /* 0x000fe20003f16000 */
[----:B-1----:R-:W-:Y:S01]  /*6c60*/  FADD.FTZ R5, -R112, R24 ;  /* 0x0000001870057221 */ /* 0x002fe20000010100 */
[----:B------:R-:W-:Y:S01]  /*6c70*/  F2FP.F16.F32.PACK_AB R51, R51, R4 ;  /* 0x000000043333723e */ /* 0x000fe200000000ff */
[----:B------:R-:W-:Y:S01]  /*6c80*/  FMUL.FTZ R22, R171, R22 ;  /* 0x00000016ab167220 */ /* 0x000fe20000410000 */
[----:B------:R-:W-:Y:S01]  /*6c90*/  FSEL R4, R7, R112, P0 ;  /* 0x0000007007047208 */ /* 0x000fe20000000000 */
[----:B------:R-:W-:Y:S01]  /*6ca0*/  IMAD.MOV.U32 R7, RZ, RZ, 0x10 ;  /* 0x00000010ff077424 */ /* 0x000fe200078e00ff */
[----:B------:R-:W-:Y:S01]  /*6cb0*/  F2FP.F16.F32.PACK_AB R6, R19, R6 ;  /* 0x000000061306723e */ /* 0x000fe200000000ff */
[----:B------:R-:W-:Y:S01]  /*6cc0*/  FMUL.FTZ R17, R124, R108 ;  /* 0x0000006c7c117220 */ /* 0x000fe20000410000 */
[----:B------:R-:W-:Y:S01]  /*6cd0*/  FSETP.GE.FTZ.AND P3, PT, R220, RZ, PT ;  /* 0x000000ffdc00720b */ /* 0x000fe20003f76000 */
[----:B------:R-:W-:Y:S01]  /*6ce0*/  FMUL.FTZ R4, R217, R4 ;  /* 0x00000004d9047220 */ /* 0x000fe20000410000 */
[----:B------:R-:W-:Y:S01]  /*6cf0*/  SEL R7, R7, 0xfffffff0, !P1 ;  /* 0xfffffff007077807 */ /* 0x000fe20004800000 */
[----:B------:R-:W-:Y:S01]  /*6d00*/  FADD.FTZ R57, -R112, R57 ;  /* 0x0000003970397221 */ /* 0x000fe20000010100 */
[----:B------:R-:W-:Y:S01]  /*6d10*/  FSETP.GE.FTZ.AND P0, PT, R224, RZ, PT ;  /* 0x000000ffe000720b */ /* 0x000fe20003f16000 */
[----:B------:R-:W-:Y:S01]  /*6d20*/  FADD.FTZ R10, -R107, R10 ;  /* 0x0000000a6b0a7221 */ /* 0x000fe20000010100 */
[----:B------:R-:W-:Y:S01]  /*6d30*/  F2FP.F16.F32.PACK_AB R22, R17, R22 ;  /* 0x000000161116723e */ /* 0x000fe200000000ff */
[----:B------:R-:W-:Y:S01]  /*6d40*/  IMAD.IADD R8, R176, 0x1, R7 ;  /* 0x00000001b0087824 */ /* 0x000fe200078e0207 */
[-C--:B------:R-:W-:Y:S01]  /*6d50*/  FSEL R9, R9, R112.reuse, P3 ;  /* 0x0000007009097208 */ /* 0x080fe20001800000 */
[----:B------:R-:W-:Y:S01]  /*6d60*/  FADD.FTZ R17, -R112, R12 ;  /* 0x0000000c70117221 */ /* 0x000fe20000010100 */
[-C--:B------:R-:W-:Y:S01]  /*6d70*/  FSEL R13, R13, R112.reuse, P0 ;  /* 0x000000700d0d7208 */ /* 0x080fe20000000000 */
[----:B------:R-:W-:Y:S01]  /*6d80*/  FADD.FTZ R14, -R107, R14 ;  /* 0x0000000e6b0e7221 */ /* 0x000fe20000010100 */
[----:B------:R1:W-:Y:S01]  /*6d90*/  STS [R8+0x8400], R6 ;  /* 0x0084000608007388 */ /* 0x0003e20000000800 */
[----:B------:R-:W-:Y:S01]  /*6da0*/  FSETP.GE.FTZ.AND P0, PT, R235, RZ, PT ;  /* 0x000000ffeb00720b */ /* 0x000fe20003f16000 */
[----:B------:R-:W-:Y:S01]  /*6db0*/  FMUL.FTZ R9, R220, R9 ;  /* 0x00000009dc097220 */ /* 0x000fe20000410000 */
        /* <DEDUP_REMOVED lines=10> */
[----:B------:R-:W-:Y:S01]  /*6e60*/  FSETP.GE.FTZ.AND P5, PT, R236, RZ, PT ;  /* 0x000000ffec00720b */ /* 0x000fe20003fb6000 */
[----:B------:R-:W-:Y:S01]  /*6e70*/  STS [R8+0x8000], R227 ;  /* 0x008000e308007388 */ /* 0x000fe20000000800 */
[----:B------:R-:W-:Y:S01]  /*6e80*/  F2FP.F16.F32.PACK_AB R9, R9, R4 ;  /* 0x000000040909723e */ /* 0x000fe200000000ff */
[----:B------:R-:W-:Y:S01]  /*6e90*/  FADD.FTZ R26, -R107, R26 ;  /* 0x0000001a6b1a7221 */ /* 0x000fe20000010100 */
[-C--:B------:R-:W-:Y:S01]  /*6ea0*/  FSEL R41, R41, R112.reuse, P0 ;  /* 0x0000007029297208 */ /* 0x080fe20000000000 */
[----:B------:R-:W-:Y:S01]  /*6eb0*/  FADD.FTZ R30, -R107, R30 ;  /* 0x0000001e6b1e7221 */ /* 0x000fe20000010100 */
[-C--:B------:R-:W-:Y:S01]  /*6ec0*/  FSEL R4, R5, R112.reuse, P4 ;  /* 0x0000007005047208 */ /* 0x080fe20002000000 */
[----:B------:R-:W-:Y:S01]  /*6ed0*/  FADD.FTZ R5, -R112, R44 ;  /* 0x0000002c70057221 */ /* 0x000fe20000010100 */
[----:B------:R-:W-:Y:S01]  /*6ee0*/  FSETP.GE.FTZ.AND P0, PT, R116, RZ, PT ;  /* 0x000000ff7400720b */ /* 0x000fe20003f16000 */
[----:B------:R2:W-:Y:S01]  /*6ef0*/  STS [R176+0xa000], R9 ;  /* 0x00a00009b0007388 */ /* 0x0005e20000000800 */
[----:B------:R-:W-:Y:S01]  /*6f00*/  FSEL R25, R25, R112, P5 ;  /* 0x0000007019197208 */ /* 0x000fe20002800000 */
[----:B------:R-:W-:Y:S01]  /*6f10*/  FMUL.FTZ R4, R239, R4 ;  /* 0x00000004ef047220 */ /* 0x000fe20000410000 */
[----:B------:R-:W-:Y:S01]  /*6f20*/  FSETP.GE.FTZ.AND P2, PT, R251, RZ, PT ;  /* 0x000000fffb00720b */ /* 0x000fe20003f56000 */
[----:B------:R-:W-:Y:S01]  /*6f30*/  FMUL.FTZ R35, R246, R35 ;  /* 0x00000023f6237220 */ /* 0x000fe20000410000 */
[----:B------:R-:W-:Y:S01]  /*6f40*/  FSETP.GE.FTZ.AND P6, PT, R121, RZ, PT ;  /* 0x000000ff7900720b */ /* 0x000fe20003fd6000 */
[----:B------:R-:W-:Y:S01]  /*6f50*/  FMUL.FTZ R25, R236, R25 ;  /* 0x00000019ec197220 */ /* 0x000fe20000410000 */
[----:B------:R-:W-:Y:S01]  /*6f60*/  FSETP.GE.FTZ.AND P3, PT, R240, RZ, PT ;  /* 0x000000fff000720b */ /* 0x000fe20003f76000 */
[----:B------:R-:W-:Y:S01]  /*6f70*/  FMUL.FTZ R18, R245, R18 ;  /* 0x00000012f5127220 */ /* 0x000fe20000410000 */
[----:B------:R-:W-:Y:S01]  /*6f80*/  F2FP.F16.F32.PACK_AB R13, R13, R12 ;  /* 0x0000000c0d0d723e */ /* 0x000fe200000000ff */
[----:B------:R-:W-:Y:S01]  /*6f90*/  FADD.FTZ R42, -R107, R42 ;  /* 0x0000002a6b2a7221 */ /* 0x000fe20000010100 */
[-C--:B-1----:R-:W-:Y:S01]  /*6fa0*/  FSEL R6, R17, R112.reuse, P2 ;  /* 0x0000007011067208 */ /* 0x082fe20001000000 */
[C---:B------:R-:W-:Y:S01]  /*6fb0*/  FADD.FTZ R17, -R112.reuse, R60 ;  /* 0x0000003c70117221 */ /* 0x040fe20000010100 */
[-C--:B------:R-:W-:Y:S01]  /*6fc0*/  FSEL R12, R5, R112.reuse, P6 ;  /* 0x00000070050c7208 */ /* 0x080fe20003000000 */
[----:B------:R-:W-:Y:S01]  /*6fd0*/  FADD.FTZ R5, -R112, R56 ;  /* 0x0000003870057221 */ /* 0x000fe20000010100 */
        /* <DEDUP_REMOVED lines=8> */
[----:B------:R-:W-:Y:S01]  /*7060*/  FSETP.GE.FTZ.AND P2, PT, R109, RZ, PT ;  /* 0x000000ff6d00720b */ /* 0x000fe20003f56000 */
[----:B------:R-:W-:Y:S01]  /*7070*/  FADD.FTZ R46, -R107, R46 ;  /* 0x0000002e6b2e7221 */ /* 0x000fe20000010100 */
[----:B------:R-:W-:Y:S01]  /*7080*/  F2FP.F16.F32.PACK_AB R25, R25, R24 ;  /* 0x000000181919723e */ /* 0x000fe200000000ff */
[----:B------:R-:W-:Y:S01]  /*7090*/  FMUL.FTZ R6, R251, R6 ;  /* 0x00000006fb067220 */ /* 0x000fe20000410000 */
[-C--:B------:R-:W-:Y:S01]  /*70a0*/  FSEL R45, R45, R112.reuse, P5 ;  /* 0x000000702d2d7208 */ /* 0x080fe20002800000 */
[----:B------:R-:W-:Y:S01]  /*70b0*/  FMUL.FTZ R41, R252, R41 ;  /* 0x00000029fc297220 */ /* 0x000fe20000410000 */
[-C--:B------:R-:W-:Y:S01]  /*70c0*/  FSEL R24, R5, R112.reuse, P4 ;  /* 0x0000007005187208 */ /* 0x080fe20002000000 */
[----:B------:R-:W-:Y:S01]  /*70d0*/  FADD.FTZ R58, -R107, R58 ;  /* 0x0000003a6b3a7221 */ /* 0x000fe20000010100 */
[-C--:B------:R-:W-:Y:S01]  /*70e0*/  FSEL R57, R57, R112.reuse, P3 ;  /* 0x0000007039397208 */ /* 0x080fe20001800000 */
[----:B------:R-:W-:Y:S01]  /*70f0*/  FMUL.FTZ R45, R122, R45 ;  /* 0x0000002d7a2d7220 */ /* 0x000fe20000410000 */
[----:B------:R-:W-:Y:S01]  /*7100*/  FSEL R28, R17, R112, P2 ;  /* 0x00000070111c7208 */ /* 0x000fe20001000000 */
[----:B------:R-:W-:Y:S01]  /*7110*/  @P0 FADD.FTZ R112, -R112, R61 ;  /* 0x0000003d70700221 */ /* 0x000fe20000010100 */
[----:B------:R-:W-:Y:S01]  /*7120*/  F2FP.F16.F32.PACK_AB R29, R29, R4 ;  /* 0x000000041d1d723e */ /* 0x000fe200000000ff */
[----:B------:R-:W-:Y:S01]  /*7130*/  FADD.FTZ R4, -R107, R11 ;  /* 0x0000000b6b047221 */ /* 0x000fe20000010100 */
[----:B------:R-:W-:Y:S01]  /*7140*/  FSETP.GE.FTZ.AND P3, PT, R218, RZ, PT ;  /* 0x000000ffda00720b */ /* 0x000fe20003f76000 */
[----:B------:R-:W-:Y:S01]  /*7150*/  FMUL.FTZ R28, R109, R28 ;  /* 0x0000001c6d1c7220 */ /* 0x000fe20000410000 */
[----:B------:R-:W-:Y:S01]  /*7160*/  FMUL.FTZ R5, R116, R112 ;  /* 0x0000007074057220 */ /* 0x000fe20000410000 */
[----:B------:R-:W-:Y:S01]  /*7170*/  FSETP.GE.FTZ.AND P4, PT, R219, RZ, PT ;  /* 0x000000ffdb00720b */ /* 0x000fe20003f96000 */
[----:B------:R-:W-:Y:S01]  /*7180*/  FMUL.FTZ R16, R133, R16 ;  /* 0x0000001085107220 */ /* 0x000fe20000410000 */
[----:B------:R-:W-:Y:S01]  /*7190*/  F2FP.F16.F32.PACK_AB R45, R45, R12 ;  /* 0x0000000c2d2d723e */ /* 0x000fe200000000ff */
[----:B------:R-:W-:Y:S01]  /*71a0*/  FADD.FTZ R12, -R107, R15 ;  /* 0x0000000f6b0c7221 */ /* 0x000fe20000010100 */
[----:B------:R-:W-:Y:S01]  /*71b0*/  F2FP.F16.F32.PACK_AB R28, R5, R28 ;  /* 0x0000001c051c723e */ /* 0x000fe200000000ff */
[----:B------:R-:W-:Y:S01]  /*71c0*/  FADD.FTZ R62, -R107, R62 ;  /* 0x0000003e6b3e7221 */ /* 0x000fe20000010100 */
[----:B------:R-:W-:Y:S01]  /*71d0*/  FSETP.GE.FTZ.AND P2, PT, R223, RZ, PT ;  /* 0x000000ffdf00720b */ /* 0x000fe20003f56000 */
[----:B------:R-:W-:Y:S01]  /*71e0*/  FMUL.FTZ R24, R117, R24 ;  /* 0x0000001875187220 */ /* 0x000fe20000410000 */
[----:B------:R-:W-:Y:S01]  /*71f0*/  FSEL R10, R10, R107, P4 ;  /* 0x0000006b0a0a7208 */ /* 0x000fe20002000000 */
[----:B------:R-:W-:Y:S01]  /*7200*/  FMUL.FTZ R57, R114, R57 ;  /* 0x0000003972397220 */ /* 0x000fe20000410000 */
[-C--:B------:R-:W-:Y:S01]  /*7210*/  FSEL R5, R4, R107.reuse, P3 ;  /* 0x0000006b04057208 */ /* 0x080fe20001800000 */
[----:B------:R-:W-:Y:S01]  /*7220*/  FADD.FTZ R4, -R107, R27 ;  /* 0x0000001b6b047221 */ /* 0x000fe20000010100 */
[----:B------:R-:W-:Y:S01]  /*7230*/  FSETP.GE.FTZ.AND P0, PT, R226, RZ, PT ;  /* 0x000000ffe200720b */ /* 0x000fe20003f16000 */
[----:B------:R-:W-:Y:S01]  /*7240*/  FMUL.FTZ R10, R219, R10 ;  /* 0x0000000adb0a7220 */ /* 0x000fe20000410000 */
[----:B------:R-:W-:Y:S01]  /*7250*/  FSEL R14, R14, R107, P2 ;  /* 0x0000006b0e0e7208 */ /* 0x000fe20001000000 */
[----:B------:R-:W-:Y:S01]  /*7260*/  FMUL.FTZ R5, R218, R5 ;  /* 0x00000005da057220 */ /* 0x000fe20000410000 */
[----:B------:R-:W-:Y:S01]  /*7270*/  FSEL R11, R12, R107, P0 ;  /* 0x0000006b0c0b7208 */ /* 0x000fe20000000000 */
[----:B------:R-:W-:Y:S01]  /*7280*/  FADD.FTZ R12, -R107, R59 ;  /* 0x0000003b6b0c7221 */ /* 0x000fe20000010100 */
[----:B------:R-:W-:Y:S01]  /*7290*/  FSETP.GE.FTZ.AND P0, PT, R238, RZ, PT ;  /* 0x000000ffee00720b */ /* 0x000fe20003f16000 */
[----:B------:R-:W-:Y:S01]  /*72a0*/  FMUL.FTZ R14, R223, R14 ;  /* 0x0000000edf0e7220 */ /* 0x000fe20000410000 */
[----:B------:R-:W-:Y:S01]  /*72b0*/  F2FP.F16.F32.PACK_AB R5, R5, R10 ;  /* 0x0000000a0505723e */ /* 0x000fe200000000ff */
[----:B------:R-:W-:Y:S01]  /*72c0*/  FMUL.FTZ R11, R226, R11 ;  /* 0x0000000be20b7220 */ /* 0x000fe20000410000 */
[----:B------:R-:W-:Y:S01]  /*72d0*/  FSETP.GE.FTZ.AND P2, PT, R237, RZ, PT ;  /* 0x000000ffed00720b */ /* 0x000fe20003f56000 */
[----:B------:R-:W-:Y:S01]  /*72e0*/  FADD.FTZ R10, -R107, R47 ;  /* 0x0000002f6b0a7221 */ /* 0x000fe20000010100 */
[-C--:B--2---:R-:W-:Y:S01]  /*72f0*/  FSEL R9, R4, R107.reuse, P0 ;  /* 0x0000006b04097208 */ /* 0x084fe20000000000 */
[----:B------:R1:W-:Y:S01]  /*7300*/  STS [R176+0xa400], R5 ;  /* 0x00a40005b0007388 */ /* 0x0003e20000000800 */
[----:B------:R-:W-:Y:S01]  /*7310*/  F2FP.F16.F32.PACK_AB R11, R11, R14 ;  /* 0x0000000e0b0b723e */ /* 0x000fe200000000ff */
[----:B------:R-:W-:Y:S01]  /*7320*/  FADD.FTZ R4, -R107, R31 ;  /* 0x0000001f6b047221 */ /* 0x000fe20000010100 */
[----:B------:R-:W-:Y:S01]  /*7330*/  FSEL R26, R26, R107, P2 ;  /* 0x0000006b1a1a7208 */ /* 0x000fe20001000000 */
[----:B------:R-:W-:Y:S01]  /*7340*/  STS [R8+0xa000], R13 ;  /* 0x00a0000d08007388 */ /* 0x000fe20000000800 */
[----:B------:R-:W-:Y:S01]  /*7350*/  FSETP.GE.FTZ.AND P2, PT, R241, RZ, PT ;  /* 0x000000fff100720b */ /* 0x000fe20003f56000 */
[----:B------:R-:W-:Y:S01]  /*7360*/  FMUL.FTZ R9, R238, R9 ;  /* 0x00000009ee097220 */ /* 0x000fe20000410000 */
[----:B------:R-:W-:Y:S01]  /*7370*/  FSETP.GE.FTZ.AND P0, PT, R242, RZ, PT ;  /* 0x000000fff200720b */ /* 0x000fe20003f16000 */
[----:B------:R-:W-:Y:S01]  /*7380*/  STS [R8+0xa400], R11 ;  /* 0x00a4000b08007388 */ /* 0x000fe20000000800 */
[----:B------:R-:W-:Y:S01]  /*7390*/  FSETP.GE.FTZ.AND P3, PT, R132, RZ, PT ;  /* 0x000000ff8400720b */ /* 0x000fe20003f76000 */
[----:B------:R-:W-:Y:S01]  /*73a0*/  FMUL.FTZ R26, R237, R26 ;  /* 0x0000001aed1a7220 */ /* 0x000fe20000410000 */
[-C--:B------:R-:W-:Y:S01]  /*73b0*/  FSEL R30, R30, R107.reuse, P2 ;  /* 0x0000006b1e1e7208 */ /* 0x080fe20001000000 */
[----:B------:R-:W-:Y:S01]  /*73c0*/  STS [R186+0x8000], R231 ;  /* 0x008000e7ba007388 */ /* 0x000fe20000000800 */
[-C--:B------:R-:W-:Y:S01]  /*73d0*/  FSEL R15, R4, R107.reuse, P0 ;  /* 0x0000006b040f7208 */ /* 0x080fe20000000000 */
[----:B------:R-:W-:Y:S01]  /*73e0*/  FADD.FTZ R4, -R107, R43 ;  /* 0x0000002b6b047221 */ /* 0x000fe20000010100 */
[----:B------:R-:W-:Y:S01]  /*73f0*/  FSEL R27, R12, R107, P3 ;  /* 0x0000006b0c1b7208 */ /* 0x000fe20001800000 */
[----:B------:R-:W-:Y:S01]  /*7400*/  IMAD.IADD R12, R7, 0x1, R186 ;  /* 0x00000001070c7824 */ /* 0x000fe200078e02ba */
[----:B------:R-:W-:Y:S01]  /*7410*/  F2FP.F16.F32.PACK_AB R18, R35, R18 ;  /* 0x000000122312723e */ /* 0x000fe200000000ff */
[----:B------:R-:W-:Y:S01]  /*7420*/  STS [R186+0x8400], R21 ;  /* 0x00840015ba007388 */ /* 0x000fe20000000800 */
[----:B------:R-:W-:Y:S01]  /*7430*/  FMUL.FTZ R30, R241, R30 ;  /* 0x0000001ef11e7220 */ /* 0x000fe20000410000 */
[----:B------:R-:W-:Y:S01]  /*7440*/  FMUL.FTZ R15, R242, R15 ;  /* 0x0000000ff20f7220 */ /* 0x000fe20000410000 */
[----:B------:R-:W-:Y:S01]  /*7450*/  F2FP.F16.F32.PACK_AB R9, R9, R26 ;  /* 0x0000001a0909723e */ /* 0x000fe200000000ff */
[----:B------:R-:W-:Y:S01]  /*7460*/  STS [R12+0x8000], R222 ;  /* 0x008000de0c007388 */ /* 0x000fe20000000800 */
[----:B------:R-:W-:Y:S01]  /*7470*/  FSETP.GE.FTZ.AND P2, PT, R118, RZ, PT ;  /* 0x000000ff7600720b */ /* 0x000fe20003f56000 */
[----:B------:R-:W-:Y:S01]  /*7480*/  FMUL.FTZ R132, R132, R27 ;  /* 0x0000001b84847220 */ /* 0x000fe20000410000 */
[----:B------:R-:W-:Y:S01]  /*7490*/  FSETP.GE.FTZ.AND P0, PT, R119, RZ, PT ;  /* 0x000000ff7700720b */ /* 0x000fe20003f16000 */
[----:B------:R-:W-:Y:S01]  /*74a0*/  STS [R12+0x8400], R18 ;  /* 0x008400120c007388 */ /* 0x000fe20000000800 */
[----:B------:R-:W-:Y:S01]  /*74b0*/  F2FP.F16.F32.PACK_AB R15, R15, R30 ;  /* 0x0000001e0f0f723e */ /* 0x000fe200000000ff */
[----:B------:R-:W-:Y:S01]  /*74c0*/  IMAD.IADD R33, R179, 0x1, R7 ;  /* 0x00000001b3217824 */ /* 0x000fe200078e0207 */
[-C--:B------:R-:W-:Y:S01]  /*74d0*/  FSEL R17, R42, R107.reuse, P2 ;  /* 0x0000006b2a117208 */ /* 0x080fe20001000000 */
[----:B------:R-:W-:Y:S01]  /*74e0*/  STS [R186+0xa000], R25 ;  /* 0x00a00019ba007388 */ /* 0x000fe20000000800 */
[----:B------:R-:W-:Y:S01]  /*74f0*/  FSEL R4, R4, R107, P0 ;  /* 0x0000006b04047208 */ /* 0x000fe20000000000 */
[----:B------:R-:W-:Y:S01]  /*7500*/  IMAD.SHL.U32 R40, R3, 0x20, RZ ;  /* 0x0000002003287824 */ /* 0x000fe200078e00ff */
[----:B------:R-:W-:Y:S01]  /*7510*/  FSETP.GE.FTZ.AND P5, PT, R126, RZ, PT ;  /* 0x000000ff7e00720b */ /* 0x000fe20003fb6000 */
[----:B------:R-:W-:Y:S01]  /*7520*/  STS [R186+0xa400], R9 ;  /* 0x00a40009ba007388 */ /* 0x000fe20000000800 */
[----:B------:R-:W-:Y:S01]  /*7530*/  FSETP.GE.FTZ.AND P2, PT, R123, RZ, PT ;  /* 0x000000ff7b00720b */ /* 0x000fe20003f56000 */
[----:B------:R-:W-:Y:S01]  /*7540*/  FMUL.FTZ R17, R118, R17 ;  /* 0x0000001176117220 */ /* 0x000fe20000410000 */
[----:B------:R-:W-:Y:S01]  /*7550*/  F2FP.F16.F32.PACK_AB R20, R39, R20 ;  /* 0x000000142714723e */ /* 0x000fe200000000ff */
[----:B------:R-:W-:Y:S01]  /*7560*/  STS [R12+0xa000], R29 ;  /* 0x00a0001d0c007388 */ /* 0x000fe20000000800 */
[-C--:B------:R-:W-:Y:S01]  /*7570*/  FSEL R19, R10, R107.reuse, P5 ;  /* 0x0000006b0a137208 */ /* 0x080fe20002800000 */
[----:B------:R-:W-:Y:S01]  /*7580*/  FMUL.FTZ R4, R119, R4 ;  /* 0x0000000477047220 */ /* 0x000fe20000410000 */
[----:B------:R-:W-:Y:S01]  /*7590*/  FSEL R46, R46, R107, P2 ;  /* 0x0000006b2e2e7208 */ /* 0x000fe20001000000 */
[----:B------:R-:W-:Y:S01]  /*75a0*/  STS [R12+0xa400], R15 ;  /* 0x00a4000f0c007388 */ /* 0x000fe20000000800 */
[----:B------:R-:W-:Y:S01]  /*75b0*/  FSETP.GE.FTZ.AND P0, PT, R110, RZ, PT ;  /* 0x000000ff6e00720b */ /* 0x000fe20003f16000 */
[----:B------:R-:W-:Y:S01]  /*75c0*/  FMUL.FTZ R19, R126, R19 ;  /* 0x000000137e137220 */ /* 0x000fe20000410000 */
[----:B------:R-:W-:Y:S01]  /*75d0*/  F2FP.F16.F32.PACK_AB R6, R41, R6 ;  /* 0x000000062906723e */ /* 0x000fe200000000ff */
[----:B------:R-:W-:Y:S01]  /*75e0*/  STS [R173+-0x8000], R248 ;  /* 0xff8000f8ad007388 */ /* 0x000fe20000000800 */
[----:B------:R-:W-:Y:S01]  /*75f0*/  FMUL.FTZ R46, R123, R46 ;  /* 0x0000002e7b2e7220 */ /* 0x000fe20000410000 */
[----:B------:R-:W-:Y:S01]  /*7600*/  F2FP.F16.F32.PACK_AB R10, R4, R17 ;  /* 0x00000011040a723e */ /* 0x000fe200000000ff */
[----:B------:R-:W-:Y:S01]  /*7610*/  IMAD.SHL.U32 R56, R3, 0x4, RZ ;  /* 0x0000000403387824 */ /* 0x000fe200078e00ff */
[----:B------:R-:W-:Y:S01]  /*7620*/  STS [R173+-0x7c00], R20 ;  /* 0xff840014ad007388 */ /* 0x000fe20000000800 */
[----:B------:R-:W-:Y:S02]  /*7630*/  FSETP.GE.FTZ.AND P4, PT, R128, RZ, PT ;  /* 0x000000ff8000720b */ /* 0x000fe40003f96000 */
[----:B------:R-:W-:Y:S01]  /*7640*/  F2FP.F16.F32.PACK_AB R19, R19, R46 ;  /* 0x0000002e1313723e */ /* 0x000fe200000000ff */
[----:B------:R-:W-:Y:S01]  /*7650*/  STS [R120+-0x8000], R49 ;  /* 0xff80003178007388 */ /* 0x000fe20000000800 */
[----:B------:R-:W-:Y:S02]  /*7660*/  FSEL R23, R58, R107, P4 ;  /* 0x0000006b3a177208 */ /* 0x000fe40002000000 */
[----:B------:R-:W-:Y:S01]  /*7670*/  FSETP.GE.FTZ.AND P2, PT, R111, RZ, PT ;  /* 0x000000ff6f00720b */ /* 0x000fe20003f56000 */
[----:B------:R-:W-:Y:S01]  /*7680*/  STS [R120+-0x7c00], R51 ;  /* 0xff84003378007388 */ /* 0x000fe20000000800 */
[----:B------:R-:W-:Y:S01]  /*7690*/  F2FP.F16.F32.PACK_AB R16, R135, R16 ;  /* 0x000000108710723e */ /* 0x000fe200000000ff */
[----:B------:R-:W-:Y:S01]  /*76a0*/  FMUL.FTZ R23, R128, R23 ;  /* 0x0000001780177220 */ /* 0x000fe20000410000 */
[----:B------:R-:W-:Y:S01]  /*76b0*/  FSEL R62, R62, R107, P2 ;  /* 0x0000006b3e3e7208 */ /* 0x000fe20001000000 */
[----:B------:R-:W-:Y:S01]  /*76c0*/  STS [R173+-0x6000], R6 ;  /* 0xffa00006ad007388 */ /* 0x000fe20000000800 */
[----:B------:R-:W-:Y:S01]  /*76d0*/  @P0 FADD.FTZ R107, -R107, R63 ;  /* 0x0000003f6b6b0221 */ /* 0x000fe20000010100 */
[----:B------:R-:W-:Y:S02]  /*76e0*/  F2FP.F16.F32.PACK_AB R53, R53, R64 ;  /* 0x000000403535723e */ /* 0x000fe400000000ff */
[----:B------:R-:W-:Y:S01]  /*76f0*/  STS [R173+-0x5c00], R10 ;  /* 0xffa4000aad007388 */ /* 0x000fe20000000800 */
[----:B------:R-:W-:Y:S01]  /*7700*/  FMUL.FTZ R62, R111, R62 ;  /* 0x0000003e6f3e7220 */ /* 0x000fe20000410000 */
[----:B------:R-:W-:Y:S01]  /*7710*/  FMUL.FTZ R107, R110, R107 ;  /* 0x0000006b6e6b7220 */ /* 0x000fe20000410000 */
[----:B------:R-:W-:Y:S01]  /*7720*/  F2FP.F16.F32.PACK_AB R24, R57, R24 ;  /* 0x000000183918723e */ /* 0x000fe200000000ff */
[----:B------:R-:W-:Y:S01]  /*7730*/  STS [R120+-0x6000], R45 ;  /* 0xffa0002d78007388 */ /* 0x000fe20000000800 */
[----:B------:R-:W-:Y:S02]  /*7740*/  F2FP.F16.F32.PACK_AB R132, R132, R23 ;  /* 0x000000178484723e */ /* 0x000fe400000000ff */
[----:B------:R-:W-:Y:S01]  /*7750*/  F2FP.F16.F32.PACK_AB R62, R107, R62 ;  /* 0x0000003e6b3e723e */ /* 0x000fe200000000ff */
[----:B------:R-:W-:Y:S01]  /*7760*/  STS [R120+-0x5c00], R19 ;  /* 0xffa4001378007388 */ /* 0x000fe20000000800 */
[--C-:B------:R-:W-:Y:S03]  /*7770*/  SHF.R.U32.HI R4, RZ, 0x4, R3.reuse ;  /* 0x00000004ff047819 */ /* 0x100fe60000011603 */
[----:B------:R-:W-:Y:S01]  /*7780*/  STS [R179+-0x8000], R52 ;  /* 0xff800034b3007388 */ /* 0x000fe20000000800 */
[----:B------:R-:W-:Y:S03]  /*7790*/  LOP3.LUT R4, R4, 0x8, RZ, 0xc0, !PT ;  /* 0x0000000804047812 */ /* 0x000fe600078ec0ff */
[----:B------:R-:W-:Y:S01]  /*77a0*/  STS [R179+-0x7c00], R16 ;  /* 0xff840010b3007388 */ /* 0x000fe20000000800 */
[--C-:B-1----:R-:W-:Y:S03]  /*77b0*/  LOP3.LUT R5, R4, 0x10, R3.reuse, 0xf8, !PT ;  /* 0x0000001004057812 */ /* 0x102fe600078ef803 */
        /* <DEDUP_REMOVED lines=9> */
[----:B------:R1:W-:Y:S01]  /*7850*/  STS [R33+-0x5c00], R62 ;  /* 0xffa4003e21007388 */ /* 0x0003e20000000800 */
[----:B------:R-:W-:Y:S01]  /*7860*/  BAR.SYNC.DEFER_BLOCKING 0x0 ;  /* 0x0000000000007b1d */ /* 0x000fe20000010000 */
[----:B-1----:R-:W-:Y:S05]  /*7870*/  IMAD R62, R195, UR7, RZ ;  /* 0x00000007c33e7c24 */ /* 0x002fea000f8e02ff */
        /* <DEDUP_REMOVED lines=53> */
[----:B------:R-:W-:Y:S01]  /*7bd0*/  LOP3.LUT R4, R103, 0xd8, RZ, 0xc0, !PT ;  /* 0x000000d867047812 */ /* 0x000fe200078ec0ff */
[----:B------:R-:W-:Y:S02]  /*7be0*/  VIADD R6, R192, 0x1 ;  /* 0x00000001c0067836 */ /* 0x000fe40000000000 */
[----:B------:R-:W-:Y:S01]  /*7bf0*/  IMAD.U32 R5, R62, -0x80, RZ ;  /* 0xffffff803e057824 */ /* 0x000fe200078e00ff */
[-C--:B--2---:R-:W-:Y:S05]  /*7c00*/  HMMA.16816.F32 R68, R16, R20.reuse, R68 ;  /* 0x000000141044723c */ /* 0x084fea0000001844 */
[----:B------:R-:W-:Y:S02]  /*7c10*/  ISETP.NE.AND P4, PT, R6, 0x1, PT ;  /* 0x000000010600780c */ /* 0x000fe40003f85270 */
[----:B------:R-:W-:Y:S01]  /*7c20*/  LOP3.LUT R4, R4, 0x18, R3, 0x78, !PT ;  /* 0x0000001804047812 */ /* 0x000fe200078e7803 */
[C---:B------:R-:W-:Y:S04]  /*7c30*/  HMMA.16816.F32 R72, R24.reuse, R20, R72 ;  /* 0x000000141848723c */ /* 0x040fe80000001848 */
[----:B------:R-:W-:Y:S02]  /*7c40*/  LOP3.LUT R63, R4, 0x1f20, R103, 0xf8, !PT ;  /* 0x00001f20043f7812 */ /* 0x000fe400078ef867 */
[----:B------:R-:W-:Y:S02]  /*7c50*/  LEA R196, P0, R5, R196, 0x2 ;  /* 0x000000c405c47211 */ /* 0x000fe400078010ff */
[-C--:B------:R-:W-:Y:S03]  /*7c60*/  HMMA.16816.F32 R76, R24, R22.reuse, R76 ;  /* 0x00000016184c723c */ /* 0x080fe6000000184c */
[----:B------:R-:W-:Y:S02]  /*7c70*/  LEA R63, R63, UR4, 0x1 ;  /* 0x000000043f3f7c11 */ /* 0x000fe4000f8e08ff */
[----:B------:R-:W-:Y:S02]  /*7c80*/  LEA.HI.X.SX32 R197, R5, R197, 0x2, P0 ;  /* 0x000000c505c57211 */ /* 0x000fe400000f16ff */
[----:B------:R-:W-:Y:S01]  /*7c90*/  LOP3.LUT R20, R102, 0x1c0, RZ, 0xc0, !PT ;  /* 0x000001c066147812 */ /* 0x000fe200078ec0ff */
[----:B------:R-:W-:Y:S01]  /*7ca0*/  HMMA.16816.F32 R80, R16, R22, R80 ;  /* 0x000000161050723c */ /* 0x000fe20000001850 */
[----:B------:R-:W-:Y:S08]  /*7cb0*/  @!UPT UIADD3 URZ, UPT, UPT, URZ, URZ, URZ ;  /* 0x000000fffffff290 */ /* 0x000ff0000fffe0ff */
[----:B------:R-:W-:Y:S11]  /*7cc0*/  @!P4 BRA `(.L_x_428) ;  /* 0x00000000005cc947 */ /* 0x000ff60003800000 */
[----:B------:R-:W-:Y:S01]  /*7cd0*/  IADD3 R5, P0, PT, RZ, -UR27, RZ ;  /* 0x8000001bff057c10 */ /* 0x000fe2000ff1e0ff */
[----:B------:R-:W-:Y:S01]  /*7ce0*/  IMAD.U32 R7, RZ, RZ, UR34 ;  /* 0x00000022ff077e24 */ /* 0x000fe2000f8e00ff */
[C---:B------:R-:W-:Y:S02]  /*7cf0*/  ISETP.GE.AND P2, PT, R198.reuse, UR6, PT ;  /* 0x00000006c6007c0c */ /* 0x040fe4000bf46270 */
[----:B------:R-:W-:Y:S01]  /*7d00*/  ISETP.GE.AND P3, PT, R198, UR6, PT ;  /* 0x00000006c6007c0c */ /* 0x000fe2000bf66270 */
[----:B------:R-:W-:Y:S05]  /*7d10*/  IMAD.X R4, RZ, RZ, ~UR14, P0 ;  /* 0x8000000eff047e24 */ /* 0x000fea00080e06ff */
[----:B------:R-:W-:Y:S04]  /*7d20*/  SHF.R.S64 R5, R5, 0x1f, R4 ;  /* 0x0000001f05057819 */ /* 0x000fe80000001004 */
[----:B------:R-:W-:Y:S01]  /*7d30*/  IADD3 R184, P0, PT, R5, R184, RZ ;  /* 0x000000b805b87210 */ /* 0x000fe20007f1e0ff */
[----:B------:R-:W-:Y:S03]  /*7d40*/  IMAD.U32 R5, RZ, RZ, UR34 ;  /* 0x00000022ff057e24 */ /* 0x000fe6000f8e00ff */
[----:B------:R-:W-:Y:S01]  /*7d50*/  LEA.HI.X.SX32 R185, R4, R185, 0x1, P0 ;  /* 0x000000b904b97211 */ /* 0x000fe200000f0eff */
[----:B------:R-:W-:Y:S01]  /*7d60*/  IMAD.U32 R4, RZ, RZ, UR33 ;  /* 0x00000021ff047e24 */ /* 0x000fe2000f8e00ff */
[----:B------:R-:W-:Y:S03]  /*7d70*/  @!P2 LEA R8, P0, R7, R184, 0x1 ;  /* 0x000000b80708a211 */ /* 0x000fe600078008ff */
[----:B------:R-:W-:Y:S01]  /*7d80*/  @!PT LDS RZ, [RZ] ;  /* 0x00000000fffff984 */ /* 0x000fe20000000800 */
[----:B------:R-:W-:Y:S01]  /*7d90*/  @!PT LDS RZ, [RZ] ;  /* 0x00000000fffff984 */ /* 0x000fe20000000800 */
[----:B------:R-:W-:Y:S01]  /*7da0*/  @!PT LDS RZ, [RZ] ;  /* 0x00000000fffff984 */ /* 0x000fe20000000800 */
[----:B------:R1:W-:Y:S01]  /*7db0*/  @!P3 LDGSTS.E.BYPASS.LTC128B.128 [R63+0x4000], desc[UR28][R184.64] ;  /* 0x04000000b83fbfae */ /* 0x0003e2000b981a1c */
[----:B------:R-:W-:Y:S03]  /*7dc0*/  @!P2 LEA.HI.X R9, R5, R185, R4, 0x1, P0 ;  /* 0x000000b90509a211 */ /* 0x000fe600000f0c04 */
[----:B------:R1:W-:Y:S04]  /*7dd0*/  @P3 STS.128 [R63+0x4000], RZ ;  /* 0x004000ff3f003388 */ /* 0x0003e80000000c00 */
[----:B------:R1:W-:Y:S04]  /*7de0*/  @P2 STS.128 [R63+0x5000], RZ ;  /* 0x005000ff3f002388 */ /* 0x0003e80000000c00 */
[----:B------:R-:W-:Y:S01]  /*7df0*/  @!PT LDS RZ, [RZ] ;  /* 0x00000000fffff984 */ /* 0x000fe20000000800 */
[----:B------:R-:W-:Y:S01]  /*7e00*/  @!PT LDS RZ, [RZ] ;  /* 0x00000000fffff984 */ /* 0x000fe20000000800 */
[----:B------:R-:W-:Y:S01]  /*7e10*/  @!PT LDS RZ, [RZ] ;  /* 0x00000000fffff984 */ /* 0x000fe20000000800 */
[----:B------:R1:W-:Y:S04]  /*7e20*/  @!P2 LDGSTS.E.BYPASS.LTC128B.128 [R63+0x5000], desc[UR28][R8.64] ;  /* 0x05000000083fafae */ /* 0x0003e8000b981a1c */
[----:B------:R-:W0:Y:S02]  /*7e30*/  LDGDEPBAR ;  /* 0x00000000000079af */ /* 0x000e240000000000 */
.L_x_428:
[----:B------:R-:W-:Y:S01]  /*7e40*/  LOP3.LUT R20, R20, 0x38, R103, 0xf8, !PT ;  /* 0x0000003814147812 */ /* 0x000fe200078ef867 */
[----:B------:R-:W-:Y:S01]  /*7e50*/  LDSM.16.MT88.4 R28, [R57+0x6400] ;  /* 0x00640000391c783b */ /* 0x000fe20000004200 */
[----:B------:R-:W-:Y:S01]  /*7e60*/  LOP3.LUT R5, R102, 0x200, RZ, 0xc0, !PT ;  /* 0x0000020066057812 */ /* 0x000fe200078ec0ff */
[----:B------:R-:W-:Y:S01]  /*7e70*/  VIADD R202, R202, 0xfffffff8 ;  /* 0xfffffff8caca7836 */ /* 0x000fe20000000000 */
[----:B------:R-:W-:Y:S01]  /*7e80*/  LOP3.LUT R20, R20, 0x8, R101, 0x78, !PT ;  /* 0x0000000814147812 */ /* 0x000fe200078e7865 */
[----:B------:R-:W-:Y:S01]  /*7e90*/  LDSM.16.MT88.4 R48, [R57+0x6c00] ;  /* 0x006c00003930783b */ /* 0x000fe20000004200 */
[----:B------:R-:W-:Y:S02]  /*7ea0*/  LOP3.LUT R5, R5, 0xc00, R40, 0xf8, !PT ;  /* 0x00000c0005057812 */ /* 0x000fe400078ef828 */
[----:B------:R-:W-:Y:S01]  /*7eb0*/  ISETP.GT.AND P3, PT, R192, RZ, PT ;  /* 0x000000ffc000720c */ /* 0x000fe20003f64270 */
[----:B------:R-:W-:Y:S01]  /*7ec0*/  LDSM.16.MT88.4 R40, [R57+0x6800] ;  /* 0x006800003928783b */ /* 0x000fe20000004200 */
[----:B------:R-:W-:Y:S03]  /*7ed0*/  LOP3.LUT R5, R5, R20, RZ, 0xfc, !PT ;  /* 0x0000001405057212 */ /* 0x000fe600078efcff */
[----:B------:R-:W-:Y:S01]  /*7ee0*/  LDSM.16.MT88.4 R20, [R57+0x6000] ;  /* 0x006000003914783b */ /* 0x000fe20000004200 */
[----:B------:R-:W-:Y:S05]  /*7ef0*/  LEA R61, R5, UR4, 0x1 ;  /* 0x00000004053d7c11 */ /* 0x000fea000f8e08ff */
[----:B------:R-:W2:Y:S01]  /*7f00*/  LDSM.16.M88.4 R16, [R61+0x8000] ;  /* 0x008000003d10783b */ /* 0x000ea20000000200 */
[C---:B------:R-:W-:Y:S02]  /*7f10*/  IMAD.IADD R60, R61.reuse, 0x1, R168 ;  /* 0x000000013d3c7824 */ /* 0x040fe400078e02a8 */
[C---:B-1----:R-:W-:Y:S01]  /*7f20*/  VIADD R8, R61.reuse, 0x8000 ;  /* 0x000080003d087836 */ /* 0x042fe20000000000 */
[----:B------:R-:W1:Y:S01]  /*7f30*/  LDSM.16.M88.4 R12, [R61+0xa000] ;  /* 0x00a000003d0c783b */ /* 0x000e620000000200 */
[----:B------:R-:W-:Y:S02]  /*7f40*/  VIADD R59, R61, 0x8040 ;  /* 0x000080403d3b7836 */ /* 0x000fe40000000000 */
[----:B------:R-:W-:Y:S01]  /*7f50*/  @P1 VIADD R59, R8, 0xffffffc0 ;  /* 0xffffffc0083b1836 */ /* 0x000fe20000000000 */
[----:B------:R-:W3:Y:S03]  /*7f60*/  LDSM.16.M88.4 R24, [R60+0x8000] ;  /* 0x008000003c18783b */ /* 0x000ee60000000200 */
[----:B------:R-:W-:Y:S01]  /*7f70*/  IMAD.IADD R58, R168, 0x1, R59 ;  /* 0x00000001a83a7824 */ /* 0x000fe200078e023b */
[----:B------:R-:W4:Y:S04]  /*7f80*/  LDSM.16.M88.4 R32, [R60+0xa000] ;  /* 0x00a000003c20783b */ /* 0x000f280000000200 */
[----:B------:R-:W4:Y:S04]  /*7f90*/  LDSM.16.M88.4 R36, [R59] ;  /* 0x000000003b24783b */ /* 0x000f280000000200 */
[----:B------:R-:W4:Y:S04]  /*7fa0*/  LDSM.16.M88.4 R44, [R59+0x2000] ;  /* 0x002000003b2c783b */ /* 0x000f280000000200 */
        /* <DEDUP_REMOVED lines=11> */
[----:B------:R-:W-:Y:S04]  /*8060*/  LDSM.16.MT88.4 R28, [R57+0x7000] ;  /* 0x00700000391c783b */ /* 0x000fe80000004200 */
[----:B------:R-:W2:Y:S03]  /*8070*/  LDSM.16.M88.4 R24, [R61+0xc000] ;  /* 0x00c000003d18783b */ /* 0x000ea60000000200 */
[-C--:B------:R-:W-:Y:S08]  /*8080*/  HMMA.16816.F32 R4, R36, R40.reuse, R4 ;  /* 0x000000282404723c */ /* 0x080ff00000001804 */
[C---:B------:R-:W-:Y:S08]  /*8090*/  HMMA.16816.F32 R8, R44.reuse, R40, R8 ;  /* 0x000000282c08723c */ /* 0x040ff00000001808 */
[-C--:B------:R-:W-:Y:S01]  /*80a0*/  HMMA.16816.F32 R12, R44, R42.reuse, R12 ;  /* 0x0000002a2c0c723c */ /* 0x080fe2000000180c */
[----:B------:R-:W-:Y:S07]  /*80b0*/  LDSM.16.MT88.4 R44, [R57+0x7800] ;  /* 0x00780000392c783b */ /* 0x000fee0000004200 */
[----:B------:R-:W-:Y:S01]  /*80c0*/  HMMA.16816.F32 R16, R36, R42, R16 ;  /* 0x0000002a2410723c */ /* 0x000fe20000001810 */
[----:B------:R-:W-:Y:S04]  /*80d0*/  LDSM.16.MT88.4 R40, [R57+0x7400] ;  /* 0x007400003928783b */ /* 0x000fe80000004200 */
[----:B------:R-:W3:Y:S03]  /*80e0*/  LDSM.16.M88.4 R36, [R60+0xc000] ;  /* 0x00c000003c24783b */ /* 0x000ee60000000200 */
[-C--:B-1----:R-:W-:Y:S08]  /*80f0*/  HMMA.16816.F32 R4, R20, R48.reuse, R4 ;  /* 0x000000301404723c */ /* 0x082ff00000001804 */
[C---:B------:R-:W-:Y:S04]  /*8100*/  HMMA.16816.F32 R8, R52.reuse, R48, R8 ;  /* 0x000000303408723c */ /* 0x040fe80000001808 */
[C---:B------:R-:W-:Y:S04]  /*8110*/  LEA R48, P0, R201.reuse, R196, 0x2 ;  /* 0x000000c4c9307211 */ /* 0x040fe800078010ff */
[-C--:B------:R-:W-:Y:S03]  /*8120*/  HMMA.16816.F32 R12, R52, R50.reuse, R12 ;  /* 0x00000032340c723c */ /* 0x080fe6000000180c */
[----:B------:R-:W-:Y:S05]  /*8130*/  LEA.HI.X.SX32 R49, R201, R197, 0x2, P0 ;  /* 0x000000c5c9317211 */ /* 0x000fea00000f16ff */
[----:B------:R-:W-:Y:S01]  /*8140*/  HMMA.16816.F32 R16, R20, R50, R16 ;  /* 0x000000321410723c */ /* 0x000fe20000001810 */
[----:B------:R1:W4:Y:S03]  /*8150*/  LDSM.16.M88.4 R20, [R60+0xe000] ;  /* 0x00e000003c14783b */ /* 0x0003260000000200 */
        /* <DEDUP_REMOVED lines=10> */
[C---:B-1----:R-:W-:Y:S03]  /*8200*/  LEA R60, P0, R62.reuse, R54, 0x5 ;  /* 0x000000363e3c7211 */ /* 0x042fe600078028ff */
[----:B------:R-:W-:Y:S01]  /*8210*/  HMMA.16816.F32 R16, R24, R30, R16 ;  /* 0x0000001e1810723c */ /* 0x000fe20000001810 */
[----:B------:R-:W1:Y:S03]  /*8220*/  LDSM.16.M88.4 R24, [R59+0x6000] ;  /* 0x006000003b18783b */ /* 0x000e660000000200 */
[C---:B------:R-:W-:Y:S01]  /*8230*/  LEA.HI.X.SX32 R61, R62.reuse, R55, 0x5, P0 ;  /* 0x000000373e3d7211 */ /* 0x040fe200000f2eff */
[----:B------:R-:W-:Y:S03]  /*8240*/  LDSM.16.MT88.4 R28, [R57+0x7c00] ;  /* 0x007c0000391c783b */ /* 0x000fe60000004200 */
[-C--:B---3--:R-:W-:Y:S08]  /*8250*/  HMMA.16816.F32 R4, R36, R40.reuse, R4 ;  /* 0x000000282404723c */ /* 0x088ff00000001804 */
[C---:B----4-:R-:W-:Y:S04]  /*8260*/  HMMA.16816.F32 R8, R20.reuse, R40, R8 ;  /* 0x000000281408723c */ /* 0x050fe80000001808 */
[C---:B------:R-:W-:Y:S04]  /*8270*/  LEA R40, P0, R62.reuse, R60, 0x5 ;  /* 0x0000003c3e287211 */ /* 0x040fe800078028ff */
[-C--:B------:R-:W-:Y:S01]  /*8280*/  HMMA.16816.F32 R12, R20, R42.reuse, R12 ;  /* 0x0000002a140c723c */ /* 0x080fe2000000180c */
[----:B------:R-:W3:Y:S02]  /*8290*/  LDSM.16.M88.4 R20, [R58+0x4000] ;  /* 0x004000003a14783b */ /* 0x000ee40000000200 */
[C---:B------:R-:W-:Y:S02]  /*82a0*/  LEA.HI.X.SX32 R41, R62.reuse, R61, 0x5, P0 ;  /* 0x0000003d3e297211 */ /* 0x040fe400000f2eff */
[C---:B------:R-:W-:Y:S03]  /*82b0*/  LEA R64, P0, R62.reuse, R40, 0x5 ;  /* 0x000000283e407211 */ /* 0x040fe600078028ff */
[----:B------:R-:W-:Y:S01]  /*82c0*/  HMMA.16816.F32 R16, R36, R42, R16 ;  /* 0x0000002a2410723c */ /* 0x000fe20000001810 */
[----:B------:R-:W4:Y:S03]  /*82d0*/  LDSM.16.M88.4 R36, [R58+0x6000] ;  /* 0x006000003a24783b */ /* 0x000f260000000200 */
[C---:B------:R-:W-:Y:S02]  /*82e0*/  LEA.HI.X.SX32 R65, R62.reuse, R41, 0x5, P0 ;  /* 0x000000293e417211 */ /* 0x040fe400000f2eff */
[C---:B------:R-:W-:Y:S02]  /*82f0*/  LEA R42, P0, R62.reuse, R64, 0x5 ;  /* 0x000000403e2a7211 */ /* 0x040fe400078028ff */
[-C--:B--2---:R-:W-:Y:S05]  /*8300*/  HMMA.16816.F32 R4, R32, R44.reuse, R4 ;  /* 0x0000002c2004723c */ /* 0x084fea0000001804 */
[C---:B------:R-:W-:Y:S03]  /*8310*/  LEA.HI.X.SX32 R43, R62.reuse, R65, 0x5, P0 ;  /* 0x000000413e2b7211 */ /* 0x040fe600000f2eff */
[C---:B-1----:R-:W-:Y:S04]  /*8320*/  HMMA.16816.F32 R8, R24.reuse, R44, R8 ;  /* 0x0000002c1808723c */ /* 0x042fe80000001808 */
        /* <DEDUP_REMOVED lines=10> */
[-C--:B---3--:R-:W-:Y:S01]  /*83d0*/  HMMA.16816.F32 R4, R20, R28.reuse, R4 ;  /* 0x0000001c1404723c */ /* 0x088fe20000001804 */
[----:B------:R-:W5:Y:S04]  /*83e0*/  @P4 LDG.E R189, desc[UR28][R24.64+-0x1e0] ;  /* 0xfffe201c18bd4981 */ /* 0x000f68000c1e1900 */
[----:B------:R-:W5:Y:S01]  /*83f0*/  @P4 LDG.E R188, desc[UR28][R24.64+-0x100] ;  /* 0xffff001c18bc4981 */ /* 0x000f62000c1e1900 */
[C---:B------:R-:W-:Y:S02]  /*8400*/  LEA.HI.X.SX32 R47, R62.reuse, R67, 0x5, P0 ;  /* 0x000000433e2f7211 */ /* 0x040fe400000f2eff */
[C---:B----4-:R-:W-:Y:S01]  /*8410*/  HMMA.16816.F32 R8, R36.reuse, R28, R8 ;  /* 0x0000001c2408723c */ /* 0x050fe20000001808 */
        /* <DEDUP_REMOVED lines=38> */
[----:B------:R-:W-:Y:S07]  /*8680*/  LDSM.16.MT88.4 R8, [R170+0xc00] ;  /* 0x000c0000aa08783b */ /* 0x000fee0000004200 */
[----:B------:R-:W-:Y:S01]  /*8690*/  HMMA.16816.F32 R96, R4, R22, R96 ;  /* 0x000000160460723c */ /* 0x000fe20000001860 */
[----:B------:R-:W2:Y:S04]  /*86a0*/  LDSM.16.MT88.4 R4, [R100+UR4+0x9800] ;  /* 0x009800046404783b */ /* 0x000ea80008004200 */
[----:B------:R-:W3:Y:S03]  /*86b0*/  LDSM.16.MT88.4 R20, [R100+UR4+0xd800] ;  /* 0x00d800046414783b */ /* 0x000ee60008004200 */
        /* <DEDUP_REMOVED lines=12> */
[----:B------:R-:W4:Y:S04]  /*8780*/  LDSM.16.MT88.4 R16, [R170+0x1400] ;  /* 0x00140000aa10783b */ /* 0x000f280000004200 */
[----:B------:R-:W4:Y:S03]  /*8790*/  LDSM.16.MT88.4 R36, [R100+UR4+0xe800] ;  /* 0x00e800046424783b */ /* 0x000f260008004200 */
        /* <DEDUP_REMOVED lines=61> */
[----:B------:R-:W-:Y:S01]  /*8b70*/  SHF.L.U32 R4, R0, 0x1, RZ ;  /* 0x0000000100047819 */ /* 0x000fe200000006ff */
[----:B------:R-:W-:Y:S01]  /*8b80*/  FMUL.FTZ R95, R95, UR4 ;  /* 0x000000045f5f7c20 */ /* 0x000fe20008410000 */
[----:B------:R-:W-:Y:S01]  /*8b90*/  LOP3.LUT R7, R2, 0x600, RZ, 0xc0, !PT ;  /* 0x0000060002077812 */ /* 0x000fe200078ec0ff */
[----:B---3--:R-:W-:Y:S01]  /*8ba0*/  FMUL.FTZ R68, R68, UR5 ;  /* 0x0000000544447c20 */ /* 0x008fe20008410000 */
[----:B------:R-:W-:Y:S01]  /*8bb0*/  LOP3.LUT R9, R5, 0xc0, RZ, 0xc0, !PT ;  /* 0x000000c005097812 */ /* 0x000fe200078ec0ff */
[----:B------:R-:W-:Y:S01]  /*8bc0*/  FMUL.FTZ R69, R69, UR5 ;  /* 0x0000000545457c20 */ /* 0x000fe20008410000 */
[----:B------:R-:W-:Y:S01]  /*8bd0*/  LOP3.LUT R4, R7, 0x6, R4, 0xf8, !PT ;  /* 0x0000000607047812 */ /* 0x000fe200078ef804 */
[----:B------:R-:W-:Y:S01]  /*8be0*/  FMUL.FTZ R70, R70, UR5 ;  /* 0x0000000546467c20 */ /* 0x000fe20008410000 */
[--C-:B------:R-:W-:Y:S01]  /*8bf0*/  SHF.R.U32.HI R2, RZ, 0x4, R0.reuse ;  /* 0x00000004ff027819 */ /* 0x100fe20000011600 */
[----:B------:R-:W-:Y:S01]  /*8c00*/  FMUL.FTZ R71, R71, UR5 ;  /* 0x0000000547477c20 */ /* 0x000fe20008410000 */
[----:B------:R-:W-:Y:S01]  /*8c10*/  LOP3.LUT R9, R9, 0x18, R0, 0xf8, !PT ;  /* 0x0000001809097812 */ /* 0x000fe200078ef800 */
[----:B------:R-:W-:Y:S01]  /*8c20*/  FMUL.FTZ R80, R80, UR5 ;  /* 0x0000000550507c20 */ /* 0x000fe20008410000 */
[----:B------:R-:W-:Y:S01]  /*8c30*/  LOP3.LUT R4, R4, 0x20, R5, 0xf8, !PT ;  /* 0x0000002004047812 */ /* 0x000fe200078ef805 */
[----:B------:R-:W-:Y:S01]  /*8c40*/  FMUL.FTZ R81, R81, UR5 ;  /* 0x0000000551517c20 */ /* 0x000fe20008410000 */
[----:B------:R-:W-:Y:S01]  /*8c50*/  LOP3.LUT R9, R9, 0x8, R2, 0x78, !PT ;  /* 0x0000000809097812 */ /* 0x000fe200078e7802 */
[----:B------:R-:W-:Y:S01]  /*8c60*/  FMUL.FTZ R82, R82, UR5 ;  /* 0x0000000552527c20 */ /* 0x000fe20008410000 */
[----:B------:R-:W-:Y:S01]  /*8c70*/  LOP3.LUT R7, R56, 0x40, RZ, 0xc0, !PT ;  /* 0x0000004038077812 */ /* 0x000fe200078ec0ff */
[----:B------:R-:W-:Y:S01]  /*8c80*/  FMUL.FTZ R83, R83, UR5 ;  /* 0x0000000553537c20 */ /* 0x000fe20008410000 */
[----:B------:R-:W-:Y:S01]  /*8c90*/  LOP3.LUT R4, R4, R9, RZ, 0xfc, !PT ;  /* 0x0000000904047212 */ /* 0x000fe200078efcff */
[----:B------:R-:W-:Y:S01]  /*8ca0*/  FMUL.FTZ R72, R72, UR5 ;  /* 0x0000000548487c20 */ /* 0x000fe20008410000 */
[----:B------:R-:W-:Y:S01]  /*8cb0*/  F2FP.F16.F32.PACK_AB R84, R85, R84 ;  /* 0x000000545554723e */ /* 0x000fe200000000ff */
[----:B------:R-:W-:Y:S01]  /*8cc0*/  FMUL.FTZ R73, R73, UR5 ;  /* 0x0000000549497c20 */ /* 0x000fe20008410000 */
[----:B------:R-:W-:Y:S01]  /*8cd0*/  LEA R5, R4, UR20, 0x1 ;  /* 0x0000001404057c11 */ /* 0x000fe2000f8e08ff */
[----:B------:R-:W-:Y:S01]  /*8ce0*/  BAR.SYNC.DEFER_BLOCKING 0x0 ;  /* 0x0000000000007b1d */ /* 0x000fe20000010000 */
[----:B------:R-:W-:Y:S01]  /*8cf0*/  F2FP.F16.F32.PACK_AB R86, R87, R86 ;  /* 0x000000565756723e */ /* 0x000fe200000000ff */
[----:B------:R-:W-:Y:S01]  /*8d00*/  FMUL.FTZ R74, R74, UR5 ;  /* 0x000000054a4a7c20 */ /* 0x000fe20008410000 */
[----:B------:R-:W-:Y:S01]  /*8d10*/  IADD3 R2, PT, PT, R5, 0x6000, RZ ;  /* 0x0000600005027810 */ /* 0x000fe20007ffe0ff */
[----:B------:R-:W-:Y:S01]  /*8d20*/  FMUL.FTZ R75, R75, UR5 ;  /* 0x000000054b4b7c20 */ /* 0x000fe20008410000 */
[----:B------:R-:W-:Y:S01]  /*8d30*/  F2FP.F16.F32.PACK_AB R96, R97, R96 ;  /* 0x000000606160723e */ /* 0x000fe200000000ff */
[----:B------:R-:W-:Y:S01]  /*8d40*/  FMUL.FTZ R76, R76, UR5 ;  /* 0x000000054c4c7c20 */ /* 0x000fe20008410000 */
[----:B------:R-:W-:Y:S01]  /*8d50*/  F2FP.F16.F32.PACK_AB R98, R99, R98 ;  /* 0x000000626362723e */ /* 0x000fe200000000ff */
[----:B------:R-:W-:Y:S01]  /*8d60*/  FMUL.FTZ R77, R77, UR5 ;  /* 0x000000054d4d7c20 */ /* 0x000fe20008410000 */
[----:B------:R-:W-:Y:S01]  /*8d70*/  IADD3 R7, PT, PT, R2, -R7, RZ ;  /* 0x8000000702077210 */ /* 0x000fe20007ffe0ff */
[----:B------:R-:W-:Y:S01]  /*8d80*/  FMUL.FTZ R78, R78, UR5 ;  /* 0x000000054e4e7c20 */ /* 0x000fe20008410000 */
[----:B------:R-:W-:Y:S01]  /*8d90*/  FMUL.FTZ R79, R79, UR5 ;  /* 0x000000054f4f7c20 */ /* 0x000fe20008410000 */
[----:B------:R-:W-:-:S02]  /*8da0*/  F2FP.F16.F32.PACK_AB R88, R89, R88 ;  /* 0x000000585958723e */ /* 0x000fc400000000ff */
        /* <DEDUP_REMOVED lines=13> */
[----:B------:R-:W-:-:S03]  /*8e80*/  F2FP.F16.F32.PACK_AB R78, R79, R78 ;  /* 0x0000004e4f4e723e */ /* 0x000fc600000000ff */
        /* <DEDUP_REMOVED lines=24> */
.L_x_430:
[----:B------:R-:W2:Y:S01]  /*9010*/  LDCU.64 UR6, c[0x0][0x5c0] ;  /* 0x0000b800ff0677ac */ /* 0x000ea20008000a00 */
[----:B------:R-:W-:-:S05]  /*9020*/  IADD3 R14, PT, PT, R193, R194, RZ ;  /* 0x000000c2c10e7210 */ /* 0x000fca0007ffe0ff */
[C---:B--2---:R-:W-:Y:S02]  /*9030*/  IMAD R12, R14.reuse, UR7, RZ ;  /* 0x000000070e0c7c24 */ /* 0x044fe4000f8e02ff */
[----:B------:R-:W-:-:S05]  /*9040*/  IMAD.WIDE.U32 R14, R14, UR6, RZ ;  /* 0x000000060e0e7c25 */ /* 0x000fca000f8e00ff */
[----:B------:R-:W-:Y:S02]  /*9050*/  IADD3 R12, PT, PT, R15, R12, RZ ;  /* 0x0000000c0f0c7210 */ /* 0x000fe40007ffe0ff */
.L_x_431:
        /* <DEDUP_REMOVED lines=11> */
.L_x_432:
[----:B------:R-:W2:Y:S01]  /*9110*/  LDCU.64 UR4, c[0x0][0x5c8] ;  /* 0x0000b900ff0477ac */ /* 0x000ea20008000a00 */
[----:B------:R-:W-:-:S05]  /*9120*/  IADD3 R16, PT, PT, R193, R194, RZ ;  /* 0x000000c2c1107210 */ /* 0x000fca0007ffe0ff */
[C---:B--2---:R-:W-:Y:S02]  /*9130*/  IMAD R2, R16.reuse, UR5, RZ ;  /* 0x0000000510027c24 */ /* 0x044fe4000f8e02ff */
[----:B------:R-:W-:-:S05]  /*9140*/  IMAD.WIDE.U32 R16, R16, UR4, RZ ;  /* 0x0000000410107c25 */ /* 0x000fca000f8e00ff */
[----:B------:R-:W-:-:S07]  /*9150*/  IADD3 R2, PT, PT, R17, R2, RZ ;  /* 0x0000000211027210 */ /* 0x000fce0007ffe0ff */
.L_x_433:
[----:B------:R-:W-:Y:S01]  /*9160*/  BAR.SYNC.DEFER_BLOCKING 0x0 ;  /* 0x0000000000007b1d */ /* 0x000fe20000010000 */
[----:B------:R-:W-:Y:S01]  /*9170*/  USHF.L.U32 UR14, UR25, 0x7, URZ ;  /* 0x00000007190e7899 */ /* 0x000fe200080006ff */
[----:B------:R-:W-:Y:S01]  /*9180*/  LEA.HI R13, R3, 0x40, RZ, 0x1e ;  /* 0x00000040030d7811 */ /* 0x000fe200078ff0ff */
[----:B------:R-:W-:Y:S01]  /*9190*/  IMAD.U32 R18, RZ, RZ, UR4 ;  /* 0x00000004ff127e24 */ /* 0x000fe2000f8e00ff */
[----:B------:R-:W-:Y:S01]  /*91a0*/  SHF.R.U32.HI R0, RZ, 0x2, R0 ;  /* 0x00000002ff007819 */ /* 0x000fe20000011600 */
[----:B------:R-:W-:-:S03]  /*91b0*/  UIMAD.WIDE.U32 UR16, UR14, UR6, URZ ;  /* 0x000000060e1072a5 */ /* 0x000fc6000f8e00ff */
[----:B-1----:R-:W1:Y:S01]  /*91c0*/  LDC.64 R4, c[0x0][0x5d8] ;  /* 0x00017600ff047b82 */ /* 0x002e620000000a00 */
[----:B------:R-:W2:Y:S01]  /*91d0*/  LDCU UR12, c[0x0][0x440] ;  /* 0x00008800ff0c77ac */ /* 0x000ea20008000800 */
[----:B------:R-:W-:Y:S01]  /*91e0*/  IMAD.MOV.U32 R199, RZ, RZ, RZ ;  /* 0x000000ffffc77224 */ /* 0x000fe200078e00ff */
[----:B------:R-:W-:Y:S01]  /*91f0*/  BSSY.RECONVERGENT B0, `(.L_x_434) ;  /* 0x000001f000007945 */ /* 0x000fe20003800200 */
[----:B------:R-:W-:Y:S01]  /*9200*/  USHF.R.S32.HI UR15, URZ, 0x1f, UR14 ;  /* 0x0000001fff0f7899 */ /* 0x000fe2000801140e */
[----:B------:R-:W-:Y:S01]  /*9210*/  IMAD.U32 R6, RZ, RZ, UR16 ;  /* 0x00000010ff067e24 */ /* 0x000fe2000f8e00ff */
[----:B------:R-:W-:Y:S01]  /*9220*/  USHF.L.U32 UR16, UR25, 0x7, URZ ;  /* 0x0000000719107899 */ /* 0x000fe200080006ff */
[----:B------:R-:W-:Y:S01]  /*9230*/  IMAD.U32 R7, RZ, RZ, UR17 ;  /* 0x00000011ff077e24 */ /* 0x000fe2000f8e00ff */
[----:B------:R-:W-:Y:S01]  /*9240*/  UIMAD UR13, UR15, UR6, URZ ;  /* 0x000000060f0d72a4 */ /* 0x000fe2000f8e02ff */
[----:B------:R-:W-:Y:S01]  /*9250*/  IMAD.WIDE.U32 R18, R18, UR14, R198 ;  /* 0x0000000e12127c25 */ /* 0x000fe2000f8e00c6 */
[----:B------:R-:W-:Y:S01]  /*9260*/  UIADD3 UR30, UPT, UPT, -UR16, UR30, URZ ;  /* 0x0000001e101e7290 */ /* 0x000fe2000fffe1ff */
[----:B------:R-:W-:Y:S01]  /*9270*/  LOP3.LUT R21, R6, 0x18, R177, 0xf8, !PT ;  /* 0x0000001806157812 */ /* 0x000fe200078ef8b1 */
[----:B------:R-:W-:Y:S01]  /*9280*/  UIMAD UR13, UR14, UR7, UR13 ;  /* 0x000000070e0d72a4 */ /* 0x000fe2000f8e020d */
[----:B------:R-:W3:Y:S02]  /*9290*/  LDC.64 R6, c[0x0][0x5e0] ;  /* 0x00017800ff067b82 */ /* 0x000ee40000000a00 */
[----:B------:R-:W-:Y:S01]  /*92a0*/  IADD3 R20, P0, PT, R14, R21, RZ ;  /* 0x000000150e147210 */ /* 0x000fe20007f1e0ff */
[----:B------:R4:W3:Y:S01]  /*92b0*/  LDS.128 R8, [R63+0x7000] ;  /* 0x007000003f087984 */ /* 0x0008e20000000c00 */
[----:B--2---:R-:W-:Y:S01]  /*92c0*/  ISETP.GE.AND P2, PT, R198, UR12, PT ;  /* 0x0000000cc6007c0c */ /* 0x004fe2000bf46270 */
[----:B------:R-:W-:-:S03]  /*92d0*/  IMAD.U32 R3, RZ, RZ, UR13 ;  /* 0x0000000dff037e24 */ /* 0x000fc6000f8e00ff */
[----:B------:R-:W-:Y:S02]  /*92e0*/  ISETP.GE.OR P1, PT, R13, UR30, P2 ;  /* 0x0000001e0d007c0c */ /* 0x000fe40009726670 */
[----:B------:R-:W-:Y:S02]  /*92f0*/  ISETP.GE.OR P2, PT, R0, UR30, P2 ;  /* 0x0000001e00007c0c */ /* 0x000fe40009746670 */
[----:B------:R-:W-:Y:S02]  /*9300*/  IADD3.X R21, PT, PT, R12, UR17, R3, P0, !PT ;  /* 0x000000110c157c10 */ /* 0x000fe400087fe403 */
[----:B------:R-:W-:Y:S01]  /*9310*/  IADD3 R3, P0, PT, R0, 0x40, RZ ;  /* 0x0000004000037810 */ /* 0x000fe20007f1e0ff */
[----:B-1----:R-:W-:-:S04]  /*9320*/  IMAD.WIDE.U32 R20, R4, UR21, R20 ;  /* 0x0000001504147c25 */ /* 0x002fc8000f8e0014 */
[----:B------:R-:W-:Y:S02]  /*9330*/  IMAD.X R17, RZ, RZ, RZ, P0 ;  /* 0x000000ffff117224 */ /* 0x000fe400000e06ff */
[----:B------:R-:W-:Y:S02]  /*9340*/  IMAD R5, R5, UR21, R21 ;  /* 0x0000001505057c24 */ /* 0x000fe4000f8e0215 */
[----:B----4-:R-:W-:Y:S05]  /*9350*/  @P2 BRA `(.L_x_435) ;  /* 0x0000000000202947 */ /* 0x010fea0003800000 */
[----:B------:R-:W1:Y:S01]  /*9360*/  LDS.128 R12, [R63+0x6000] ;  /* 0x006000003f0c7984 */ /* 0x000e620000000c00 */
[----:B------:R-:W2:Y:S01]  /*9370*/  LDCU.64 UR12, c[0x0][0x560] ;  /* 0x0000ac00ff0c77ac */ /* 0x000ea20008000a00 */
[----:B------:R-:W-:-:S05]  /*9380*/  MOV R4, R20 ;  /* 0x0000001400047202 */ /* 0x000fca0000000f00 */
[----:B------:R-:W-:-:S04]  /*9390*/  IMAD.WIDE.U32 R24, R0, UR6, R4 ;  /* 0x0000000600187c25 */ /* 0x000fc8000f8e0004 */
[----:B------:R-:W-:Y:S01]  /*93a0*/  IMAD R4, R0, UR7, R25 ;  /* 0x0000000700047c24 */ /* 0x000fe2000f8e0219 */
[----:B--2---:R-:W-:-:S04]  /*93b0*/  LEA R22, P0, R24, UR12, 0x1 ;  /* 0x0000000c18167c11 */ /* 0x004fc8000f8008ff */
[----:B------:R-:W-:-:S05]  /*93c0*/  LEA.HI.X R23, R24, UR13, R4, 0x1, P0 ;  /* 0x0000000d18177c11 */ /* 0x000fca00080f0c04 */
[----:B-1----:R1:W-:Y:S04]  /*93d0*/  STG.E.128 desc[UR28][R22.64], R12 ;  /* 0x0000000c16007986 */ /* 0x0023e8000c101d1c */
.L_x_435:
[----:B------:R-:W-:Y:S05]  /*93e0*/  BSYNC.RECONVERGENT B0 ;  /* 0x0000000000007941 */ /* 0x000fea0003800200 */
.L_x_434:
[----:B------:R-:W-:Y:S04]  /*93f0*/  BSSY.RECONVERGENT B0, `(.L_x_436) ;  /* 0x000000c000007945 */ /* 0x000fe80003800200 */
[----:B------:R-:W-:Y:S05]  /*9400*/  @P1 BRA `(.L_x_437) ;  /* 0x0000000000281947 */ /* 0x000fea0003800000 */
[----:B------:R-:W2:Y:S01]  /*9410*/  LDCU.64 UR12, c[0x0][0x560] ;  /* 0x0000ac00ff0c77ac */ /* 0x000ea20008000a00 */
[----:B-1----:R-:W-:Y:S01]  /*9420*/  MOV R12, R20 ;  /* 0x00000014000c7202 */ /* 0x002fe20000000f00 */
        /* <DEDUP_REMOVED lines=8> */
.L_x_437:
[----:B------:R-:W-:Y:S05]  /*94b0*/  BSYNC.RECONVERGENT B0 ;  /* 0x0000000000007941 */ /* 0x000fea0003800200 */
.L_x_436:
[----:B--23--:R-:W2:Y:S01]  /*94c0*/  LDS.128 R8, [R63+0x8000] ;  /* 0x008000003f087984 */ /* 0x00cea20000000c00 */
[----:B------:R-:W-:Y:S01]  /*94d0*/  UIMAD UR15, UR15, UR4, URZ ;  /* 0x000000040f0f72a4 */ /* 0x000fe2000f8e02ff */
[----:B------:R-:W-:Y:S01]  /*94e0*/  IADD3 R18, P0, PT, R16, R18, RZ ;  /* 0x0000001210127210 */ /* 0x000fe20007f1e0ff */
[----:B------:R-:W3:Y:S01]  /*94f0*/  @!P2 LDC.64 R4, c[0x0][0x568] ;  /* 0x00015a00ff04ab82 */ /* 0x000ee20000000a00 */
[----:B-1----:R1:W4:Y:S01]  /*9500*/  LDS.128 R12, [R63+0x9000] ;  /* 0x009000003f0c7984 */ /* 0x0023220000000c00 */
[----:B------:R-:W-:-:S06]  /*9510*/  UIMAD UR15, UR14, UR5, UR15 ;  /* 0x000000050e0f72a4 */ /* 0x000fcc000f8e020f */
[----:B------:R-:W-:-:S03]  /*9520*/  IADD3.X R19, PT, PT, R2, UR15, R19, P0, !PT ;  /* 0x0000000f02137c10 */ /* 0x000fc600087fe413 */
[----:B------:R-:W-:-:S04]  /*9530*/  IMAD.WIDE.U32 R18, R6, UR21, R18 ;  /* 0x0000001506127c25 */ /* 0x000fc8000f8e0012 */
[----:B------:R-:W-:Y:S01]  /*9540*/  IMAD R7, R7, UR21, R19 ;  /* 0x0000001507077c24 */ /* 0x000fe2000f8e0213 */
[----:B------:R-:W-:-:S05]  /*9550*/  @!P2 MOV R6, R18 ;  /* 0x000000120006a202 */ /* 0x000fca0000000f00 */
[----:B------:R-:W-:-:S04]  /*9560*/  @!P2 IMAD.WIDE.U32 R20, R0, UR4, R6 ;  /* 0x000000040014ac25 */ /* 0x000fc8000f8e0006 */
[----:B------:R-:W-:Y:S01]  /*9570*/  @!P2 IMAD R0, R0, UR5, R21 ;  /* 0x000000050000ac24 */ /* 0x000fe2000f8e0215 */
[----:B---3--:R-:W-:-:S04]  /*9580*/  @!P2 LEA R4, P0, R20, R4, 0x1 ;  /* 0x000000041404a211 */ /* 0x008fc800078008ff */
[----:B------:R-:W-:-:S05]  /*9590*/  @!P2 LEA.HI.X R5, R20, R5, R0, 0x1, P0 ;  /* 0x000000051405a211 */ /* 0x000fca00000f0c00 */
[----:B--2---:R1:W-:Y:S01]  /*95a0*/  @!P2 STG.E.128 desc[UR28][R4.64], R8 ;  /* 0x000000080400a986 */ /* 0x0043e2000c101d1c */
[----:B----4-:R-:W-:Y:S05]  /*95b0*/  @P1 BRA `(.L_x_402) ;  /* 0x0000000000281947 */ /* 0x010fea0003800000 */
        /* <DEDUP_REMOVED lines=9> */
[----:B------:R2:W-:Y:S04]  /*9650*/  STG.E.128 desc[UR28][R2.64], R12 ;  /* 0x0000000c02007986 */ /* 0x0005e8000c101d1c */
.L_x_402:
[----:B------:R-:W-:Y:S05]  /*9660*/  BSYNC.RECONVERGENT B1 ;  /* 0x0000000000017941 */ /* 0x000fea0003800200 */
.L_x_384:
[----:B------:R-:W3:Y:S01]  /*9670*/  LDCU UR5, c[0x0][0x438] ;  /* 0x00008700ff0577ac */ /* 0x000ee20008000800 */
[----:B------:R-:W1:Y:S01]  /*9680*/  LDC R0, c[0x0][0x438] ;  /* 0x00010e00ff007b82 */ /* 0x000e620000000800 */
[----:B------:R-:W4:Y:S01]  /*9690*/  LDCU UR6, c[0x0][0x370] ;  /* 0x00006e00ff0677ac */ /* 0x000f220008000800 */
[----:B---3--:R-:W-:-:S04]  /*96a0*/  UIADD3 UR5, UPT, UPT, UR5, 0x7f, URZ ;  /* 0x0000007f05057890 */ /* 0x008fc8000fffe0ff */
[----:B------:R-:W-:Y:S02]  /*96b0*/  USHF.R.S32.HI UR4, URZ, 0x1f, UR5 ;  /* 0x0000001fff047899 */ /* 0x000fe40008011405 */
[----:B----4-:R-:W-:Y:S02]  /*96c0*/  UIADD3 UR25, UPT, UPT, UR6, UR25, URZ ;  /* 0x0000001906197290 */ /* 0x010fe4000fffe0ff */
[----:B------:R-:W-:-:S04]  /*96d0*/  ULEA.HI UR4, UR4, UR5, URZ, 0x7 ;  /* 0x0000000504047291 */ /* 0x000fc8000f8f38ff */
[----:B------:R-:W-:-:S04]  /*96e0*/  USHF.R.S32.HI UR4, URZ, 0x7, UR4 ;  /* 0x00000007ff047899 */ /* 0x000fc80008011404 */
[----:B------:R-:W-:-:S09]  /*96f0*/  UISETP.GE.AND UP0, UPT, UR25, UR4, UPT ;  /* 0x000000041900728c */ /* 0x000fd2000bf06270 */
[----:B------:R-:W-:Y:S05]  /*9700*/  BRA.U !UP0, `(.L_x_438) ;  /* 0xffffff6d08287547 */ /* 0x000fea000b83ffff */
[----:B------:R-:W-:Y:S05]  /*9710*/  EXIT ;  /* 0x000000000000794d */ /* 0x000fea0003800000 */
.L_x_439:
        /* <DEDUP_REMOVED lines=14> */
.L_x_1587:


//--------------------- .text._ZN5flash44flash_bwd_dq_dk_dv_loop_seqk_parallel_kernelI23Flash_bwd_kernel_traitsILi32ELi128ELi128ELi8ELi4ELi4ELi4ELb1ELb0EN7cutlass6half_tE19Flash_kernel_traitsILi32ELi128ELi128ELi8ES3_EELb0ELb0ELb0ELb0ELb0ELb0ELb1EEEvNS_16Flash_bwd_paramsE --------------------------
	.section	.text._ZN5flash44flash_bwd_dq_dk_dv_loop_seqk_parallel_kernelI23Flash_bwd_kernel_traitsILi32ELi128ELi128ELi8ELi4ELi4ELi4ELb1ELb0EN7cutlass6half_tE19Flash_kernel_traitsILi32ELi128ELi128ELi8ES3_EELb0ELb0ELb0ELb0ELb0ELb0ELb1EEEvNS_16Flash_bwd_paramsE,"ax",@progbits
	.align	128
        .global         _ZN5flash44flash_bwd_dq_dk_dv_loop_seqk_parallel_kernelI23Flash_bwd_kernel_traitsILi32ELi128ELi128ELi8ELi4ELi4ELi4ELb1ELb0EN7cutlass6half_tE19Flash_kernel_traitsILi32ELi128ELi128ELi8ES3_EELb0ELb0ELb0ELb0ELb0ELb0ELb1EEEvNS_16Flash_bwd_paramsE
        .type           _ZN5flash44flash_bwd_dq_dk_dv_loop_seqk_parallel_kernelI23Flash_bwd_kernel_traitsILi32ELi128ELi128ELi8ELi4ELi4ELi4ELb1ELb0EN7cutlass6half_tE19Flash_kernel_traitsILi32ELi128ELi128ELi8ES3_EELb0ELb0ELb0ELb0ELb0ELb0ELb1EEEvNS_16Flash_bwd_paramsE,@function
        .size           _ZN5flash44flash_bwd_dq_dk_dv_loop_seqk_parallel_kernelI23Flash_bwd_kernel_traitsILi32ELi128ELi128ELi8ELi4ELi4ELi4ELb1ELb0EN7cutlass6half_tE19Flash_kernel_traitsILi32ELi128ELi128ELi8ES3_EELb0ELb0ELb0ELb0ELb0ELb0ELb1EEEvNS_16Flash_bwd_paramsE,(.L_x_1588 - _ZN5flash44flash_bwd_dq_dk_dv_loop_seqk_parallel_kernelI23Flash_bwd_kernel_traitsILi32ELi128ELi128ELi8ELi4ELi4ELi4ELb1ELb0EN7cutlass6half_tE19Flash_kernel_traitsILi32ELi128ELi128ELi8ES3_EELb0ELb0ELb0ELb0ELb0ELb0ELb1EEEvNS_16Flash_bwd_paramsE)
        .other          _ZN5flash44flash_bwd_dq_dk_dv_loop_seqk_parallel_kernelI23Flash_bwd_kernel_traitsILi32ELi128ELi128ELi8ELi4ELi4ELi4ELb1ELb0EN7cutlass6half_tE19Flash_kernel_traitsILi32ELi128ELi128ELi8ES3_EELb0ELb0ELb0ELb0ELb0ELb0ELb1EEEvNS_16Flash_bwd_paramsE,@"STO_CUDA_ENTRY STV_DEFAULT"
_ZN5flash44flash_bwd_dq_dk_dv_loop_seqk_parallel_kernelI23Flash_bwd_kernel_traitsILi32ELi128ELi128ELi8ELi4ELi4ELi4ELb1ELb0EN7cutlass6half_tE19Flash_kernel_traitsILi32ELi128ELi128ELi8ES3_EELb0ELb0ELb0ELb0ELb0ELb0ELb1EEEvNS_16Flash_bwd_paramsE:
.text._ZN5flash44flash_bwd_dq_dk_dv_loop_seqk_parallel_kernelI23Flash_bwd_kernel_traitsILi32ELi128ELi128ELi8ELi4ELi4ELi4ELb1ELb0EN7cutlass6half_tE19Flash_kernel_traitsILi32ELi128ELi128ELi8ES3_EELb0ELb0ELb0ELb0ELb0ELb0ELb1EEEvNS_16Flash_bwd_paramsE:
        /* <DEDUP_REMOVED lines=41> */
.L_x_495:
[----:B------:R-:W3:Y:S01]  /*0290*/  LDC.64 R2, c[0x0][0x470] ;  /* 0x00011c00ff027b82 */ /* 0x000ee20000000a00 */
[----:B------:R-:W5:Y:S01]  /*02a0*/  LDCU.64 UR8, c[0x0][0x478] ;  /* 0x00008f00ff0877ac */ /* 0x000f620008000a00 */
[----:B------:R-:W-:Y:S01]  /*02b0*/  IMAD.U32 R0, RZ, RZ, UR40 ;  /* 0x00000028ff007e24 */ /* 0x000fe2000f8e00ff */
[----:B------:R-:W-:-:S05]  /*02c0*/  PLOP3.LUT P2, PT, PT, PT, UP6, 0x80, 0x8 ;  /* 0x000000000008781c */ /* 0x000fca0003f4f068 */
[----:B----4-:R-:W4:Y:S08]  /*02d0*/  LDC.U8 R7, c[0x0][0x532] ;  /* 0x00014c80ff077b82 */ /* 0x010f300000000000 */
        /* <DEDUP_REMOVED lines=49> */
.L_x_440:
        /* <DEDUP_REMOVED lines=37> */
.L_x_442:
[----:B------:R-:W2:Y:S01]  /*0840*/  LDCU.64 UR16, c[0x0][0x3b8] ;  /* 0x00007700ff1077ac */ /* 0x000ea20008000a00 */
[----:B------:R-:W-:-:S05]  /*0850*/  IADD3 R2, PT, PT, R30, UR36, RZ ;  /* 0x000000241e027c10 */ /* 0x000fca000fffe0ff */
[C---:B--2---:R-:W-:Y:S02]  /*0860*/  IMAD R0, R2.reuse, UR17, RZ ;  /* 0x0000001102007c24 */ /* 0x044fe4000f8e02ff */
[----:B------:R-:W-:-:S05]  /*0870*/  IMAD.WIDE.U32 R2, R2, UR16, RZ ;  /* 0x0000001002027c25 */ /* 0x000fca000f8e00ff */
[----:B------:R-:W-:Y:S02]  /*0880*/  IADD3 R22, PT, PT, R3, R0, RZ ;  /* 0x0000000003167210 */ /* 0x000fe40007ffe0ff */
[----:B------:R-:W-:-:S07]  /*0890*/  MOV R21, R2 ;  /* 0x0000000200157202 */ /* 0x000fce0000000f00 */
.L_x_443:
[----:B------:R-:W2:Y:S01]  /*08a0*/  LDC R5, c[0x0][0x3e8] ;  /* 0x0000fa00ff057b82 */ /* 0x000ea20000000800 */
[----:B------:R-:W3:Y:S01]  /*08b0*/  S2R R6, SR_CTAID.Z ;  /* 0x0000000000067919 */ /* 0x000ee20000002700 */
[----:B------:R-:W-:Y:S01]  /*08c0*/  USHF.R.S32.HI UR5, URZ, 0x1f, UR29 ;  /* 0x0000001fff057899 */ /* 0x000fe2000801141d */
[----:B--2---:R-:W-:-:S05]  /*08d0*/  IABS R0, R5 ;  /* 0x0000000500007213 */ /* 0x004fca0000000000 */
[----:B------:R-:W-:-:S04]  /*08e0*/  IMAD.MOV.U32 R4, RZ, RZ, R0 ;  /* 0x000000ffff047224 */ /* 0x000fc800078e0000 */
[----:B------:R-:W2:Y:S01]  /*08f0*/  I2F.RP R2, R4 ;  /* 0x0000000400027306 */ /* 0x000ea20000209400 */
[----:B---3--:R-:W-:-:S07]  /*0900*/  IABS R6, R6 ;  /* 0x0000000600067213 */ /* 0x008fce0000000000 */
[----:B--2---:R-:W2:Y:S02]  /*0910*/  MUFU.RCP R2, R2 ;  /* 0x0000000200027308 */ /* 0x004ea40000001000 */
[----:B--2---:R-:W-:-:S06]  /*0920*/  VIADD R2, R2, 0xffffffe ;  /* 0x0ffffffe02027836 */ /* 0x004fcc0000000000 */
[----:B------:R-:W2:Y:S02]  /*0930*/  F2I.FTZ.U32.TRUNC.NTZ R3, R2 ;  /* 0x0000000200037305 */ /* 0x000ea4000021f000 */
[----:B--2---:R-:W-:Y:S01]  /*0940*/  IADD3 R0, PT, PT, RZ, -R3, RZ ;  /* 0x80000003ff007210 */ /* 0x004fe20007ffe0ff */
[----:B------:R-:W-:-:S04]  /*0950*/  IMAD.MOV.U32 R2, RZ, RZ, RZ ;  /* 0x000000ffff027224 */ /* 0x000fc800078e00ff */
[----:B------:R-:W-:-:S04]  /*0960*/  IMAD R0, R0, R4, RZ ;  /* 0x0000000400007224 */ /* 0x000fc800078e02ff */
[----:B------:R-:W-:-:S04]  /*0970*/  IMAD.HI.U32 R0, R3, R0, R2 ;  /* 0x0000000003007227 */ /* 0x000fc800078e0002 */
[----:B------:R-:W-:-:S04]  /*0980*/  IMAD.MOV.U32 R3, RZ, RZ, R6 ;  /* 0x000000ffff037224 */ /* 0x000fc800078e0006 */
[----:B------:R-:W-:-:S05]  /*0990*/  IMAD.HI.U32 R0, R0, R3, RZ ;  /* 0x0000000300007227 */ /* 0x000fca00078e00ff */
[----:B------:R-:W-:-:S05]  /*09a0*/  IADD3 R2, PT, PT, -R0, RZ, RZ ;  /* 0x000000ff00027210 */ /* 0x000fca0007ffe1ff */
[----:B------:R-:W-:-:S05]  /*09b0*/  IMAD R2, R4, R2, R3 ;  /* 0x0000000204027224 */ /* 0x000fca00078e0203 */
[----:B------:R-:W-:-:S13]  /*09c0*/  ISETP.GT.U32.AND P1, PT, R4, R2, PT ;  /* 0x000000020400720c */ /* 0x000fda0003f24070 */
[----:B------:R-:W-:Y:S02]  /*09d0*/  @!P1 IMAD.IADD R2, R2, 0x1, -R4 ;  /* 0x0000000102029824 */ /* 0x000fe400078e0a04 */
        /* <DEDUP_REMOVED lines=27> */
.L_x_444:
[----:B------:R-:W2:Y:S01]  /*0b90*/  LDCU.64 UR14, c[0x0][0x3c0] ;  /* 0x00007800ff0e77ac */ /* 0x000ea20008000a00 */
[----:B------:R-:W-:-:S05]  /*0ba0*/  IADD3 R0, PT, PT, R30, UR36, RZ ;  /* 0x000000241e007c10 */ /* 0x000fca000fffe0ff */
[C---:B--2---:R-:W-:Y:S02]  /*0bb0*/  IMAD R4, R0.reuse, UR15, RZ ;  /* 0x0000000f00047c24 */ /* 0x044fe4000f8e02ff */
[----:B------:R-:W-:-:S05]  /*0bc0*/  IMAD.WIDE.U32 R2, R0, UR14, RZ ;  /* 0x0000000e00027c25 */ /* 0x000fca000f8e00ff */
[----:B------:R-:W-:Y:S02]  /*0bd0*/  IADD3 R19, PT, PT, R3, R4, RZ ;  /* 0x0000000403137210 */ /* 0x000fe40007ffe0ff */
[----:B------:R-:W-:Y:S02]  /*0be0*/  MOV R18, R2 ;  /* 0x0000000200127202 */ /* 0x000fe40000000f00 */
.L_x_445:
        /* <DEDUP_REMOVED lines=27> */
.L_x_446:
[----:B------:R-:W-:Y:S02]  /*0da0*/  UIMAD.WIDE.U32 UR54, UR52, UR21, URZ ;  /* 0x00000015343672a5 */ /* 0x000fe4000f8e00ff */
[----:B------:R-:W-:-:S04]  /*0db0*/  UIMAD UR48, UR53, UR21, URZ ;  /* 0x00000015353072a4 */ /* 0x000fc8000f8e02ff */
[----:B------:R-:W-:Y:S02]  /*0dc0*/  UIADD3 UR48, UPT, UPT, UR55, UR48, URZ ;  /* 0x0000003037307290 */ /* 0x000fe4000fffe0ff */
.L_x_447:
        /* <DEDUP_REMOVED lines=20> */
.L_x_448:
[----:B------:R-:W2:Y:S01]  /*0f10*/  LDCU UR46, c[0x0][0x434] ;  /* 0x00008680ff2e77ac */ /* 0x000ea20008000800 */
[----:B------:R-:W-:-:S04]  /*0f20*/  UIMAD UR9, UR40, UR22, UR28 ;  /* 0x00000016280972a4 */ /* 0x000fc8000f8e021c */
[----:B--2---:R-:W-:Y:S02]  /*0f30*/  UIMAD UR46, UR9, UR46, URZ ;  /* 0x0000002e092e72a4 */ /* 0x004fe4000f8e02ff */
.L_x_449:
        /* <DEDUP_REMOVED lines=11> */
.L_x_450:
[----:B------:R-:W2:Y:S01]  /*0ff0*/  LDCU UR45, c[0x0][0x444] ;  /* 0x00008880ff2d77ac */ /* 0x000ea20008000800 */
[----:B------:R-:W-:-:S04]  /*1000*/  UIMAD UR8, UR40, UR22, UR28 ;  /* 0x00000016280872a4 */ /* 0x000fc8000f8e021c */
[----:B--2---:R-:W-:-:S12]  /*1010*/  UIMAD UR45, UR8, UR45, URZ ;  /* 0x0000002d082d72a4 */ /* 0x004fd8000f8e02ff */
.L_x_451:
[----:B------:R-:W2:Y:S01]  /*1020*/  S2R R24, SR_TID.X ;  /* 0x0000000000187919 */ /* 0x000ea20000002100 */
[----:B------:R-:W3:Y:S01]  /*1030*/  LDCU.128 UR8, c[0x0][0x590] ;  /* 0x0000b200ff0877ac */ /* 0x000ee20008000c00 */
[----:B------:R-:W4:Y:S01]  /*1040*/  LDC.64 R12, c[0x0][0x3b0] ;  /* 0x0000ec00ff0c7b82 */ /* 0x000f220000000a00 */
[----:B------:R-:W-:Y:S01]  /*1050*/  IMAD.MOV.U32 R11, RZ, RZ, RZ ;  /* 0x000000ffff0b7224 */ /* 0x000fe200078e00ff */
[----:B------:R-:W-:Y:S01]  /*1060*/  ISETP.NE.AND P2, PT, RZ, UR49, PT ;  /* 0x00000031ff007c0c */ /* 0x000fe2000bf45270 */
[----:B------:R-:W-:Y:S01]  /*1070*/  UIMAD UR42, UR22, UR42, URZ ;  /* 0x0000002a162a72a4 */ /* 0x000fe2000f8e02ff */
[----:B------:R-:W-:Y:S01]  /*1080*/  BSSY.RECONVERGENT B1, `(.L_x_441) ;  /* 0x00008b5000017945 */ /* 0x000fe20003800200 */
        /* <DEDUP_REMOVED lines=15> */
[----:B------:R-:W-:-:S03]  /*1180*/  LOP3.LUT R10, R25, 0x18, RZ, 0xc0, !PT ;  /* 0x00000018190a7812 */ /* 0x000fc600078ec0ff */
[----:B------:R-:W-:Y:S01]  /*1190*/  IMAD R8, R9, UR42, R8 ;  /* 0x0000002a09087c24 */ /* 0x000fe2000f8e0208 */
[----:B------:R-:W-:Y:S01]  /*11a0*/  IADD3 R2, P0, PT, R10, UR50, RZ ;  /* 0x000000320a027c10 */ /* 0x000fe2000ff1e0ff */
[----:B------:R-:W-:-:S04]  /*11b0*/  USHF.R.S32.HI UR50, URZ, 0x1f, UR51 ;  /* 0x0000001fff327899 */ /* 0x000fc80008011433 */
[----:B------:R-:W-:Y:S01]  /*11c0*/  IMAD.X R3, RZ, RZ, UR23, P0 ;  /* 0x00000017ff037e24 */ /* 0x000fe200080e06ff */
[----:B------:R-:W2:Y:S01]  /*11d0*/  LDCU.64 UR22, c[0x0][0x3c8] ;  /* 0x00007900ff1677ac */ /* 0x000ea20008000a00 */
[----:B------:R-:W-:Y:S01]  /*11e0*/  IMAD.WIDE.U32 R2, R0, UR18, R2 ;  /* 0x0000001200027c25 */ /* 0x000fe2000f8e0002 */
[----:B------:R-:W-:Y:S01]  /*11f0*/  UIADD3.X UR47, UPT, UPT, UR47, UR48, UR50, UP1, UP0 ;  /* 0x000000302f2f7290 */ /* 0x000fe20008fe0432 */
[----:B------:R-:W5:Y:S02]  /*1200*/  LDCU.64 UR48, c[0x0][0x5e8] ;  /* 0x0000bd00ff3077ac */ /* 0x000f640008000a00 */
[----:B----4-:R-:W-:Y:S01]  /*1210*/  IMAD R0, R12, UR20, RZ ;  /* 0x000000140c007c24 */ /* 0x010fe2000f8e02ff */
[----:B------:R-:W-:Y:S01]  /*1220*/  IADD3 R3, PT, PT, R3, UR21, RZ ;  /* 0x0000001503037c10 */ /* 0x000fe2000fffe0ff */
[----:B------:R-:W4:Y:S02]  /*1230*/  LDCU.64 UR20, c[0x0][0x380] ;  /* 0x00007000ff1477ac */ /* 0x000f240008000a00 */
[----:B------:R-:W-:-:S02]  /*1240*/  IMAD R0, R13, UR18, R0 ;  /* 0x000000120d007c24 */ /* 0x000fc4000f8e0200 */
[----:B------:R-:W-:Y:S01]  /*1250*/  IMAD.WIDE.U32 R4, R4, UR28, R2 ;  /* 0x0000001c04047c25 */ /* 0x000fe2000f8e0002 */
[----:B------:R-:W-:-:S03]  /*1260*/  UISETP.GT.AND UP0, UPT, UR41, URZ, UPT ;  /* 0x000000ff2900728c */ /* 0x000fc6000bf04270 */
[----:B------:R-:W-:-:S04]  /*1270*/  IMAD.WIDE.U32 R2, R12, UR18, R10 ;  /* 0x000000120c027c25 */ /* 0x000fc8000f8e000a */
[----:B------:R-:W-:Y:S01]  /*1280*/  IMAD R7, R6, UR28, R5 ;  /* 0x0000001c06077c24 */ /* 0x000fe2000f8e0205 */
[----:B------:R-:W-:Y:S01]  /*1290*/  IADD3 R2, P0, PT, R2, UR44, RZ ;  /* 0x0000002c02027c10 */ /* 0x000fe2000ff1e0ff */
[----:B--2---:R-:W-:Y:S01]  /*12a0*/  IMAD.U32 R5, RZ, RZ, UR22 ;  /* 0x00000016ff057e24 */ /* 0x004fe2000f8e00ff */
[----:B-----5:R-:W-:Y:S01]  /*12b0*/  UIMAD.WIDE UR48, UR45, 0x4, UR48 ;  /* 0x000000042d3078a5 */ /* 0x020fe2000f8e0230 */
[----:B------:R-:W-:Y:S01]  /*12c0*/  IMAD.MOV.U32 R6, RZ, RZ, R4 ;  /* 0x000000ffff067224 */ /* 0x000fe200078e0004 */
[----:B------:R-:W-:Y:S01]  /*12d0*/  IADD3.X R3, PT, PT, R3, UR19, R0, P0, !PT ;  /* 0x0000001303037c10 */ /* 0x000fe200087fe400 */
[----:B------:R-:W2:Y:S01]  /*12e0*/  LDCU.64 UR18, c[0x0][0x550] ;  /* 0x0000aa00ff1277ac */ /* 0x000ea20008000a00 */
[----:B------:R-:W-:Y:S01]  /*12f0*/  MOV R0, UR23 ;  /* 0x0000001700007c02 */ /* 0x000fe20008000f00 */
[----:B------:R-:W-:Y:S01]  /*1300*/  IMAD.WIDE.U32 R4, R5, UR28, R2 ;  /* 0x0000001c05047c25 */ /* 0x000fe2000f8e0002 */
[----:B------:R-:W-:Y:S02]  /*1310*/  USHF.L.U32 UR23, UR42, 0x7, URZ ;  /* 0x000000072a177899 */ /* 0x000fe400080006ff */
[----:B------:R-:W-:Y:S01]  /*1320*/  USHF.L.U64.HI UR22, UR8, 0x6, UR9 ;  /* 0x0000000608167899 */ /* 0x000fe20008010209 */
[----:B-1----:R-:W-:-:S04]  /*1330*/  IMAD.WIDE.U32 R2, R16, UR26, RZ ;  /* 0x0000001a10027c25 */ /* 0x002fc8000f8e00ff */
[----:B------:R-:W-:Y:S01]  /*1340*/  IMAD R9, R17, UR26, R3 ;  /* 0x0000001a11097c24 */ /* 0x000fe2000f8e0203 */
[----:B------:R-:W-:Y:S01]  /*1350*/  SEL R2, R2, RZ, P2 ;  /* 0x000000ff02027207 */ /* 0x000fe20001000000 */
[----:B------:R-:W-:Y:S01]  /*1360*/  IMAD R3, R0, UR28, R5 ;  /* 0x0000001c00037c24 */ /* 0x000fe2000f8e0205 */
[----:B------:R-:W-:Y:S02]  /*1370*/  SHF.R.U32.HI R17, RZ, 0x2, R24 ;  /* 0x00000002ff117819 */ /* 0x000fe40000011618 */
[----:B------:R-:W-:Y:S01]  /*1380*/  IADD3 R14, P1, P0, R8, UR54, R2 ;  /* 0x00000036080e7c10 */ /* 0x000fe2000f83e002 */
[----:B------:R-:W-:Y:S01]  /*1390*/  IMAD.MOV.U32 R2, RZ, RZ, R4 ;  /* 0x000000ffff027224 */ /* 0x000fe200078e0004 */
[----:B------:R-:W-:Y:S01]  /*13a0*/  SHF.R.S32.HI R8, RZ, 0x1f, R8 ;  /* 0x0000001fff087819 */ /* 0x000fe20000011408 */
[----:B------:R-:W-:Y:S01]  /*13b0*/  IMAD.WIDE.U32 R4, R17, UR8, R6 ;  /* 0x0000000811047c25 */ /* 0x000fe2000f8e0006 */
[----:B------:R-:W-:-:S03]  /*13c0*/  SEL R0, R9, RZ, P2 ;  /* 0x000000ff09007207 */ /* 0x000fc60001000000 */
[C---:B------:R-:W-:Y:S01]  /*13d0*/  IMAD R6, R17.reuse, UR9, R5 ;  /* 0x0000000911067c24 */ /* 0x040fe2000f8e0205 */
[----:B------:R-:W-:Y:S01]  /*13e0*/  IADD3.X R7, PT, PT, R8, UR47, R0, P1, P0 ;  /* 0x0000002f08077c10 */ /* 0x000fe20008fe0400 */
[----:B------:R-:W-:Y:S01]  /*13f0*/  IMAD.U32 R0, RZ, RZ, UR23 ;  /* 0x00000017ff007e24 */ /* 0x000fe2000f8e00ff */
[----:B--2---:R-:W-:Y:S01]  /*1400*/  LEA R29, P1, R4, UR18, 0x1 ;  /* 0x00000012041d7c11 */ /* 0x004fe2000f8208ff */
[C---:B------:R-:W-:Y:S01]  /*1410*/  IMAD.WIDE.U32 R2, R17.reuse, R12, R2 ;  /* 0x0000000c11027225 */ /* 0x040fe200078e0002 */
[----:B------:R-:W-:Y:S01]  /*1420*/  IADD3 R5, P0, PT, R14, UR23, RZ ;  /* 0x000000170e057c10 */ /* 0x000fe2000ff1e0ff */
[----:B------:R-:W-:Y:S01]  /*1430*/  USHF.L.U32 UR18, UR8, 0x6, URZ ;  /* 0x0000000608127899 */ /* 0x000fe200080006ff */
[----:B------:R-:W-:Y:S01]  /*1440*/  LEA.HI.X R28, R4, UR19, R6, 0x1, P1 ;  /* 0x00000013041c7c11 */ /* 0x000fe200088f0c06 */
[----:B------:R1:W-:Y:S01]  /*1450*/  STL [R1+0x3c], R29 ;  /* 0x00003c1d01007387 */ /* 0x0003e20000100800 */
[----:B------:R-:W-:Y:S01]  /*1460*/  LEA.HI.X.SX32 R4, R0, R7, 0x1, P0 ;  /* 0x0000000700047211 */ /* 0x000fe200000f0eff */
[----:B------:R-:W-:Y:S01]  /*1470*/  IMAD R0, R17, R13, R3 ;  /* 0x0000000d11007224 */ /* 0x000fe200078e0203 */
[C---:B----4-:R-:W-:Y:S01]  /*1480*/  LEA R27, P1, R2.reuse, UR20, 0x1 ;  /* 0x00000014021b7c11 */ /* 0x050fe2000f8208ff */
[----:B------:R1:W-:Y:S01]  /*1490*/  STL [R1+0x38], R28 ;  /* 0x0000381c01007387 */ /* 0x0003e20000100800 */
[----:B---3--:R-:W-:Y:S01]  /*14a0*/  LEA R32, P0, R5, UR10, 0x2 ;  /* 0x0000000a05207c11 */ /* 0x008fe2000f8010ff */
[----:B------:R-:W-:Y:S01]  /*14b0*/  VIADD R23, R17, 0x40 ;  /* 0x0000004011177836 */ /* 0x000fe20000000000 */
[----:B------:R-:W-:Y:S01]  /*14c0*/  LEA.HI.X R26, R2, UR21, R0, 0x1, P1 ;  /* 0x00000015021a7c11 */ /* 0x000fe200088f0c00 */
[----:B------:R1:W-:Y:S01]  /*14d0*/  STL [R1+0x34], R27 ;  /* 0x0000341b01007387 */ /* 0x0003e20000100800 */
[----:B------:R-:W-:Y:S01]  /*14e0*/  LEA.HI.X R33, R5, UR11, R4, 0x2, P0 ;  /* 0x0000000b05217c11 */ /* 0x000fe200080f1404 */
[----:B------:R-:W-:Y:S01]  /*14f0*/  UMOV UR10, UR48 ;  /* 0x00000030000a7c82 */ /* 0x000fe20008000000 */
[----:B------:R-:W-:Y:S01]  /*1500*/  IADD3 R14, P0, PT, R17, 0x40, RZ ;  /* 0x00000040110e7810 */ /* 0x000fe20007f1e0ff */
[----:B------:R1:W-:Y:S01]  /*1510*/  STL [R1+0x30], R26 ;  /* 0x0000301a01007387 */ /* 0x0003e20000100800 */
[C---:B------:R-:W-:Y:S01]  /*1520*/  SHF.L.U64.HI R13, R12.reuse, 0x6, R13 ;  /* 0x000000060c0d7819 */ /* 0x040fe2000001020d */
[----:B------:R-:W-:Y:S01]  /*1530*/  UMOV UR11, UR49 ;  /* 0x00000031000b7c82 */ /* 0x000fe20008000000 */
[----:B------:R-:W-:Y:S01]  /*1540*/  SHF.L.U32 R12, R12, 0x6, RZ ;  /* 0x000000060c0c7819 */ /* 0x000fe200000006ff */
[----:B------:R1:W-:Y:S01]  /*1550*/  STL.64 [R1+0x20], R32 ;  /* 0x0000202001007387 */ /* 0x0003e20000100a00 */
[----:B------:R-:W-:Y:S01]  /*1560*/  IADD3.X R16, PT, PT, RZ, RZ, RZ, P0, !PT ;  /* 0x000000ffff107210 */ /* 0x000fe200007fe4ff */
[----:B------:R-:W-:Y:S06]  /*1570*/  BRA.U UP0, `(.L_x_452) ;  /* 0x0000000500b87547 */ /* 0x000fec000b800000 */
        /* <DEDUP_REMOVED lines=17> */
.L_x_453:
[----:B------:R-:W2:Y:S01]  /*1690*/  LDCU.64 UR14, c[0x0][0x5c0] ;  /* 0x0000b800ff0e77ac */ /* 0x000ea20008000a00 */
[----:B------:R-:W-:-:S05]  /*16a0*/  IADD3 R0, PT, PT, R30, UR36, RZ ;  /* 0x000000241e007c10 */ /* 0x000fca000fffe0ff */
[C---:B--2---:R-:W-:Y:S02]  /*16b0*/  IMAD R4, R0.reuse, UR15, RZ ;  /* 0x0000000f00047c24 */ /* 0x044fe4000f8e02ff */
[----:B------:R-:W-:-:S05]  /*16c0*/  IMAD.WIDE.U32 R2, R0, UR14, RZ ;  /* 0x0000000e00027c25 */ /* 0x000fca000f8e00ff */
[----:B------:R-:W-:Y:S02]  /*16d0*/  IADD3 R6, PT, PT, R3, R4, RZ ;  /* 0x0000000403067210 */ /* 0x000fe40007ffe0ff */
[----:B------:R-:W-:Y:S02]  /*16e0*/  MOV R5, R2 ;  /* 0x0000000200057202 */ /* 0x000fe40000000f00 */
.L_x_454:
        /* <DEDUP_REMOVED lines=17> */
.L_x_455:
[----:B------:R-:W2:Y:S01]  /*1800*/  LDCU.64 UR10, c[0x0][0x5c8] ;  /* 0x0000b900ff0a77ac */ /* 0x000ea20008000a00 */
[----:B------:R-:W-:-:S05]  /*1810*/  IADD3 R0, PT, PT, R30, UR36, RZ ;  /* 0x000000241e007c10 */ /* 0x000fca000fffe0ff */
[C---:B--2---:R-:W-:Y:S02]  /*1820*/  IMAD R4, R0.reuse, UR11, RZ ;  /* 0x0000000b00047c24 */ /* 0x044fe4000f8e02ff */
[----:B------:R-:W-:-:S05]  /*1830*/  IMAD.WIDE.U32 R2, R0, UR10, RZ ;  /* 0x0000000a00027c25 */ /* 0x000fca000f8e00ff */
[----:B------:R-:W-:Y:S02]  /*1840*/  IADD3 R13, PT, PT, R3, R4, RZ ;  /* 0x00000004030d7210 */ /* 0x000fe40007ffe0ff */
[----:B------:R-:W-:-:S07]  /*1850*/  MOV R12, R2 ;  /* 0x00000002000c7202 */ /* 0x000fce0000000f00 */
.L_x_456:
[----:B------:R-:W2:Y:S01]  /*1860*/  LDCU UR8, c[0x0][0x440] ;  /* 0x00008800ff0877ac */ /* 0x000ea20008000800 */
        /* <DEDUP_REMOVED lines=8> */
[----:B--2---:R-:W-:Y:S01]  /*18f0*/  ISETP.GE.AND P0, PT, R10, UR8, PT ;  /* 0x000000080a007c0c */ /* 0x004fe2000bf06270 */
[----:B------:R-:W2:Y:S03]  /*1900*/  LDCU.64 UR8, c[0x0][0x5d8] ;  /* 0x0000bb00ff0877ac */ /* 0x000ea60008000a00 */
[----:B------:R-:W-:Y:S02]  /*1910*/  ISETP.GE.OR P1, PT, R17, UR35, P0 ;  /* 0x0000002311007c0c */ /* 0x000fe40008726670 */
[----:B------:R-:W-:-:S11]  /*1920*/  ISETP.GE.OR P0, PT, R23, UR35, P0 ;  /* 0x0000002317007c0c */ /* 0x000fd60008706670 */
[----:B------:R-:W3:Y:S01]  /*1930*/  @!P1 LDC.64 R8, c[0x0][0x560] ;  /* 0x00015800ff089b82 */ /* 0x000ee20000000a00 */
[----:B--2---:R-:W-:Y:S01]  /*1940*/  IMAD.U32 R4, RZ, RZ, UR8 ;  /* 0x00000008ff047e24 */ /* 0x004fe2000f8e00ff */
[----:B------:R-:W-:-:S03]  /*1950*/  MOV R0, UR9 ;  /* 0x0000000900007c02 */ /* 0x000fc60008000f00 */
[----:B------:R-:W-:-:S04]  /*1960*/  IMAD.WIDE.U32 R4, R4, UR28, R2 ;  /* 0x0000001c04047c25 */ /* 0x000fc8000f8e0002 */
[----:B------:R-:W-:Y:S02]  /*1970*/  IMAD R3, R0, UR28, R5 ;  /* 0x0000001c00037c24 */ /* 0x000fe4000f8e0205 */
[----:B------:R-:W-:-:S04]  /*1980*/  @!P1 IMAD.MOV.U32 R2, RZ, RZ, R4 ;  /* 0x000000ffff029224 */ /* 0x000fc800078e0004 */
        /* <DEDUP_REMOVED lines=15> */
.L_x_458:
[----:B------:R-:W-:Y:S05]  /*1a80*/  BSYNC.RECONVERGENT B0 ;  /* 0x0000000000007941 */ /* 0x000fea0003800200 */
.L_x_457:
        /* <DEDUP_REMOVED lines=29> */
.L_x_452:
[----:B------:R-:W2:Y:S01]  /*1c60*/  LDCU.64 UR8, c[0x0][0x3d8] ;  /* 0x00007b00ff0877ac */ /* 0x000ea20008000a00 */
[----:B------:R-:W-:Y:S01]  /*1c70*/  IMAD.U32 R2, RZ, RZ, UR14 ;  /* 0x0000000eff027e24 */ /* 0x000fe2000f8e00ff */
[----:B------:R-:W-:Y:S01]  /*1c80*/  LOP3.LUT R4, R25, 0xd8, RZ, 0xc0, !PT ;  /* 0x000000d819047812 */ /* 0x000fe200078ec0ff */
[----:B------:R-:W-:Y:S01]  /*1c90*/  BSSY.RECONVERGENT B0, `(.L_x_460) ;  /* 0x0000026000007945 */ /* 0x000fe20003800200 */
[----:B------:R-:W-:Y:S01]  /*1ca0*/  UIMAD UR19, UR5, UR14, URZ ;  /* 0x0000000e051372a4 */ /* 0x000fe2000f8e02ff */
[----:B------:R-:W-:Y:S01]  /*1cb0*/  IMAD.WIDE.U32 R2, R2, UR29, R10 ;  /* 0x0000001d02027c25 */ /* 0x000fe2000f8e000a */
[----:B------:R-:W-:Y:S01]  /*1cc0*/  UIADD3 UR20, UPT, UPT, -UR29, UR35, URZ ;  /* 0x000000231d147290 */ /* 0x000fe2000fffe1ff */
[----:B------:R-:W-:Y:S01]  /*1cd0*/  LOP3.LUT R4, R4, 0x18, R24, 0x78, !PT ;  /* 0x0000001804047812 */ /* 0x000fe200078e7818 */
[----:B------:R-:W-:Y:S01]  /*1ce0*/  UIMAD UR19, UR29, UR15, UR19 ;  /* 0x0000000f1d1372a4 */ /* 0x000fe2000f8e0213 */
[----:B------:R-:W-:Y:S01]  /*1cf0*/  @P2 BAR.SYNC.DEFER_BLOCKING 0x0 ;  /* 0x0000000000002b1d */ /* 0x000fe20000010000 */
[----:B------:R-:W-:-:S02]  /*1d00*/  IADD3 R2, P0, PT, R18, R2, RZ ;  /* 0x0000000212027210 */ /* 0x000fc40007f1e0ff */
[----:B------:R-:W-:Y:S02]  /*1d10*/  ISETP.GE.AND P6, PT, R17, UR20, PT ;  /* 0x0000001411007c0c */ /* 0x000fe4000bfc6270 */
[----:B------:R-:W-:Y:S01]  /*1d20*/  IADD3.X R3, PT, PT, R19, UR19, R3, P0, !PT ;  /* 0x0000001313037c10 */ /* 0x000fe200087fe403 */
[----:B------:R-:W-:Y:S01]  /*1d30*/  ULOP3.LUT UR19, UR43, 0x80000001, URZ, 0xc0, !UPT ;  /* 0x800000012b137892 */ /* 0x000fe2000f8ec0ff */
[----:B------:R-:W-:Y:S01]  /*1d40*/  LOP3.LUT R4, R4, 0x1f20, R25, 0xf8, !PT ;  /* 0x00001f2004047812 */ /* 0x000fe200078ef819 */
[----:B--2---:R-:W-:Y:S02]  /*1d50*/  IMAD R0, R20, UR8, RZ ;  /* 0x0000000814007c24 */ /* 0x004fe4000f8e02ff */
[----:B------:R-:W-:Y:S01]  /*1d60*/  UISETP.NE.AND UP0, UPT, UR19, 0x1, UPT ;  /* 0x000000011300788c */ /* 0x000fe2000bf05270 */
[C---:B------:R-:W-:Y:S01]  /*1d70*/  IMAD.WIDE.U32 R2, R15.reuse, UR8, R2 ;  /* 0x000000080f027c25 */ /* 0x040fe2000f8e0002 */
[----:B------:R-:W-:Y:S02]  /*1d80*/  LEA R8, R4, UR6, 0x1 ;  /* 0x0000000604087c11 */ /* 0x000fe4000f8e08ff */
[----:B------:R-:W-:Y:S01]  /*1d90*/  USEL UR19, URZ, 0x2000, UP0 ;  /* 0x00002000ff137887 */ /* 0x000fe20008000000 */
[----:B------:R-:W-:-:S04]  /*1da0*/  IMAD R0, R15, UR9, R0 ;  /* 0x000000090f007c24 */ /* 0x000fc8000f8e0200 */
[----:B------:R-:W-:Y:S01]  /*1db0*/  IMAD.IADD R0, R3, 0x1, R0 ;  /* 0x0000000103007824 */ /* 0x000fe200078e0200 */
[----:B------:R-:W-:Y:S06]  /*1dc0*/  @P6 BRA `(.L_x_461) ;  /* 0x0000000000446947 */ /* 0x000fec0003800000 */
[----:B------:R-:W2:Y:S02]  /*1dd0*/  LDCU UR8, c[0x0][0x440] ;  /* 0x00008800ff0877ac */ /* 0x000ea40008000800 */
[----:B--2---:R-:W-:-:S13]  /*1de0*/  ISETP.GE.AND P0, PT, R10, UR8, PT ;  /* 0x000000080a007c0c */ /* 0x004fda000bf06270 */
[----:B------:R-:W-:Y:S05]  /*1df0*/  @P0 BRA `(.L_x_462) ;  /* 0x0000000000300947 */ /* 0x000fea0003800000 */
[----:B------:R-:W2:Y:S01]  /*1e00*/  LDCU.64 UR8, c[0x0][0x390] ;  /* 0x00007200ff0877ac */ /* 0x000ea20008000a00 */
[----:B------:R-:W-:Y:S02]  /*1e10*/  MOV R4, R2 ;  /* 0x0000000200047202 */ /* 0x000fe40000000f00 */
[----:B------:R-:W-:-:S03]  /*1e20*/  MOV R5, R0 ;  /* 0x0000000000057202 */ /* 0x000fc60000000f00 */
[----:B------:R-:W-:-:S04]  /*1e30*/  IMAD.WIDE.U32 R4, R17, UR14, R4 ;  /* 0x0000000e11047c25 */ /* 0x000fc8000f8e0004 */
[----:B------:R-:W-:Y:S01]  /*1e40*/  IMAD R5, R17, UR15, R5 ;  /* 0x0000000f11057c24 */ /* 0x000fe2000f8e0205 */
[----:B--2---:R-:W-:-:S04]  /*1e50*/  LEA R6, P0, R4, UR8, 0x1 ;  /* 0x0000000804067c11 */ /* 0x004fc8000f8008ff */
[----:B------:R-:W-:-:S05]  /*1e60*/  LEA.HI.X R7, R4, UR9, R5, 0x1, P0 ;  /* 0x0000000904077c11 */ /* 0x000fca00080f0c05 */
[----:B------:R-:W-:Y:S01]  /*1e70*/  @!PT LDS RZ, [RZ] ;  /* 0x00000000fffff984 */ /* 0x000fe20000000800 */
[----:B------:R-:W-:Y:S01]  /*1e80*/  @!PT LDS RZ, [RZ] ;  /* 0x00000000fffff984 */ /* 0x000fe20000000800 */
[----:B------:R-:W-:Y:S01]  /*1e90*/  @!PT LDS RZ, [RZ] ;  /* 0x00000000fffff984 */ /* 0x000fe20000000800 */
[----:B------:R2:W-:Y:S01]  /*1ea0*/  LDGSTS.E.BYPASS.LTC128B.128 [R8+0x8000], desc[UR30][R6.64] ;  /* 0x0800000006087fae */ /* 0x0005e2000b981a1e */
[----:B------:R-:W-:Y:S05]  /*1eb0*/  BRA `(.L_x_463) ;  /* 0x00000000000c7947 */ /* 0x000fea0003800000 */
.L_x_462:
[----:B------:R3:W-:Y:S01]  /*1ec0*/  STS.128 [R8+0x8000], RZ ;  /* 0x008000ff08007388 */ /* 0x0007e20000000c00 */
[----:B------:R-:W-:Y:S05]  /*1ed0*/  BRA `(.L_x_463) ;  /* 0x0000000000047947 */ /* 0x000fea0003800000 */
.L_x_461:
[----:B------:R4:W-:Y:S02]  /*1ee0*/  STS.128 [R8+0x8000], RZ ;  /* 0x008000ff08007388 */ /* 0x0009e40000000c00 */
.L_x_463:
[----:B------:R-:W-:Y:S05]  /*1ef0*/  BSYNC.RECONVERGENT B0 ;  /* 0x0000000000007941 */ /* 0x000fea0003800200 */
.L_x_460:
        /* <DEDUP_REMOVED lines=10> */
[----:B--2---:R-:W-:Y:S02]  /*1fa0*/  IMAD R6, R16, UR14, RZ ;  /* 0x0000000e10067c24 */ /* 0x004fe4000f8e02ff */
        /* <DEDUP_REMOVED lines=9> */
.L_x_465:
[----:B------:R-:W-:Y:S05]  /*2040*/  BSYNC.RECONVERGENT B0 ;  /* 0x0000000000007941 */ /* 0x000fea0003800200 */
.L_x_464:
[----:B------:R-:W-:Y:S01]  /*2050*/  UIMAD UR9, UR43, -0x80, UR41 ;  /* 0xffffff802b0978a4 */ /* 0x000fe2000f8e0229 */
[----:B------:R-:W0:Y:S01]  /*2060*/  LDGDEPBAR ;  /* 0x00000000000079af */ /* 0x000e220000000000 */
[----:B------:R-:W-:Y:S04]  /*2070*/  BSSY.RECONVERGENT B0, `(.L_x_466) ;  /* 0x0000010000007945 */ /* 0x000fe80003800200 */
[----:B------:R-:W-:-:S13]  /*2080*/  ISETP.GE.AND P1, PT, R17, UR9, PT ;  /* 0x0000000911007c0c */ /* 0x000fda000bf26270 */
[----:B------:R-:W-:Y:S05]  /*2090*/  @P1 BRA `(.L_x_467) ;  /* 0x0000000000301947 */ /* 0x000fea0003800000 */
[----:B------:R-:W5:Y:S02]  /*20a0*/  LDCU UR8, c[0x0][0x440] ;  /* 0x00008800ff0877ac */ /* 0x000f640008000800 */
[----:B-----5:R-:W-:-:S13]  /*20b0*/  ISETP.GE.AND P0, PT, R10, UR8, PT ;  /* 0x000000080a007c0c */ /* 0x020fda000bf06270 */
[----:B------:R-:W-:Y:S05]  /*20c0*/  @P0 BRA `(.L_x_468) ;  /* 0x00000000001c0947 */ /* 0x000fea0003800000 */
[----:B--2---:R-:W-:Y:S02]  /*20d0*/  MOV R2, R29 ;  /* 0x0000001d00027202 */ /* 0x004fe40000000f00 */
[----:B------:R-:W-:-:S05]  /*20e0*/  MOV R3, R28 ;  /* 0x0000001c00037202 */ /* 0x000fca0000000f00 */
[----:B------:R-:W-:Y:S01]  /*20f0*/  @!PT LDS RZ, [RZ] ;  /* 0x00000000fffff984 */ /* 0x000fe20000000800 */
[----:B------:R-:W-:Y:S01]  /*2100*/  @!PT LDS RZ, [RZ] ;  /* 0x00000000fffff984 */ /* 0x000fe20000000800 */
[----:B------:R-:W-:Y:S01]  /*2110*/  @!PT LDS RZ, [RZ] ;  /* 0x00000000fffff984 */ /* 0x000fe20000000800 */
[----:B------:R2:W-:Y:S01]  /*2120*/  LDGSTS.E.BYPASS.LTC128B.128 [R8+0x4000], desc[UR30][R2.64] ;  /* 0x0400000002087fae */ /* 0x0005e2000b981a1e */
[----:B------:R-:W-:Y:S05]  /*2130*/  BRA `(.L_x_469) ;  /* 0x00000000000c7947 */ /* 0x000fea0003800000 */
.L_x_468:
[----:B------:R1:W-:Y:S01]  /*2140*/  STS.128 [R8+0x4000], RZ ;  /* 0x004000ff08007388 */ /* 0x0003e20000000c00 */
[----:B------:R-:W-:Y:S05]  /*2150*/  BRA `(.L_x_469) ;  /* 0x0000000000047947 */ /* 0x000fea0003800000 */
.L_x_467:
[----:B------:R1:W-:Y:S02]  /*2160*/  STS.128 [R8+0x4000], RZ ;  /* 0x004000ff08007388 */ /* 0x0003e40000000c00 */
.L_x_469:
[----:B------:R-:W-:Y:S05]  /*2170*/  BSYNC.RECONVERGENT B0 ;  /* 0x0000000000007941 */ /* 0x000fea0003800200 */
.L_x_466:
        /* <DEDUP_REMOVED lines=8> */
[----:B--2---:R-:W-:Y:S01]  /*2200*/  IMAD.U32 R2, RZ, RZ, UR18 ;  /* 0x00000012ff027e24 */ /* 0x004fe2000f8e00ff */
        /* <DEDUP_REMOVED lines=8> */
.L_x_471:
[----:B------:R-:W-:Y:S05]  /*2290*/  BSYNC.RECONVERGENT B0 ;  /* 0x0000000000007941 */ /* 0x000fea0003800200 */
.L_x_470:
[----:B------:R-:W-:Y:S01]  /*22a0*/  IADD3 R19, PT, PT, R8, UR19, RZ ;  /* 0x0000001308137c10 */ /* 0x000fe2000fffe0ff */
[----:B------:R-:W-:Y:S04]  /*22b0*/  BSSY.RECONVERGENT B0, `(.L_x_472) ;  /* 0x0000010000007945 */ /* 0x000fe80003800200 */
[----:B------:R1:W-:Y:S01]  /*22c0*/  STL [R1+0x8], R19 ;  /* 0x0000081301007387 */ /* 0x0003e20000100800 */
        /* <DEDUP_REMOVED lines=9> */
[----:B------:R2:W-:Y:S01]  /*2360*/  LDGSTS.E.BYPASS.LTC128B.128 [R19], desc[UR30][R2.64] ;  /* 0x0000000002137fae */ /* 0x0005e2000b981a1e */
[----:B------:R-:W-:Y:S05]  /*2370*/  BRA `(.L_x_475) ;  /* 0x00000000000c7947 */ /* 0x000fea0003800000 */
.L_x_474:
[----:B------:R1:W-:Y:S01]  /*2380*/  STS.128 [R19], RZ ;  /* 0x000000ff13007388 */ /* 0x0003e20000000c00 */
[----:B------:R-:W-:Y:S05]  /*2390*/  BRA `(.L_x_475) ;  /* 0x0000000000047947 */ /* 0x000fea0003800000 */
.L_x_473:
[----:B------:R1:W-:Y:S02]  /*23a0*/  STS.128 [R19], RZ ;  /* 0x000000ff13007388 */ /* 0x0003e40000000c00 */
.L_x_475:
[----:B------:R-:W-:Y:S05]  /*23b0*/  BSYNC.RECONVERGENT B0 ;  /* 0x0000000000007941 */ /* 0x000fea0003800200 */
.L_x_472:
[----:B------:R-:W-:Y:S01]  /*23c0*/  SHF.R.U32.HI R18, RZ, 0x1, R24 ;  /* 0x00000001ff127819 */ /* 0x000fe20000011618 */
[----:B------:R-:W-:Y:S02]  /*23d0*/  IMAD.MOV.U32 R5, RZ, RZ, 0x7f800000 ;  /* 0x7f800000ff057424 */ /* 0x000fe400078e00ff */
[----:B--2---:R-:W-:Y:S01]  /*23e0*/  IMAD.MOV.U32 R6, RZ, RZ, 0x7f800000 ;  /* 0x7f800000ff067424 */ /* 0x004fe200078e00ff */
[----:B------:R-:W-:-:S04]  /*23f0*/  LOP3.LUT R0, R18, 0x30, RZ, 0xc0, !PT ;  /* 0x0000003012007812 */ /* 0x000fc800078ec0ff */
[----:B------:R-:W-:-:S04]  /*2400*/  LOP3.LUT R4, R0, 0x7, R17, 0xf8, !PT ;  /* 0x0000000700047812 */ /* 0x000fc800078ef811 */
[C---:B------:R-:W-:Y:S01]  /*2410*/  LOP3.LUT R2, R4.reuse, 0x40, RZ, 0xfc, !PT ;  /* 0x0000004004027812 */ /* 0x040fe200078efcff */
[C---:B------:R-:W-:Y:S01]  /*2420*/  VIADD R0, R4.reuse, 0x48 ;  /* 0x0000004804007836 */ /* 0x040fe20000000000 */
[C---:B------:R-:W-:Y:S01]  /*2430*/  ISETP.GE.AND P3, PT, R4.reuse, UR9, PT ;  /* 0x0000000904007c0c */ /* 0x040fe2000bf66270 */
[----:B------:R-:W-:Y:S01]  /*2440*/  VIADD R3, R4, 0x8 ;  /* 0x0000000804037836 */ /* 0x000fe20000000000 */
[----:B------:R-:W-:Y:S01]  /*2450*/  ISETP.GE.AND P1, PT, R2, UR9, PT ;  /* 0x0000000902007c0c */ /* 0x000fe2000bf26270 */
[----:B------:R-:W-:Y:S01]  /*2460*/  IMAD.MOV.U32 R2, RZ, RZ, 0x4 ;  /* 0x00000004ff027424 */ /* 0x000fe200078e00ff */
[----:B------:R-:W-:Y:S01]  /*2470*/  ISETP.GE.AND P0, PT, R0, UR9, PT ;  /* 0x0000000900007c0c */ /* 0x000fe2000bf06270 */
[----:B------:R2:W-:Y:S01]  /*2480*/  STL [R1+0x28], R4 ;  /* 0x0000280401007387 */ /* 0x0005e20000100800 */
[----:B------:R-:W-:Y:S01]  /*2490*/  ISETP.GE.AND P2, PT, R3, UR9, PT ;  /* 0x0000000903007c0c */ /* 0x000fe2000bf46270 */
[----:B------:R-:W-:-:S04]  /*24a0*/  IMAD.WIDE.U32 R2, R4, R2, UR52 ;  /* 0x0000003404027e25 */ /* 0x000fc8000f8e0002 */
[----:B------:R-:W-:Y:S02]  /*24b0*/  IMAD.MOV.U32 R0, RZ, RZ, 0x7f800000 ;  /* 0x7f800000ff007424 */ /* 0x000fe400078e00ff */
[----:B------:R-:W5:Y:S04]  /*24c0*/  @!P3 LDG.E R6, desc[UR30][R2.64] ;  /* 0x0000001e0206b981 */ /* 0x000f68000c1e1900 */
[----:B------:R-:W3:Y:S04]  /*24d0*/  @!P0 LDG.E R0, desc[UR30][R2.64+0x120] ;  /* 0x0001201e02008981 */ /* 0x000ee8000c1e1900 */
[----:B------:R-:W4:Y:S01]  /*24e0*/  @!P2 LDG.E R5, desc[UR30][R2.64+0x20] ;  /* 0x0000201e0205a981 */ /* 0x000f22000c1e1900 */
[----:B--2---:R-:W-:-:S06]  /*24f0*/  IMAD.MOV.U32 R4, RZ, RZ, 0x7f800000 ;  /* 0x7f800000ff047424 */ /* 0x004fcc00078e00ff */
[----:B------:R-:W2:Y:S04]  /*2500*/  @!P1 LDG.E R4, desc[UR30][R2.64+0x100] ;  /* 0x0001001e02049981 */ /* 0x000ea8000c1e1900 */
[----:B------:R1:W-:Y:S01]  /*2510*/  @P4 STS.128 [R19+0x1000], RZ ;  /* 0x001000ff13004388 */ /* 0x0003e20000000c00 */
[----:B------:R-:W-:Y:S03]  /*2520*/  BSSY.RECONVERGENT B0, `(.L_x_476) ;  /* 0x0000010000007945 */ /* 0x000fe60003800200 */
[----:B---3--:R1:W-:Y:S04]  /*2530*/  STL [R1+0x40], R0 ;  /* 0x0000400001007387 */ /* 0x0083e80000100800 */
[----:B--2---:R1:W-:Y:S04]  /*2540*/  STL [R1+0x44], R4 ;  /* 0x0000440401007387 */ /* 0x0043e80000100800 */
[----:B----4-:R1:W-:Y:S04]  /*2550*/  STL [R1+0x48], R5 ;  /* 0x0000480501007387 */ /* 0x0103e80000100800 */
[----:B-----5:R1:W-:Y:S01]  /*2560*/  STL [R1+0x4c], R6 ;  /* 0x00004c0601007387 */ /* 0x0203e20000100800 */
[----:B------:R-:W-:Y:S05]  /*2570*/  @P4 BRA `(.L_x_477) ;  /* 0x0000000000284947 */ /* 0x000fea0003800000 */
[----:B------:R-:W2:Y:S02]  /*2580*/  LDCU UR8, c[0x0][0x440] ;  /* 0x00008800ff0877ac */ /* 0x000ea40008000800 */
[----:B--2---:R-:W-:-:S13]  /*2590*/  ISETP.GE.AND P0, PT, R10, UR8, PT ;  /* 0x000000080a007c0c */ /* 0x004fda000bf06270 */
[----:B------:R2:W-:Y:S01]  /*25a0*/  @P0 STS.128 [R19+0x1000], RZ ;  /* 0x001000ff13000388 */ /* 0x0005e20000000c00 */
[----:B------:R-:W-:Y:S05]  /*25b0*/  @P0 BRA `(.L_x_477) ;  /* 0x0000000000180947 */ /* 0x000fea0003800000 */
[----:B------:R-:W-:-:S04]  /*25c0*/  LEA R2, P0, R12, R27, 0x1 ;  /* 0x0000001b0c027211 */ /* 0x000fc800078008ff */
[----:B------:R-:W-:-:S05]  /*25d0*/  LEA.HI.X R3, R12, R26, R13, 0x1, P0 ;  /* 0x0000001a0c037211 */ /* 0x000fca00000f0c0d */
[----:B------:R-:W-:Y:S01]  /*25e0*/  @!PT LDS RZ, [RZ] ;  /* 0x00000000fffff984 */ /* 0x000fe20000000800 */
[----:B------:R-:W-:Y:S01]  /*25f0*/  @!PT LDS RZ, [RZ] ;  /* 0x00000000fffff984 */ /* 0x000fe20000000800 */
[----:B------:R-:W-:Y:S01]  /*2600*/  @!PT LDS RZ, [RZ] ;  /* 0x00000000fffff984 */ /* 0x000fe20000000800 */
[----:B------:R3:W-:Y:S04]  /*2610*/  LDGSTS.E.BYPASS.LTC128B.128 [R19+0x1000], desc[UR30][R2.64] ;  /* 0x0100000002137fae */ /* 0x0007e8000b981a1e */
.L_x_477:
[----:B------:R-:W-:Y:S05]  /*2620*/  BSYNC.RECONVERGENT B0 ;  /* 0x0000000000007941 */ /* 0x000fea0003800200 */
.L_x_476:
[----:B------:R-:W1:Y:S01]  /*2630*/  LDCU.64 UR8, c[0x0][0x3d0] ;  /* 0x00007a00ff0877ac */ /* 0x000e620008000a00 */
[----:B---3--:R-:W-:Y:S01]  /*2640*/  MOV R2, UR16 ;  /* 0x0000001000027c02 */ /* 0x008fe20008000f00 */
[----:B------:R-:W-:Y:S01]  /*2650*/  BSSY.RECONVERGENT B0, `(.L_x_478) ;  /* 0x000001d000007945 */ /* 0x000fe20003800200 */
[----:B------:R-:W-:-:S03]  /*2660*/  UIMAD UR5, UR5, UR16, URZ ;  /* 0x00000010050572a4 */ /* 0x000fc6000f8e02ff */
[----:B------:R-:W-:Y:S01]  /*2670*/  IMAD.WIDE.U32 R2, R2, UR29, R10 ;  /* 0x0000001d02027c25 */ /* 0x000fe2000f8e000a */
[----:B------:R-:W-:Y:S02]  /*2680*/  UIMAD UR5, UR29, UR17, UR5 ;  /* 0x000000111d0572a4 */ /* 0x000fe4000f8e0205 */
[----:B------:R-:W-:-:S04]  /*2690*/  IADD3 R2, P0, PT, R21, R2, RZ ;  /* 0x0000000215027210 */ /* 0x000fc80007f1e0ff */
[----:B------:R-:W-:Y:S01]  /*26a0*/  IADD3.X R3, PT, PT, R22, UR5, R3, P0, !PT ;  /* 0x0000000516037c10 */ /* 0x000fe200087fe403 */
[----:B-1----:R-:W-:Y:S02]  /*26b0*/  IMAD R0, R20, UR8, RZ ;  /* 0x0000000814007c24 */ /* 0x002fe4000f8e02ff */
        /* <DEDUP_REMOVED lines=19> */
.L_x_480:
[----:B------:R4:W-:Y:S01]  /*27f0*/  STS.128 [R8+0x6000], RZ ;  /* 0x006000ff08007388 */ /* 0x0009e20000000c00 */
[----:B------:R-:W-:Y:S05]  /*2800*/  BRA `(.L_x_481) ;  /* 0x0000000000047947 */ /* 0x000fea0003800000 */
.L_x_479:
[----:B------:R1:W-:Y:S02]  /*2810*/  STS.128 [R8+0x6000], RZ ;  /* 0x006000ff08007388 */ /* 0x0003e40000000c00 */
.L_x_481:
[----:B------:R-:W-:Y:S05]  /*2820*/  BSYNC.RECONVERGENT B0 ;  /* 0x0000000000007941 */ /* 0x000fea0003800200 */
.L_x_478:
[----:B------:R-:W1:Y:S01]  /*2830*/  S2R R157, SR_TID.X ;  /* 0x00000000009d7919 */ /* 0x000e620000002100 */
[C---:B------:R-:W-:Y:S01]  /*2840*/  IMAD.SHL.U32 R9, R24.reuse, 0x20, RZ ;  /* 0x0000002018097824 */ /* 0x040fe200078e00ff */
[----:B------:R-:W-:Y:S01]  /*2850*/  BSSY.RECONVERGENT B0, `(.L_x_482) ;  /* 0x0000016000007945 */ /* 0x000fe20003800200 */
[----:B------:R-:W-:Y:S01]  /*2860*/  SHF.L.U32 R12, R24, 0x4, RZ ;  /* 0x00000004180c7819 */ /* 0x000fe200000006ff */
[----:B------:R1:W-:Y:S02]  /*2870*/  @P5 STS.128 [R8+0x7000], RZ ;  /* 0x007000ff08005388 */ /* 0x0003e40000000c00 */
[----:B------:R-:W-:Y:S01]  /*2880*/  LOP3.LUT R13, R9, 0x20, RZ, 0xc0, !PT ;  /* 0x00000020090d7812 */ /* 0x000fe200078ec0ff */
        /* <DEDUP_REMOVED lines=10> */
[----:B---3--:R-:W-:-:S05]  /*2930*/  IMAD.WIDE.U32 R4, R14, UR16, R2 ;  /* 0x000000100e047c25 */ /* 0x008fca000f8e0002 */
[----:B------:R-:W-:Y:S02]  /*2940*/  IADD3 R0, PT, PT, R5, R0, RZ ;  /* 0x0000000005007210 */ /* 0x000fe40007ffe0ff */
[----:B-----5:R-:W-:-:S04]  /*2950*/  LEA R2, P0, R4, UR8, 0x1 ;  /* 0x0000000804027c11 */ /* 0x020fc8000f8008ff */
[----:B------:R-:W-:-:S05]  /*2960*/  LEA.HI.X R3, R4, UR9, R0, 0x1, P0 ;  /* 0x0000000904037c11 */ /* 0x000fca00080f0c00 */
[----:B------:R-:W-:Y:S01]  /*2970*/  @!PT LDS RZ, [RZ] ;  /* 0x00000000fffff984 */ /* 0x000fe20000000800 */
[----:B------:R-:W-:Y:S01]  /*2980*/  @!PT LDS RZ, [RZ] ;  /* 0x00000000fffff984 */ /* 0x000fe20000000800 */
[----:B------:R-:W-:Y:S01]  /*2990*/  @!PT LDS RZ, [RZ] ;  /* 0x00000000fffff984 */ /* 0x000fe20000000800 */
[----:B------:R3:W-:Y:S04]  /*29a0*/  LDGSTS.E.BYPASS.LTC128B.128 [R8+0x7000], desc[UR30][R2.64] ;  /* 0x0700000002087fae */ /* 0x0007e8000b981a1e */
.L_x_483:
[----:B------:R-:W-:Y:S05]  /*29b0*/  BSYNC.RECONVERGENT B0 ;  /* 0x0000000000007941 */ /* 0x000fea0003800200 */
.L_x_482:
[----:B------:R-:W0:Y:S01]  /*29c0*/  LDGDEPBAR ;  /* 0x00000000000079af */ /* 0x000e220000000000 */
[----:B------:R-:W-:Y:S01]  /*29d0*/  IMAD.SHL.U32 R7, R24, 0x4, RZ ;  /* 0x0000000418077824 */ /* 0x000fe200078e00ff */
[--C-:B------:R-:W-:Y:S01]  /*29e0*/  LOP3.LUT R0, R13, 0x3800, R12.reuse, 0xf8, !PT ;  /* 0x000038000d007812 */ /* 0x100fe200078ef80c */
[----:B-1----:R-:W-:Y:S01]  /*29f0*/  IMAD.SHL.U32 R159, R157, 0x20, RZ ;  /* 0x000000209d9f7824 */ /* 0x002fe200078e00ff */
[----:B---3--:R-:W-:Y:S01]  /*2a00*/  LOP3.LUT R5, R9, 0x120, RZ, 0xc0, !PT ;  /* 0x0000012009057812 */ /* 0x008fe200078ec0ff */
[----:B----4-:R-:W-:Y:S01]  /*2a10*/  IMAD.SHL.U32 R8, R157, 0x4, RZ ;  /* 0x000000049d087824 */ /* 0x010fe200078e00ff */
[----:B------:R-:W-:Y:S01]  /*2a20*/  LOP3.LUT R7, R7, 0x18, RZ, 0xc0, !PT ;  /* 0x0000001807077812 */ /* 0x000fe200078ec0ff */
[C---:B------:R-:W-:Y:S01]  /*2a30*/  IMAD.SHL.U32 R10, R157.reuse, 0x2, RZ ;  /* 0x000000029d0a7824 */ /* 0x040fe200078e00ff */
[----:B------:R-:W-:Y:S01]  /*2a40*/  LOP3.LUT R2, R0, 0x100, R12, 0xf8, !PT ;  /* 0x0000010000027812 */ /* 0x000fe200078ef80c */
[----:B------:R-:W-:Y:S01]  /*2a50*/  IMAD.SHL.U32 R158, R157, 0x40, RZ ;  /* 0x000000409d9e7824 */ /* 0x000fe200078e00ff */
[----:B------:R-:W-:Y:S01]  /*2a60*/  LOP3.LUT R0, R7, 0xc0, R9, 0xf8, !PT ;  /* 0x000000c007007812 */ /* 0x000fe200078ef809 */
[----:B------:R-:W-:Y:S01]  /*2a70*/  IMAD.MOV.U32 R153, RZ, RZ, 0x20 ;  /* 0x00000020ff997424 */ /* 0x000fe200078e00ff */
[----:B------:R-:W-:Y:S01]  /*2a80*/  SHF.R.U32.HI R4, RZ, 0x4, R24 ;  /* 0x00000004ff047819 */ /* 0x000fe20000011618 */
[----:B------:R-:W1:Y:S01]  /*2a90*/  LDCU UR15, c[0x0][0x590] ;  /* 0x0000b200ff0f77ac */ /* 0x000e620008000800 */
[----:B------:R-:W-:-:S02]  /*2aa0*/  LOP3.LUT R5, R5, 0x600, R12, 0xf8, !PT ;  /* 0x0000060005057812 */ /* 0x000fc400078ef80c */
[----:B------:R-:W-:Y:S02]  /*2ab0*/  CS2R R94, SRZ ;  /* 0x00000000005e7805 */ /* 0x000fe4000001ff00 */
[----:B------:R-:W-:Y:S01]  /*2ac0*/  LOP3.LUT R3, R0, 0x8, R18, 0x78, !PT ;  /* 0x0000000800037812 */ /* 0x000fe200078e7812 */
[----:B------:R-:W-:Y:S01]  /*2ad0*/  UIADD3 UR29, UPT, UPT, UR29, 0x80, URZ ;  /* 0x000000801d1d7890 */ /* 0x000fe2000fffe0ff */
[----:B------:R-:W-:Y:S02]  /*2ae0*/  LOP3.LUT R4, R4, 0x8, RZ, 0xc0, !PT ;  /* 0x0000000804047812 */ /* 0x000fe400078ec0ff */
[----:B------:R-:W-:Y:S02]  /*2af0*/  CS2R R92, SRZ ;  /* 0x00000000005c7805 */ /* 0x000fe4000001ff00 */
[----:B------:R-:W-:Y:S02]  /*2b00*/  LOP3.LUT R0, R0, 0x8, R24, 0x78, !PT ;  /* 0x0000000800007812 */ /* 0x000fe400078e7818 */
[----:B------:R-:W-:-:S02]  /*2b10*/  CS2R R98, SRZ ;  /* 0x0000000000627805 */ /* 0x000fc4000001ff00 */
[----:B------:R-:W-:Y:S01]  /*2b20*/  LOP3.LUT R149, R5, R3, RZ, 0xfc, !PT ;  /* 0x0000000305957212 */ /* 0x000fe200078efcff */
[----:B------:R-:W-:Y:S01]  /*2b30*/  IMAD.SHL.U32 R5, R157, 0x10, RZ ;  /* 0x000000109d057824 */ /* 0x000fe200078e00ff */
[----:B------:R-:W-:Y:S01]  /*2b40*/  LOP3.LUT R6, R159, 0xc0, RZ, 0xc0, !PT ;  /* 0x000000c09f067812 */ /* 0x000fe200078ec0ff */
[----:B------:R-:W-:-:S04]  /*2b50*/  DEPBAR.LE SB0, 0x1 ;  /* 0x000080400000791a */ /* 0x000fc80000000000 */
[----:B------:R-:W-:Y:S02]  /*2b60*/  LOP3.LUT R4, R4, 0x10, R24, 0xf8, !PT ;  /* 0x0000001004047812 */ /* 0x000fe400078ef818 */
[----:B------:R-:W-:Y:S02]  /*2b70*/  CS2R R96, SRZ ;  /* 0x0000000000607805 */ /* 0x000fe4000001ff00 */
[----:B------:R-:W-:Y:S02]  /*2b80*/  LOP3.LUT R0, R2, R0, RZ, 0xfc, !PT ;  /* 0x0000000002007212 */ /* 0x000fe400078efcff */
[----:B------:R-:W-:Y:S02]  /*2b90*/  CS2R R90, SRZ ;  /* 0x00000000005a7805 */ /* 0x000fe4000001ff00 */
[----:B------:R-:W-:Y:S02]  /*2ba0*/  LOP3.LUT R2, R159, 0x120, RZ, 0xc0, !PT ;  /* 0x000001209f027812 */ /* 0x000fe400078ec0ff */
[----:B------:R-:W-:-:S02]  /*2bb0*/  CS2R R88, SRZ ;  /* 0x0000000000587805 */ /* 0x000fc4000001ff00 */
[----:B------:R-:W-:Y:S02]  /*2bc0*/  LOP3.LUT R6, R6, 0x18, R8, 0xf8, !PT ;  /* 0x0000001806067812 */ /* 0x000fe400078ef808 */
[----:B------:R-:W-:Y:S02]  /*2bd0*/  CS2R R86, SRZ ;  /* 0x0000000000567805 */ /* 0x000fe4000001ff00 */
[----:B------:R-:W-:Y:S02]  /*2be0*/  LOP3.LUT R3, R4, 0xc0, R9, 0xf8, !PT ;  /* 0x000000c004037812 */ /* 0x000fe400078ef809 */
[----:B------:R-:W-:Y:S02]  /*2bf0*/  CS2R R84, SRZ ;  /* 0x0000000000547805 */ /* 0x000fe4000001ff00 */
[----:B------:R-:W-:Y:S02]  /*2c00*/  LOP3.LUT R8, R5, 0x1c0, RZ, 0xc0, !PT ;  /* 0x000001c005087812 */ /* 0x000fe400078ec0ff */
[----:B------:R-:W-:-:S02]  /*2c10*/  CS2R R78, SRZ ;  /* 0x00000000004e7805 */ /* 0x000fc4000001ff00 */
[----:B------:R-:W-:Y:S02]  /*2c20*/  LOP3.LUT R4, R10, 0xe006, R158, 0xc8, !PT ;  /* 0x0000e0060a047812 */ /* 0x000fe400078ec89e */
[----:B------:R-:W-:Y:S02]  /*2c30*/  CS2R R76, SRZ ;  /* 0x00000000004c7805 */ /* 0x000fe4000001ff00 */
[----:B------:R-:W-:Y:S02]  /*2c40*/  LOP3.LUT R2, R2, 0x600, R5, 0xf8, !PT ;  /* 0x0000060002027812 */ /* 0x000fe400078ef805 */
[----:B------:R-:W-:Y:S02]  /*2c50*/  CS2R R82, SRZ ;  /* 0x0000000000527805 */ /* 0x000fe4000001ff00 */
[----:B------:R-:W-:Y:S02]  /*2c60*/  LOP3.LUT R5, R3, R7, RZ, 0x3c, !PT ;  /* 0x0000000703057212 */ /* 0x000fe400078e3cff */
[----:B------:R-:W-:-:S02]  /*2c70*/  CS2R R80, SRZ ;  /* 0x0000000000507805 */ /* 0x000fc4000001ff00 */
[----:B------:R-:W-:Y:S02]  /*2c80*/  LOP3.LUT R3, R8, 0x38, R10, 0xf8, !PT ;  /* 0x0000003808037812 */ /* 0x000fe400078ef80a */
[----:B------:R-:W-:Y:S02]  /*2c90*/  CS2R R74, SRZ ;  /* 0x00000000004a7805 */ /* 0x000fe4000001ff00 */
[----:B------:R-:W-:Y:S02]  /*2ca0*/  LOP3.LUT R4, R4, 0xc00, R159, 0xf8, !PT ;  /* 0x00000c0004047812 */ /* 0x000fe400078ef89f */
[----:B------:R-:W-:Y:S02]  /*2cb0*/  CS2R R72, SRZ ;  /* 0x0000000000487805 */ /* 0x000fe4000001ff00 */
[----:B------:R-:W-:Y:S02]  /*2cc0*/  LOP3.LUT P0, RZ, R24, 0x4, RZ, 0xc0, !PT ;  /* 0x0000000418ff7812 */ /* 0x000fe4000780c0ff */
[----:B------:R-:W-:-:S02]  /*2cd0*/  CS2R R70, SRZ ;  /* 0x0000000000467805 */ /* 0x000fc4000001ff00 */
[----:B------:R-:W-:Y:S02]  /*2ce0*/  LOP3.LUT R3, R4, R3, RZ, 0xfc, !PT ;  /* 0x0000000304037212 */ /* 0x000fe400078efcff */
[----:B------:R-:W-:Y:S02]  /*2cf0*/  CS2R R68, SRZ ;  /* 0x0000000000447805 */ /* 0x000fe4000001ff00 */
[----:B------:R-:W-:Y:S01]  /*2d00*/  LEA R150, R0, UR6, 0x1 ;  /* 0x0000000600967c11 */ /* 0x000fe2000f8e08ff */
[----:B------:R-:W-:Y:S01]  /*2d10*/  BAR.SYNC.DEFER_BLOCKING 0x0 ;  /* 0x0000000000007b1d */ /* 0x000fe20000010000 */
[----:B------:R-:W-:Y:S01]  /*2d20*/  SHF.R.U32.HI R7, RZ, 0x1, R157 ;  /* 0x00000001ff077819 */ /* 0x000fe2000001169d */
[----:B------:R-:W-:Y:S01]  /*2d30*/  IMAD.SHL.U32 R156, R157, 0x8, RZ ;  /* 0x000000089d9c7824 */ /* 0x000fe200078e00ff */
[----:B------:R-:W-:Y:S01]  /*2d40*/  SEL R153, R153, 0xffffffe0, !P0 ;  /* 0xffffffe099997807 */ /* 0x000fe20004000000 */
[----:B------:R-:W-:Y:S01]  /*2d50*/  VIADD R144, R150, 0x8020 ;  /* 0x0000802096907836 */ /* 0x000fe20000000000 */
[----:B------:R-:W-:Y:S01]  /*2d60*/  LOP3.LUT R0, R6, 0x8, R7, 0x78, !PT ;  /* 0x0000000806007812 */ /* 0x000fe200078e7807 */
[----:B------:R-:W3:Y:S01]  /*2d70*/  LDCU UR5, c[0x0][0x440] ;  /* 0x00008800ff0577ac */ /* 0x000ee20008000800 */
[----:B------:R-:W-:Y:S01]  /*2d80*/  LOP3.LUT P1, RZ, R157, 0x4, RZ, 0xc0, !PT ;  /* 0x000000049dff7812 */ /* 0x000fe2000782c0ff */
[----:B------:R4:W-:Y:S01]  /*2d90*/  STL [R1+0x54], R3 ;  /* 0x0000540301007387 */ /* 0x0009e20000100800 */
[----:B------:R-:W-:Y:S01]  /*2da0*/  LOP3.LUT R155, R2, R0, RZ, 0xfc, !PT ;  /* 0x00000000029b7212 */ /* 0x000fe200078efcff */
[----:B------:R-:W-:Y:S01]  /*2db0*/  IMAD.MOV.U32 R0, RZ, RZ, 0x20 ;  /* 0x00000020ff007424 */ /* 0x000fe200078e00ff */
[----:B------:R-:W-:Y:S01]  /*2dc0*/  LOP3.LUT R5, R5, 0x120, R9, 0xf8, !PT ;  /* 0x0000012005057812 */ /* 0x000fe200078ef809 */
[----:B------:R-:W-:Y:S01]  /*2dd0*/  IMAD.MOV.U32 R2, RZ, RZ, 0x10 ;  /* 0x00000010ff027424 */ /* 0x000fe200078e00ff */
[----:B------:R-:W-:Y:S01]  /*2de0*/  LEA R149, R149, UR6, 0x1 ;  /* 0x0000000695957c11 */ /* 0x000fe2000f8e08ff */
[----:B------:R-:W-:Y:S01]  /*2df0*/  IMAD.IADD R151, R150, 0x1, R153 ;  /* 0x0000000196977824 */ /* 0x000fe200078e0299 */
[----:B------:R-:W-:Y:S01]  /*2e00*/  LEA R148, R5, UR6, 0x1 ;  /* 0x0000000605947c11 */ /* 0x000fe2000f8e08ff */
[----:B------:R-:W2:Y:S01]  /*2e10*/  LDCU UR8, c[0x0][0x3e0] ;  /* 0x00007c00ff0877ac */ /* 0x000ea20008000800 */
[----:B------:R-:W-:Y:S01]  /*2e20*/  LOP3.LUT R154, R158, 0x200, RZ, 0xc0, !PT ;  /* 0x000002009e9a7812 */ /* 0x000fe200078ec0ff */
[----:B------:R-:W-:Y:S01]  /*2e30*/  VIADD R149, R149, UR19 ;  /* 0x0000001395957c36 */ /* 0x000fe20008000000 */
[----:B------:R-:W-:Y:S01]  /*2e40*/  SEL R2, R2, 0xfffffff0, !P1 ;  /* 0xfffffff002027807 */ /* 0x000fe20004800000 */
[----:B------:R-:W-:Y:S01]  /*2e50*/  VIADD R148, R148, UR19 ;  /* 0x0000001394947c36 */ /* 0x000fe20008000000 */
[----:B------:R-:W-:Y:S01]  /*2e60*/  LOP3.LUT R154, R154, 0xc00, R159, 0xf8, !PT ;  /* 0x00000c009a9a7812 */ /* 0x000fe200078ef89f */
[----:B------:R-:W2:Y:S01]  /*2e70*/  LDCU UR14, c[0x0][0x50c] ;  /* 0x0000a180ff0e77ac */ /* 0x000ea20008000800 */
[----:B------:R2:W2:Y:S01]  /*2e80*/  LDSM.16.M88.4 R116, [R150+0x8000] ;  /* 0x008000009674783b */ /* 0x0004a20000000200 */
[----:B------:R-:W2:Y:S03]  /*2e90*/  LDCU UR9, c[0x0][0x45c] ;  /* 0x00008b80ff0977ac */ /* 0x000ea60008000800 */
[----:B------:R2:W2:Y:S01]  /*2ea0*/  LDSM.16.M88.4 R120, [R150+0x8400] ;  /* 0x008400009678783b */ /* 0x0004a20000000200 */
[----:B-1----:R-:W-:-:S03]  /*2eb0*/  USHF.L.U32 UR15, UR15, 0x7, URZ ;  /* 0x000000070f0f7899 */ /* 0x002fc600080006ff */
[----:B------:R1:W1:Y:S01]  /*2ec0*/  LDSM.16.M88.4 R124, [R150+0x8800] ;  /* 0x00880000967c783b */ /* 0x0002620000000200 */
[----:B----4-:R-:W-:Y:S01]  /*2ed0*/  VIADD R3, R150, 0x8000 ;  /* 0x0000800096037836 */ /* 0x010fe20000000000 */
[----:B------:R-:W-:Y:S02]  /*2ee0*/  USHF.L.U32 UR42, UR42, 0x3, URZ ;  /* 0x000000032a2a7899 */ /* 0x000fe400080006ff */
[----:B------:R4:W1:Y:S01]  /*2ef0*/  LDSM.16.M88.4 R128, [R150+0x8c00] ;  /* 0x008c00009680783b */ /* 0x0008620000000200 */
[----:B------:R-:W-:Y:S01]  /*2f00*/  @P0 VIADD R144, R3, 0xffffffe0 ;  /* 0xffffffe003900836 */ /* 0x000fe20000000000 */
[C---:B------:R-:W-:Y:S01]  /*2f10*/  LOP3.LUT P0, RZ, R157.reuse, 0x2, RZ, 0xc0, !PT ;  /* 0x000000029dff7812 */ /* 0x040fe2000780c0ff */
[----:B------:R-:W-:Y:S01]  /*2f20*/  IMAD.MOV.U32 R3, RZ, RZ, R19 ;  /* 0x000000ffff037224 */ /* 0x000fe200078e0013 */
[----:B------:R-:W-:Y:S02]  /*2f30*/  UISETP.GE.AND UP1, UPT, UR29, UR35, UPT ;  /* 0x000000231d00728c */ /* 0x000fe4000bf26270 */
[----:B------:R4:W1:Y:S01]  /*2f40*/  LDSM.16.M88.4 R132, [R144] ;  /* 0x000000009084783b */ /* 0x0008620000000200 */
[----:B------:R-:W-:-:S02]  /*2f50*/  R2P PR, R157, 0x18 ;  /* 0x000000189d007804 */ /* 0x000fc40000000000 */
[C---:B------:R-:W-:Y:S01]  /*2f60*/  SEL R152, R0.reuse, 0xffffffe0, !P0 ;  /* 0xffffffe000987807 */ /* 0x040fe20004000000 */
[----:B------:R4:W1:Y:S02]  /*2f70*/  LDSM.16.M88.4 R136, [R144+0x400] ;  /* 0x000400009088783b */ /* 0x0008640000000200 */
[----:B------:R-:W-:Y:S02]  /*2f80*/  SEL R0, R0, 0xffffffe0, !P3 ;  /* 0xffffffe000007807 */ /* 0x000fe40005800000 */
[----:B------:R4:W1:Y:S04]  /*2f90*/  LDSM.16.M88.4 R140, [R144+0x800] ;  /* 0x00080000908c783b */ /* 0x0008680000000200 */
[----:B------:R-:W1:Y:S04]  /*2fa0*/  LDSM.16.M88.4 R144, [R144+0xc00] ;  /* 0x000c00009090783b */ /* 0x000e680000000200 */
[----:B------:R4:W-:Y:S04]  /*2fb0*/  STL [R1+0x2c], R3 ;  /* 0x00002c0301007387 */ /* 0x0009e80000100800 */
[----:B---3--:R4:W-:Y:S02]  /*2fc0*/  STL [R1+0x50], R0 ;  /* 0x0000500001007387 */ /* 0x0089e40000100800 */
.L_x_486:
[----:B------:R-:W0:Y:S01]  /*2fd0*/  LDGDEPBAR ;  /* 0x00000000000079af */ /* 0x000e220000000000 */
[----:B------:R-:W-:Y:S01]  /*2fe0*/  IMAD.IADD R112, R149, 0x1, R153 ;  /* 0x0000000195707824 */ /* 0x000fe200078e0299 */
[----:B------:R-:W-:Y:S01]  /*2ff0*/  PLOP3.LUT P0, PT, PT, PT, UP1, 0x80, 0x8 ;  /* 0x000000000008781c */ /* 0x000fe20003f0f018 */
[----:B----4-:R-:W-:Y:S05]  /*3000*/  IMAD.SHL.U32 R0, R157, 0x2, RZ ;  /* 0x000000029d007824 */ /* 0x010fea00078e00ff */
        /* <DEDUP_REMOVED lines=42> */
[----:B--2---:R-:W2:Y:S08]  /*32b0*/  LDSM.16.M88.4 R16, [R150+0x6000] ;  /* 0x006000009610783b */ /* 0x004eb00000000200 */
        /* <DEDUP_REMOVED lines=92> */
[----:B------:R-:W-:Y:S03]  /*3880*/  FFMA.FTZ R0, R0, UR9, -R3 ;  /* 0x0000000900007c23 */ /* 0x000fe60008010803 */
        /* <DEDUP_REMOVED lines=13> */
[----:B------:R-:W-:Y:S01]  /*3960*/  FMUL.FTZ R20, R20, UR14 ;  /* 0x0000000e14147c20 */ /* 0x000fe20008410000 */
[----:B------:R-:W-:Y:S03]  /*3970*/  @P0 FSEL R10, R221, -INF , !P6 ;  /* 0xff800000dd0a0808 */ /* 0x000fe60007000000 */
        /* <DEDUP_REMOVED lines=111> */
[----:B------:R-:W-:Y:S04]  /*4070*/  FFMA.FTZ R10, R10, UR9, -R3 ;  /* 0x000000090a0a7c23 */ /* 0x000fe80008010803 */
        /* <DEDUP_REMOVED lines=40> */
[----:B------:R-:W-:Y:S01]  /*4300*/  PLOP3.LUT P3, PT, PT, PT, UP1, 0x80, 0x8 ;  /* 0x000000000008781c */ /* 0x000fe20003f6f018 */
[----:B------:R-:W-:Y:S03]  /*4310*/  FMUL.FTZ R50, R50, UR14 ;  /* 0x0000000e32327c20 */ /* 0x000fe60008410000 */
[----:B------:R-:W-:Y:S01]  /*4320*/  MUFU.TANH R180, R38 ;  /* 0x0000002600b47308 */ /* 0x000fe20000002400 */
[----:B------:R-:W-:Y:S01]  /*4330*/  FFMA.FTZ R5, R5, UR9, -R0 ;  /* 0x0000000905057c23 */ /* 0x000fe20008010800 */
[----:B------:R-:W-:Y:S01]  /*4340*/  FMUL.FTZ R51, R51, UR14 ;  /* 0x0000000e33337c20 */ /* 0x000fe20008410000 */
[----:B------:R-:W-:Y:S01]  /*4350*/  FMUL.FTZ R42, R42, UR14 ;  /* 0x0000000e2a2a7c20 */ /* 0x000fe20008410000 */
[----:B------:R-:W-:Y:S01]  /*4360*/  FMUL.FTZ R44, R44, UR14 ;  /* 0x0000000e2c2c7c20 */ /* 0x000fe20008410000 */
        /* <DEDUP_REMOVED lines=11> */
[--C-:B------:R-:W-:Y:S09]  /*4420*/  FFMA.FTZ R4, R4, UR9, -R2.reuse ;  /* 0x0000000904047c23 */ /* 0x100ff20008010802 */
        /* <DEDUP_REMOVED lines=13> */
[----:B------:R1:W3:Y:S01]  /*4500*/  MUFU.EX2 R18, R4 ;  /* 0x0000000400127308 */ /* 0x0002e20000000800 */
[----:B--2---:R-:W-:Y:S01]  /*4510*/  STL [R1+0x4], R17 ;  /* 0x0000041101007387 */ /* 0x004fe20000100800 */
[----:B------:R-:W-:Y:S02]  /*4520*/  @P2 IADD3 R5, PT, PT, R9, 0x19, RZ ;  /* 0x0000001909052810 */ /* 0x000fe40007ffe0ff */
[----:B------:R-:W-:Y:S02]  /*4530*/  PLOP3.LUT P2, PT, PT, PT, UP1, 0x80, 0x8 ;  /* 0x000000000008781c */ /* 0x000fe40003f4f018 */
[----:B------:R-:W-:Y:S01]  /*4540*/  @P6 ISETP.GE.AND P6, PT, R5, UR35, PT ;  /* 0x0000002305006c0c */ /* 0x000fe2000bfc6270 */
[----:B------:R-:W-:Y:S03]  /*4550*/  IMAD.MOV.U32 R5, RZ, RZ, R205 ;  /* 0x000000ffff057224 */ /* 0x000fe600078e00cd */
[----:B------:R-:W-:Y:S10]  /*4560*/  MUFU.TANH R213, R42 ;  /* 0x0000002a00d57308 */ /* 0x000ff40000002400 */
[----:B------:R2:W-:Y:S01]  /*4570*/  MUFU.EX2 R241, R10 ;  /* 0x0000000a00f17308 */ /* 0x0005e20000000800 */
[----:B-1----:R-:W-:Y:S01]  /*4580*/  @P0 VIADD R4, R9, 0x18 ;  /* 0x0000001809040836 */ /* 0x002fe20000000000 */
[----:B------:R-:W-:Y:S01]  /*4590*/  PLOP3.LUT P0, PT, PT, PT, UP1, 0x80, 0x8 ;  /* 0x000000000008781c */ /* 0x000fe20003f0f018 */
[----:B---3--:R-:W-:Y:S03]  /*45a0*/  STL [R1], R18 ;  /* 0x0000001201007387 */ /* 0x008fe60000100800 */
[----:B------:R-:W-:Y:S01]  /*45b0*/  @P5 ISETP.GE.AND P5, PT, R4, UR35, PT ;  /* 0x0000002304005c0c */ /* 0x000fe2000bfa6270 */
[----:B------:R-:W-:Y:S03]  /*45c0*/  IMAD.MOV.U32 R4, RZ, RZ, R206 ;  /* 0x000000ffff047224 */ /* 0x000fe600078e00ce */
[----:B------:R-:W-:Y:S01]  /*45d0*/  MUFU.TANH R193, R41 ;  /* 0x0000002900c17308 */ /* 0x000fe20000002400 */
[----:B------:R-:W3:Y:S01]  /*45e0*/  LDL R15, [R1+0x54] ;  /* 0x00005400010f7983 */ /* 0x000ee20000100800 */
[----:B------:R-:W-:Y:S02]  /*45f0*/  @P3 FSEL R4, R206, -INF , !P5 ;  /* 0xff800000ce043808 */ /* 0x000fe40006800000 */
[----:B------:R-:W-:Y:S01]  /*4600*/  PLOP3.LUT P3, PT, PT, PT, UP1, 0x80, 0x8 ;  /* 0x000000000008781c */ /* 0x000fe20003f6f018 */
[----:B------:R-:W4:Y:S01]  /*4610*/  LDL R16, [R1+0x50] ;  /* 0x0000500001107983 */ /* 0x000f220000100800 */
[----:B------:R-:W-:Y:S04]  /*4620*/  @P0 FSEL R5, R205, -INF , !P6 ;  /* 0xff800000cd050808 */ /* 0x000fe80007000000 */
[----:B------:R-:W-:Y:S01]  /*4630*/  MUFU.TANH R186, R44 ;  /* 0x0000002c00ba7308 */ /* 0x000fe20000002400 */
[----:B------:R-:W-:Y:S01]  /*4640*/  PLOP3.LUT P0, PT, PT, PT, UP1, 0x80, 0x8 ;  /* 0x000000000008781c */ /* 0x000fe20003f0f018 */
[--C-:B------:R-:W-:Y:S01]  /*4650*/  FFMA.FTZ R4, R4, UR9, -R2.reuse ;  /* 0x0000000904047c23 */ /* 0x100fe20008010802 */
[----:B--2---:R-:W-:Y:S01]  /*4660*/  MOV R10, R227 ;  /* 0x000000e3000a7202 */ /* 0x004fe20000000f00 */
        /* <DEDUP_REMOVED lines=19> */
[----:B--2---:R-:W-:Y:S09]  /*47a0*/  IMAD.MOV.U32 R10, RZ, RZ, R86 ;  /* 0x000000ffff0a7224 */ /* 0x004ff200078e0056 */
[----:B------:R2:W-:Y:S01]  /*47b0*/  MUFU.EX2 R248, R4 ;  /* 0x0000000400f87308 */ /* 0x0005e20000000800 */
[----:B------:R-:W-:Y:S02]  /*47c0*/  @P2 FSEL R10, R86, -INF , !P5 ;  /* 0xff800000560a2808 */ /* 0x000fe40006800000 */
[----:B------:R-:W-:Y:S02]  /*47d0*/  PLOP3.LUT P2, PT, PT, PT, UP1, 0x80, 0x8 ;  /* 0x000000000008781c */ /* 0x000fe40003f4f018 */
[----:B------:R-:W-:Y:S01]  /*47e0*/  PLOP3.LUT P5, PT, PT, PT, UP1, 0x80, 0x8 ;  /* 0x000000000008781c */ /* 0x000fe20003faf018 */
[--C-:B------:R-:W-:Y:S04]  /*47f0*/  FFMA.FTZ R10, R10, UR9, -R8.reuse ;  /* 0x000000090a0a7c23 */ /* 0x100fe80008010808 */
[----:B------:R-:W-:Y:S01]  /*4800*/  MUFU.TANH R208, R46 ;  /* 0x0000002e00d07308 */ /* 0x000fe20000002400 */
[----:B-1----:R-:W-:Y:S01]  /*4810*/  @P3 VIADD R11, R9, 0x21 ;  /* 0x00000021090b3836 */ /* 0x002fe20000000000 */
[----:B------:R-:W-:Y:S08]  /*4820*/  PLOP3.LUT P3, PT, PT, PT, UP1, 0x80, 0x8 ;  /* 0x000000000008781c */ /* 0x000ff00003f6f018 */
[----:B------:R1:W-:Y:S01]  /*4830*/  MUFU.EX2 R88, R10 ;  /* 0x0000000a00587308 */ /* 0x0003e20000000800 */
[----:B--2---:R-:W2:Y:S09]  /*4840*/  LDSM.16.M88.4 R4, [R151+0x6c00] ;  /* 0x006c00009704783b */ /* 0x004eb20000000200 */
[----:B------:R-:W2:Y:S10]  /*4850*/  MUFU.TANH R207, R47 ;  /* 0x0000002f00cf7308 */ /* 0x000eb40000002400 */
        /* <DEDUP_REMOVED lines=11> */
[-C--:B--2---:R-:W-:Y:S09]  /*4910*/  HMMA.16816.F32 R52, R104, R4.reuse, R52 ;  /* 0x000000046834723c */ /* 0x084ff20000001834 */
        /* <DEDUP_REMOVED lines=21> */
[--C-:B------:R-:W-:Y:S01]  /*4a70*/  FFMA.FTZ R10, R10, UR9, -R8.reuse ;  /* 0x000000090a0a7c23 */ /* 0x100fe20008010808 */
        /* <DEDUP_REMOVED lines=23> */
[----:B--2---:R-:W-:Y:S01]  /*4bf0*/  FFMA.FTZ R10, R11, UR9, -R8 ;  /* 0x000000090b0a7c23 */ /* 0x004fe20008010808 */
        /* <DEDUP_REMOVED lines=13> */
[----:B--2---:R-:W-:Y:S02]  /*4cd0*/  MOV R10, R193 ;  /* 0x000000c1000a7202 */ /* 0x004fe40000000f00 */
[----:B------:R-:W-:Y:S02]  /*4ce0*/  @P0 FSEL R10, R193, -INF , !P6 ;  /* 0xff800000c10a0808 */ /* 0x000fe40007000000 */
[----:B------:R-:W-:Y:S05]  /*4cf0*/  PLOP3.LUT P0, PT, PT, PT, UP1, 0x80, 0x8 ;  /* 0x000000000008781c */ /* 0x000fea0003f0f018 */
[----:B------:R1:W-:Y:S01]  /*4d00*/  MUFU.EX2 R225, R4 ;  /* 0x0000000400e17308 */ /* 0x0003e20000000800 */
[----:B------:R-:W-:Y:S09]  /*4d10*/  FFMA.FTZ R10, R10, UR9, -R2 ;  /* 0x000000090a0a7c23 */ /* 0x000ff20008010802 */
[----:B------:R2:W-:Y:S01]  /*4d20*/  MUFU.EX2 R222, R10 ;  /* 0x0000000a00de7308 */ /* 0x0005e20000000800 */
[----:B------:R-:W-:Y:S02]  /*4d30*/  @P0 IADD3 R5, PT, PT, R9, 0x29, RZ ;  /* 0x0000002909050810 */ /* 0x000fe40007ffe0ff */
[----:B------:R-:W-:Y:S07]  /*4d40*/  PLOP3.LUT P0, PT, PT, PT, UP1, 0x80, 0x8 ;  /* 0x000000000008781c */ /* 0x000fee0003f0f018 */
[----:B------:R-:W3:Y:S01]  /*4d50*/  MUFU.TANH R182, R56 ;  /* 0x0000003800b67308 */ /* 0x000ee20000002400 */
[----:B-1----:R-:W-:Y:S02]  /*4d60*/  MOV R4, R212 ;  /* 0x000000d400047202 */ /* 0x002fe40000000f00 */
[----:B------:R-:W-:Y:S02]  /*4d70*/  @P2 FSEL R4, R212, -INF , !P6 ;  /* 0xff800000d4042808 */ /* 0x000fe40007000000 */
[----:B------:R-:W-:Y:S02]  /*4d80*/  PLOP3.LUT P2, PT, PT, PT, UP1, 0x80, 0x8 ;  /* 0x000000000008781c */ /* 0x000fe40003f4f018 */
[----:B------:R-:W-:Y:S03]  /*4d90*/  PLOP3.LUT P6, PT, PT, PT, UP1, 0x80, 0x8 ;  /* 0x000000000008781c */ /* 0x000fe60003fcf018 */
[----:B------:R-:W1:Y:S01]  /*4da0*/  MUFU.TANH R199, R58 ;  /* 0x0000003a00c77308 */ /* 0x000e620000002400 */
[----:B------:R-:W-:Y:S01]  /*4db0*/  FFMA.FTZ R4, R4, UR9, -R0 ;  /* 0x0000000904047c23 */ /* 0x000fe20008010800 */
[----:B--2---:R-:W-:Y:S08]  /*4dc0*/  IMAD.MOV.U32 R10, RZ, RZ, R186 ;  /* 0x000000ffff0a7224 */ /* 0x004ff000078e00ba */
[----:B------:R2:W-:Y:S01]  /*4dd0*/  MUFU.EX2 R243, R4 ;  /* 0x0000000400f37308 */ /* 0x0005e20000000800 */
[----:B------:R-:W-:Y:S01]  /*4de0*/  @P6 ISETP.GE.AND P6, PT, R5, UR35, PT ;  /* 0x0000002305006c0c */ /* 0x000fe2000bfc6270 */
[----:B------:R-:W-:Y:S03]  /*4df0*/  IMAD.U32 R5, RZ, RZ, UR11 ;  /* 0x0000000bff057e24 */ /* 0x000fe6000f8e00ff */
[----:B------:R-:W-:Y:S05]  /*4e00*/  @P0 FSEL R11, R185, -INF , !P6 ;  /* 0xff800000b90b0808 */ /* 0x000fea0007000000 */
[----:B------:R-:W-:Y:S01]  /*4e10*/  MUFU.TANH R181, R57 ;  /* 0x0000003900b57308 */ /* 0x000fe20000002400 */
[--C-:B------:R-:W-:Y:S01]  /*4e20*/  FFMA.FTZ R7, R11, UR9, -R2.reuse ;  /* 0x000000090b077c23 */ /* 0x100fe20008010802 */
[----:B--2---:R-:W-:Y:S01]  /*4e30*/  @P2 VIADD R4, R9, 0x28 ;  /* 0x0000002809042836 */ /* 0x004fe20000000000 */
[----:B------:R-:W-:Y:S07]  /*4e40*/  PLOP3.LUT P2, PT, PT, PT, UP1, 0x80, 0x8 ;  /* 0x000000000008781c */ /* 0x000fee0003f4f018 */
[----:B------:R-:W-:Y:S01]  /*4e50*/  MUFU.EX2 R211, R7 ;  /* 0x0000000700d37308 */ /* 0x000fe20000000800 */
[----:B------:R-:W-:Y:S02]  /*4e60*/  @P5 ISETP.GE.AND P5, PT, R4, UR35, PT ;  /* 0x0000002304005c0c */ /* 0x000fe4000bfa6270 */
[----:B------:R-:W-:Y:S07]  /*4e70*/  MOV R4, UR10 ;  /* 0x0000000a00047c02 */ /* 0x000fee0008000f00 */
[----:B------:R-:W2:Y:S01]  /*4e80*/  MUFU.TANH R168, R55 ;  /* 0x0000003700a87308 */ /* 0x000ea20000002400 */
[C---:B------:R-:W-:Y:S02]  /*4e90*/  LEA R4, P0, R13.reuse, R4, 0x2 ;  /* 0x000000040d047211 */ /* 0x040fe400078010ff */
[----:B------:R-:W-:Y:S02]  /*4ea0*/  @P2 FSEL R10, R186, -INF , !P5 ;  /* 0xff800000ba0a2808 */ /* 0x000fe40006800000 */
[----:B------:R-:W-:Y:S02]  /*4eb0*/  PLOP3.LUT P2, PT, PT, PT, UP1, 0x80, 0x8 ;  /* 0x000000000008781c */ /* 0x000fe40003f4f018 */
[----:B------:R-:W-:Y:S01]  /*4ec0*/  LEA.HI.X R5, R13, R5, RZ, 0x2, P0 ;  /* 0x000000050d057211 */ /* 0x000fe200000f14ff */
[----:B------:R-:W-:Y:S01]  /*4ed0*/  FFMA.FTZ R10, R10, UR9, -R2 ;  /* 0x000000090a0a7c23 */ /* 0x000fe20008010802 */
[----:B------:R-:W-:Y:S01]  /*4ee0*/  PLOP3.LUT P0, PT, PT, PT, UP1, 0x80, 0x8 ;  /* 0x000000000008781c */ /* 0x000fe20003f0f018 */
[----:B---3--:R-:W-:Y:S01]  /*4ef0*/  IMAD.MOV.U32 R13, RZ, RZ, R182 ;  /* 0x000000ffff0d7224 */ /* 0x008fe200078e00b6 */
[----:B------:R-:W-:Y:S01]  /*4f00*/  MUFU.TANH R175, R60 ;  /* 0x0000003c00af7308 */ /* 0x000fe20000002400 */
[----:B------:R-:W3:Y:S04]  /*4f10*/  LDG.E R112, desc[UR30][R4.64] ;  /* 0x0000001e04707981 */ /* 0x000ee8000c1e1900 */
[----:B------:R-:W3:Y:S02]  /*4f20*/  LDG.E R111, desc[UR30][R4.64+0x20] ;  /* 0x0000201e046f7981 */ /* 0x000ee4000c1e1900 */
[----:B------:R-:W-:Y:S03]  /*4f30*/  @P2 FSEL R6, R207, -INF , !P6 ;  /* 0xff800000cf062808 */ /* 0x000fe60007000000 */
[----:B------:R1:W-:Y:S01]  /*4f40*/  MUFU.EX2 R214, R10 ;  /* 0x0000000a00d67308 */ /* 0x0003e20000000800 */
[----:B------:R-:W5:Y:S01]  /*4f50*/  LDG.E R110, desc[UR30][R4.64+0x100] ;  /* 0x0001001e046e7981 */ /* 0x000f62000c1e1900 */
[----:B------:R-:W-:Y:S01]  /*4f60*/  PLOP3.LUT P2, PT, PT, PT, UP1, 0x80, 0x8 ;  /* 0x000000000008781c */ /* 0x000fe20003f4f018 */
[C---:B------:R-:W-:Y:S02]  /*4f70*/  @P0 VIADD R11, R9.reuse, 0x30 ;  /* 0x00000030090b0836 */ /* 0x040fe40000000000 */
[----:B------:R-:W-:Y:S01]  /*4f80*/  FFMA.FTZ R6, R6, UR9, -R0 ;  /* 0x0000000906067c23 */ /* 0x000fe20008010800 */
[----:B------:R4:W5:Y:S01]  /*4f90*/  LDG.E R109, desc[UR30][R4.64+0x120] ;  /* 0x0001201e046d7981 */ /* 0x000962000c1e1900 */
[----:B------:R-:W-:Y:S03]  /*4fa0*/  PLOP3.LUT P0, PT, PT, PT, UP1, 0x80, 0x8 ;  /* 0x000000000008781c */ /* 0x000fe60003f0f018 */
[----:B------:R2:W-:Y:S10]  /*4fb0*/  MUFU.EX2 R238, R6 ;  /* 0x0000000600ee7308 */ /* 0x0005f40000000800 */
[----:B------:R-:W4:Y:S01]  /*4fc0*/  MUFU.TANH R198, R59 ;  /* 0x0000003b00c67308 */ /* 0x000f220000002400 */
[----:B-1----:R-:W-:Y:S01]  /*4fd0*/  IMAD.MOV.U32 R10, RZ, RZ, R208 ;  /* 0x000000ffff0a7224 */ /* 0x002fe200078e00d0 */
[----:B------:R-:W-:Y:S02]  /*4fe0*/  @P3 FSEL R10, R208, -INF , !P5 ;  /* 0xff800000d00a3808 */ /* 0x000fe40006800000 */
[----:B------:R-:W-:Y:S02]  /*4ff0*/  PLOP3.LUT P3, PT, PT, PT, UP1, 0x80, 0x8 ;  /* 0x000000000008781c */ /* 0x000fe40003f6f018 */
[----:B------:R-:W-:Y:S01]  /*5000*/  @P0 IADD3 R14, PT, PT, R9, 0x31, RZ ;  /* 0x00000031090e0810 */ /* 0x000fe20007ffe0ff */
[----:B------:R-:W-:Y:S01]  /*5010*/  FFMA.FTZ R7, R10, UR9, -R0 ;  /* 0x000000090a077c23 */ /* 0x000fe20008010800 */
[----:B------:R-:W-:Y:S01]  /*5020*/  MOV R10, R77 ;  /* 0x0000004d000a7202 */ /* 0x000fe20000000f00 */
[----:B--2---:R-:W-:Y:S01]  /*5030*/  IMAD.MOV.U32 R6, RZ, RZ, R171 ;  /* 0x000000ffff067224 */ /* 0x004fe200078e00ab */
[----:B------:R-:W-:Y:S01]  /*5040*/  PLOP3.LUT P0, PT, PT, PT, UP1, 0x80, 0x8 ;  /* 0x000000000008781c */ /* 0x000fe20003f0f018 */
[----:B------:R1:W-:Y:S01]  /*5050*/  MUFU.EX2 R240, R7 ;  /* 0x0000000700f07308 */ /* 0x0003e20000000800 */
[----:B------:R-:W-:Y:S01]  /*5060*/  LEA R113, R15, UR4, 0x1 ;  /* 0x000000040f717c11 */ /* 0x000fe2000f8e08ff */
[----:B------:R-:W-:Y:S01]  /*5070*/  IMAD.MOV.U32 R15, RZ, RZ, 0x10 ;  /* 0x00000010ff0f7424 */ /* 0x000fe200078e00ff */
[----:B----4-:R-:W-:Y:S02]  /*5080*/  F2FP.F16.F32.PACK_AB R4, R226, R224 ;  /* 0x000000e0e204723e */ /* 0x010fe400000000ff */
[C---:B------:R-:W-:Y:S01]  /*5090*/  IADD3 R115, PT, PT, R113.reuse, R16, RZ ;  /* 0x0000001071737210 */ /* 0x040fe20007ffe0ff */
[----:B------:R-:W-:Y:S01]  /*50a0*/  VIADD R114, R113, 0x10040 ;  /* 0x0001004071727836 */ /* 0x000fe20000000000 */
[----:B------:R-:W-:Y:S03]  /*50b0*/  @P3 FSEL R12, R172, -INF , !P5 ;  /* 0xff800000ac0c3808 */ /* 0x000fe60006800000 */
[----:B------:R-:W-:Y:S01]  /*50c0*/  MUFU.TANH R174, R61 ;  /* 0x0000003d00ae7308 */ /* 0x000fe20000002400 */
[----:B------:R-:W-:Y:S02]  /*50d0*/  PLOP3.LUT P3, PT, PT, PT, UP1, 0x80, 0x8 ;  /* 0x000000000008781c */ /* 0x000fe40003f6f018 */
[----:B------:R-:W-:Y:S04]  /*50e0*/  SEL R15, R15, 0xfffffff0, !P1 ;  /* 0xfffffff00f0f7807 */ /* 0x000fe80004800000 */
[C---:B------:R-:W-:Y:S01]  /*50f0*/  IADD3 R164, PT, PT, R15.reuse, R113, RZ ;  /* 0x000000710fa47210 */ /* 0x040fe20007ffe0ff */
[----:B------:R-:W-:Y:S02]  /*5100*/  IMAD.IADD R161, R15, 0x1, R115 ;  /* 0x000000010fa17824 */ /* 0x000fe400078e0273 */
[----:B------:R-:W2:Y:S01]  /*5110*/  MUFU.TANH R251, R64 ;  /* 0x0000004000fb7308 */ /* 0x000ea20000002400 */
[----:B-1----:R-:W-:Y:S01]  /*5120*/  IMAD.MOV.U32 R7, RZ, RZ, R78 ;  /* 0x000000ffff077224 */ /* 0x002fe200078e004e */
[----:B------:R-:W-:Y:S02]  /*5130*/  @P2 FSEL R7, R78, -INF , !P5 ;  /* 0xff8000004e072808 */ /* 0x000fe40006800000 */
[----:B------:R-:W-:Y:S02]  /*5140*/  PLOP3.LUT P2, PT, PT, PT, UP1, 0x80, 0x8 ;  /* 0x000000000008781c */ /* 0x000fe40003f4f018 */
[----:B------:R-:W-:Y:S01]  /*5150*/  @P3 FSEL R6, R171, -INF , !P6 ;  /* 0xff800000ab063808 */ /* 0x000fe20007000000 */
[--C-:B------:R-:W-:Y:S01]  /*5160*/  FFMA.FTZ R7, R7, UR9, -R8.reuse ;  /* 0x0000000907077c23 */ /* 0x100fe20008010808 */
[----:B------:R-:W-:Y:S02]  /*5170*/  PLOP3.LUT P5, PT, PT, PT, UP1, 0x80, 0x8 ;  /* 0x000000000008781c */ /* 0x000fe40003faf018 */
[----:B------:R-:W1:Y:S01]  /*5180*/  MUFU.TANH R250, R65 ;  /* 0x0000004100fa7308 */ /* 0x000e620000002400 */
[----:B------:R-:W-:Y:S01]  /*5190*/  PLOP3.LUT P3, PT, PT, PT, UP1, 0x80, 0x8 ;  /* 0x000000000008781c */ /* 0x000fe20003f6f018 */
[--C-:B------:R-:W-:Y:S05]  /*51a0*/  FFMA.FTZ R6, R6, UR9, -R3.reuse ;  /* 0x0000000906067c23 */ /* 0x100fea0008010803 */
[----:B------:R-:W-:Y:S03]  /*51b0*/  @P2 FSEL R10, R77, -INF , !P6 ;  /* 0xff8000004d0a2808 */ /* 0x000fe60007000000 */
[----:B------:R4:W-:Y:S01]  /*51c0*/  MUFU.EX2 R80, R7 ;  /* 0x0000000700507308 */ /* 0x0009e20000000800 */
[----:B------:R-:W-:Y:S02]  /*51d0*/  PLOP3.LUT P2, PT, PT, PT, UP1, 0x80, 0x8 ;  /* 0x000000000008781c */ /* 0x000fe40003f4f018 */
[----:B------:R-:W-:Y:S01]  /*51e0*/  PLOP3.LUT P6, PT, PT, PT, UP1, 0x80, 0x8 ;  /* 0x000000000008781c */ /* 0x000fe20003fcf018 */
[----:B------:R-:W-:Y:S01]  /*51f0*/  FFMA.FTZ R10, R10, UR9, -R8 ;  /* 0x000000090a0a7c23 */ /* 0x000fe20008010808 */
[----:B------:R-:W-:Y:S02]  /*5200*/  @P5 ISETP.GE.AND P5, PT, R11, UR35, PT ;  /* 0x000000230b005c0c */ /* 0x000fe4000bfa6270 */
[----:B------:R-:W-:Y:S03]  /*5210*/  MOV R11, R169 ;  /* 0x000000a9000b7202 */ /* 0x000fe60000000f00 */
[----:B------:R2:W-:Y:S01]  /*5220*/  MUFU.EX2 R79, R10 ;  /* 0x0000000a004f7308 */ /* 0x0005e20000000800 */
[----:B------:R-:W-:Y:S02]  /*5230*/  @P3 ISETP.GE.AND P3, PT, R14, UR35, PT ;  /* 0x000000230e003c0c */ /* 0x000fe4000bf66270 */
[----:B------:R-:W-:Y:S02]  /*5240*/  @P0 FSEL R13, R182, -INF , !P5 ;  /* 0xff800000b60d0808 */ /* 0x000fe40006800000 */
[----:B------:R-:W-:Y:S02]  /*5250*/  PLOP3.LUT P0, PT, PT, PT, UP1, 0x80, 0x8 ;  /* 0x000000000008781c */ /* 0x000fe40003f0f018 */
[----:B------:R-:W-:Y:S03]  /*5260*/  IADD3 R14, PT, PT, R113, 0x10000, RZ ;  /* 0x00010000710e7810 */ /* 0x000fe60007ffe0ff */
[----:B------:R1:W-:Y:S01]  /*5270*/  MUFU.EX2 R177, R6 ;  /* 0x0000000600b17308 */ /* 0x0003e20000000800 */
[----:B----4-:R-:W-:Y:S01]  /*5280*/  IMAD.MOV.U32 R7, RZ, RZ, R74 ;  /* 0x000000ffff077224 */ /* 0x010fe200078e004a */
[----:B------:R-:W-:Y:S01]  /*5290*/  @P2 FSEL R7, R74, -INF , !P5 ;  /* 0xff8000004a072808 */ /* 0x000fe20006800000 */
[----:B------:R-:W-:Y:S01]  /*52a0*/  FFMA.FTZ R5, R13, UR9, -R2 ;  /* 0x000000090d057c23 */ /* 0x000fe20008010802 */
[----:B------:R-:W-:Y:S02]  /*52b0*/  @P6 FSEL R11, R169, -INF , !P5 ;  /* 0xff800000a90b6808 */ /* 0x000fe40006800000 */
[----:B------:R-:W-:Y:S02]  /*52c0*/  PLOP3.LUT P6, PT, PT, PT, UP1, 0x80, 0x8 ;  /* 0x000000000008781c */ /* 0x000fe40003fcf018 */
[----:B------:R-:W-:Y:S01]  /*52d0*/  PLOP3.LUT P2, PT, PT, PT, UP1, 0x80, 0x8 ;  /* 0x000000000008781c */ /* 0x000fe20003f4f018 */
[----:B--2---:R-:W-:Y:S01]  /*52e0*/  FFMA.FTZ R10, R12, UR9, -R3 ;  /* 0x000000090c0a7c23 */ /* 0x004fe20008010803 */
[----:B------:R-:W-:Y:S01]  /*52f0*/  MOV R12, R199 ;  /* 0x000000c7000c7202 */ /* 0x000fe20000000f00 */
[----:B------:R2:W-:Y:S01]  /*5300*/  MUFU.EX2 R204, R5 ;  /* 0x0000000500cc7308 */ /* 0x0005e20000000800 */
[----:B------:R-:W-:Y:S04]  /*5310*/  @P4 IADD3 R114, PT, PT, R14, -0x40, RZ ;  /* 0xffffffc00e724810 */ /* 0x000fe80007ffe0ff */
[----:B------:R-:W-:Y:S01]  /*5320*/  IADD3 R162, PT, PT, R15, R114, RZ ;  /* 0x000000720fa27210 */ /* 0x000fe20007ffe0ff */
[----:B-1----:R-:W-:Y:S01]  /*5330*/  FFMA.FTZ R6, R7, UR9, -R8 ;  /* 0x0000000907067c23 */ /* 0x002fe20008010808 */
[----:B------:R-:W-:Y:S03]  /*5340*/  @P0 IADD3 R7, PT, PT, R9, 0x38, RZ ;  /* 0x0000003809070810 */ /* 0x000fe60007ffe0ff */
[----:B------:R1:W-:Y:S01]  /*5350*/  MUFU.EX2 R178, R10 ;  /* 0x0000000a00b27308 */ /* 0x0003e20000000800 */
[----:B------:R-:W-:Y:S01]  /*5360*/  PLOP3.LUT P0, PT, PT, PT, UP1, 0x80, 0x8 ;  /* 0x000000000008781c */ /* 0x000fe20003f0f018 */
[----:B------:R-:W-:Y:S01]  /*5370*/  IMAD.IADD R160, R16, 0x1, R114 ;  /* 0x0000000110a07824 */ /* 0x000fe200078e0272 */
[----:B------:R-:W-:Y:S02]  /*5380*/  @P2 FSEL R12, R199, -INF , !P5 ;  /* 0xff800000c70c2808 */ /* 0x000fe40006800000 */
[----:B------:R-:W-:Y:S02]  /*5390*/  PLOP3.LUT P2, PT, PT, PT, UP1, 0x80, 0x8 ;  /* 0x000000000008781c */ /* 0x000fe40003f4f018 */
[----:B------:R-:W-:Y:S03]  /*53a0*/  PLOP3.LUT P5, PT, PT, PT, UP1, 0x80, 0x8 ;  /* 0x000000000008781c */ /* 0x000fe60003faf018 */
[----:B------:R4:W-:Y:S01]  /*53b0*/  MUFU.EX2 R76, R6 ;  /* 0x00000006004c7308 */ /* 0x0009e20000000800 */
[----:B--2---:R-:W-:Y:S02]  /*53c0*/  F2FP.F16.F32.PACK_AB R5, R22, R21 ;  /* 0x000000151605723e */ /* 0x004fe400000000ff */
[----:B------:R-:W-:Y:S07]  /*53d0*/  IADD3 R163, PT, PT, R15, R160, RZ ;  /* 0x000000a00fa37210 */ /* 0x000fee0007ffe0ff */
[----:B------:R-:W-:Y:S01]  /*53e0*/  MUFU.TANH R166, R66 ;  /* 0x0000004200a67308 */ /* 0x000fe20000002400 */
[----:B-1----:R-:W-:Y:S01]  /*53f0*/  IMAD.MOV.U32 R10, RZ, RZ, R73 ;  /* 0x000000ffff0a7224 */ /* 0x002fe200078e0049 */
[----:B------:R-:W-:Y:S01]  /*5400*/  @P6 FSEL R10, R73, -INF , !P3 ;  /* 0xff800000490a6808 */ /* 0x000fe20005800000 */
[----:B------:R-:W-:Y:S01]  /*5410*/  @P2 VIADD R9, R9, 0x39 ;  /* 0x0000003909092836 */ /* 0x000fe20000000000 */
[----:B------:R-:W-:Y:S02]  /*5420*/  PLOP3.LUT P6, PT, PT, PT, UP1, 0x80, 0x8 ;  /* 0x000000000008781c */ /* 0x000fe40003fcf018 */
[----:B------:R-:W-:Y:S02]  /*5430*/  @P5 ISETP.GE.AND P5, PT, R7, UR35, PT ;  /* 0x0000002307005c0c */ /* 0x000fe4000bfa6270 */
[----:B------:R-:W-:Y:S01]  /*5440*/  F2FP.F16.F32.PACK_AB R7, R159, R70 ;  /* 0x000000469f07723e */ /* 0x000fe200000000ff */
[----:B----4-:R-:W-:Y:S01]  /*5450*/  FFMA.FTZ R6, R10, UR9, -R8 ;  /* 0x000000090a067c23 */ /* 0x010fe20008010808 */
[----:B------:R-:W1:Y:S01]  /*5460*/  MUFU.TANH R165, R67 ;  /* 0x0000004300a57308 */ /* 0x000e620000002400 */
[----:B------:R-:W-:Y:S01]  /*5470*/  PLOP3.LUT P2, PT, PT, PT, UP1, 0x80, 0x8 ;  /* 0x000000000008781c */ /* 0x000fe20003f4f018 */
[----:B------:R-:W-:Y:S01]  /*5480*/  IMAD.MOV.U32 R10, RZ, RZ, R168 ;  /* 0x000000ffff0a7224 */ /* 0x000fe200078e00a8 */
[----:B------:R2:W-:Y:S01]  /*5490*/  STS [R113+0x10400], R7 ;  /* 0x0104000771007388 */ /* 0x0005e20000000800 */
[----:B------:R-:W-:Y:S02]  /*54a0*/  @P0 FSEL R10, R168, -INF , !P3 ;  /* 0xff800000a80a0808 */ /* 0x000fe40005800000 */
[----:B------:R-:W-:Y:S04]  /*54b0*/  PLOP3.LUT P0, PT, PT, PT, UP1, 0x80, 0x8 ;  /* 0x000000000008781c */ /* 0x000fe80003f0f018 */
[----:B------:R4:W-:Y:S01]  /*54c0*/  MUFU.EX2 R75, R6 ;  /* 0x00000006004b7308 */ /* 0x0009e20000000800 */
[----:B------:R-:W-:Y:S01]  /*54d0*/  @P6 ISETP.GE.AND P6, PT, R9, UR35, PT ;  /* 0x0000002309006c0c */ /* 0x000fe2000bfc6270 */
[--C-:B------:R-:W-:Y:S01]  /*54e0*/  FFMA.FTZ R10, R10, UR9, -R3.reuse ;  /* 0x000000090a0a7c23 */ /* 0x100fe20008010803 */
[----:B------:R-:W-:Y:S05]  /*54f0*/  F2FP.F16.F32.PACK_AB R9, R97, R158 ;  /* 0x0000009e6109723e */ /* 0x000fea00000000ff */
[----:B------:R1:W-:Y:S02]  /*5500*/  STS [R113+0x10000], R9 ;  /* 0x0100000971007388 */ /* 0x0003e40000000800 */
[----:B------:R-:W-:Y:S02]  /*5510*/  MUFU.TANH R190, R62 ;  /* 0x0000003e00be7308 */ /* 0x000fe40000002400 */
[----:B------:R1:W-:Y:S01]  /*5520*/  STS [R164+0x10400], R4 ;  /* 0x01040004a4007388 */ /* 0x0003e20000000800 */
[----:B----4-:R-:W-:Y:S07]  /*5530*/  FFMA.FTZ R6, R11, UR9, -R3 ;  /* 0x000000090b067c23 */ /* 0x010fee0008010803 */
[----:B------:R-:W4:Y:S01]  /*5540*/  MUFU.TANH R188, R63 ;  /* 0x0000003f00bc7308 */ /* 0x000f220000002400 */
[----:B--2---:R-:W-:Y:S02]  /*5550*/  MOV R7, R181 ;  /* 0x000000b500077202 */ /* 0x004fe40000000f00 */
[----:B------:R-:W-:Y:S02]  /*5560*/  @P2 FSEL R7, R181, -INF , !P3 ;  /* 0xff800000b5072808 */ /* 0x000fe40005800000 */
[----:B------:R-:W-:Y:S05]  /*5570*/  PLOP3.LUT P2, PT, PT, PT, UP1, 0x80, 0x8 ;  /* 0x000000000008781c */ /* 0x000fea0003f4f018 */
[----:B------:R2:W-:Y:S01]  /*5580*/  MUFU.EX2 R176, R6 ;  /* 0x0000000600b07308 */ /* 0x0005e20000000800 */
[----:B-1----:R-:W-:Y:S01]  /*5590*/  FFMA.FTZ R9, R7, UR9, -R2 ;  /* 0x0000000907097c23 */ /* 0x002fe20008010802 */
[----:B------:R-:W-:Y:S01]  /*55a0*/  IMAD.MOV.U32 R7, RZ, RZ, R198 ;  /* 0x000000ffff077224 */ /* 0x000fe200078e00c6 */
[----:B------:R-:W-:Y:S07]  /*55b0*/  @P0 FSEL R7, R198, -INF , !P3 ;  /* 0xff800000c6070808 */ /* 0x000fee0005800000 */
[----:B------:R-:W-:Y:S01]  /*55c0*/  MUFU.EX2 R173, R10 ;  /* 0x0000000a00ad7308 */ /* 0x000fe20000000800 */
[----:B------:R-:W-:Y:S02]  /*55d0*/  F2FP.F16.F32.PACK_AB R4, R245, R246 ;  /* 0x000000f6f504723e */ /* 0x000fe400000000ff */
[----:B------:R-:W-:Y:S01]  /*55e0*/  PLOP3.LUT P0, PT, PT, PT, UP1, 0x80, 0x8 ;  /* 0x000000000008781c */ /* 0x000fe20003f0f018 */
[--C-:B------:R-:W-:Y:S01]  /*55f0*/  FFMA.FTZ R7, R7, UR9, -R0.reuse ;  /* 0x0000000907077c23 */ /* 0x100fe20008010800 */
[----:B------:R-:W-:Y:S02]  /*5600*/  PLOP3.LUT P3, PT, PT, PT, UP1, 0x80, 0x8 ;  /* 0x000000000008781c */ /* 0x000fe40003f6f018 */
[----:B--2---:R-:W-:Y:S03]  /*5610*/  F2FP.F16.F32.PACK_AB R6, R95, R96 ;  /* 0x000000605f06723e */ /* 0x004fe600000000ff */
[----:B------:R1:W-:Y:S02]  /*5620*/  MUFU.EX2 R201, R9 ;  /* 0x0000000900c97308 */ /* 0x0003e40000000800 */
[----:B------:R2:W-:Y:S04]  /*5630*/  STS [R164+0x10000], R6 ;  /* 0x01000006a4007388 */ /* 0x0005e80000000800 */
[----:B------:R4:W-:Y:S04]  /*5640*/  STS [R113+0x12400], R5 ;  /* 0x0124000571007388 */ /* 0x0009e80000000800 */
[----:B------:R2:W-:Y:S01]  /*5650*/  MUFU.EX2 R229, R7 ;  /* 0x0000000700e57308 */ /* 0x0005e20000000800 */
[----:B-1----:R-:W-:Y:S01]  /*5660*/  IMAD.MOV.U32 R9, RZ, RZ, R175 ;  /* 0x000000ffff097224 */ /* 0x002fe200078e00af */
[----:B------:R-:W-:Y:S02]  /*5670*/  @P2 FSEL R9, R175, -INF , !P5 ;  /* 0xff800000af092808 */ /* 0x000fe40006800000 */
[----:B------:R-:W-:Y:S02]  /*5680*/  PLOP3.LUT P2, PT, PT, PT, UP1, 0x80, 0x8 ;  /* 0x000000000008781c */ /* 0x000fe40003f4f018 */
[----:B--2---:R-:W-:Y:S02]  /*5690*/  MOV R7, R251 ;  /* 0x000000fb00077202 */ /* 0x004fe40000000f00 */
[----:B------:R-:W-:Y:S02]  /*56a0*/  F2FP.F16.F32.PACK_AB R6, R249, R252 ;  /* 0x000000fcf906723e */ /* 0x000fe400000000ff */
[----:B----4-:R-:W-:Y:S03]  /*56b0*/  F2FP.F16.F32.PACK_AB R5, R93, R94 ;  /* 0x0000005e5d05723e */ /* 0x010fe600000000ff */
[----:B------:R1:W-:Y:S04]  /*56c0*/  STS [R113+0x12000], R6 ;  /* 0x0120000671007388 */ /* 0x0003e80000000800 */
[----:B------:R-:W-:Y:S02]  /*56d0*/  @P2 FSEL R7, R251, -INF , !P5 ;  /* 0xff800000fb072808 */ /* 0x000fe40006800000 */
[----:B------:R-:W-:Y:S01]  /*56e0*/  PLOP3.LUT P2, PT, PT, PT, UP1, 0x80, 0x8 ;  /* 0x000000000008781c */ /* 0x000fe20003f4f018 */
[----:B------:R2:W-:Y:S01]  /*56f0*/  STS [R164+0x12000], R4 ;  /* 0x01200004a4007388 */ /* 0x0005e20000000800 */
[----:B-1----:R-:W-:Y:S01]  /*5700*/  F2FP.F16.F32.PACK_AB R6, R20, R19 ;  /* 0x000000131406723e */ /* 0x002fe200000000ff */
[----:B--2---:R-:W-:Y:S04]  /*5710*/  FFMA.FTZ R4, R12, UR9, -R0 ;  /* 0x000000090c047c23 */ /* 0x004fe80008010800 */
[----:B------:R1:W-:Y:S01]  /*5720*/  STS [R164+0x12400], R6 ;  /* 0x01240006a4007388 */ /* 0x0003e20000000800 */
[----:B------:R2:W-:Y:S03]  /*5730*/  MUFU.EX2 R232, R4 ;  /* 0x0000000400e87308 */ /* 0x0005e60000000800 */
[----:B------:R4:W-:Y:S01]  /*5740*/  STS [R115+0x10000], R5 ;  /* 0x0100000573007388 */ /* 0x0009e20000000800 */
[----:B--2---:R-:W-:Y:S05]  /*5750*/  F2FP.F16.F32.PACK_AB R4, R215, R216 ;  /* 0x000000d8d704723e */ /* 0x004fea00000000ff */
[----:B------:R2:W-:Y:S01]  /*5760*/  STS [R115+0x10400], R4 ;  /* 0x0104000473007388 */ /* 0x0005e20000000800 */
[----:B-1----:R-:W-:Y:S02]  /*5770*/  MOV R6, R174 ;  /* 0x000000ae00067202 */ /* 0x002fe40000000f00 */
[----:B------:R-:W-:Y:S02]  /*5780*/  @P0 FSEL R6, R174, -INF , !P6 ;  /* 0xff800000ae060808 */ /* 0x000fe40007000000 */
[----:B----4-:R-:W-:Y:S02]  /*5790*/  F2FP.F16.F32.PACK_AB R5, R87, R88 ;  /* 0x000000585705723e */ /* 0x010fe400000000ff */
[----:B------:R-:W-:Y:S03]  /*57a0*/  PLOP3.LUT P0, PT, PT, PT, UP1, 0x80, 0x8 ;  /* 0x000000000008781c */ /* 0x000fe60003f0f018 */
[----:B------:R1:W-:Y:S01]  /*57b0*/  STS [R161+0x10000], R5 ;  /* 0x01000005a1007388 */ /* 0x0003e20000000800 */
[--C-:B--2---:R-:W-:Y:S01]  /*57c0*/  FFMA.FTZ R4, R9, UR9, -R2.reuse ;  /* 0x0000000909047c23 */ /* 0x104fe20008010802 */
[----:B------:R-:W-:Y:S01]  /*57d0*/  FFMA.FTZ R2, R6, UR9, -R2 ;  /* 0x0000000906027c23 */ /* 0x000fe20008010802 */
[----:B------:R-:W-:Y:S02]  /*57e0*/  FFMA.FTZ R6, R7, UR9, -R8 ;  /* 0x0000000907067c23 */ /* 0x000fe40008010808 */
        /* <DEDUP_REMOVED lines=9> */
[----:B--2---:R-:W-:Y:S05]  /*5880*/  F2FP.F16.F32.PACK_AB R4, R202, R203 ;  /* 0x000000cbca04723e */ /* 0x004fea00000000ff */
        /* <DEDUP_REMOVED lines=12> */
[----:B--2---:R-:W-:Y:S05]  /*5950*/  F2FP.F16.F32.PACK_AB R4, R241, R242 ;  /* 0x000000f2f104723e */ /* 0x004fea00000000ff */
[----:B------:R-:W-:Y:S01]  /*5960*/  @P3 FSEL R5, R188, -INF , !P6 ;  /* 0xff800000bc053808 */ /* 0x000fe20007000000 */
[----:B------:R2:W-:Y:S03]  /*5970*/  STS [R115+0x12000], R4 ;  /* 0x0120000473007388 */ /* 0x0005e60000000800 */
[----:B------:R4:W3:Y:S01]  /*5980*/  MUFU.EX2 R167, R3 ;  /* 0x0000000300a77308 */ /* 0x0008e20000000800 */
[----:B-1----:R-:W-:Y:S05]  /*5990*/  F2FP.F16.F32.PACK_AB R2, R247, R248 ;  /* 0x000000f8f702723e */ /* 0x002fea00000000ff */
[----:B------:R1:W-:Y:S01]  /*59a0*/  STS [R161+0x12400], R2 ;  /* 0x01240002a1007388 */ /* 0x0003e20000000800 */
[----:B----4-:R-:W-:Y:S02]  /*59b0*/  F2FP.F16.F32.PACK_AB R3, R79, R80 ;  /* 0x000000504f03723e */ /* 0x010fe400000000ff */
[----:B--2---:R-:W-:Y:S05]  /*59c0*/  F2FP.F16.F32.PACK_AB R4, R233, R236 ;  /* 0x000000ece904723e */ /* 0x004fea00000000ff */
[----:B------:R2:W-:Y:S01]  /*59d0*/  STS [R161+0x12000], R4 ;  /* 0x01200004a1007388 */ /* 0x0005e20000000800 */
[----:B-1----:R-:W-:Y:S03]  /*59e0*/  F2FP.F16.F32.PACK_AB R2, R196, R195 ;  /* 0x000000c3c402723e */ /* 0x002fe600000000ff */
[----:B------:R-:W-:Y:S04]  /*59f0*/  STS [R114], R6 ;  /* 0x0000000672007388 */ /* 0x000fe80000000800 */
[----:B------:R1:W-:Y:S04]  /*5a00*/  STS [R114+0x400], R2 ;  /* 0x0004000272007388 */ /* 0x0003e80000000800 */
[----:B------:R4:W-:Y:S01]  /*5a10*/  STS [R162], R3 ;  /* 0x00000003a2007388 */ /* 0x0009e20000000800 */
[----:B--2---:R-:W-:Y:S02]  /*5a20*/  MOV R4, R190 ;  /* 0x000000be00047202 */ /* 0x004fe40000000f00 */
        /* <DEDUP_REMOVED lines=12> */
[----:B---3--:R-:W-:Y:S03]  /*5af0*/  F2FP.F16.F32.PACK_AB R0, R167, R170 ;  /* 0x000000aaa700723e */ /* 0x008fe600000000ff */
[----:B------:R3:W-:Y:S01]  /*5b00*/  STS [R162+0x2400], R5 ;  /* 0x00240005a2007388 */ /* 0x0007e20000000800 */
[----:B--2---:R-:W-:Y:S02]  /*5b10*/  F2FP.F16.F32.PACK_AB R2, R211, R214 ;  /* 0x000000d6d302723e */ /* 0x004fe400000000ff */
[----:B----4-:R-:W-:Y:S03]  /*5b20*/  F2FP.F16.F32.PACK_AB R3, R173, R176 ;  /* 0x000000b0ad03723e */ /* 0x010fe600000000ff */
[----:B------:R2:W-:Y:S04]  /*5b30*/  STS [R162+0x2000], R2 ;  /* 0x00200002a2007388 */ /* 0x0005e80000000800 */
[----:B------:R4:W-:Y:S01]  /*5b40*/  STS [R160+0x400], R3 ;  /* 0x00040003a0007388 */ /* 0x0009e20000000800 */
[----:B-1----:R-:W-:Y:S02]  /*5b50*/  F2FP.F16.F32.PACK_AB R4, R75, R76 ;  /* 0x0000004c4b04723e */ /* 0x002fe400000000ff */
[----:B---3--:R-:W-:Y:S03]  /*5b60*/  F2FP.F16.F32.PACK_AB R5, R201, R204 ;  /* 0x000000ccc905723e */ /* 0x008fe600000000ff */
[----:B------:R1:W-:Y:S04]  /*5b70*/  STS [R160], R4 ;  /* 0x00000004a0007388 */ /* 0x0003e80000000800 */
[----:B------:R3:W-:Y:S01]  /*5b80*/  STS [R163+0x400], R0 ;  /* 0x00040000a3007388 */ /* 0x0007e20000000800 */
[----:B--2---:R-:W-:Y:S02]  /*5b90*/  F2FP.F16.F32.PACK_AB R2, R71, R72 ;  /* 0x000000484702723e */ /* 0x004fe400000000ff */
[----:B----4-:R-:W-:Y:S03]  /*5ba0*/  F2FP.F16.F32.PACK_AB R3, R197, R200 ;  /* 0x000000c8c503723e */ /* 0x010fe600000000ff */
[----:B------:R2:W-:Y:S04]  /*5bb0*/  STS [R163], R2 ;  /* 0x00000002a3007388 */ /* 0x0005e80000000800 */
[----:B------:R-:W-:Y:S01]  /*5bc0*/  STS [R160+0x2000], R5 ;  /* 0x00200005a0007388 */ /* 0x000fe20000000800 */
[----:B-1----:R-:W-:Y:S02]  /*5bd0*/  F2FP.F16.F32.PACK_AB R4, R229, R232 ;  /* 0x000000e8e504723e */ /* 0x002fe400000000ff */
[----:B---3--:R-:W-:Y:S03]  /*5be0*/  LEA R0, R155, UR4, 0x1 ;  /* 0x000000049b007c11 */ /* 0x008fe6000f8e08ff */
[----:B------:R-:W-:Y:S04]  /*5bf0*/  STS [R160+0x2400], R4 ;  /* 0x00240004a0007388 */ /* 0x000fe80000000800 */
[----:B------:R1:W-:Y:S01]  /*5c00*/  STS [R163+0x2000], R3 ;  /* 0x00200003a3007388 */ /* 0x0003e20000000800 */
[----:B--2---:R-:W-:Y:S05]  /*5c10*/  F2FP.F16.F32.PACK_AB R2, R219, R220 ;  /* 0x000000dcdb02723e */ /* 0x004fea00000000ff */
        /* <DEDUP_REMOVED lines=31> */
[C---:B------:R-:W-:Y:S01]  /*5e10*/  FADD.FTZ R5, -R112.reuse, R5 ;  /* 0x0000000570057221 */ /* 0x040fe20000010100 */
[C---:B------:R-:W-:Y:S01]  /*5e20*/  FADD.FTZ R6, -R111.reuse, R6 ;  /* 0x000000066f067221 */ /* 0x040fe20000010100 */
[----:B------:R-:W-:Y:S02]  /*5e30*/  FADD.FTZ R7, -R111, R7 ;  /* 0x000000076f077221 */ /* 0x000fe40000010100 */
[C---:B------:R-:W-:Y:S04]  /*5e40*/  HMMA.16816.F32 R16, R100.reuse, R134, R16 ;  /* 0x000000866410723c */ /* 0x040fe80000001810 */
[----:B------:R-:W-:Y:S01]  /*5e50*/  FMUL.FTZ R5, R97, R5 ;  /* 0x0000000561057220 */ /* 0x000fe20000410000 */
[----:B------:R-:W-:Y:S01]  /*5e60*/  FMUL.FTZ R7, R159, R7 ;  /* 0x000000079f077220 */ /* 0x000fe20000410000 */
[----:B------:R1:W5:Y:S01]  /*5e70*/  LDL.LU R97, [R1+0xd0] ;  /* 0x0000d00001617983 */ /* 0x0003620000300800 */
[C---:B------:R-:W-:Y:S01]  /*5e80*/  SHF.L.U32 R159, R157.reuse, 0x5, RZ ;  /* 0x000000059d9f7819 */ /* 0x040fe200000006ff */
        /* <DEDUP_REMOVED lines=15> */
[C---:B------:R-:W-:Y:S02]  /*5f80*/  IMAD.SHL.U32 R158, R157.reuse, 0x40, RZ ;  /* 0x000000409d9e7824 */ /* 0x040fe400078e00ff */
[----:B------:R-:W-:Y:S01]  /*5f90*/  FFMA.FTZ R4, -R156, R156, 1 ;  /* 0x3f8000009c047423 */ /* 0x000fe2000001019c */
[----:B------:R-:W-:Y:S01]  /*5fa0*/  LOP3.LUT R2, R104, 0x8, R157, 0xf8, !PT ;  /* 0x0000000868027812 */ /* 0x000fe200078ef89d */
[----:B------:R-:W-:Y:S04]  /*5fb0*/  HMMA.16816.F32 R64, R100, R146, R64 ;  /* 0x000000926440723c */ /* 0x000fe80000001840 */
[----:B------:R-:W-:Y:S01]  /*5fc0*/  LOP3.LUT R2, R2, 0x1c0, R158, 0xf8, !PT ;  /* 0x000001c002027812 */ /* 0x000fe200078ef89e */
[----:B------:R-:W-:Y:S01]  /*5fd0*/  FMUL.FTZ R4, R4, UR14 ;  /* 0x0000000e04047c20 */ /* 0x000fe20008410000 */
[----:B------:R-:W-:Y:S01]  /*5fe0*/  SHF.L.U32 R156, R157, 0x3, RZ ;  /* 0x000000039d9c7819 */ /* 0x000fe200000006ff */
[----:B------:R-:W-:Y:S01]  /*5ff0*/  FMUL.FTZ R100, R105, R3 ;  /* 0x0000000369647220 */ /* 0x000fe20000410000 */
[----:B------:R-:W-:Y:S01]  /*6000*/  LOP3.LUT R0, R158, 0x400, RZ, 0xc0, !PT ;  /* 0x000004009e007812 */ /* 0x000fe200078ec0ff */
[----:B------:R-:W-:Y:S01]  /*6010*/  FMUL.FTZ R3, R5, R4 ;  /* 0x0000000405037220 */ /* 0x000fe20000410000 */
[----:B------:R-:W-:Y:S01]  /*6020*/  LOP3.LUT R2, R2, 0x38, R156, 0x78, !PT ;  /* 0x0000003802027812 */ /* 0x000fe200078e789c */
        /* <DEDUP_REMOVED lines=91> */
[----:B------:R-:W-:Y:S01]  /*65e0*/  LOP3.LUT R103, R156, 0x18, RZ, 0xc0, !PT ;  /* 0x000000189c677812 */ /* 0x000fe200078ec0ff */
[----:B------:R-:W-:Y:S01]  /*65f0*/  FMUL.FTZ R0, R49, R33 ;  /* 0x0000002131007220 */ /* 0x000fe20000410000 */
[----:B------:R-:W-:Y:S01]  /*6600*/  FMUL.FTZ R6, R6, UR14 ;  /* 0x0000000e06067c20 */ /* 0x000fe20008410000 */
        /* <DEDUP_REMOVED lines=20> */
[----:B------:R-:W-:Y:S01]  /*6750*/  ISETP.GE.AND P2, PT, R103, UR5, PT ;  /* 0x0000000567007c0c */ /* 0x000fe2000bf46270 */
[----:B------:R-:W-:Y:S01]  /*6760*/  ULOP3.LUT UR16, UR43, 0x1, URZ, 0xc0, !UPT ;  /* 0x000000012b107892 */ /* 0x000fe2000f8ec0ff */
[----:B------:R-:W4:Y:S01]  /*6770*/  LDL.LU R64, [R1+0x30] ;  /* 0x0000300001407983 */ /* 0x000f220000300800 */
[----:B------:R-:W-:Y:S02]  /*6780*/  IADD3 R4, P0, PT, RZ, -UR33, RZ ;  /* 0x80000021ff047c10 */ /* 0x000fe4000ff1e0ff */
[----:B------:R-:W-:Y:S01]  /*6790*/  UISETP.NE.U32.AND UP2, UPT, UR16, 0x1, UPT ;  /* 0x000000011000788c */ /* 0x000fe2000bf45070 */
[----:B------:R-:W2:Y:S03]  /*67a0*/  LDL.LU R37, [R1+0x8] ;  /* 0x0000080001257983 */ /* 0x000ea60000300800 */
[----:B------:R-:W-:Y:S01]  /*67b0*/  USEL UR16, UR32, 0x2000, !UP2 ;  /* 0x0000200020107887 */ /* 0x000fe2000d000000 */
[----:B------:R-:W3:Y:S05]  /*67c0*/  LDL.LU R36, [R1+0x2c] ;  /* 0x00002c0001247983 */ /* 0x000eea0000300800 */
[----:B------:R-:W-:Y:S02]  /*67d0*/  VIADD R149, R149, UR16 ;  /* 0x0000001095957c36 */ /* 0x000fe40008000000 */
[----:B---3--:R-:W-:Y:S02]  /*67e0*/  VIADD R36, R36, UR16 ;  /* 0x0000001024247c36 */ /* 0x008fe40008000000 */
[----:B------:R-:W-:Y:S02]  /*67f0*/  IMAD.SHL.U32 R0, R33, 0x80, RZ ;  /* 0x0000008021007824 */ /* 0x000fe400078e00ff */
[----:B--2---:R-:W-:Y:S02]  /*6800*/  VIADD R37, R37, UR16 ;  /* 0x0000001025257c36 */ /* 0x004fe40008000000 */
[----:B------:R-:W-:Y:S01]  /*6810*/  IMAD.X R0, RZ, RZ, ~R0, P0 ;  /* 0x000000ffff007224 */ /* 0x000fe200000e0e00 */
[----:B------:R-:W-:Y:S04]  /*6820*/  ISETP.GE.AND P0, PT, R103, UR5, PT ;  /* 0x0000000567007c0c */ /* 0x000fe8000bf06270 */
[----:B------:R-:W-:Y:S04]  /*6830*/  SHF.R.S64 R4, R4, 0x1f, R0 ;  /* 0x0000001f04047819 */ /* 0x000fe80000001000 */
[----:B------:R-:W-:Y:S04]  /*6840*/  IADD3 R65, P3, PT, R4, R65, RZ ;  /* 0x0000004104417210 */ /* 0x000fe80007f7e0ff */
[----:B----4-:R-:W-:Y:S01]  /*6850*/  LEA.HI.X.SX32 R64, R0, R64, 0x1, P3 ;  /* 0x0000004000407211 */ /* 0x010fe200018f0eff */
[----:B------:R-:W-:Y:S01]  /*6860*/  @!P2 IMAD.MOV.U32 R4, RZ, RZ, R65 ;  /* 0x000000ffff04a224 */ /* 0x000fe200078e0041 */
[----:B------:R-:W2:Y:S03]  /*6870*/  @!P0 LDC R0, c[0x0][0x3b4] ;  /* 0x0000ed00ff008b82 */ /* 0x000ea60000000800 */
[----:B------:R3:W-:Y:S01]  /*6880*/  STL [R1+0x30], R64 ;  /* 0x0000304001007387 */ /* 0x0007e20000100800 */
[----:B------:R-:W-:Y:S03]  /*6890*/  @!P2 IMAD.MOV.U32 R5, RZ, RZ, R64 ;  /* 0x000000ffff05a224 */ /* 0x000fe600078e0040 */
[----:B------:R3:W-:Y:S04]  /*68a0*/  STL [R1+0x34], R65 ;  /* 0x0000344101007387 */ /* 0x0007e80000100800 */
        /* <DEDUP_REMOVED lines=8> */
[----:B------:R3:W-:Y:S04]  /*6930*/  STL [R1+0x2c], R36 ;  /* 0x00002c2401007387 */ /* 0x0007e80000100800 */
[----:B------:R3:W-:Y:S01]  /*6940*/  STL [R1+0x8], R37 ;  /* 0x0000082501007387 */ /* 0x0007e20000100800 */
[C---:B----4-:R-:W-:Y:S04]  /*6950*/  @!P0 LEA R4, P3, R33.reuse, R65, 0x7 ;  /* 0x0000004121048211 */ /* 0x050fe800078638ff */
[----:B--2---:R-:W-:Y:S05]  /*6960*/  @!P0 LEA.HI.X R5, R33, R64, R0, 0x7, P3 ;  /* 0x0000004021058211 */ /* 0x004fea00018f3c00 */
[----:B------:R-:W-:Y:S01]  /*6970*/  @!PT LDS RZ, [RZ] ;  /* 0x00000000fffff984 */ /* 0x000fe20000000800 */
[----:B------:R-:W-:Y:S01]  /*6980*/  @!PT LDS RZ, [RZ] ;  /* 0x00000000fffff984 */ /* 0x000fe20000000800 */
[----:B------:R-:W-:Y:S01]  /*6990*/  @!PT LDS RZ, [RZ] ;  /* 0x00000000fffff984 */ /* 0x000fe20000000800 */
[----:B------:R3:W-:Y:S04]  /*69a0*/  @!P0 LDGSTS.E.BYPASS.LTC128B.128 [R36+0x1000], desc[UR30][R4.64] ;  /* 0x0100000004248fae */ /* 0x0007e8000b981a1e */
[----:B------:R-:W0:Y:S02]  /*69b0*/  LDGDEPBAR ;  /* 0x00000000000079af */ /* 0x000e240000000000 */
.L_x_484:
[----:B------:R-:W2:Y:S01]  /*69c0*/  LDL.LU R106, [R1+0x18] ;  /* 0x00001800016a7983 */ /* 0x000ea20000300800 */
[----:B---3--:R-:W-:Y:S01]  /*69d0*/  F2FP.F16.F32.PACK_AB R37, R21, R32 ;  /* 0x000000201525723e */ /* 0x008fe200000000ff */
[----:B------:R-:W-:Y:S01]  /*69e0*/  FMUL.FTZ R6, R7, R6 ;  /* 0x0000000607067220 */ /* 0x000fe20000410000 */
[----:B------:R-:W-:Y:S01]  /*69f0*/  FMUL.FTZ R17, R20, R17 ;  /* 0x0000001114117220 */ /* 0x000fe20000410000 */
[----:B------:R-:W3:Y:S01]  /*6a00*/  LDL.LU R105, [R1+0x14] ;  /* 0x0000140001697983 */ /* 0x000ee20000300800 */
[----:B------:R-:W-:Y:S01]  /*6a10*/  FADD.FTZ R39, -R111, R39 ;  /* 0x000000276f277221 */ /* 0x000fe20000010100 */
[C---:B-----5:R-:W-:Y:S01]  /*6a20*/  FADD.FTZ R29, -R110.reuse, R29 ;  /* 0x0000001d6e1d7221 */ /* 0x060fe20000010100 */
[----:B------:R-:W-:Y:S01]  /*6a30*/  FADD.FTZ R25, -R110, R25 ;  /* 0x000000196e197221 */ /* 0x000fe20000010100 */
[----:B------:R-:W4:Y:S01]  /*6a40*/  LDL.LU R102, [R1+0x10] ;  /* 0x0000100001667983 */ /* 0x000f220000300800 */
[----:B------:R-:W-:Y:S01]  /*6a50*/  FMUL.FTZ R39, R196, R39 ;  /* 0x00000027c4277220 */ /* 0x000fe20000410000 */
[----:B------:R-:W-:Y:S01]  /*6a60*/  FMUL.FTZ R29, R233, R29 ;  /* 0x0000001de91d7220 */ /* 0x000fe20000410000 */
[----:B------:R-:W-:Y:S01]  /*6a70*/  FMUL.FTZ R25, R241, R25 ;  /* 0x00000019f1197220 */ /* 0x000fe20000410000 */
[----:B------:R-:W4:Y:S01]  /*6a80*/  LDL.LU R101, [R1+0xc] ;  /* 0x00000c0001657983 */ /* 0x000f220000300800 */
[----:B------:R-:W-:Y:S01]  /*6a90*/  FFMA.FTZ R0, -R191, R191, 1 ;  /* 0x3f800000bf007423 */ /* 0x000fe200000101bf */
[----:B------:R-:W-:Y:S01]  /*6aa0*/  FFMA.FTZ R4, -R192, R192, 1 ;  /* 0x3f800000c0047423 */ /* 0x000fe200000101c0 */
[----:B------:R-:W-:Y:S01]  /*6ab0*/  FADD.FTZ R23, -R111, R23 ;  /* 0x000000176f177221 */ /* 0x000fe20000010100 */
[----:B------:R-:W4:Y:S01]  /*6ac0*/  LDL.LU R65, [R1+0x4] ;  /* 0x0000040001417983 */ /* 0x000f220000300800 */
[----:B------:R-:W-:Y:S01]  /*6ad0*/  FMUL.FTZ R5, R0, UR14 ;  /* 0x0000000e00057c20 */ /* 0x000fe20008410000 */
[----:B------:R-:W-:Y:S01]  /*6ae0*/  FFMA.FTZ R0, -R187, R187, 1 ;  /* 0x3f800000bb007423 */ /* 0x000fe200000101bb */
[----:B------:R-:W-:Y:S01]  /*6af0*/  FMUL.FTZ R7, R4, UR14 ;  /* 0x0000000e04077c20 */ /* 0x000fe20008410000 */
[----:B------:R-:W4:Y:S01]  /*6b00*/  LDL.LU R64, [R1] ;  /* 0x0000000001407983 */ /* 0x000f220000300800 */
[----:B------:R-:W-:Y:S01]  /*6b10*/  FADD.FTZ R18, -R111, R18 ;  /* 0x000000126f127221 */ /* 0x000fe20000010100 */
[----:B------:R-:W-:Y:S01]  /*6b20*/  FMUL.FTZ R23, R215, R23 ;  /* 0x00000017d7177220 */ /* 0x000fe20000410000 */
[C---:B------:R-:W-:Y:S01]  /*6b30*/  FADD.FTZ R19, -R111.reuse, R19 ;  /* 0x000000136f137221 */ /* 0x040fe20000010100 */
        /* <DEDUP_REMOVED lines=11> */
[C---:B------:R-:W-:Y:S01]  /*6bf0*/  FADD.FTZ R50, -R111.reuse, R50 ;  /* 0x000000326f327221 */ /* 0x040fe20000010100 */
[----:B------:R-:W-:Y:S01]  /*6c00*/  FADD.FTZ R55, -R111, R55 ;  /* 0x000000376f377221 */ /* 0x000fe20000010100 */
[----:B------:R-:W-:Y:S01]  /*6c10*/  FMUL.FTZ R34, R203, R34 ;  /* 0x00000022cb227220 */ /* 0x000fe20000410000 */
[----:B------:R-:W-:Y:S01]  /*6c20*/  FMUL.FTZ R38, R38, R5 ;  /* 0x0000000526267220 */ /* 0x000fe20000410000 */
[----:B------:R-:W-:Y:S01]  /*6c30*/  FFMA.FTZ R5, -R172, R172, 1 ;  /* 0x3f800000ac057423 */ /* 0x000fe200000101ac */
[----:B------:R-:W-:Y:S01]  /*6c40*/  FMUL.FTZ R50, R178, R50 ;  /* 0x00000032b2327220 */ /* 0x000fe20000410000 */
[C---:B------:R-:W-:Y:S01]  /*6c50*/  FADD.FTZ R66, -R111.reuse, R66 ;  /* 0x000000426f427221 */ /* 0x040fe20000010100 */
[----:B------:R-:W-:Y:S01]  /*6c60*/  FADD.FTZ R51, -R111, R51 ;  /* 0x000000336f337221 */ /* 0x000fe20000010100 */
[----:B------:R-:W-:Y:S01]  /*6c70*/  FMUL.FTZ R5, R5, UR14 ;  /* 0x0000000e05057c20 */ /* 0x000fe20008410000 */
[----:B------:R-:W-:Y:S01]  /*6c80*/  FMUL.FTZ R55, R173, R55 ;  /* 0x00000037ad377220 */ /* 0x000fe20000410000 */
[----:B------:R-:W-:Y:S01]  /*6c90*/  FMUL.FTZ R66, R170, R66 ;  /* 0x00000042aa427220 */ /* 0x000fe20000410000 */
[----:B------:R-:W-:Y:S01]  /*6ca0*/  FMUL.FTZ R51, R177, R51 ;  /* 0x00000033b1337220 */ /* 0x000fe20000410000 */
[----:B------:R-:W-:Y:S01]  /*6cb0*/  FMUL.FTZ R50, R50, R5 ;  /* 0x0000000532327220 */ /* 0x000fe20000410000 */
[----:B------:R-:W-:Y:S01]  /*6cc0*/  FFMA.FTZ R5, -R166, R166, 1 ;  /* 0x3f800000a6057423 */ /* 0x000fe200000101a6 */
[----:B-1----:R-:W-:Y:S01]  /*6cd0*/  FFMA.FTZ R3, -R189, R189, 1 ;  /* 0x3f800000bd037423 */ /* 0x002fe200000101bd */
[C---:B------:R-:W-:Y:S01]  /*6ce0*/  FADD.FTZ R8, -R110.reuse, R8 ;  /* 0x000000086e087221 */ /* 0x040fe20000010100 */
        /* <DEDUP_REMOVED lines=12> */
[----:B------:R-:W-:Y:S01]  /*6db0*/  FFMA.FTZ R5, -R221, R221, 1 ;  /* 0x3f800000dd057423 */ /* 0x000fe200000101dd */
        /* <DEDUP_REMOVED lines=9> */
[----:B------:R-:W-:Y:S01]  /*6e50*/  FADD.FTZ R13, -R110, R13 ;  /* 0x0000000d6e0d7221 */ /* 0x000fe20000010100 */
[----:B------:R-:W-:Y:S01]  /*6e60*/  FMUL.FTZ R21, R39, R4 ;  /* 0x0000000427157220 */ /* 0x000fe20000410000 */
[----:B------:R-:W-:Y:S01]  /*6e70*/  FFMA.FTZ R4, -R171, R171, 1 ;  /* 0x3f800000ab047423 */ /* 0x000fe200000101ab */
[----:B------:R-:W-:Y:S01]  /*6e80*/  FMUL.FTZ R6, R6, UR14 ;  /* 0x0000000e06067c20 */ /* 0x000fe20008410000 */
[----:B------:R-:W-:Y:S01]  /*6e90*/  FADD.FTZ R67, -R111, R67 ;  /* 0x000000436f437221 */ /* 0x000fe20000010100 */
[----:B------:R-:W-:Y:S01]  /*6ea0*/  FMUL.FTZ R8, R252, R8 ;  /* 0x00000008fc087220 */ /* 0x000fe20000410000 */
[----:B------:R-:W-:Y:S01]  /*6eb0*/  FMUL.FTZ R4, R4, UR14 ;  /* 0x0000000e04047c20 */ /* 0x000fe20008410000 */
[----:B------:R-:W-:Y:S01]  /*6ec0*/  FMUL.FTZ R32, R55, R6 ;  /* 0x0000000637207220 */ /* 0x000fe20000410000 */
[----:B------:R-:W-:Y:S01]  /*6ed0*/  FFMA.FTZ R6, -R223, R223, 1 ;  /* 0x3f800000df067423 */ /* 0x000fe200000101df */
[----:B------:R-:W-:Y:S01]  /*6ee0*/  FMUL.FTZ R9, R249, R9 ;  /* 0x00000009f9097220 */ /* 0x000fe20000410000 */
[----:B------:R-:W-:Y:S01]  /*6ef0*/  FMUL.FTZ R22, R51, R4 ;  /* 0x0000000433167220 */ /* 0x000fe20000410000 */
[----:B------:R-:W-:Y:S01]  /*6f00*/  FFMA.FTZ R4, -R165, R165, 1 ;  /* 0x3f800000a5047423 */ /* 0x000fe200000101a5 */
[----:B------:R-:W-:Y:S01]  /*6f10*/  FMUL.FTZ R6, R6, UR14 ;  /* 0x0000000e06067c20 */ /* 0x000fe20008410000 */
[----:B------:R-:W-:Y:S01]  /*6f20*/  FMUL.FTZ R5, R5, UR14 ;  /* 0x0000000e05057c20 */ /* 0x000fe20008410000 */
[----:B------:R-:W-:Y:S01]  /*6f30*/  FMUL.FTZ R13, R245, R13 ;  /* 0x0000000df50d7220 */ /* 0x000fe20000410000 */
[----:B------:R-:W-:Y:S01]  /*6f40*/  FMUL.FTZ R67, R167, R67 ;  /* 0x00000043a7437220 */ /* 0x000fe20000410000 */
[----:B-1----:R-:W-:Y:S01]  /*6f50*/  FFMA.FTZ R3, -R217, R217, 1 ;  /* 0x3f800000d9037423 */ /* 0x002fe200000101d9 */
[----:B------:R-:W-:Y:S01]  /*6f60*/  FMUL.FTZ R4, R4, UR14 ;  /* 0x0000000e04047c20 */ /* 0x000fe20008410000 */
[----:B------:R-:W-:Y:S01]  /*6f70*/  FMUL.FTZ R8, R8, R6 ;  /* 0x0000000608087220 */ /* 0x000fe20000410000 */
[----:B------:R-:W-:Y:S01]  /*6f80*/  FMUL.FTZ R9, R9, R5 ;  /* 0x0000000509097220 */ /* 0x000fe20000410000 */
[----:B------:R-:W-:Y:S01]  /*6f90*/  FMUL.FTZ R3, R3, UR14 ;  /* 0x0000000e03037c20 */ /* 0x000fe20008410000 */
[----:B------:R-:W-:Y:S01]  /*6fa0*/  FMUL.FTZ R23, R67, R4 ;  /* 0x0000000443177220 */ /* 0x000fe20000410000 */
[----:B------:R-:W-:Y:S01]  /*6fb0*/  FADD.FTZ R12, -R110, R12 ;  /* 0x0000000c6e0c7221 */ /* 0x000fe20000010100 */
[----:B------:R-:W-:Y:S01]  /*6fc0*/  FFMA.FTZ R4, -R218, R218, 1 ;  /* 0x3f800000da047423 */ /* 0x000fe200000101da */
[----:B------:R-:W-:Y:S01]  /*6fd0*/  FMUL.FTZ R13, R13, R3 ;  /* 0x000000030d0d7220 */ /* 0x000fe20000410000 */
[----:B------:R-:W-:Y:S01]  /*6fe0*/  FFMA.FTZ R3, -R205, R205, 1 ;  /* 0x3f800000cd037423 */ /* 0x000fe200000101cd */
[----:B------:R-:W-:Y:S01]  /*6ff0*/  F2FP.F16.F32.PACK_AB R0, R9, R8 ;  /* 0x000000080900723e */ /* 0x000fe200000000ff */
[----:B------:R1:W-:Y:S01]  /*7000*/  STS [R164+0x8000], R16 ;  /* 0x00800010a4007388 */ /* 0x0003e20000000800 */
[----:B------:R-:W-:Y:S01]  /*7010*/  FADD.FTZ R24, -R110, R24 ;  /* 0x000000186e187221 */ /* 0x000fe20000010100 */
[----:B------:R-:W-:Y:S01]  /*7020*/  FMUL.FTZ R3, R3, UR14 ;  /* 0x0000000e03037c20 */ /* 0x000fe20008410000 */
        /* <DEDUP_REMOVED lines=9> */
[C---:B------:R-:W-:Y:S01]  /*70c0*/  FADD.FTZ R45, -R110.reuse, R45 ;  /* 0x0000002d6e2d7221 */ /* 0x040fe20000010100 */
[----:B------:R-:W-:Y:S01]  /*70d0*/  FFMA.FTZ R3, -R185, R185, 1 ;  /* 0x3f800000b9037423 */ /* 0x000fe200000101b9 */
[----:B------:R-:W-:Y:S01]  /*70e0*/  FADD.FTZ R28, -R110, R28 ;  /* 0x0000001c6e1c7221 */ /* 0x000fe20000010100 */
[----:B------:R-:W-:Y:S01]  /*70f0*/  FFMA.FTZ R4, -R206, R206, 1 ;  /* 0x3f800000ce047423 */ /* 0x000fe200000101ce */
        /* <DEDUP_REMOVED lines=31> */
[C---:B------:R-:W-:Y:S01]  /*72f0*/  FADD.FTZ R57, -R110.reuse, R57 ;  /* 0x000000396e397221 */ /* 0x040fe20000010100 */
        /* <DEDUP_REMOVED lines=14> */
[----:B------:R-:W-:Y:S01]  /*73e0*/  FADD.FTZ R14, -R109, R14 ;  /* 0x0000000e6d0e7221 */ /* 0x000fe20000010100 */
[----:B------:R-:W-:Y:S01]  /*73f0*/  FFMA.FTZ R3, -R235, R235, 1 ;  /* 0x3f800000eb037423 */ /* 0x000fe200000101eb */
[C---:B------:R-:W-:Y:S01]  /*7400*/  FADD.FTZ R15, -R109.reuse, R15 ;  /* 0x0000000f6d0f7221 */ /* 0x040fe20000010100 */
        /* <DEDUP_REMOVED lines=14> */
[----:B------:R-:W-:Y:S01]  /*74f0*/  FADD.FTZ R30, -R109, R30 ;  /* 0x0000001e6d1e7221 */ /* 0x000fe20000010100 */
[----:B------:R-:W-:Y:S01]  /*7500*/  FMUL.FTZ R33, R35, R33 ;  /* 0x0000002123217220 */ /* 0x000fe20000410000 */
        /* <DEDUP_REMOVED lines=42> */
[----:B--2---:R-:W-:Y:S01]  /*77b0*/  FMUL.FTZ R10, R106, R10 ;  /* 0x0000000a6a0a7220 */ /* 0x004fe20000410000 */
[----:B---3--:R-:W-:Y:S03]  /*77c0*/  FMUL.FTZ R11, R105, R11 ;  /* 0x0000000b690b7220 */ /* 0x008fe60000410000 */
[----:B------:R-:W-:Y:S01]  /*77d0*/  FMUL.FTZ R5, R10, R5 ;  /* 0x000000050a057220 */ /* 0x000fe20000410000 */
[----:B----4-:R-:W-:Y:S01]  /*77e0*/  FMUL.FTZ R14, R102, R14 ;  /* 0x0000000e660e7220 */ /* 0x010fe20000410000 */
[----:B------:R-:W-:Y:S01]  /*77f0*/  FMUL.FTZ R8, R11, R4 ;  /* 0x000000040b087220 */ /* 0x000fe20000410000 */
[----:B-1----:R-:W-:Y:S02]  /*7800*/  IMAD R102, R44, UR8, RZ ;  /* 0x000000082c667c24 */ /* 0x002fe4000f8e02ff */
[----:B------:R-:W-:Y:S01]  /*7810*/  FMUL.FTZ R15, R101, R15 ;  /* 0x0000000f650f7220 */ /* 0x000fe20000410000 */
        /* <DEDUP_REMOVED lines=19> */
[----:B------:R-:W-:Y:S01]  /*7950*/  FMUL.FTZ R9, R27, R9 ;  /* 0x000000091b097220 */ /* 0x000fe20000410000 */
[----:B------:R1:W-:Y:S01]  /*7960*/  STS [R164+0xa400], R0 ;  /* 0x00a40000a4007388 */ /* 0x0003e20000000800 */
[----:B------:R-:W-:Y:S01]  /*7970*/  FFMA.FTZ R5, -R212, R212, 1 ;  /* 0x3f800000d4057423 */ /* 0x000fe200000101d4 */
[----:B------:R-:W-:Y:S01]  /*7980*/  FMUL.FTZ R3, R3, UR14 ;  /* 0x0000000e03037c20 */ /* 0x000fe20008410000 */
[----:B------:R-:W-:Y:S01]  /*7990*/  FMUL.FTZ R30, R30, R4 ;  /* 0x000000041e1e7220 */ /* 0x000fe20000410000 */
[----:B------:R-:W-:Y:S01]  /*79a0*/  STS [R115+0x8000], R100 ;  /* 0x0080006473007388 */ /* 0x000fe20000000800 */
[----:B------:R-:W-:Y:S01]  /*79b0*/  F2FP.F16.F32.PACK_AB R9, R9, R26 ;  /* 0x0000001a0909723e */ /* 0x000fe200000000ff */
[----:B------:R-:W-:Y:S01]  /*79c0*/  FMUL.FTZ R47, R47, R3 ;  /* 0x000000032f2f7220 */ /* 0x000fe20000410000 */
[----:B------:R-:W-:Y:S01]  /*79d0*/  FFMA.FTZ R3, -R188, R188, 1 ;  /* 0x3f800000bc037423 */ /* 0x000fe200000101bc */
[----:B------:R-:W-:Y:S01]  /*79e0*/  STS [R115+0x8400], R36 ;  /* 0x0084002473007388 */ /* 0x000fe20000000800 */
[----:B------:R-:W-:Y:S01]  /*79f0*/  FMUL.FTZ R5, R5, UR14 ;  /* 0x0000000e05057c20 */ /* 0x000fe20008410000 */
[----:B------:R-:W-:Y:S01]  /*7a00*/  FFMA.FTZ R4, -R208, R208, 1 ;  /* 0x3f800000d0047423 */ /* 0x000fe200000101d0 */
[----:B------:R-:W-:Y:S01]  /*7a10*/  FMUL.FTZ R3, R3, UR14 ;  /* 0x0000000e03037c20 */ /* 0x000fe20008410000 */
[----:B------:R-:W-:Y:S01]  /*7a20*/  STS [R161+0x8000], R53 ;  /* 0x00800035a1007388 */ /* 0x000fe20000000800 */
[----:B------:R-:W-:Y:S01]  /*7a30*/  FMUL.FTZ R43, R43, R5 ;  /* 0x000000052b2b7220 */ /* 0x000fe20000410000 */
[----:B------:R-:W-:Y:S01]  /*7a40*/  FMUL.FTZ R4, R4, UR14 ;  /* 0x0000000e04047c20 */ /* 0x000fe20008410000 */
[----:B------:R-:W-:Y:S01]  /*7a50*/  FMUL.FTZ R7, R63, R3 ;  /* 0x000000033f077220 */ /* 0x000fe20000410000 */
[----:B------:R-:W-:Y:S01]  /*7a60*/  STS [R161+0x8400], R33 ;  /* 0x00840021a1007388 */ /* 0x000fe20000000800 */
[----:B------:R-:W-:Y:S01]  /*7a70*/  F2FP.F16.F32.PACK_AB R3, R31, R30 ;  /* 0x0000001e1f03723e */ /* 0x000fe200000000ff */
[----:B------:R-:W-:Y:S01]  /*7a80*/  FFMA.FTZ R5, -R198, R198, 1 ;  /* 0x3f800000c6057423 */ /* 0x000fe200000101c6 */
[----:B------:R-:W-:Y:S01]  /*7a90*/  FMUL.FTZ R46, R46, R4 ;  /* 0x000000042e2e7220 */ /* 0x000fe20000410000 */
[----:B------:R-:W-:Y:S01]  /*7aa0*/  STS [R115+0xa000], R18 ;  /* 0x00a0001273007388 */ /* 0x000fe20000000800 */
[----:B------:R-:W-:Y:S01]  /*7ab0*/  FFMA.FTZ R4, -R190, R190, 1 ;  /* 0x3f800000be047423 */ /* 0x000fe200000101be */
[----:B------:R-:W-:Y:S02]  /*7ac0*/  FMUL.FTZ R5, R5, UR14 ;  /* 0x0000000e05057c20 */ /* 0x000fe40008410000 */
[----:B------:R-:W-:Y:S01]  /*7ad0*/  STS [R115+0xa400], R9 ;  /* 0x00a4000973007388 */ /* 0x000fe20000000800 */
[----:B------:R-:W-:Y:S01]  /*7ae0*/  FMUL.FTZ R4, R4, UR14 ;  /* 0x0000000e04047c20 */ /* 0x000fe20008410000 */
[----:B------:R-:W-:Y:S01]  /*7af0*/  FMUL.FTZ R6, R59, R5 ;  /* 0x000000053b067220 */ /* 0x000fe20000410000 */
[----:B------:R-:W-:Y:S01]  /*7b00*/  F2FP.F16.F32.PACK_AB R5, R43, R42 ;  /* 0x0000002a2b05723e */ /* 0x000fe200000000ff */
        /* <DEDUP_REMOVED lines=17> */
[--C-:B------:R-:W-:Y:S03]  /*7c20*/  LOP3.LUT R3, R3, 0xc0, R159.reuse, 0xf8, !PT ;  /* 0x000000c003037812 */ /* 0x100fe600078ef89f */
        /* <DEDUP_REMOVED lines=83> */
[C---:B------:R-:W-:Y:S01]  /*8160*/  ISETP.GE.AND P2, PT, R103.reuse, UR5, PT ;  /* 0x0000000567007c0c */ /* 0x040fe2000bf46270 */
[----:B------:R-:W-:Y:S01]  /*8170*/  IMAD.U32 R7, RZ, RZ, UR18 ;  /* 0x00000012ff077e24 */ /* 0x000fe2000f8e00ff */
[----:B------:R-:W-:Y:S01]  /*8180*/  ISETP.GE.AND P3, PT, R103, UR5, PT ;  /* 0x0000000567007c0c */ /* 0x000fe2000bf66270 */
[----:B------:R-:W3:Y:S01]  /*8190*/  LDL.LU R40, [R1+0x3c] ;  /* 0x00003c0001287983 */ /* 0x000ee20000300800 */
[----:B------:R-:W-:Y:S01]  /*81a0*/  IADD3 R5, P0, PT, RZ, -UR34, RZ ;  /* 0x80000022ff057c10 */ /* 0x000fe2000ff1e0ff */
[----:B------:R-:W-:Y:S04]  /*81b0*/  IMAD.U32 R6, RZ, RZ, UR22 ;  /* 0x00000016ff067e24 */ /* 0x000fe8000f8e00ff */
[----:B------:R-:W-:Y:S05]  /*81c0*/  IMAD.X R4, RZ, RZ, ~UR15, P0 ;  /* 0x8000000fff047e24 */ /* 0x000fea00080e06ff */
[----:B------:R-:W-:Y:S04]  /*81d0*/  SHF.R.S64 R5, R5, 0x1f, R4 ;  /* 0x0000001f05057819 */ /* 0x000fe80000001004 */
[----:B---3--:R-:W-:Y:S01]  /*81e0*/  IADD3 R40, P0, PT, R5, R40, RZ ;  /* 0x0000002805287210 */ /* 0x008fe20007f1e0ff */
[----:B------:R-:W-:Y:S03]  /*81f0*/  IMAD.U32 R5, RZ, RZ, UR18 ;  /* 0x00000012ff057e24 */ /* 0x000fe6000f8e00ff */
[----:B--2---:R-:W-:Y:S01]  /*8200*/  LEA.HI.X.SX32 R41, R4, R41, 0x1, P0 ;  /* 0x0000002904297211 */ /* 0x004fe200000f0eff */
[----:B------:R2:W-:Y:S01]  /*8210*/  STL [R1+0x3c], R40 ;  /* 0x00003c2801007387 */ /* 0x0005e20000100800 */
[----:B------:R-:W-:Y:S03]  /*8220*/  @!P2 LEA R4, P0, R5, R40, 0x1 ;  /* 0x000000280504a211 */ /* 0x000fe600078008ff */
[----:B------:R2:W-:Y:S01]  /*8230*/  STL [R1+0x38], R41 ;  /* 0x0000382901007387 */ /* 0x0005e20000100800 */
        /* <DEDUP_REMOVED lines=14> */
.L_x_485:
        /* <DEDUP_REMOVED lines=102> */
[----:B------:R-:W-:Y:S02]  /*8980*/  LEA R28, P0, R102, R32, 0x5 ;  /* 0x00000020661c7211 */ /* 0x000fe400078028ff */
        /* <DEDUP_REMOVED lines=183> */
.L_x_487:
[----:B------:R-:W1:Y:S01]  /*9500*/  LDCU.64 UR14, c[0x0][0x5c0] ;  /* 0x0000b800ff0e77ac */ /* 0x000e620008000a00 */
[----:B------:R-:W-:-:S05]  /*9510*/  IADD3 R2, PT, PT, R11, UR36, RZ ;  /* 0x000000240b027c10 */ /* 0x000fca000fffe0ff */
[C---:B-1----:R-:W-:Y:S02]  /*9520*/  IMAD R0, R2.reuse, UR15, RZ ;  /* 0x0000000f02007c24 */ /* 0x042fe4000f8e02ff */
[----:B------:R-:W-:-:S05]  /*9530*/  IMAD.WIDE.U32 R2, R2, UR14, RZ ;  /* 0x0000000e02027c25 */ /* 0x000fca000f8e00ff */
[----:B------:R-:W-:Y:S02]  /*9540*/  IADD3 R8, PT, PT, R3, R0, RZ ;  /* 0x0000000003087210 */ /* 0x000fe40007ffe0ff */
[----:B------:R-:W-:Y:S02]  /*9550*/  MOV R5, R2 ;  /* 0x0000000200057202 */ /* 0x000fe40000000f00 */
.L_x_488:
        /* <DEDUP_REMOVED lines=17> */
.L_x_489:
[----:B------:R-:W1:Y:S01]  /*9670*/  LDCU.64 UR10, c[0x0][0x5c8] ;  /* 0x0000b900ff0a77ac */ /* 0x000e620008000a00 */
[----:B------:R-:W-:-:S05]  /*9680*/  IADD3 R2, PT, PT, R11, UR36, RZ ;  /* 0x000000240b027c10 */ /* 0x000fca000fffe0ff */
[C---:B-1----:R-:W-:Y:S02]  /*9690*/  IMAD R0, R2.reuse, UR11, RZ ;  /* 0x0000000b02007c24 */ /* 0x042fe4000f8e02ff */
[----:B------:R-:W-:-:S05]  /*96a0*/  IMAD.WIDE.U32 R2, R2, UR10, RZ ;  /* 0x0000000a02027c25 */ /* 0x000fca000f8e00ff */
[----:B------:R-:W-:Y:S02]  /*96b0*/  IADD3 R19, PT, PT, R3, R0, RZ ;  /* 0x0000000003137210 */ /* 0x000fe40007ffe0ff */
[----:B------:R-:W-:-:S07]  /*96c0*/  MOV R18, R2 ;  /* 0x0000000200127202 */ /* 0x000fce0000000f00 */
.L_x_490:
[----:B------:R-:W-:Y:S01]  /*96d0*/  BAR.SYNC.DEFER_BLOCKING 0x0 ;  /* 0x0000000000007b1d */ /* 0x000fe20000010000 */
[----:B------:R-:W-:Y:S01]  /*96e0*/  USHF.L.U32 UR5, UR37, 0x7, URZ ;  /* 0x0000000725057899 */ /* 0x000fe200080006ff */
[----:B------:R-:W-:Y:S01]  /*96f0*/  SHF.R.U32.HI R157, RZ, 0x2, R157 ;  /* 0x00000002ff9d7819 */ /* 0x000fe2000001169d */
[----:B------:R-:W-:Y:S02]  /*9700*/  USHF.L.U32 UR17, UR37, 0x7, URZ ;  /* 0x0000000725117899 */ /* 0x000fe400080006ff */
[----:B------:R-:W-:-:S03]  /*9710*/  UIMAD.WIDE.U32 UR18, UR5, UR14, URZ ;  /* 0x0000000e051272a5 */ /* 0x000fc6000f8e00ff */
[----:B------:R-:W1:Y:S01]  /*9720*/  LDC.64 R6, c[0x0][0x5d8] ;  /* 0x00017600ff067b82 */ /* 0x000e620000000a00 */
[----:B------:R-:W2:Y:S01]  /*9730*/  LDCU UR8, c[0x0][0x440] ;  /* 0x00008800ff0877ac */ /* 0x000ea20008000800 */
[----:B------:R-:W-:Y:S01]  /*9740*/  VIADD R4, R157, 0x40 ;  /* 0x000000409d047836 */ /* 0x000fe20000000000 */
[----:B------:R-:W-:Y:S01]  /*9750*/  BSSY.RECONVERGENT B0, `(.L_x_491) ;  /* 0x0000022000007945 */ /* 0x000fe20003800200 */
[----:B------:R-:W-:Y:S01]  /*9760*/  USHF.R.S32.HI UR16, URZ, 0x1f, UR5 ;  /* 0x0000001fff107899 */ /* 0x000fe20008011405 */
[----:B------:R-:W-:Y:S01]  /*9770*/  IMAD.U32 R2, RZ, RZ, UR18 ;  /* 0x00000012ff027e24 */ /* 0x000fe2000f8e00ff */
[----:B------:R-:W-:Y:S02]  /*9780*/  UIADD3 UR35, UPT, UPT, -UR17, UR35, URZ ;  /* 0x0000002311237290 */ /* 0x000fe4000fffe1ff */
[----:B------:R-:W3:Y:S01]  /*9790*/  LDC.64 R22, c[0x0][0x5e0] ;  /* 0x00017800ff167b82 */ /* 0x000ee20000000a00 */
[----:B------:R-:W-:Y:S01]  /*97a0*/  UIMAD UR9, UR16, UR14, URZ ;  /* 0x0000000e100972a4 */ /* 0x000fe2000f8e02ff */
[----:B------:R-:W-:Y:S01]  /*97b0*/  IMAD.U32 R3, RZ, RZ, UR19 ;  /* 0x00000013ff037e24 */ /* 0x000fe2000f8e00ff */
[----:B------:R-:W-:-:S02]  /*97c0*/  LOP3.LUT R2, R2, 0x18, R156, 0xf8, !PT ;  /* 0x0000001802027812 */ /* 0x000fc400078ef89c */
[----:B------:R-:W-:Y:S02]  /*97d0*/  UIMAD UR9, UR5, UR15, UR9 ;  /* 0x0000000f050972a4 */ /* 0x000fe4000f8e0209 */
[----:B------:R-:W-:Y:S01]  /*97e0*/  IADD3 R2, P0, PT, R5, R2, RZ ;  /* 0x0000000205027210 */ /* 0x000fe20007f1e0ff */
[----:B------:R-:W-:Y:S01]  /*97f0*/  IMAD.MOV.U32 R5, RZ, RZ, RZ ;  /* 0x000000ffff057224 */ /* 0x000fe200078e00ff */
[----:B------:R4:W3:Y:S01]  /*9800*/  LDS.128 R24, [R61+0x7000] ;  /* 0x007000003d187984 */ /* 0x0008e20000000c00 */
[----:B--2---:R-:W-:Y:S02]  /*9810*/  ISETP.GE.AND P2, PT, R103, UR8, PT ;  /* 0x0000000867007c0c */ /* 0x004fe4000bf46270 */
[----:B------:R-:W-:Y:S02]  /*9820*/  MOV R0, UR9 ;  /* 0x0000000900007c02 */ /* 0x000fe40008000f00 */
[----:B------:R-:W-:Y:S02]  /*9830*/  ISETP.GE.OR P1, PT, R4, UR35, P2 ;  /* 0x0000002304007c0c */ /* 0x000fe40009726670 */
[----:B------:R-:W-:-:S02]  /*9840*/  ISETP.GE.OR P2, PT, R157, UR35, P2 ;  /* 0x000000239d007c0c */ /* 0x000fc40009746670 */
[----:B------:R-:W-:Y:S01]  /*9850*/  IADD3.X R3, PT, PT, R8, UR19, R0, P0, !PT ;  /* 0x0000001308037c10 */ /* 0x000fe200087fe400 */
[----:B------:R-:W-:Y:S01]  /*9860*/  IMAD.U32 R0, RZ, RZ, UR10 ;  /* 0x0000000aff007e24 */ /* 0x000fe2000f8e00ff */
[----:B------:R-:W-:Y:S02]  /*9870*/  MOV R4, R103 ;  /* 0x0000006700047202 */ /* 0x000fe40000000f00 */
[----:B------:R-:W-:Y:S01]  /*9880*/  IADD3 R20, P0, PT, R157, 0x40, RZ ;  /* 0x000000409d147810 */ /* 0x000fe20007f1e0ff */
[----:B-1----:R-:W-:-:S03]  /*9890*/  IMAD.WIDE.U32 R2, R6, UR25, R2 ;  /* 0x0000001906027c25 */ /* 0x002fc6000f8e0002 */
[----:B------:R-:W-:Y:S01]  /*98a0*/  IADD3.X R21, PT, PT, RZ, RZ, RZ, P0, !PT ;  /* 0x000000ffff157210 */ /* 0x000fe200007fe4ff */
[----:B------:R-:W-:-:S04]  /*98b0*/  IMAD.WIDE.U32 R16, R0, UR5, R4 ;  /* 0x0000000500107c25 */ /* 0x000fc8000f8e0004 */
[----:B------:R-:W-:Y:S01]  /*98c0*/  IMAD R12, R7, UR25, R3 ;  /* 0x00000019070c7c24 */ /* 0x000fe2000f8e0203 */
[----:B----4-:R-:W-:Y:S06]  /*98d0*/  @P2 BRA `(.L_x_492) ;  /* 0x0000000000242947 */ /* 0x010fec0003800000 */
        /* <DEDUP_REMOVED lines=9> */
.L_x_492:
[----:B------:R-:W-:Y:S05]  /*9970*/  BSYNC.RECONVERGENT B0 ;  /* 0x0000000000007941 */ /* 0x000fea0003800200 */
.L_x_491:
[----:B------:R-:W-:Y:S04]  /*9980*/  BSSY.RECONVERGENT B0, `(.L_x_493) ;  /* 0x000000b000007945 */ /* 0x000fe80003800200 */
[----:B------:R-:W-:Y:S05]  /*9990*/  @P1 BRA `(.L_x_494) ;  /* 0x0000000000241947 */ /* 0x000fea0003800000 */
        /* <DEDUP_REMOVED lines=8> */
[----:B---3--:R2:W-:Y:S04]  /*9a20*/  STG.E.128 desc[UR30][R2.64], R24 ;  /* 0x0000001802007986 */ /* 0x0085e8000c101d1e */
.L_x_494:
[----:B------:R-:W-:Y:S05]  /*9a30*/  BSYNC.RECONVERGENT B0 ;  /* 0x0000000000007941 */ /* 0x000fea0003800200 */
.L_x_493:
[----:B------:R-:W4:Y:S01]  /*9a40*/  LDS.128 R12, [R61+0x8000] ;  /* 0x008000003d0c7984 */ /* 0x000f220000000c00 */
[----:B------:R-:W-:Y:S01]  /*9a50*/  UIMAD UR16, UR16, UR10, URZ ;  /* 0x0000000a101072a4 */ /* 0x000fe2000f8e02ff */
[----:B--2---:R-:W-:Y:S01]  /*9a60*/  IADD3 R2, P0, PT, R18, R16, RZ ;  /* 0x0000001012027210 */ /* 0x004fe20007f1e0ff */
[----:B-1----:R-:W1:Y:S02]  /*9a70*/  @!P2 LDC.64 R8, c[0x0][0x568] ;  /* 0x00015a00ff08ab82 */ /* 0x002e640000000a00 */
[----:B------:R-:W-:-:S06]  /*9a80*/  UIMAD UR16, UR5, UR11, UR16 ;  /* 0x0000000b051072a4 */ /* 0x000fcc000f8e0210 */
[----:B------:R-:W-:Y:S02]  /*9a90*/  IADD3.X R3, PT, PT, R19, UR16, R17, P0, !PT ;  /* 0x0000001013037c10 */ /* 0x000fe400087fe411 */
[----:B------:R2:W2:Y:S01]  /*9aa0*/  LDS.128 R16, [R61+0x9000] ;  /* 0x009000003d107984 */ /* 0x0004a20000000c00 */
[----:B---3--:R-:W-:-:S04]  /*9ab0*/  IMAD.WIDE.U32 R4, R22, UR25, R2 ;  /* 0x0000001916047c25 */ /* 0x008fc8000f8e0002 */
[----:B------:R-:W-:Y:S01]  /*9ac0*/  IMAD R3, R23, UR25, R5 ;  /* 0x0000001917037c24 */ /* 0x000fe2000f8e0205 */
[----:B------:R-:W-:-:S05]  /*9ad0*/  @!P2 MOV R2, R4 ;  /* 0x000000040002a202 */ /* 0x000fca0000000f00 */
[----:B------:R-:W-:-:S04]  /*9ae0*/  @!P2 IMAD.WIDE.U32 R6, R157, UR10, R2 ;  /* 0x0000000a9d06ac25 */ /* 0x000fc8000f8e0002 */
[----:B------:R-:W-:Y:S01]  /*9af0*/  @!P2 IMAD R0, R157, UR11, R7 ;  /* 0x0000000b9d00ac24 */ /* 0x000fe2000f8e0207 */
[----:B-1----:R-:W-:-:S04]  /*9b00*/  @!P2 LEA R8, P0, R6, R8, 0x1 ;  /* 0x000000080608a211 */ /* 0x002fc800078008ff */
[----:B------:R-:W-:-:S05]  /*9b10*/  @!P2 LEA.HI.X R9, R6, R9, R0, 0x1, P0 ;  /* 0x000000090609a211 */ /* 0x000fca00000f0c00 */
[----:B----4-:R1:W-:Y:S01]  /*9b20*/  @!P2 STG.E.128 desc[UR30][R8.64], R12 ;  /* 0x0000000c0800a986 */ /* 0x0103e2000c101d1e */
[----:B--2---:R-:W-:Y:S05]  /*9b30*/  @P1 BRA `(.L_x_459) ;  /* 0x0000000000241947 */ /* 0x004fea0003800000 */
        /* <DEDUP_REMOVED lines=9> */
.L_x_459:
[----:B------:R-:W-:Y:S05]  /*9bd0*/  BSYNC.RECONVERGENT B1 ;  /* 0x0000000000017941 */ /* 0x000fea0003800200 */
.L_x_441:
[----:B------:R-:W5:Y:S01]  /*9be0*/  LDCU UR8, c[0x0][0x438] ;  /* 0x00008700ff0877ac */ /* 0x000f620008000800 */
[----:B------:R-:W3:Y:S01]  /*9bf0*/  LDCU UR9, c[0x0][0x370] ;  /* 0x00006e00ff0977ac */ /* 0x000ee20008000800 */
[----:B------:R-:W-:Y:S01]  /*9c00*/  UMOV UR10, UR7 ;  /* 0x00000007000a7c82 */ /* 0x000fe20008000000 */
[----:B-----5:R-:W-:-:S04]  /*9c10*/  UIADD3 UR8, UPT, UPT, UR8, 0x7f, URZ ;  /* 0x0000007f08087890 */ /* 0x020fc8000fffe0ff */
[----:B------:R-:W-:Y:S02]  /*9c20*/  USHF.R.S32.HI UR5, URZ, 0x1f, UR8 ;  /* 0x0000001fff057899 */ /* 0x000fe40008011408 */
[----:B---3--:R-:W-:Y:S02]  /*9c30*/  UIADD3 UR37, UPT, UPT, UR9, UR37, URZ ;  /* 0x0000002509257290 */ /* 0x008fe4000fffe0ff */
[----:B------:R-:W-:-:S04]  /*9c40*/  ULEA.HI UR5, UR5, UR8, URZ, 0x7 ;  /* 0x0000000805057291 */ /* 0x000fc8000f8f38ff */
[----:B------:R-:W-:-:S04]  /*9c50*/  USHF.R.S32.HI UR5, URZ, 0x7, UR5 ;  /* 0x00000007ff057899 */ /* 0x000fc80008011405 */
[----:B------:R-:W-:-:S09]  /*9c60*/  UISETP.GE.AND UP0, UPT, UR37, UR5, UPT ;  /* 0x000000052500728c */ /* 0x000fd2000bf06270 */
[----:B------:R-:W-:Y:S05]  /*9c70*/  BRA.U !UP0, `(.L_x_495) ;  /* 0xffffff6508847547 */ /* 0x000fea000b83ffff */
[----:B------:R-:W-:Y:S05]  /*9c80*/  EXIT ;  /* 0x000000000000794d */ /* 0x000fea0003800000 */
.L_x_496:
        /* <DEDUP_REMOVED lines=15> */
.L_x_1588:


//--------------------- .text._ZN5flash44flash_bwd_dq_dk_dv_loop_seqk_parallel_kernelI23Flash_bwd_kernel_traitsILi32ELi128ELi128ELi8ELi4ELi4ELi4ELb1ELb0EN7cutlass6half_tE19Flash_kernel_traitsILi32ELi128ELi128ELi8ES3_EELb1ELb0ELb1ELb0ELb0ELb0ELb0EEEvNS_16Flash_bwd_paramsE --------------------------
	.section	.text._ZN5flash44flash_bwd_dq_dk_dv_loop_seqk_parallel_kernelI23Flash_bwd_kernel_traitsILi32ELi128ELi128ELi8ELi4ELi4ELi4ELb1ELb0EN7cutlass6half_tE19Flash_kernel_traitsILi32ELi128ELi128ELi8ES3_EELb1ELb0ELb1ELb0ELb0ELb0ELb0EEEvNS_16Flash_bwd_paramsE,"ax",@progbits
	.align	128
        .global         _ZN5flash44flash_bwd_dq_dk_dv_loop_seqk_parallel_kernelI23Flash_bwd_kernel_traitsILi32ELi128ELi128ELi8ELi4ELi4ELi4ELb1ELb0EN7cutlass6half_tE19Flash_kernel_traitsILi32ELi128ELi128ELi8ES3_EELb1ELb0ELb1ELb0ELb0ELb0ELb0EEEvNS_16Flash_bwd_paramsE
        .type           _ZN5flash44flash_bwd_dq_dk_dv_loop_seqk_parallel_kernelI23Flash_bwd_kernel_traitsILi32ELi128ELi128ELi8ELi4ELi4ELi4ELb1ELb0EN7cutlass6half_tE19Flash_kernel_traitsILi32ELi128ELi128ELi8ES3_EELb1ELb0ELb1ELb0ELb0ELb0ELb0EEEvNS_16Flash_bwd_paramsE,@function
        .size           _ZN5flash44flash_bwd_dq_dk_dv_loop_seqk_parallel_kernelI23Flash_bwd_kernel_traitsILi32ELi128ELi128ELi8ELi4ELi4ELi4ELb1ELb0EN7cutlass6half_tE19Flash_kernel_traitsILi32ELi128ELi128ELi8ES3_EELb1ELb0ELb1ELb0ELb0ELb0ELb0EEEvNS_16Flash_bwd_paramsE,(.L_x_1589 - _ZN5flash44flash_bwd_dq_dk_dv_loop_seqk_parallel_kernelI23Flash_bwd_kernel_traitsILi32ELi128ELi128ELi8ELi4ELi4ELi4ELb1ELb0EN7cutlass6half_tE19Flash_kernel_traitsILi32ELi128ELi128ELi8ES3_EELb1ELb0ELb1ELb0ELb0ELb0ELb0EEEvNS_16Flash_bwd_paramsE)
        .other          _ZN5flash44flash_bwd_dq_dk_dv_loop_seqk_parallel_kernelI23Flash_bwd_kernel_traitsILi32ELi128ELi128ELi8ELi4ELi4ELi4ELb1ELb0EN7cutlass6half_tE19Flash_kernel_traitsILi32ELi128ELi128ELi8ES3_EELb1ELb0ELb1ELb0ELb0ELb0ELb0EEEvNS_16Flash_bwd_paramsE,@"STO_CUDA_ENTRY STV_DEFAULT"
_ZN5flash44flash_bwd_dq_dk_dv_loop_seqk_parallel_kernelI23Flash_bwd_kernel_traitsILi32ELi128ELi128ELi8ELi4ELi4ELi4ELb1ELb0EN7cutlass6half_tE19Flash_kernel_traitsILi32ELi128ELi128ELi8ES3_EELb1ELb0ELb1ELb0ELb0ELb0ELb0EEEvNS_16Flash_bwd_paramsE:
.text._ZN5flash44flash_bwd_dq_dk_dv_loop_seqk_parallel_kernelI23Flash_bwd_kernel_traitsILi32ELi128ELi128ELi8ELi4ELi4ELi4ELb1ELb0EN7cutlass6half_tE19Flash_kernel_traitsILi32ELi128ELi128ELi8ES3_EELb1ELb0ELb1ELb0ELb0ELb0ELb0EEEvNS_16Flash_bwd_paramsE:
        /* <DEDUP_REMOVED lines=17> */
[----:B------:R-:W1:Y:S01]  /*0110*/  LDCU.64 UR26, c[0x0][0x358] ;  /* 0x00006b00ff1a77ac */ /* 0x000e620008000a00 */
[----:B------:R-:W1:Y:S06]  /*0120*/  LDCU.64 UR14, c[0x0][0x460] ;  /* 0x00008c00ff0e77ac */ /* 0x000e6c0008000a00 */
[----:B------:R-:W5:Y:S01]  /*0130*/  S2UR UR7, SR_CgaCtaId ;  /* 0x00000000000779c3 */ /* 0x000f620000008800 */
[----:B------:R-:W3:Y:S01]  /*0140*/  LDCU.64 UR12, c[0x0][0x470] ;  /* 0x00008e00ff0c77ac */ /* 0x000ee20008000a00 */
[----:B------:R-:W-:Y:S01]  /*0150*/  UMOV UR23, URZ ;  /* 0x000000ff00177c82 */ /* 0x000fe20008000000 */
[----:B------:R-:W-:-:S05]  /*0160*/  UMOV UR24, URZ ;  /* 0x000000ff00187c82 */ /* 0x000fca0008000000 */
[----:B------:R-:W3:Y:S01]  /*0170*/  S2UR UR22, SR_CTAID.X ;  /* 0x00000000001679c3 */ /* 0x000ee20000002500 */
[----:B--2---:R-:W-:Y:S01]  /*0180*/  ULEA UR9, UR9, UR10, 0x18 ;  /* 0x0000000a09097291 */ /* 0x004fe2000f8ec0ff */
[----:B-1----:R-:W-:-:S06]  /*0190*/  IMAD.SHL.U32 R5, R2, 0x10, RZ ;  /* 0x0000001002057824 */ /* 0x002fcc00078e00ff */
[----:B------:R-:W1:Y:S01]  /*01a0*/  S2UR UR21, SR_CTAID.Y ;  /* 0x00000000001579c3 */ /* 0x000e620000002600 */
[C---:B------:R-:W-:Y:S01]  /*01b0*/  IMAD.SHL.U32 R4, R2.reuse, 0x2, RZ ;  /* 0x0000000202047824 */ /* 0x040fe200078e00ff */
[C---:B------:R-:W-:Y:S01]  /*01c0*/  R2P PR, R2.reuse, 0x18 ;  /* 0x0000001802007804 */ /* 0x040fe20000000000 */
[C---:B------:R-:W-:Y:S01]  /*01d0*/  IMAD.SHL.U32 R7, R2.reuse, 0x40, RZ ;  /* 0x0000004002077824 */ /* 0x040fe200078e00ff */
[----:B------:R-:W-:Y:S01]  /*01e0*/  LOP3.LUT R5, R5, 0x1c0, RZ, 0xc0, !PT ;  /* 0x000001c005057812 */ /* 0x000fe200078ec0ff */
[----:B------:R-:W-:Y:S01]  /*01f0*/  IMAD.SHL.U32 R3, R2, 0x20, RZ ;  /* 0x0000002002037824 */ /* 0x000fe200078e00ff */
[----:B------:R-:W-:Y:S01]  /*0200*/  SHF.R.U32.HI R223, RZ, 0x1, R2 ;  /* 0x00000001ffdf7819 */ /* 0x000fe20000011602 */
[----:B----4-:R-:W-:Y:S01]  /*0210*/  ULEA UR6, UR6, UR8, 0x18 ;  /* 0x0000000806067291 */ /* 0x010fe2000f8ec0ff */
[----:B------:R-:W-:Y:S01]  /*0220*/  LOP3.LUT R0, R4, 0xe006, R7, 0xc8, !PT ;  /* 0x0000e00604007812 */ /* 0x000fe200078ec807 */
[----:B------:R-:W2:Y:S01]  /*0230*/  S2UR UR20, SR_CTAID.Z ;  /* 0x00000000001479c3 */ /* 0x000ea20000002700 */
[----:B------:R-:W-:Y:S01]  /*0240*/  LOP3.LUT R5, R5, 0x38, R4, 0xf8, !PT ;  /* 0x0000003805057812 */ /* 0x000fe200078ef804 */
[----:B---3--:R-:W-:Y:S01]  /*0250*/  IMAD.U32 R7, RZ, RZ, UR4 ;  /* 0x00000004ff077e24 */ /* 0x008fe2000f8e00ff */
[----:B------:R-:W-:Y:S01]  /*0260*/  LOP3.LUT R0, R0, 0xc00, R3, 0xf8, !PT ;  /* 0x00000c0000007812 */ /* 0x000fe200078ef803 */
[----:B-----5:R-:W-:Y:S01]  /*0270*/  ULEA UR7, UR7, UR5, 0x18 ;  /* 0x0000000507077291 */ /* 0x020fe2000f8ec0ff */
[----:B------:R-:W-:-:S02]  /*0280*/  SEL R203, R203, 0xffffffe0, !P3 ;  /* 0xffffffe0cbcb7807 */ /* 0x000fc40005800000 */
[----:B------:R-:W-:Y:S02]  /*0290*/  LOP3.LUT R222, R0, R5, RZ, 0xfc, !PT ;  /* 0x0000000500de7212 */ /* 0x000fe400078efcff */
[----:B------:R-:W-:Y:S02]  /*02a0*/  SHF.R.U32.HI R2, RZ, 0x2, R2 ;  /* 0x00000002ff027819 */ /* 0x000fe40000011602 */
[----:B------:R-:W-:Y:S02]  /*02b0*/  LEA R222, R222, UR9, 0x1 ;  /* 0x00000009dede7c11 */ /* 0x000fe4000f8e08ff */
[----:B------:R-:W-:-:S03]  /*02c0*/  LOP3.LUT R223, R223, 0x30, RZ, 0xc0, !PT ;  /* 0x00000030dfdf7812 */ /* 0x000fc600078ec0ff */
[C---:B------:R-:W-:Y:S01]  /*02d0*/  VIADD R0, R222.reuse, 0x10000 ;  /* 0x00010000de007836 */ /* 0x040fe20000000000 */
[----:B------:R-:W-:Y:S01]  /*02e0*/  LOP3.LUT R223, R223, 0x7, R2, 0xf8, !PT ;  /* 0x00000007dfdf7812 */ /* 0x000fe200078ef802 */
[----:B------:R-:W-:Y:S02]  /*02f0*/  VIADD R220, R222, 0x10040 ;  /* 0x00010040dedc7836 */ /* 0x000fe40000000000 */
[----:B------:R-:W-:Y:S02]  /*0300*/  @P4 VIADD R220, R0, 0xffffffc0 ;  /* 0xffffffc000dc4836 */ /* 0x000fe40000000000 */
[----:B------:R-:W-:Y:S02]  /*0310*/  IMAD.IADD R210, R222, 0x1, R203 ;  /* 0x00000001ded27824 */ /* 0x000fe400078e02cb */
[----:B-12---:R-:W-:-:S07]  /*0320*/  IMAD.IADD R203, R203, 0x1, R220 ;  /* 0x00000001cbcb7824 */ /* 0x006fce00078e02dc */
.L_x_554:
[----:B-1----:R-:W1:Y:S01]  /*0330*/  LDC.64 R2, c[0x0][0x478] ;  /* 0x00011e00ff027b82 */ /* 0x002e620000000a00 */
[----:B--2---:R-:W2:Y:S01]  /*0340*/  S2R R8, SR_CTAID.Y ;  /* 0x0000000000087919 */ /* 0x004ea20000002600 */
[----:B------:R-:W-:Y:S01]  /*0350*/  ISETP.NE.U32.AND P0, PT, RZ, UR12, PT ;  /* 0x0000000cff007c0c */ /* 0x000fe2000bf05070 */
[----:B------:R-:W-:Y:S01]  /*0360*/  IMAD.MOV.U32 R218, RZ, RZ, RZ ;  /* 0x000000ffffda7224 */ /* 0x000fe200078e00ff */
[----:B------:R-:W-:Y:S02]  /*0370*/  ISETP.NE.U32.AND P5, PT, RZ, UR14, PT ;  /* 0x0000000eff007c0c */ /* 0x000fe4000bfa5070 */
[----:B------:R-:W-:Y:S02]  /*0380*/  ISETP.NE.AND.EX P0, PT, RZ, UR13, PT, P0 ;  /* 0x0000000dff007c0c */ /* 0x000fe4000bf05300 */
[----:B------:R-:W3:Y:S01]  /*0390*/  LDC.64 R14, c[0x0][0x460] ;  /* 0x00011800ff0e7b82 */ /* 0x000ee20000000a00 */
[----:B------:R-:W-:-:S07]  /*03a0*/  ISETP.NE.AND.EX P5, PT, RZ, UR15, PT, P5 ;  /* 0x0000000fff007c0c */ /* 0x000fce000bfa5350 */
[----:B------:R-:W4:Y:S01]  /*03b0*/  LDC.U8 R10, c[0x0][0x532] ;  /* 0x00014c80ff0a7b82 */ /* 0x000f220000000000 */
        /* <DEDUP_REMOVED lines=10> */
[----:B------:R-:W-:Y:S01]  /*0460*/  IMAD.MOV.U32 R0, RZ, RZ, -0x1 ;  /* 0xffffffffff007424 */ /* 0x000fe200078e00ff */
[----:B------:R-:W2:Y:S02]  /*0470*/  @P0 LDG.E R218, desc[UR26][R16.64] ;  /* 0x0000001a10da0981 */ /* 0x000ea4000c1e1900 */
[----:B------:R-:W-:Y:S01]  /*0480*/  ISETP.NE.AND.EX P3, PT, RZ, UR15, PT, P3 ;  /* 0x0000000fff007c0c */ /* 0x000fe2000bf65330 */
[----:B---3--:R-:W-:Y:S01]  /*0490*/  IMAD.WIDE.U32 R14, R8, 0x4, R14 ;  /* 0x00000004080e7825 */ /* 0x008fe200078e000e */
[----:B------:R-:W2:Y:S04]  /*04a0*/  @P2 LDG.E R11, desc[UR26][R2.64] ;  /* 0x0000001a020b2981 */ /* 0x000ea8000c1e1900 */
[----:B-----5:R3:W5:Y:S07]  /*04b0*/  @P5 LDG.E R0, desc[UR26][R14.64] ;  /* 0x0000001a0e005981 */ /* 0x02076e000c1e1900 */
[----:B------:R3:W5:Y:S01]  /*04c0*/  @P3 LDG.E R9, desc[UR26][R14.64+0x4] ;  /* 0x0000041a0e093981 */ /* 0x000762000c1e1900 */
[----:B----4-:R-:W-:-:S02]  /*04d0*/  ISETP.NE.AND P4, PT, R10, RZ, PT ;  /* 0x000000ff0a00720c */ /* 0x010fc40003f85270 */
[----:B-1----:R-:W-:-:S04]  /*04e0*/  ISETP.EQ.U32.AND P1, PT, R4, RZ, PT ;  /* 0x000000ff0400720c */ /* 0x002fc80003f22070 */
[----:B------:R-:W-:Y:S02]  /*04f0*/  ISETP.EQ.OR.EX P1, PT, R5, RZ, !P4, P1 ;  /* 0x000000ff0500720c */ /* 0x000fe40006722710 */
[----:B------:R-:W-:Y:S01]  /*0500*/  IADD3 R12, P0, PT, R13, R4, RZ ;  /* 0x000000040d0c7210 */ /* 0x000fe20007f1e0ff */
[----:B------:R-:W1:Y:S01]  /*0510*/  @!P2 LDC.64 R2, c[0x0][0x488] ;  /* 0x00012200ff02ab82 */ /* 0x000e620000000a00 */
[----:B------:R-:W-:-:S03]  /*0520*/  IMAD.MOV.U32 R221, RZ, RZ, -0x1 ;  /* 0xffffffffffdd7424 */ /* 0x000fc600078e00ff */
[----:B------:R-:W-:-:S04]  /*0530*/  IMAD.X R13, R6, 0x1, R5, P0 ;  /* 0x00000001060d7824 */ /* 0x000fc800000e0605 */
[----:B------:R-:W4:Y:S02]  /*0540*/  @!P2 LDC R6, c[0x0][0x43c] ;  /* 0x00010f00ff06ab82 */ /* 0x000f240000000800 */
[----:B------:R3:W5:Y:S01]  /*0550*/  @!P1 LDG.E R221, desc[UR26][R12.64] ;  /* 0x0000001a0cdd9981 */ /* 0x000762000c1e1900 */
[----:B------:R-:W-:-:S05]  /*0560*/  ISETP.NE.U32.AND P1, PT, R4, RZ, PT ;  /* 0x000000ff0400720c */ /* 0x000fca0003f25070 */
[----:B------:R-:W2:Y:S01]  /*0570*/  @!P3 LDC R219, c[0x0][0x434] ;  /* 0x00010d00ffdbbb82 */ /* 0x000ea20000000800 */
[----:B------:R-:W-:Y:S01]  /*0580*/  ISETP.NE.AND.EX P1, PT, R5, RZ, PT, P1 ;  /* 0x000000ff0500720c */ /* 0x000fe20003f25310 */
[----:B------:R-:W-:Y:S01]  /*0590*/  USHF.L.U32 UR29, UR25, 0x7, URZ ;  /* 0x00000007191d7899 */ /* 0x000fe200080006ff */
[----:B-1----:R-:W-:-:S04]  /*05a0*/  @!P2 ISETP.NE.U32.AND P0, PT, R2, RZ, PT ;  /* 0x000000ff0200a20c */ /* 0x002fc80003f05070 */
[----:B------:R-:W-:-:S04]  /*05b0*/  @!P2 ISETP.NE.AND.EX P0, PT, R3, RZ, PT, P0 ;  /* 0x000000ff0300a20c */ /* 0x000fc80003f05300 */
[----:B----4-:R-:W-:Y:S01]  /*05c0*/  @!P2 SEL R6, R6, RZ, P0 ;  /* 0x000000ff0606a207 */ /* 0x010fe20000000000 */
[----:B--2---:R-:W-:Y:S02]  /*05d0*/  @P2 IMAD.IADD R216, R11, 0x1, -R218 ;  /* 0x000000010bd82824 */ /* 0x004fe400078e0ada */
[----:B---3--:R-:W-:Y:S06]  /*05e0*/  @!P1 BRA `(.L_x_497) ;  /* 0x00000000000c9947 */ /* 0x008fec0003800000 */
[----:B------:R-:W2:Y:S02]  /*05f0*/  @P4 LDG.E R2, desc[UR26][R12.64+0x4] ;  /* 0x0000041a0c024981 */ /* 0x000ea4000c1e1900 */
[----:B--2--5:R-:W-:-:S06]  /*0600*/  @P4 IADD3 R7, PT, PT, R2, -R221, RZ ;  /* 0x800000dd02074210 */ /* 0x024fcc0007ffe0ff */
[----:B------:R1:W5:Y:S02]  /*0610*/  @!P4 LDG.E R7, desc[UR26][R12.64] ;  /* 0x0000001a0c07c981 */ /* 0x000364000c1e1900 */
.L_x_497:
[----:B-----5:R-:W-:Y:S01]  /*0620*/  @!P2 IADD3 R216, PT, PT, R6, R7, -R218 ;  /* 0x0000000706d8a210 */ /* 0x020fe20007ffe8da */
[----:B------:R-:W-:-:S03]  /*0630*/  @P3 IMAD.IADD R219, R9, 0x1, -R0 ;  /* 0x0000000109db3824 */ /* 0x000fc600078e0a00 */
[----:B------:R-:W-:-:S13]  /*0640*/  ISETP.GT.AND P0, PT, R216, UR29, PT ;  /* 0x0000001dd8007c0c */ /* 0x000fda000bf04270 */
[----:B------:R-:W-:Y:S05]  /*0650*/  @!P0 BRA `(.L_x_498) ;  /* 0x0000009400e48947 */ /* 0x000fea0003800000 */
[----:B------:R-:W2:Y:S01]  /*0660*/  LDC R10, c[0x0][0x504] ;  /* 0x00014100ff0a7b82 */ /* 0x000ea20000000800 */
[----:B------:R-:W-:Y:S01]  /*0670*/  ISETP.NE.AND P3, PT, R0, -0x1, PT ;  /* 0xffffffff0000780c */ /* 0x000fe20003f65270 */
[----:B------:R-:W-:Y:S01]  /*0680*/  VIADD R201, R219, UR29 ;  /* 0x0000001ddbc97c36 */ /* 0x000fe20008000000 */
[----:B------:R-:W-:Y:S01]  /*0690*/  ISETP.NE.AND P2, PT, R221, -0x1, PT ;  /* 0xffffffffdd00780c */ /* 0x000fe20003f45270 */
[----:B------:R-:W-:Y:S02]  /*06a0*/  VIADD R7, R219, 0x7f ;  /* 0x0000007fdb077836 */ /* 0x000fe40000000000 */
[----:B------:R-:W-:-:S03]  /*06b0*/  VIADD R201, R201, 0x80 ;  /* 0x00000080c9c97836 */ /* 0x000fc60000000000 */
[----:B------:R-:W-:-:S04]  /*06c0*/  SHF.R.S32.HI R6, RZ, 0x1f, R7 ;  /* 0x0000001fff067819 */ /* 0x000fc80000011407 */
[----:B------:R-:W-:Y:S01]  /*06d0*/  LEA.HI R6, R6, R7, RZ, 0x7 ;  /* 0x0000000706067211 */ /* 0x000fe200078f38ff */
[----:B------:R-:W3:Y:S08]  /*06e0*/  @!P3 LDC.64 R4, c[0x0][0x398] ;  /* 0x0000e600ff04bb82 */ /* 0x000ef00000000a00 */
[----:B------:R-:W4:Y:S01]  /*06f0*/  @P3 LDC.64 R2, c[0x0][0x3b0] ;  /* 0x0000ec00ff023b82 */ /* 0x000f220000000a00 */
[----:B--2---:R-:W-:-:S05]  /*0700*/  IADD3 R10, PT, PT, R201, R10, -R216 ;  /* 0x0000000ac90a7210 */ /* 0x004fca0007ffe8d8 */
[----:B------:R-:W-:-:S05]  /*0710*/  VIADD R10, R10, 0x7f ;  /* 0x0000007f0a0a7836 */ /* 0x000fca0000000000 */
[----:B------:R-:W-:-:S04]  /*0720*/  SHF.R.S32.HI R15, RZ, 0x1f, R10 ;  /* 0x0000001fff0f7819 */ /* 0x000fc8000001140a */
[----:B------:R-:W-:Y:S01]  /*0730*/  LEA.HI R15, R15, R10, RZ, 0x7 ;  /* 0x0000000a0f0f7211 */ /* 0x000fe200078f38ff */
[C---:B---3--:R-:W-:Y:S01]  /*0740*/  @!P3 IMAD.WIDE.U32 R28, R8.reuse, R4, RZ ;  /* 0x00000004081cb225 */ /* 0x048fe200078e00ff */
[----:B------:R-:W-:Y:S02]  /*0750*/  SHF.R.S32.HI R4, RZ, 0x7, R6 ;  /* 0x00000007ff047819 */ /* 0x000fe40000011406 */
[----:B------:R-:W-:Y:S01]  /*0760*/  SHF.R.S32.HI R15, RZ, 0x7, R15 ;  /* 0x00000007ff0f7819 */ /* 0x000fe2000001140f */
[----:B------:R-:W-:-:S03]  /*0770*/  @!P3 IMAD R9, R8, R5, R29 ;  /* 0x000000050809b224 */ /* 0x000fc600078e021d */
        /* <DEDUP_REMOVED lines=18> */
.L_x_499:
[----:B------:R-:W1:Y:S01]  /*08a0*/  LDCU.64 UR16, c[0x0][0x3b8] ;  /* 0x00007700ff1077ac */ /* 0x000e620008000a00 */
[----:B------:R-:W-:-:S05]  /*08b0*/  IADD3 R2, PT, PT, R218, R221, RZ ;  /* 0x000000ddda027210 */ /* 0x000fca0007ffe0ff */
[C---:B-1----:R-:W-:Y:S02]  /*08c0*/  IMAD R12, R2.reuse, UR17, RZ ;  /* 0x00000011020c7c24 */ /* 0x042fe4000f8e02ff */
[----:B------:R-:W-:-:S05]  /*08d0*/  IMAD.WIDE.U32 R2, R2, UR16, RZ ;  /* 0x0000001002027c25 */ /* 0x000fca000f8e00ff */
[----:B------:R-:W-:Y:S02]  /*08e0*/  IADD3 R12, PT, PT, R3, R12, RZ ;  /* 0x0000000c030c7210 */ /* 0x000fe40007ffe0ff */
[----:B------:R-:W-:-:S07]  /*08f0*/  MOV R14, R2 ;  /* 0x00000002000e7202 */ /* 0x000fce0000000f00 */
.L_x_500:
        /* <DEDUP_REMOVED lines=38> */
.L_x_501:
[----:B------:R-:W1:Y:S01]  /*0b60*/  LDCU.64 UR4, c[0x0][0x3c0] ;  /* 0x00007800ff0477ac */ /* 0x000e620008000a00 */
[----:B------:R-:W-:-:S05]  /*0b70*/  IADD3 R20, PT, PT, R218, R221, RZ ;  /* 0x000000ddda147210 */ /* 0x000fca0007ffe0ff */
[C---:B-1----:R-:W-:Y:S02]  /*0b80*/  IMAD R13, R20.reuse, UR5, RZ ;  /* 0x00000005140d7c24 */ /* 0x042fe4000f8e02ff */
[----:B------:R-:W-:-:S05]  /*0b90*/  IMAD.WIDE.U32 R20, R20, UR4, RZ ;  /* 0x0000000414147c25 */ /* 0x000fca000f8e00ff */
[----:B------:R-:W-:Y:S02]  /*0ba0*/  IADD3 R13, PT, PT, R21, R13, RZ ;  /* 0x0000000d150d7210 */ /* 0x000fe40007ffe0ff */
.L_x_502:
        /* <DEDUP_REMOVED lines=27> */
.L_x_503:
[-C--:B------:R-:W-:Y:S02]  /*0d60*/  IMAD R30, R23, R0.reuse, RZ ;  /* 0x00000000171e7224 */ /* 0x080fe400078e02ff */
[----:B------:R-:W-:-:S05]  /*0d70*/  IMAD.WIDE.U32 R24, R22, R0, RZ ;  /* 0x0000000016187225 */ /* 0x000fca00078e00ff */
[----:B------:R-:W-:-:S07]  /*0d80*/  IADD3 R30, PT, PT, R25, R30, RZ ;  /* 0x0000001e191e7210 */ /* 0x000fce0007ffe0ff */
.L_x_504:
        /* <DEDUP_REMOVED lines=20> */
.L_x_505:
[----:B------:R-:W1:Y:S01]  /*0ed0*/  LDC R18, c[0x0][0x434] ;  /* 0x00010d00ff127b82 */ /* 0x000e620000000800 */
[----:B------:R-:W-:-:S04]  /*0ee0*/  IMAD R3, R8, R6, R7 ;  /* 0x0000000608037224 */ /* 0x000fc800078e0207 */
[----:B-1----:R-:W-:-:S03]  /*0ef0*/  IMAD R18, R3, R18, RZ ;  /* 0x0000001203127224 */ /* 0x002fc600078e02ff */
.L_x_506:
        /* <DEDUP_REMOVED lines=11> */
.L_x_507:
[----:B------:R-:W1:Y:S01]  /*0fb0*/  LDC R22, c[0x0][0x444] ;  /* 0x00011100ff167b82 */ /* 0x000e620000000800 */
[----:B------:R-:W-:-:S04]  /*0fc0*/  IMAD R3, R8, R6, R7 ;  /* 0x0000000608037224 */ /* 0x000fc800078e0207 */
[----:B-1----:R-:W-:-:S07]  /*0fd0*/  IMAD R22, R3, R22, RZ ;  /* 0x0000001603167224 */ /* 0x002fce00078e02ff */
.L_x_508:
[----:B------:R-:W1:Y:S01]  /*0fe0*/  S2R R21, SR_TID.X ;  /* 0x0000000000157919 */ /* 0x000e620000002100 */
[----:B------:R-:W2:Y:S01]  /*0ff0*/  LDC.64 R2, c[0x0][0x3b0] ;  /* 0x0000ec00ff027b82 */ /* 0x000ea20000000a00 */
[----:B------:R-:W3:Y:S01]  /*1000*/  LDCU.128 UR8, c[0x0][0x590] ;  /* 0x0000b200ff0877ac */ /* 0x000ee20008000c00 */
[----:B------:R-:W-:Y:S01]  /*1010*/  IMAD R225, R6, UR30, RZ ;  /* 0x0000001e06e17c24 */ /* 0x000fe2000f8e02ff */
[----:B------:R-:W4:Y:S01]  /*1020*/  S2R R0, SR_TID.X ;  /* 0x0000000000007919 */ /* 0x000f220000002100 */
[----:B------:R-:W-:Y:S01]  /*1030*/  ISETP.NE.AND P4, PT, RZ, UR31, PT ;  /* 0x0000001fff007c0c */ /* 0x000fe2000bf85270 */
[----:B------:R-:W5:Y:S01]  /*1040*/  LDCU.64 UR18, c[0x0][0x3c8] ;  /* 0x00007900ff1277ac */ /* 0x000f620008000a00 */
[----:B------:R-:W-:Y:S02]  /*1050*/  BSSY.RECONVERGENT B1, `(.L_x_498) ;  /* 0x00008d9000017945 */ /* 0x000fe40003800200 */
[----:B------:R-:W5:Y:S01]  /*1060*/  LDC.64 R230, c[0x0][0x420] ;  /* 0x00010800ffe67b82 */ /* 0x000f620000000a00 */
[----:B---3--:R-:W-:Y:S01]  /*1070*/  IMAD R4, R17, UR8, RZ ;  /* 0x0000000811047c24 */ /* 0x008fe2000f8e02ff */
[----:B------:R-:W-:-:S02]  /*1080*/  USHF.L.U64.HI UR30, UR8, 0x6, UR9 ;  /* 0x00000006081e7899 */ /* 0x000fc40008010209 */
[----:B------:R-:W-:Y:S01]  /*1090*/  USHF.L.U32 UR31, UR8, 0x6, URZ ;  /* 0x00000006081f7899 */ /* 0x000fe200080006ff */
[----:B-1----:R-:W-:Y:S01]  /*10a0*/  IMAD.SHL.U32 R199, R21, 0x8, RZ ;  /* 0x0000000815c77824 */ /* 0x002fe200078e00ff */
[----:B----4-:R-:W-:-:S04]  /*10b0*/  LOP3.LUT R234, R0, 0x1f, RZ, 0xc0, !PT ;  /* 0x0000001f00ea7812 */ /* 0x010fc800078ec0ff */
[----:B------:R-:W-:-:S04]  /*10c0*/  LOP3.LUT R16, R199, 0x18, RZ, 0xc0, !PT ;  /* 0x00000018c7107812 */ /* 0x000fc800078ec0ff */
[----:B------:R-:W-:-:S05]  /*10d0*/  IADD3 R26, P0, PT, R16, R26, RZ ;  /* 0x0000001a101a7210 */ /* 0x000fca0007f1e0ff */
[----:B------:R-:W-:Y:S01]  /*10e0*/  IMAD.X R27, RZ, RZ, R5, P0 ;  /* 0x000000ffff1b7224 */ /* 0x000fe200000e0605 */
[--C-:B------:R-:W-:Y:S01]  /*10f0*/  IADD3 R24, P1, P0, R32, R24, R25.reuse ;  /* 0x0000001820187210 */ /* 0x100fe2000783e019 */
[C---:B------:R-:W-:Y:S01]  /*1100*/  IMAD R5, R19.reuse, UR9, R4 ;  /* 0x0000000913057c24 */ /* 0x040fe2000f8e0204 */
[----:B------:R-:W-:Y:S01]  /*1110*/  SHF.R.S32.HI R25, RZ, 0x1f, R25 ;  /* 0x0000001fff197819 */ /* 0x000fe20000011419 */
[----:B------:R-:W-:-:S03]  /*1120*/  IMAD.WIDE.U32 R26, R19, UR8, R26 ;  /* 0x00000008131a7c25 */ /* 0x000fc6000f8e001a */
[----:B------:R-:W-:Y:S01]  /*1130*/  IADD3.X R23, PT, PT, R23, R30, R25, P1, P0 ;  /* 0x0000001e17177210 */ /* 0x000fe20000fe0419 */
[----:B------:R-:W-:Y:S02]  /*1140*/  IMAD.MOV.U32 R32, RZ, RZ, R26 ;  /* 0x000000ffff207224 */ /* 0x000fe400078e001a */
[-C--:B--2---:R-:W-:Y:S02]  /*1150*/  IMAD R26, R17, R2.reuse, RZ ;  /* 0x00000002111a7224 */ /* 0x084fe400078e02ff */
[----:B------:R-:W-:Y:S02]  /*1160*/  IMAD.MOV.U32 R17, RZ, RZ, RZ ;  /* 0x000000ffff117224 */ /* 0x000fe400078e00ff */
[----:B------:R-:W-:Y:S01]  /*1170*/  IMAD.IADD R33, R27, 0x1, R5 ;  /* 0x000000011b217824 */ /* 0x000fe200078e0205 */
[----:B------:R-:W-:Y:S01]  /*1180*/  SHF.R.U32.HI R27, RZ, 0x5, R0 ;  /* 0x00000005ff1b7819 */ /* 0x000fe20000011600 */
[----:B------:R-:W1:Y:S01]  /*1190*/  LDC.64 R4, c[0x0][0x5f8] ;  /* 0x00017e00ff047b82 */ /* 0x000e620000000a00 */
[----:B------:R-:W-:-:S04]  /*11a0*/  IMAD.WIDE.U32 R34, R19, R2, R16 ;  /* 0x0000000213227225 */ /* 0x000fc800078e0010 */
[----:B------:R-:W-:Y:S01]  /*11b0*/  IMAD R26, R19, R3, R26 ;  /* 0x00000003131a7224 */ /* 0x000fe200078e021a */
[----:B------:R-:W-:Y:S01]  /*11c0*/  IADD3 R28, P3, PT, R28, R34, RZ ;  /* 0x000000221c1c7210 */ /* 0x000fe20007f7e0ff */
[----:B------:R-:W-:Y:S01]  /*11d0*/  IMAD.WIDE.U32 R32, R7, UR10, R32 ;  /* 0x0000000a07207c25 */ /* 0x000fe2000f8e0020 */
[----:B------:R-:W2:Y:S02]  /*11e0*/  LDC R19, c[0x0][0x508] ;  /* 0x00014200ff137b82 */ /* 0x000ea40000000800 */
[----:B------:R-:W-:Y:S01]  /*11f0*/  IADD3.X R29, PT, PT, R9, R35, R26, P3, !PT ;  /* 0x00000023091d7210 */ /* 0x000fe20001ffe41a */
[C---:B------:R-:W-:Y:S01]  /*1200*/  IMAD R31, R7.reuse, UR11, R33 ;  /* 0x0000000b071f7c24 */ /* 0x040fe2000f8e0221 */
[----:B------:R-:W-:Y:S01]  /*1210*/  SHF.R.U32.HI R9, RZ, 0x2, R21 ;  /* 0x00000002ff097819 */ /* 0x000fe20000011615 */
[----:B------:R-:W-:Y:S01]  /*1220*/  IMAD.MOV.U32 R30, RZ, RZ, R32 ;  /* 0x000000ffff1e7224 */ /* 0x000fe200078e0020 */
[----:B------:R-:W3:Y:S01]  /*1230*/  LDCU.64 UR10, c[0x0][0x550] ;  /* 0x0000aa00ff0a77ac */ /* 0x000ee20008000a00 */
[----:B-----5:R-:W-:-:S04]  /*1240*/  IMAD.WIDE.U32 R28, R7, UR18, R28 ;  /* 0x00000012071c7c25 */ /* 0x020fc8000f8e001c */
[----:B------:R-:W-:Y:S01]  /*1250*/  IMAD R29, R7, UR19, R29 ;  /* 0x00000013071d7c24 */ /* 0x000fe2000f8e021d */
[----:B------:R-:W4:Y:S01]  /*1260*/  LDCU.64 UR18, c[0x0][0x380] ;  /* 0x00007000ff1277ac */ /* 0x000f220008000a00 */
[----:B------:R-:W-:Y:S02]  /*1270*/  IMAD R27, R225, R27, R234 ;  /* 0x0000001be11b7224 */ /* 0x000fe400078e02ea */
[----:B------:R-:W-:-:S04]  /*1280*/  IMAD.WIDE.U32 R30, R9, UR8, R30 ;  /* 0x00000008091e7c25 */ /* 0x000fc8000f8e001e */
[----:B-1----:R-:W-:-:S04]  /*1290*/  IMAD.WIDE.U32 R32, R4, UR22, RZ ;  /* 0x0000001604207c25 */ /* 0x002fc8000f8e00ff */
[----:B------:R-:W-:Y:S01]  /*12a0*/  IMAD R26, R5, UR22, R33 ;  /* 0x00000016051a7c24 */ /* 0x000fe2000f8e0221 */
[----:B------:R-:W-:Y:S01]  /*12b0*/  SEL R21, R32, RZ, P4 ;  /* 0x000000ff20157207 */ /* 0x000fe20002000000 */
[----:B--2---:R-:W-:Y:S01]  /*12c0*/  IMAD.IADD R4, R216, 0x1, R19 ;  /* 0x00000001d8047824 */ /* 0x004fe200078e0213 */
[----:B------:R-:W-:Y:S01]  /*12d0*/  SHF.R.S32.HI R5, RZ, 0x1f, R27 ;  /* 0x0000001fff057819 */ /* 0x000fe2000001141b */
[----:B------:R-:W-:Y:S01]  /*12e0*/  IMAD R209, R9, UR9, R31 ;  /* 0x0000000909d17c24 */ /* 0x000fe2000f8e021f */
[----:B------:R-:W-:Y:S01]  /*12f0*/  IADD3 R21, P1, P0, R27, R24, R21 ;  /* 0x000000181b157210 */ /* 0x000fe2000783e015 */
[----:B------:R-:W1:Y:S01]  /*1300*/  LDCU.64 UR8, c[0x0][0x570] ;  /* 0x0000ae00ff0877ac */ /* 0x000e620008000a00 */
[----:B------:R-:W-:Y:S01]  /*1310*/  IADD3 R19, PT, PT, R201, -0x80, -R4 ;  /* 0xffffff80c9137810 */ /* 0x000fe20007ffe804 */
[----:B------:R-:W2:Y:S01]  /*1320*/  LDC.64 R24, c[0x0][0x5e8] ;  /* 0x00017a00ff187b82 */ /* 0x000ea20000000a00 */
[----:B------:R-:W-:Y:S01]  /*1330*/  SEL R26, R26, RZ, P4 ;  /* 0x000000ff1a1a7207 */ /* 0x000fe20002000000 */
[----:B------:R-:W-:Y:S01]  /*1340*/  IMAD.WIDE.U32 R28, R9, R2, R28 ;  /* 0x00000002091c7225 */ /* 0x000fe200078e001c */
[----:B------:R-:W-:-:S02]  /*1350*/  SHF.R.S32.HI R202, RZ, 0x1f, R19 ;  /* 0x0000001fffca7819 */ /* 0x000fc40000011413 */
[----:B------:R-:W-:Y:S01]  /*1360*/  IADD3.X R5, PT, PT, R5, R23, R26, P1, P0 ;  /* 0x0000001705057210 */ /* 0x000fe20000fe041a */
[----:B------:R-:W-:Y:S01]  /*1370*/  IMAD R207, R9, R3, R29 ;  /* 0x0000000309cf7224 */ /* 0x000fe200078e021d */
[----:B------:R-:W-:Y:S01]  /*1380*/  LEA.HI R202, R202, R19, RZ, 0x7 ;  /* 0x00000013caca7211 */ /* 0x000fe200078f38ff */
[----:B------:R-:W-:Y:S01]  /*1390*/  IMAD.SHL.U32 R26, R225, 0x80, RZ ;  /* 0x00000080e11a7824 */ /* 0x000fe200078e00ff */
[C---:B----4-:R-:W-:Y:S01]  /*13a0*/  LEA R206, P1, R28.reuse, UR18, 0x1 ;  /* 0x000000121cce7c11 */ /* 0x050fe2000f8208ff */
[----:B------:R-:W-:Y:S01]  /*13b0*/  IMAD R19, R217, 0x80, R22 ;  /* 0x00000080d9137824 */ /* 0x000fe200078e0216 */
[----:B------:R-:W-:Y:S02]  /*13c0*/  SHF.R.S32.HI R202, RZ, 0x7, R202 ;  /* 0x00000007ffca7819 */ /* 0x000fe400000114ca */
[----:B------:R-:W-:Y:S02]  /*13d0*/  LEA.HI.X R207, R28, UR19, R207, 0x1, P1 ;  /* 0x000000131ccf7c11 */ /* 0x000fe400088f0ccf */
[----:B------:R-:W-:-:S02]  /*13e0*/  VIMNMX R202, PT, PT, RZ, R202, !PT ;  /* 0x000000caffca7248 */ /* 0x000fc40007fe0100 */
[C---:B------:R-:W-:Y:S02]  /*13f0*/  IADD3 R22, P0, PT, R26.reuse, R21, RZ ;  /* 0x000000151a167210 */ /* 0x040fe40007f1e0ff */
[----:B------:R-:W-:Y:S02]  /*1400*/  ISETP.GT.AND P1, PT, R15, R202, PT ;  /* 0x000000ca0f00720c */ /* 0x000fe40003f24270 */
[----:B------:R-:W-:Y:S02]  /*1410*/  LEA.HI.X.SX32 R5, R26, R5, 0x1, P0 ;  /* 0x000000051a057211 */ /* 0x000fe400000f0eff */
[----:B-1----:R-:W-:Y:S01]  /*1420*/  LEA R228, P0, R22, UR8, 0x2 ;  /* 0x0000000816e47c11 */ /* 0x002fe2000f8010ff */
[----:B--2---:R-:W-:Y:S01]  /*1430*/  IMAD.WIDE R204, R19, 0x4, R24 ;  /* 0x0000000413cc7825 */ /* 0x004fe200078e0218 */
[----:B---3--:R-:W-:Y:S02]  /*1440*/  LEA R208, P3, R30, UR10, 0x1 ;  /* 0x0000000a1ed07c11 */ /* 0x008fe4000f8608ff */
[----:B------:R-:W-:Y:S01]  /*1450*/  LEA.HI.X R229, R22, UR9, R5, 0x2, P0 ;  /* 0x0000000916e57c11 */ /* 0x000fe200080f1405 */
[----:B------:R-:W-:Y:S01]  /*1460*/  IMAD R19, R217, 0x80, R18 ;  /* 0x00000080d9137824 */ /* 0x000fe200078e0212 */
[----:B------:R-:W-:-:S02]  /*1470*/  IADD3 R5, P0, PT, R9, 0x40, RZ ;  /* 0x0000004009057810 */ /* 0x000fc40007f1e0ff */
[----:B------:R-:W-:Y:S01]  /*1480*/  LEA.HI.X R209, R30, UR11, R209, 0x1, P3 ;  /* 0x0000000b1ed17c11 */ /* 0x000fe200098f0cd1 */
[----:B------:R-:W-:Y:S01]  /*1490*/  IMAD.WIDE R230, R19, 0x4, R230 ;  /* 0x0000000413e67825 */ /* 0x000fe200078e02e6 */
[----:B------:R-:W-:Y:S02]  /*14a0*/  SHF.L.U64.HI R18, R2, 0x6, R3 ;  /* 0x0000000602127819 */ /* 0x000fe40000010203 */
[----:B------:R-:W-:Y:S01]  /*14b0*/  LEA.HI R15, R0, 0x40, RZ, 0x1e ;  /* 0x00000040000f7811 */ /* 0x000fe200078ff0ff */
        /* <DEDUP_REMOVED lines=15> */
.L_x_510:
[----:B------:R-:W1:Y:S01]  /*15b0*/  LDCU.64 UR10, c[0x0][0x5c0] ;  /* 0x0000b800ff0a77ac */ /* 0x000e620008000a00 */
[----:B------:R-:W-:-:S05]  /*15c0*/  IADD3 R0, PT, PT, R218, R221, RZ ;  /* 0x000000ddda007210 */ /* 0x000fca0007ffe0ff */
[C---:B-1----:R-:W-:Y:S02]  /*15d0*/  IMAD R3, R0.reuse, UR11, RZ ;  /* 0x0000000b00037c24 */ /* 0x042fe4000f8e02ff */
[----:B------:R-:W-:-:S05]  /*15e0*/  IMAD.WIDE.U32 R10, R0, UR10, RZ ;  /* 0x0000000a000a7c25 */ /* 0x000fca000f8e00ff */
[----:B------:R-:W-:Y:S02]  /*15f0*/  IADD3 R0, PT, PT, R11, R3, RZ ;  /* 0x000000030b007210 */ /* 0x000fe40007ffe0ff */
[----:B------:R-:W-:Y:S02]  /*1600*/  MOV R4, R10 ;  /* 0x0000000a00047202 */ /* 0x000fe40000000f00 */
.L_x_511:
        /* <DEDUP_REMOVED lines=12> */
.L_x_512:
[----:B------:R-:W1:Y:S01]  /*16d0*/  LDCU.64 UR8, c[0x0][0x5c8] ;  /* 0x0000b900ff0877ac */ /* 0x000e620008000a00 */
[----:B------:R-:W-:-:S05]  /*16e0*/  IADD3 R218, PT, PT, R218, R221, RZ ;  /* 0x000000dddada7210 */ /* 0x000fca0007ffe0ff */
[C---:B-1----:R-:W-:Y:S02]  /*16f0*/  IMAD R8, R218.reuse, UR9, RZ ;  /* 0x00000009da087c24 */ /* 0x042fe4000f8e02ff */
[----:B------:R-:W-:-:S05]  /*1700*/  IMAD.WIDE.U32 R218, R218, UR8, RZ ;  /* 0x00000008dada7c25 */ /* 0x000fca000f8e00ff */
[----:B------:R-:W-:Y:S02]  /*1710*/  IADD3 R8, PT, PT, R219, R8, RZ ;  /* 0x00000008db087210 */ /* 0x000fe40007ffe0ff */
[----:B------:R-:W-:Y:S02]  /*1720*/  MOV R6, R218 ;  /* 0x000000da00067202 */ /* 0x000fe40000000f00 */
.L_x_513:
[----:B------:R-:W1:Y:S01]  /*1730*/  LDCU UR4, c[0x0][0x440] ;  /* 0x00008800ff0477ac */ /* 0x000e620008000800 */
[----:B------:R-:W-:Y:S01]  /*1740*/  VIADD R216, R216, -UR29 ;  /* 0x8000001dd8d87c36 */ /* 0x000fe20008000000 */
[----:B------:R-:W-:Y:S01]  /*1750*/  BSSY.RECONVERGENT B0, `(.L_x_514) ;  /* 0x0000020000007945 */ /* 0x000fe20003800200 */
[----:B------:R-:W-:Y:S01]  /*1760*/  IMAD.U32 R13, RZ, RZ, UR10 ;  /* 0x0000000aff0d7e24 */ /* 0x000fe2000f8e00ff */
[----:B------:R-:W-:Y:S01]  /*1770*/  UIMAD UR16, UR28, UR10, URZ ;  /* 0x0000000a1c1072a4 */ /* 0x000fe2000f8e02ff */
[----:B------:R-:W-:Y:S02]  /*1780*/  IMAD.U32 R3, RZ, RZ, UR8 ;  /* 0x00000008ff037e24 */ /* 0x000fe4000f8e00ff */
[----:B------:R-:W-:Y:S01]  /*1790*/  IMAD.WIDE.U32 R12, R13, UR29, R16 ;  /* 0x0000001d0d0c7c25 */ /* 0x000fe2000f8e0010 */
[----:B------:R-:W-:Y:S02]  /*17a0*/  UIMAD UR16, UR29, UR11, UR16 ;  /* 0x0000000b1d1072a4 */ /* 0x000fe4000f8e0210 */
[----:B------:R-:W-:-:S04]  /*17b0*/  IADD3 R12, P2, PT, R4, R12, RZ ;  /* 0x0000000c040c7210 */ /* 0x000fc80007f5e0ff */
[----:B------:R-:W-:Y:S02]  /*17c0*/  IADD3.X R13, PT, PT, R0, UR16, R13, P2, !PT ;  /* 0x00000010000d7c10 */ /* 0x000fe400097fe40d */
        /* <DEDUP_REMOVED lines=24> */
.L_x_515:
[----:B------:R-:W-:Y:S05]  /*1950*/  BSYNC.RECONVERGENT B0 ;  /* 0x0000000000007941 */ /* 0x000fea0003800200 */
.L_x_514:
[----:B------:R-:W3:Y:S01]  /*1960*/  LDCU.64 UR4, c[0x0][0x5e0] ;  /* 0x0000bc00ff0477ac */ /* 0x000ee20008000a00 */
[----:B------:R-:W-:Y:S01]  /*1970*/  IMAD.WIDE.U32 R16, R3, UR29, R16 ;  /* 0x0000001d03107c25 */ /* 0x000fe2000f8e0010 */
[----:B-1----:R-:W1:Y:S01]  /*1980*/  @!P1 LDC.64 R10, c[0x0][0x568] ;  /* 0x00015a00ff0a9b82 */ /* 0x002e620000000a00 */
[----:B------:R-:W-:Y:S01]  /*1990*/  UIMAD UR28, UR28, UR8, URZ ;  /* 0x000000081c1c72a4 */ /* 0x000fe2000f8e02ff */
[----:B--2---:R-:W-:-:S03]  /*19a0*/  IADD3 R12, P2, PT, R6, R16, RZ ;  /* 0x00000010060c7210 */ /* 0x004fc60007f5e0ff */
        /* <DEDUP_REMOVED lines=21> */
.L_x_509:
[----:B------:R-:W-:Y:S01]  /*1b00*/  IMAD.U32 R19, RZ, RZ, UR4 ;  /* 0x00000004ff137e24 */ /* 0x000fe2000f8e00ff */
[----:B------:R-:W1:Y:S01]  /*1b10*/  LDCU.64 UR8, c[0x0][0x3d8] ;  /* 0x00007b00ff0877ac */ /* 0x000e620008000a00 */
[----:B------:R-:W-:Y:S02]  /*1b20*/  BSSY.RECONVERGENT B0, `(.L_x_517) ;  /* 0x0000028000007945 */ /* 0x000fe40003800200 */
[----:B------:R-:W-:Y:S01]  /*1b30*/  IMAD.WIDE.U32 R22, R19, UR29, R16 ;  /* 0x0000001d13167c25 */ /* 0x000fe2000f8e0010 */
[----:B------:R-:W-:-:S03]  /*1b40*/  UIMAD UR10, UR28, UR4, URZ ;  /* 0x000000041c0a72a4 */ /* 0x000fc6000f8e02ff */
[----:B------:R-:W-:Y:S01]  /*1b50*/  IMAD.SHL.U32 R19, R0, 0x8, RZ ;  /* 0x0000000800137824 */ /* 0x000fe200078e00ff */
[----:B------:R-:W-:Y:S01]  /*1b60*/  @P4 BAR.SYNC.DEFER_BLOCKING 0x0 ;  /* 0x0000000000004b1d */ /* 0x000fe20000010000 */
[----:B------:R-:W-:Y:S01]  /*1b70*/  IADD3 R26, P0, PT, R20, R22, RZ ;  /* 0x00000016141a7210 */ /* 0x000fe20007f1e0ff */
[----:B------:R-:W-:Y:S01]  /*1b80*/  VIADD R20, R216, -UR29 ;  /* 0x8000001dd8147c36 */ /* 0x000fe20008000000 */
[----:B------:R-:W-:Y:S01]  /*1b90*/  UIMAD UR10, UR29, UR5, UR10 ;  /* 0x000000051d0a72a4 */ /* 0x000fe2000f8e020a */
[----:B------:R-:W-:-:S03]  /*1ba0*/  LOP3.LUT R21, R19, 0xd8, RZ, 0xc0, !PT ;  /* 0x000000d813157812 */ /* 0x000fc600078ec0ff */
[----:B------:R-:W-:Y:S02]  /*1bb0*/  ISETP.GE.AND P6, PT, R9, R20, PT ;  /* 0x000000140900720c */ /* 0x000fe40003fc6270 */
[----:B------:R-:W-:Y:S01]  /*1bc0*/  IADD3.X R27, PT, PT, R13, UR10, R23, P0, !PT ;  /* 0x0000000a0d1b7c10 */ /* 0x000fe200087fe417 */
[----:B-1----:R-:W-:Y:S01]  /*1bd0*/  IMAD R22, R10, UR8, RZ ;  /* 0x000000080a167c24 */ /* 0x002fe2000f8e02ff */
[----:B------:R-:W-:Y:S02]  /*1be0*/  LOP3.LUT R13, R217, 0x80000001, RZ, 0xc0, !PT ;  /* 0x80000001d90d7812 */ /* 0x000fe400078ec0ff */
[----:B------:R-:W-:Y:S02]  /*1bf0*/  LOP3.LUT R24, R21, 0x18, R0, 0x78, !PT ;  /* 0x0000001815187812 */ /* 0x000fe400078e7800 */
[----:B------:R-:W-:Y:S02]  /*1c00*/  ISETP.NE.AND P0, PT, R13, 0x1, PT ;  /* 0x000000010d00780c */ /* 0x000fe40003f05270 */
[----:B------:R-:W-:Y:S01]  /*1c10*/  LOP3.LUT R13, R24, 0x1f20, R19, 0xf8, !PT ;  /* 0x00001f20180d7812 */ /* 0x000fe200078ef813 */
[C---:B------:R-:W-:Y:S01]  /*1c20*/  IMAD R19, R11.reuse, UR9, R22 ;  /* 0x000000090b137c24 */ /* 0x040fe2000f8e0216 */
[----:B------:R-:W-:Y:S01]  /*1c30*/  SEL R196, RZ, 0x2000, P0 ;  /* 0x00002000ffc47807 */ /* 0x000fe20000000000 */
[----:B------:R-:W-:Y:S01]  /*1c40*/  IMAD.WIDE.U32 R22, R11, UR8, R26 ;  /* 0x000000080b167c25 */ /* 0x000fe2000f8e001a */
[----:B------:R-:W-:-:S03]  /*1c50*/  LEA R13, R13, UR6, 0x1 ;  /* 0x000000060d0d7c11 */ /* 0x000fc6000f8e08ff */
        /* <DEDUP_REMOVED lines=17> */
.L_x_519:
[----:B------:R2:W-:Y:S01]  /*1d70*/  STS.128 [R13+0x8000], RZ ;  /* 0x008000ff0d007388 */ /* 0x0005e20000000c00 */
[----:B------:R-:W-:Y:S05]  /*1d80*/  BRA `(.L_x_520) ;  /* 0x0000000000047947 */ /* 0x000fea0003800000 */
.L_x_518:
[----:B------:R3:W-:Y:S02]  /*1d90*/  STS.128 [R13+0x8000], RZ ;  /* 0x008000ff0d007388 */ /* 0x0007e40000000c00 */
.L_x_520:
[----:B------:R-:W-:Y:S05]  /*1da0*/  BSYNC.RECONVERGENT B0 ;  /* 0x0000000000007941 */ /* 0x000fea0003800200 */
.L_x_517:
        /* <DEDUP_REMOVED lines=20> */
.L_x_522:
[----:B------:R-:W-:Y:S05]  /*1ef0*/  BSYNC.RECONVERGENT B0 ;  /* 0x0000000000007941 */ /* 0x000fea0003800200 */
.L_x_521:
        /* <DEDUP_REMOVED lines=13> */
.L_x_525:
[----:B------:R1:W-:Y:S01]  /*1fd0*/  STS.128 [R13+0x4000], RZ ;  /* 0x004000ff0d007388 */ /* 0x0003e20000000c00 */
[----:B------:R-:W-:Y:S05]  /*1fe0*/  BRA `(.L_x_526) ;  /* 0x0000000000047947 */ /* 0x000fea0003800000 */
.L_x_524:
[----:B------:R1:W-:Y:S02]  /*1ff0*/  STS.128 [R13+0x4000], RZ ;  /* 0x004000ff0d007388 */ /* 0x0003e40000000c00 */
.L_x_526:
[----:B------:R-:W-:Y:S05]  /*2000*/  BSYNC.RECONVERGENT B0 ;  /* 0x0000000000007941 */ /* 0x000fea0003800200 */
.L_x_523:
        /* <DEDUP_REMOVED lines=10> */
[----:B------:R-:W-:-:S03]  /*20b0*/  IMAD.U32 R22, RZ, RZ, UR30 ;  /* 0x0000001eff167e24 */ /* 0x000fc6000f8e00ff */
[----:B-1----:R-:W-:-:S04]  /*20c0*/  LEA R24, P0, R19, R208, 0x1 ;  /* 0x000000d013187211 */ /* 0x002fc800078008ff */
[----:B------:R-:W-:-:S05]  /*20d0*/  LEA.HI.X R25, R15, R209, R22, 0x1, P0 ;  /* 0x000000d10f197211 */ /* 0x000fca00000f0c16 */
[----:B------:R-:W-:Y:S01]  /*20e0*/  @!PT LDS RZ, [RZ] ;  /* 0x00000000fffff984 */ /* 0x000fe20000000800 */
[----:B------:R-:W-:Y:S01]  /*20f0*/  @!PT LDS RZ, [RZ] ;  /* 0x00000000fffff984 */ /* 0x000fe20000000800 */
[----:B------:R-:W-:Y:S01]  /*2100*/  @!PT LDS RZ, [RZ] ;  /* 0x00000000fffff984 */ /* 0x000fe20000000800 */
[----:B------:R1:W-:Y:S04]  /*2110*/  LDGSTS.E.BYPASS.LTC128B.128 [R13+0x5000], desc[UR26][R24.64] ;  /* 0x05000000180d7fae */ /* 0x0003e8000b981a1a */
.L_x_528:
[----:B------:R-:W-:Y:S05]  /*2120*/  BSYNC.RECONVERGENT B0 ;  /* 0x0000000000007941 */ /* 0x000fea0003800200 */
.L_x_527:
        /* <DEDUP_REMOVED lines=11> */
.L_x_531:
[----:B------:R1:W-:Y:S01]  /*21e0*/  STS.128 [R215], RZ ;  /* 0x000000ffd7007388 */ /* 0x0003e20000000c00 */
[----:B------:R-:W-:Y:S05]  /*21f0*/  BRA `(.L_x_532) ;  /* 0x0000000000047947 */ /* 0x000fea0003800000 */
.L_x_530:
[----:B------:R1:W-:Y:S02]  /*2200*/  STS.128 [R215], RZ ;  /* 0x000000ffd7007388 */ /* 0x0003e40000000c00 */
.L_x_532:
[----:B------:R-:W-:Y:S05]  /*2210*/  BSYNC.RECONVERGENT B0 ;  /* 0x0000000000007941 */ /* 0x000fea0003800200 */
.L_x_529:
        /* <DEDUP_REMOVED lines=29> */
.L_x_534:
[----:B------:R-:W-:Y:S05]  /*23f0*/  BSYNC.RECONVERGENT B0 ;  /* 0x0000000000007941 */ /* 0x000fea0003800200 */
.L_x_533:
        /* <DEDUP_REMOVED lines=28> */
.L_x_537:
[----:B------:R3:W-:Y:S01]  /*25c0*/  STS.128 [R13+0x6000], RZ ;  /* 0x006000ff0d007388 */ /* 0x0007e20000000c00 */
[----:B------:R-:W-:Y:S05]  /*25d0*/  BRA `(.L_x_538) ;  /* 0x0000000000047947 */ /* 0x000fea0003800000 */
.L_x_536:
[----:B------:R3:W-:Y:S02]  /*25e0*/  STS.128 [R13+0x6000], RZ ;  /* 0x006000ff0d007388 */ /* 0x0007e40000000c00 */
.L_x_538:
[----:B------:R-:W-:Y:S05]  /*25f0*/  BSYNC.RECONVERGENT B0 ;  /* 0x0000000000007941 */ /* 0x000fea0003800200 */
.L_x_535:
        /* <DEDUP_REMOVED lines=20> */
.L_x_540:
[----:B------:R-:W-:Y:S05]  /*2740*/  BSYNC.RECONVERGENT B0 ;  /* 0x0000000000007941 */ /* 0x000fea0003800200 */
.L_x_539:
[----:B------:R-:W0:Y:S01]  /*2750*/  LDGDEPBAR ;  /* 0x00000000000079af */ /* 0x000e220000000000 */
[----:B------:R-:W1:Y:S01]  /*2760*/  LDC.64 R14, c[0x0][0x528] ;  /* 0x00014a00ff0e7b82 */ /* 0x000e620000000a00 */
[----:B------:R-:W-:Y:S01]  /*2770*/  SHF.R.U32.HI R9, RZ, 0x6, R0 ;  /* 0x00000006ff097819 */ /* 0x000fe20000011600 */
[----:B------:R-:W-:Y:S02]  /*2780*/  IMAD.SHL.U32 R5, R0, 0x20, RZ ;  /* 0x0000002000057824 */ /* 0x000fe400078e00ff */
[----:B------:R-:W-:Y:S02]  /*2790*/  IMAD R6, R8, R6, R7 ;  /* 0x0000000608067224 */ /* 0x000fe400078e0207 */
[C---:B------:R-:W-:Y:S02]  /*27a0*/  IMAD.SHL.U32 R200, R0.reuse, 0x10, RZ ;  /* 0x0000001000c87824 */ /* 0x040fe400078e00ff */
[C---:B------:R-:W-:Y:S02]  /*27b0*/  IMAD.SHL.U32 R12, R0.reuse, 0x4, RZ ;  /* 0x00000004000c7824 */ /* 0x040fe400078e00ff */
[----:B------:R-:W-:Y:S01]  /*27c0*/  IMAD.IADD R201, R201, 0x1, -R4 ;  /* 0x00000001c9c97824 */ /* 0x000fe200078e0a04 */
[----:B------:R-:W-:Y:S01]  /*27d0*/  LOP3.LUT P0, RZ, R0, 0x4, RZ, 0xc0, !PT ;  /* 0x0000000400ff7812 */ /* 0x000fe2000780c0ff */
[----:B------:R-:W2:Y:S01]  /*27e0*/  LDCU UR17, c[0x0][0x590] ;  /* 0x0000b200ff1177ac */ /* 0x000ea20008000800 */
[----:B------:R-:W1:Y:S01]  /*27f0*/  LDCU UR8, c[0x0][0x440] ;  /* 0x00008800ff0877ac */ /* 0x000e620008000800 */
[----:B------:R-:W1:Y:S01]  /*2800*/  LDCU UR10, c[0x0][0x504] ;  /* 0x0000a080ff0a77ac */ /* 0x000e620008000800 */
[----:B------:R-:W-:-:S04]  /*2810*/  DEPBAR.LE SB0, 0x1 ;  /* 0x000080400000791a */ /* 0x000fc80000000000 */
[----:B------:R-:W-:Y:S06]  /*2820*/  BAR.SYNC.DEFER_BLOCKING 0x0 ;  /* 0x0000000000007b1d */ /* 0x000fec0000010000 */
[----:B------:R-:W1:Y:S01]  /*2830*/  LDCU UR9, c[0x0][0x3e0] ;  /* 0x00007c00ff0977ac */ /* 0x000e620008000800 */
[----:B------:R-:W1:Y:S01]  /*2840*/  LDCU UR16, c[0x0][0x45c] ;  /* 0x00008b80ff1077ac */ /* 0x000e620008000800 */
[----:B------:R-:W1:Y:S02]  /*2850*/  LDCU.U8 UR11, c[0x0][0x4f8] ;  /* 0x00009f00ff0b77ac */ /* 0x000e640008000000 */
[----:B-1----:R-:W2:Y:S04]  /*2860*/  LDG.E.64 R2, desc[UR26][R14.64] ;  /* 0x0000001a0e027981 */ /* 0x002ea8000c1e1b00 */
[----:B------:R1:W2:Y:S01]  /*2870*/  LDG.E.64 R10, desc[UR26][R14.64+0x8] ;  /* 0x0000081a0e0a7981 */ /* 0x0002a2000c1e1b00 */
[----:B------:R-:W-:Y:S01]  /*2880*/  LOP3.LUT R8, R9, 0xe, RZ, 0xc0, !PT ;  /* 0x0000000e09087812 */ /* 0x000fe200078ec0ff */
[----:B------:R-:W-:Y:S01]  /*2890*/  IMAD.U32 R7, RZ, RZ, UR25 ;  /* 0x00000019ff077e24 */ /* 0x000fe2000f8e00ff */
[----:B--234-:R-:W-:-:S03]  /*28a0*/  LOP3.LUT R13, R5, 0x20, RZ, 0xc0, !PT ;  /* 0x00000020050d7812 */ /* 0x01cfc600078ec0ff */
[----:B------:R-:W-:Y:S01]  /*28b0*/  IMAD R4, R7, 0x4, R8 ;  /* 0x0000000407047824 */ /* 0x000fe200078e0208 */
[----:B------:R-:W-:Y:S02]  /*28c0*/  LOP3.LUT R7, R5, 0x120, RZ, 0xc0, !PT ;  /* 0x0000012005077812 */ /* 0x000fe400078ec0ff */
[--C-:B------:R-:W-:Y:S02]  /*28d0*/  LOP3.LUT R13, R13, 0x3800, R200.reuse, 0xf8, !PT ;  /* 0x000038000d0d7812 */ /* 0x100fe400078ef8c8 */
[----:B------:R-:W-:Y:S02]  /*28e0*/  LOP3.LUT R12, R12, 0x18, RZ, 0xc0, !PT ;  /* 0x000000180c0c7812 */ /* 0x000fe400078ec0ff */
[--C-:B------:R-:W-:Y:S02]  /*28f0*/  LOP3.LUT R7, R7, 0x600, R200.reuse, 0xf8, !PT ;  /* 0x0000060007077812 */ /* 0x100fe400078ef8c8 */
[----:B------:R-:W-:Y:S02]  /*2900*/  LOP3.LUT R200, R13, 0x100, R200, 0xf8, !PT ;  /* 0x000001000dc87812 */ /* 0x000fe400078ef8c8 */
[----:B------:R-:W-:-:S04]  /*2910*/  LOP3.LUT R13, R12, 0xc0, R5, 0xf8, !PT ;  /* 0x000000c00c0d7812 */ /* 0x000fc800078ef805 */
[----:B-1----:R-:W-:-:S04]  /*2920*/  LOP3.LUT R15, R13, 0x8, R0, 0x78, !PT ;  /* 0x000000080d0f7812 */ /* 0x002fc800078e7800 */
[----:B------:R-:W-:-:S04]  /*2930*/  LOP3.LUT R200, R200, R15, RZ, 0xfc, !PT ;  /* 0x0000000fc8c87212 */ /* 0x000fc800078efcff */
[----:B------:R-:W-:Y:S02]  /*2940*/  LEA R200, R200, UR6, 0x1 ;  /* 0x00000006c8c87c11 */ /* 0x000fe4000f8e08ff */
[----:B------:R-:W-:-:S03]  /*2950*/  SHF.R.U32.HI R9, RZ, 0x4, R0 ;  /* 0x00000004ff097819 */ /* 0x000fc60000011600 */
[----:B------:R-:W1:Y:S04]  /*2960*/  LDSM.16.M88.4 R156, [R200+0x8000] ;  /* 0x00800000c89c783b */ /* 0x000e680000000200 */
[----:B------:R-:W2:Y:S04]  /*2970*/  LDSM.16.M88.4 R160, [R200+0x8400] ;  /* 0x00840000c8a0783b */ /* 0x000ea80000000200 */
[----:B------:R-:W3:Y:S04]  /*2980*/  LDSM.16.M88.4 R164, [R200+0x8800] ;  /* 0x00880000c8a4783b */ /* 0x000ee80000000200 */
[----:B------:R-:W4:Y:S01]  /*2990*/  LDSM.16.M88.4 R168, [R200+0x8c00] ;  /* 0x008c0000c8a8783b */ /* 0x000f220000000200 */
[----:B------:R-:W-:-:S04]  /*29a0*/  LOP3.LUT R9, R9, 0x8, RZ, 0xc0, !PT ;  /* 0x0000000809097812 */ /* 0x000fc800078ec0ff */
[--C-:B------:R-:W-:Y:S02]  /*29b0*/  LOP3.LUT R14, R9, 0x10, R0.reuse, 0xf8, !PT ;  /* 0x00000010090e7812 */ /* 0x100fe400078ef800 */
[----:B------:R-:W-:Y:S02]  /*29c0*/  SHF.R.U32.HI R8, RZ, 0x1, R0 ;  /* 0x00000001ff087819 */ /* 0x000fe40000011600 */
[--C-:B------:R-:W-:Y:S02]  /*29d0*/  LOP3.LUT R9, R14, 0xc0, R5.reuse, 0xf8, !PT ;  /* 0x000000c00e097812 */ /* 0x100fe400078ef805 */
[----:B------:R-:W-:Y:S02]  /*29e0*/  LOP3.LUT R8, R13, 0x8, R8, 0x78, !PT ;  /* 0x000000080d087812 */ /* 0x000fe400078e7808 */
[----:B------:R-:W-:Y:S02]  /*29f0*/  LOP3.LUT R12, R9, R12, RZ, 0x3c, !PT ;  /* 0x0000000c090c7212 */ /* 0x000fe400078e3cff */
[----:B------:R-:W-:Y:S01]  /*2a00*/  LOP3.LUT R8, R7, R8, RZ, 0xfc, !PT ;  /* 0x0000000807087212 */ /* 0x000fe200078efcff */
[----:B------:R-:W-:Y:S01]  /*2a10*/  IMAD.SHL.U32 R7, R6, 0x20, RZ ;  /* 0x0000002006077824 */ /* 0x000fe200078e00ff */
[----:B------:R-:W-:Y:S01]  /*2a20*/  LOP3.LUT R9, R12, 0x120, R5, 0xf8, !PT ;  /* 0x000001200c097812 */ /* 0x000fe200078ef805 */
[----:B------:R-:W-:-:S02]  /*2a30*/  VIADD R5, R200, 0x8000 ;  /* 0x00008000c8057836 */ /* 0x000fc40000000000 */
[----:B------:R-:W-:Y:S02]  /*2a40*/  VIADD R0, R200, 0x8020 ;  /* 0x00008020c8007836 */ /* 0x000fe40000000000 */
[----:B------:R-:W-:Y:S02]  /*2a50*/  @P0 VIADD R0, R5, 0xffffffe0 ;  /* 0xffffffe005000836 */ /* 0x000fe40000000000 */
[----:B------:R-:W-:Y:S01]  /*2a60*/  VIADD R5, R4, 0x1 ;  /* 0x0000000104057836 */ /* 0x000fe20000000000 */
[----:B------:R-:W-:Y:S02]  /*2a70*/  LEA R13, R8, UR6, 0x1 ;  /* 0x00000006080d7c11 */ /* 0x000fe4000f8e08ff */
[----:B------:R-:W-:Y:S01]  /*2a80*/  LEA R9, R9, UR6, 0x1 ;  /* 0x0000000609097c11 */ /* 0x000fe2000f8e08ff */
[----:B------:R-:W1:Y:S01]  /*2a90*/  LDSM.16.M88.4 R176, [R0] ;  /* 0x0000000000b0783b */ /* 0x000e620000000200 */
[----:B------:R-:W-:Y:S01]  /*2aa0*/  IMAD.SHL.U32 R225, R225, 0x8, RZ ;  /* 0x00000008e1e17824 */ /* 0x000fe200078e00ff */
[----:B------:R-:W-:Y:S01]  /*2ab0*/  CS2R R150, SRZ ;  /* 0x0000000000967805 */ /* 0x000fe2000001ff00 */
[C---:B------:R-:W-:Y:S01]  /*2ac0*/  IMAD.IADD R198, R196.reuse, 0x1, R13 ;  /* 0x00000001c4c67824 */ /* 0x040fe200078e020d */
[----:B------:R-:W1:Y:S01]  /*2ad0*/  LDSM.16.M88.4 R184, [R0+0x400] ;  /* 0x0004000000b8783b */ /* 0x000e620000000200 */
[----:B------:R-:W-:Y:S01]  /*2ae0*/  IMAD.IADD R196, R196, 0x1, R9 ;  /* 0x00000001c4c47824 */ /* 0x000fe200078e0209 */
[----:B------:R-:W-:Y:S01]  /*2af0*/  CS2R R148, SRZ ;  /* 0x0000000000947805 */ /* 0x000fe2000001ff00 */
[----:B------:R-:W-:Y:S01]  /*2b00*/  IMAD.MOV.U32 R227, RZ, RZ, R215 ;  /* 0x000000ffffe37224 */ /* 0x000fe200078e00d7 */
[----:B------:R-:W1:Y:S01]  /*2b10*/  LDSM.16.M88.4 R188, [R0+0x800] ;  /* 0x0008000000bc783b */ /* 0x000e620000000200 */
[----:B------:R-:W-:-:S02]  /*2b20*/  CS2R R154, SRZ ;  /* 0x00000000009a7805 */ /* 0x000fc4000001ff00 */
[----:B------:R-:W-:Y:S02]  /*2b30*/  CS2R R152, SRZ ;  /* 0x0000000000987805 */ /* 0x000fe4000001ff00 */
[----:B------:R-:W-:Y:S01]  /*2b40*/  CS2R R146, SRZ ;  /* 0x0000000000927805 */ /* 0x000fe2000001ff00 */
[----:B------:R3:W1:Y:S01]  /*2b50*/  LDSM.16.M88.4 R192, [R0+0xc00] ;  /* 0x000c000000c0783b */ /* 0x0006620000000200 */
        /* <DEDUP_REMOVED lines=11> */
[----:B------:R-:W-:Y:S01]  /*2c10*/  USHF.L.U32 UR17, UR17, 0x7, URZ ;  /* 0x0000000711117899 */ /* 0x000fe200080006ff */
[----:B------:R-:W-:Y:S01]  /*2c20*/  R2UR UR4, R3 ;  /* 0x00000000030472ca */ /* 0x000fe200000e0000 */
[----:B------:R-:W-:Y:S01]  /*2c30*/  IMAD.MOV.U32 R3, RZ, RZ, 0x20 ;  /* 0x00000020ff037424 */ /* 0x000fe200078e00ff */
[----:B------:R-:W-:Y:S02]  /*2c40*/  IADD3 R234, P2, P1, R7, R10, R234 ;  /* 0x0000000a07ea7210 */ /* 0x000fe4000795e0ea */
[----:B------:R-:W-:Y:S02]  /*2c50*/  SHF.R.S32.HI R7, RZ, 0x1f, R7 ;  /* 0x0000001fff077819 */ /* 0x000fe40000011407 */
[----:B------:R-:W-:Y:S01]  /*2c60*/  SEL R3, R3, 0xffffffe0, !P0 ;  /* 0xffffffe003037807 */ /* 0x000fe20004000000 */
[----:B------:R-:W-:Y:S01]  /*2c70*/  IMAD.WIDE.U32 R234, R234, -0x2daee0ad, RZ ;  /* 0xd2511f53eaea7825 */ /* 0x000fe200078e00ff */
[----:B------:R-:W-:-:S05]  /*2c80*/  IADD3.X R224, PT, PT, R7, R11, RZ, P2, P1 ;  /* 0x0000000b07e07210 */ /* 0x000fca00017e24ff */
[----:B------:R-:W-:Y:S02]  /*2c90*/  LOP3.LUT R7, R4, UR4, RZ, 0x3c, !PT ;  /* 0x0000000404077c12 */ /* 0x000fe4000f8e3cff */
[----:B------:R-:W-:Y:S01]  /*2ca0*/  LOP3.LUT R5, R5, UR4, RZ, 0x3c, !PT ;  /* 0x0000000405057c12 */ /* 0x000fe2000f8e3cff */
[----:B---3--:R-:W-:Y:S01]  /*2cb0*/  IMAD.IADD R0, R200, 0x1, R3 ;  /* 0x00000001c8007824 */ /* 0x008fe200078e0203 */
[----:B------:R-:W-:Y:S01]  /*2cc0*/  R2UR UR34, R2 ;  /* 0x00000000022272ca */ /* 0x000fe200000e0000 */
[----:B------:R-:W-:Y:S01]  /*2cd0*/  IMAD.MOV.U32 R2, RZ, RZ, 0x20 ;  /* 0x00000020ff027424 */ /* 0x000fe200078e00ff */
[C---:B------:R-:W-:Y:S02]  /*2ce0*/  LOP3.LUT R232, R235.reuse, R7, RZ, 0x3c, !PT ;  /* 0x00000007ebe87212 */ /* 0x040fe400078e3cff */
[----:B------:R-:W-:Y:S01]  /*2cf0*/  LOP3.LUT R226, R235, R5, RZ, 0x3c, !PT ;  /* 0x00000005ebe27212 */ /* 0x000fe200078e3cff */
[----:B------:R-:W-:Y:S02]  /*2d00*/  UIADD3 UR33, UPT, UPT, UR4, -0x4498517b, URZ ;  /* 0xbb67ae8504217890 */ /* 0x000fe4000fffe0ff */
[----:B------:R-:W-:-:S02]  /*2d10*/  UIADD3 UR32, UPT, UPT, UR4, 0x76cf5d0a, URZ ;  /* 0x76cf5d0a04207890 */ /* 0x000fc4000fffe0ff */
[----:B------:R-:W-:Y:S02]  /*2d20*/  UIADD3 UR29, UPT, UPT, UR4, 0x32370b8f, URZ ;  /* 0x32370b8f041d7890 */ /* 0x000fe4000fffe0ff */
[----:B------:R-:W-:Y:S02]  /*2d30*/  UIADD3 UR28, UPT, UPT, UR4, -0x126145ec, URZ ;  /* 0xed9eba14041c7890 */ /* 0x000fe4000fffe0ff */
[----:B------:R-:W-:Y:S02]  /*2d40*/  UIADD3 UR19, UPT, UPT, UR4, -0x56f99767, URZ ;  /* 0xa906689904137890 */ /* 0x000fe4000fffe0ff */
[----:B-12-4-:R-:W-:-:S12]  /*2d50*/  UIADD3 UR18, UPT, UPT, UR4, 0x646e171e, URZ ;  /* 0x646e171e04127890 */ /* 0x016fd8000fffe0ff */
.L_x_545:
[----:B------:R-:W0:Y:S01]  /*2d60*/  LDGDEPBAR ;  /* 0x00000000000079af */ /* 0x000e220000000000 */
[C---:B------:R-:W-:Y:S01]  /*2d70*/  LEA R118, P0, R223.reuse, R204, 0x2 ;  /* 0x000000ccdf767211 */ /* 0x040fe200078010ff */
[----:B------:R-:W-:Y:S03]  /*2d80*/  IMAD.IADD R116, R198, 0x1, R3 ;  /* 0x00000001c6747824 */ /* 0x000fe600078e0203 */
[----:B------:R-:W-:Y:S01]  /*2d90*/  LEA.HI.X R119, R223, R205, RZ, 0x2, P0 ;  /* 0x000000cddf777211 */ /* 0x000fe200000f14ff */
[----:B------:R-:W-:Y:S04]  /*2da0*/  DEPBAR.LE SB0, 0x0 ;  /* 0x000080000000791a */ /* 0x000fe80000000000 */
[----:B------:R-:W-:Y:S06]  /*2db0*/  BAR.SYNC.DEFER_BLOCKING 0x0 ;  /* 0x0000000000007b1d */ /* 0x000fec0000010000 */
[----:B------:R-:W-:Y:S05]  /*2dc0*/  LDSM.16.M88.4 R68, [R198] ;  /* 0x00000000c644783b */ /* 0x000fea0000000200 */
[----:B------:R-:W1:Y:S05]  /*2dd0*/  LDSM.16.M88.4 R72, [R200+0x6000] ;  /* 0x00600000c848783b */ /* 0x000e6a0000000200 */
[----:B------:R-:W2:Y:S05]  /*2de0*/  LDSM.16.M88.4 R76, [R198+0x1000] ;  /* 0x00100000c64c783b */ /* 0x000eaa0000000200 */
[----:B-----5:R-:W5:Y:S05]  /*2df0*/  LDG.E R238, desc[UR26][R118.64] ;  /* 0x0000001a76ee7981 */ /* 0x020f6a000c1e1900 */
[----:B------:R-:W5:Y:S05]  /*2e00*/  LDG.E R237, desc[UR26][R118.64+0x20] ;  /* 0x0000201a76ed7981 */ /* 0x000f6a000c1e1900 */
[----:B------:R-:W5:Y:S05]  /*2e10*/  LDG.E R236, desc[UR26][R118.64+0x100] ;  /* 0x0001001a76ec7981 */ /* 0x000f6a000c1e1900 */
[----:B------:R3:W5:Y:S05]  /*2e20*/  LDG.E R233, desc[UR26][R118.64+0x120] ;  /* 0x0001201a76e97981 */ /* 0x00076a000c1e1900 */
[----:B------:R-:W4:Y:S05]  /*2e30*/  LDSM.16.M88.4 R80, [R200+0x6400] ;  /* 0x00640000c850783b */ /* 0x000f2a0000000200 */
[----:B------:R-:W4:Y:S05]  /*2e40*/  LDSM.16.M88.4 R84, [R200+0x6800] ;  /* 0x00680000c854783b */ /* 0x000f2a0000000200 */
[----:B------:R-:W4:Y:S01]  /*2e50*/  LDSM.16.M88.4 R88, [R200+0x6c00] ;  /* 0x006c0000c858783b */ /* 0x000f220000000200 */
[-C--:B-1----:R-:W-:Y:S04]  /*2e60*/  HMMA.16816.F32 R4, R68, R72.reuse, RZ ;  /* 0x000000484404723c */ /* 0x082fe800000018ff */
[----:B------:R-:W-:Y:S05]  /*2e70*/  LDSM.16.M88.4 R92, [R116] ;  /* 0x00000000745c783b */ /* 0x000fea0000000200 */
[----:B------:R-:W1:Y:S01]  /*2e80*/  LDSM.16.M88.4 R96, [R0+0x6000] ;  /* 0x006000000060783b */ /* 0x000e620000000200 */
[----:B---3--:R-:W-:Y:S01]  /*2e90*/  IMAD.SHL.U32 R118, R217, 0x80, RZ ;  /* 0x00000080d9767824 */ /* 0x008fe200078e00ff */
[C---:B--2---:R-:W-:Y:S03]  /*2ea0*/  HMMA.16816.F32 R8, R76.reuse, R72, RZ ;  /* 0x000000484c08723c */ /* 0x044fe600000018ff */
[----:B------:R-:W2:Y:S01]  /*2eb0*/  LDSM.16.M88.4 R100, [R116+0x1000] ;  /* 0x001000007464783b */ /* 0x000ea20000000200 */
[----:B------:R-:W-:Y:S04]  /*2ec0*/  ISETP.GE.AND P0, PT, R118, R201, PT ;  /* 0x000000c97600720c */ /* 0x000fe80003f06270 */
[-C--:B------:R-:W-:Y:S01]  /*2ed0*/  HMMA.16816.F32 R12, R76, R74.reuse, RZ ;  /* 0x0000004a4c0c723c */ /* 0x080fe200000018ff */
[----:B------:R-:W3:Y:S05]  /*2ee0*/  LDSM.16.M88.4 R104, [R0+0x6400] ;  /* 0x006400000068783b */ /* 0x000eea0000000200 */
[----:B------:R-:W3:Y:S02]  /*2ef0*/  LDSM.16.M88.4 R108, [R0+0x6800] ;  /* 0x00680000006c783b */ /* 0x000ee40000000200 */
[C---:B------:R-:W-:Y:S03]  /*2f00*/  HMMA.16816.F32 R16, R68.reuse, R74, RZ ;  /* 0x0000004a4410723c */ /* 0x040fe600000018ff */
[----:B------:R-:W3:Y:S05]  /*2f10*/  LDSM.16.M88.4 R112, [R0+0x6c00] ;  /* 0x006c00000070783b */ /* 0x000eea0000000200 */
[-C--:B----4-:R-:W-:Y:S08]  /*2f20*/  HMMA.16816.F32 R20, R68, R80.reuse, RZ ;  /* 0x000000504414723c */ /* 0x090ff000000018ff */
        /* <DEDUP_REMOVED lines=13> */
[-C--:B------:R-:W-:Y:S08]  /*3000*/  HMMA.16816.F32 R12, R100, R98.reuse, R12 ;  /* 0x00000062640c723c */ /* 0x080ff0000000180c */
[C---:B------:R-:W-:Y:S08]  /*3010*/  HMMA.16816.F32 R16, R92.reuse, R98, R16 ;  /* 0x000000625c10723c */ /* 0x040ff00000001810 */
        /* <DEDUP_REMOVED lines=14> */
[----:B------:R-:W-:Y:S06]  /*3100*/  USHF.L.U32 UR4, UR25, 0x7, URZ ;  /* 0x0000000719047899 */ /* 0x000fec00080006ff */
[----:B------:R-:W-:Y:S01]  /*3110*/  VIADD R69, R219, UR4 ;  /* 0x00000004db457c36 */ /* 0x000fe20008000000 */
[----:B------:R-:W-:Y:S03]  /*3120*/  UIADD3 UR4, UPT, UPT, UR4, 0x80, URZ ;  /* 0x0000008004047890 */ /* 0x000fe6000fffe0ff */
[----:B------:R-:W-:Y:S03]  /*3130*/  VIADD R69, R69, 0x80 ;  /* 0x0000008045457836 */ /* 0x000fe60000000000 */
[----:B------:R-:W-:Y:S02]  /*3140*/  ISETP.GT.AND P0, PT, R216, UR4, PT ;  /* 0x00000004d8007c0c */ /* 0x000fe4000bf04270 */
[----:B------:R-:W-:Y:S02]  /*3150*/  IADD3 R68, PT, PT, R69, UR10, -R216 ;  /* 0x0000000a45447c10 */ /* 0x000fe4000fffe8d8 */
[----:B------:R-:W-:Y:S03]  /*3160*/  IADD3 R69, PT, PT, R118, 0x80, RZ ;  /* 0x0000008076457810 */ /* 0x000fe60007ffe0ff */
[----:B------:R-:W-:Y:S05]  /*3170*/  VIADD R68, R68, 0xffffff80 ;  /* 0xffffff8044447836 */ /* 0x000fea0000000000 */
[----:B------:R-:W-:Y:S11]  /*3180*/  ISETP.GE.AND P1, PT, R69, R68, PT ;  /* 0x000000444500720c */ /* 0x000ff60003f26270 */
[----:B------:R-:W-:Y:S02]  /*3190*/  @!UPT UIADD3 URZ, UPT, UPT, URZ, URZ, URZ ;  /* 0x000000fffffff290 */ /* 0x000fe4000fffe0ff */
[----:B------:R-:W-:Y:S05]  /*31a0*/  @!P1 BRA P0, `(.L_x_542) ;  /* 0x0000001000949947 */ /* 0x000fea0000000000 */
.L_x_541:
[----:B------:R-:W1:Y:S01]  /*31b0*/  LDC R69, c[0x0][0x504] ;  /* 0x00014100ff457b82 */ /* 0x000e620000000800 */
[----:B------:R-:W2:Y:S01]  /*31c0*/  S2R R70, SR_TID.X ;  /* 0x0000000000467919 */ /* 0x000ea20000002100 */
[----:B------:R-:W-:Y:S06]  /*31d0*/  IMAD.IADD R68, R223, 0x1, R118 ;  /* 0x00000001df447824 */ /* 0x000fec00078e0276 */
[----:B------:R-:W3:Y:S01]  /*31e0*/  LDC R85, c[0x0][0x508] ;  /* 0x00014200ff557b82 */ /* 0x000ee20000000800 */
[----:B------:R-:W-:Y:S01]  /*31f0*/  IMAD.U32 R83, RZ, RZ, UR25 ;  /* 0x00000019ff537e24 */ /* 0x000fe2000f8e00ff */
[C-C-:B-1----:R-:W-:Y:S02]  /*3200*/  IADD3 R69, PT, PT, R216.reuse, -R69, -R219.reuse ;  /* 0x80000045d8457210 */ /* 0x142fe40007ffe8db */
[----:B---3--:R-:W-:Y:S03]  /*3210*/  IADD3 R85, PT, PT, R216, R85, -R219 ;  /* 0x00000055d8557210 */ /* 0x008fe60007ffe8db */
[----:B------:R-:W-:Y:S02]  /*3220*/  IMAD.IADD R84, R68, 0x1, R69 ;  /* 0x0000000144547824 */ /* 0x000fe400078e0245 */
[----:B--2---:R-:W-:Y:S01]  /*3230*/  IMAD.SHL.U32 R71, R70, 0x2, RZ ;  /* 0x0000000246477824 */ /* 0x004fe200078e00ff */
[----:B------:R-:W-:Y:S01]  /*3240*/  SHF.R.U32.HI R70, RZ, 0x1, R70 ;  /* 0x00000001ff467819 */ /* 0x000fe20000011646 */
[----:B------:R-:W-:Y:S01]  /*3250*/  IMAD.IADD R85, R68, 0x1, R85 ;  /* 0x0000000144557824 */ /* 0x000fe200078e0255 */
[----:B------:R-:W-:Y:S02]  /*3260*/  VIMNMX R87, PT, PT, RZ, R84, !PT ;  /* 0x00000054ff577248 */ /* 0x000fe40007fe0100 */
[----:B------:R-:W-:Y:S02]  /*3270*/  LOP3.LUT R71, R71, 0x6, RZ, 0xc0, !PT ;  /* 0x0000000647477812 */ /* 0x000fe400078ec0ff */
[----:B------:R-:W-:Y:S02]  /*3280*/  VIADDMNMX R86, R84, 0x8, RZ, !PT ;  /* 0x0000000854567846 */ /* 0x000fe400078001ff */
[----:B------:R-:W-:Y:S02]  /*3290*/  LOP3.LUT R70, R71, 0x1c0, R70, 0xf8, !PT ;  /* 0x000001c047467812 */ /* 0x000fe400078ef846 */
[C-C-:B------:R-:W-:Y:S02]  /*32a0*/  VIADDMNMX R252, R85.reuse, 0x41, R216.reuse, PT ;  /* 0x0000004155fc7846 */ /* 0x140fe400038001d8 */
[----:B------:R-:W-:Y:S01]  /*32b0*/  VIADDMNMX R173, R85, 0x49, R216, PT ;  /* 0x0000004955ad7846 */ /* 0x000fe200038001d8 */
        /* <DEDUP_REMOVED lines=9> */
[C---:B------:R-:W-:Y:S01]  /*3350*/  VIADD R78, R83.reuse, 0x11 ;  /* 0x00000011534e7836 */ /* 0x040fe20000000000 */
[----:B------:R-:W-:Y:S01]  /*3360*/  FSEL R116, R4, -INF , P3 ;  /* 0xff80000004747808 */ /* 0x000fe20001800000 */
[C---:B------:R-:W-:Y:S01]  /*3370*/  VIADD R77, R83.reuse, 0x18 ;  /* 0x00000018534d7836 */ /* 0x040fe20000000000 */
        /* <DEDUP_REMOVED lines=13> */
[C---:B------:R-:W-:Y:S01]  /*3450*/  VIADD R70, R83.reuse, 0x31 ;  /* 0x0000003153467836 */ /* 0x040fe20000000000 */
[----:B------:R-:W-:Y:S01]  /*3460*/  FSEL R120, R16, -INF , P3 ;  /* 0xff80000010787808 */ /* 0x000fe20001800000 */
[----:B------:R-:W-:Y:S01]  /*3470*/  VIADD R69, R83, 0x38 ;  /* 0x0000003853457836 */ /* 0x000fe20000000000 */
        /* <DEDUP_REMOVED lines=42> */
[----:B------:R-:W-:Y:S02]  /*3720*/  FSEL R102, R54, -INF , P3 ;  /* 0xff80000036667808 */ /* 0x000fe40001800000 */
[----:B------:R-:W-:Y:S02]  /*3730*/  FSEL R101, R55, -INF , P2 ;  /* 0xff80000037657808 */ /* 0x000fe40001000000 */
[-C--:B------:R-:W-:Y:S02]  /*3740*/  ISETP.GE.AND P3, PT, R83, R86.reuse, PT ;  /* 0x000000565300720c */ /* 0x080fe40003f66270 */
[----:B------:R-:W-:Y:S02]  /*3750*/  ISETP.GE.AND P2, PT, R82, R86, PT ;  /* 0x000000565200720c */ /* 0x000fe40003f46270 */
        /* <DEDUP_REMOVED lines=39> */
[----:B------:R-:W-:Y:S02]  /*39d0*/  ISETP.GE.AND P0, PT, R74, R84, PT ;  /* 0x000000544a00720c */ /* 0x000fe40003f06270 */
[----:B------:R-:W-:Y:S02]  /*39e0*/  FSEL R183, R40, -INF , P3 ;  /* 0xff80000028b77808 */ /* 0x000fe40001800000 */
[----:B------:R-:W-:Y:S02]  /*39f0*/  FSEL R182, R41, -INF , P2 ;  /* 0xff80000029b67808 */ /* 0x000fe40001000000 */
[----:B------:R-:W-:Y:S02]  /*3a00*/  ISETP.GE.AND P5, PT, R69, R87, PT ;  /* 0x000000574500720c */ /* 0x000fe40003fa6270 */
[----:B------:R-:W-:Y:S02]  /*3a10*/  ISETP.GE.AND P3, PT, R72, R86, PT ;  /* 0x000000564800720c */ /* 0x000fe40003f66270 */
[----:B------:R-:W-:Y:S02]  /*3a20*/  ISETP.GE.AND P2, PT, R73, R84, PT ;  /* 0x000000544900720c */ /* 0x000fe40003f46270 */
[----:B------:R-:W-:Y:S02]  /*3a30*/  FSEL R246, R53, -INF , P6 ;  /* 0xff80000035f67808 */ /* 0x000fe40003000000 */
[----:B------:R-:W-:Y:S02]  /*3a40*/  FSEL R248, R65, -INF , P4 ;  /* 0xff80000041f87808 */ /* 0x000fe40002000000 */
[----:B------:R-:W-:Y:S02]  /*3a50*/  FSEL R90, R42, -INF , P1 ;  /* 0xff8000002a5a7808 */ /* 0x000fe40000800000 */
[----:B------:R-:W-:Y:S02]  /*3a60*/  FSEL R89, R43, -INF , P0 ;  /* 0xff8000002b597808 */ /* 0x000fe40000000000 */
[----:B------:R-:W-:Y:S02]  /*3a70*/  ISETP.GE.AND P4, PT, R73, R86, PT ;  /* 0x000000564900720c */ /* 0x000fe40003f86270 */
[----:B------:R-:W-:Y:S02]  /*3a80*/  ISETP.GE.AND P1, PT, R72, R84, PT ;  /* 0x000000544800720c */ /* 0x000fe40003f26270 */
[-C--:B------:R-:W-:Y:S02]  /*3a90*/  ISETP.GE.AND P0, PT, R71, R86.reuse, PT ;  /* 0x000000564700720c */ /* 0x080fe40003f06270 */
[-C--:B------:R-:W-:Y:S02]  /*3aa0*/  ISETP.GE.AND P6, PT, R70, R86.reuse, PT ;  /* 0x000000564600720c */ /* 0x080fe40003fc6270 */
[--C-:B------:R-:W-:Y:S02]  /*3ab0*/  VIADDMNMX R7, R85, 0x1, R216.reuse, PT ;  /* 0x0000000155077846 */ /* 0x100fe400038001d8 */
[----:B------:R-:W-:Y:S02]  /*3ac0*/  FSEL R249, R64, -INF , P5 ;  /* 0xff80000040f97808 */ /* 0x000fe40002800000 */
[----:B------:R-:W-:Y:S02]  /*3ad0*/  FSEL R240, R45, -INF , P3 ;  /* 0xff8000002df07808 */ /* 0x000fe40001800000 */
[----:B------:R-:W-:Y:S02]  /*3ae0*/  FSEL R88, R46, -INF , P2 ;  /* 0xff8000002e587808 */ /* 0x000fe40001000000 */
[----:B------:R-:W-:Y:S02]  /*3af0*/  ISETP.GE.AND P5, PT, R69, R86, PT ;  /* 0x000000564500720c */ /* 0x000fe40003fa6270 */
[-C--:B------:R-:W-:Y:S02]  /*3b00*/  ISETP.GE.AND P3, PT, R71, R84.reuse, PT ;  /* 0x000000544700720c */ /* 0x080fe40003f66270 */
[----:B------:R-:W-:Y:S02]  /*3b10*/  ISETP.GE.AND P2, PT, R70, R84, PT ;  /* 0x000000544600720c */ /* 0x000fe40003f46270 */
[----:B------:R-:W-:Y:S02]  /*3b20*/  FSEL R241, R44, -INF , P4 ;  /* 0xff8000002cf17808 */ /* 0x000fe40002000000 */
[----:B------:R-:W-:Y:S02]  /*3b30*/  FSEL R87, R47, -INF , P1 ;  /* 0xff8000002f577808 */ /* 0x000fe40000800000 */
[----:B------:R-:W-:Y:S02]  /*3b40*/  FSEL R245, R56, -INF , P0 ;  /* 0xff80000038f57808 */ /* 0x000fe40000000000 */
[----:B------:R-:W-:Y:S02]  /*3b50*/  FSEL R244, R57, -INF , P6 ;  /* 0xff80000039f47808 */ /* 0x000fe40003000000 */
[----:B------:R-:W-:Y:S02]  /*3b60*/  VIADDMNMX R9, R85, 0x9, R216, PT ;  /* 0x0000000955097846 */ /* 0x000fe400038001d8 */
[C---:B------:R-:W-:Y:S02]  /*3b70*/  ISETP.GE.AND P4, PT, R68.reuse, R86, PT ;  /* 0x000000564400720c */ /* 0x040fe40003f86270 */
[-C--:B------:R-:W-:Y:S02]  /*3b80*/  ISETP.GE.AND P1, PT, R69, R84.reuse, PT ;  /* 0x000000544500720c */ /* 0x080fe40003f26270 */
[----:B------:R-:W-:Y:S02]  /*3b90*/  ISETP.GE.AND P0, PT, R68, R84, PT ;  /* 0x000000544400720c */ /* 0x000fe40003f06270 */
[----:B------:R-:W-:Y:S02]  /*3ba0*/  ISETP.GE.AND P6, PT, R83, R7, PT ;  /* 0x000000075300720c */ /* 0x000fe40003fc6270 */
[----:B------:R-:W-:Y:S02]  /*3bb0*/  FSEL R86, R58, -INF , P3 ;  /* 0xff8000003a567808 */ /* 0x000fe40001800000 */
[----:B------:R-:W-:Y:S02]  /*3bc0*/  FSEL R84, R59, -INF , P2 ;  /* 0xff8000003b547808 */ /* 0x000fe40001000000 */
[----:B------:R-:W-:Y:S02]  /*3bd0*/  FSEL R250, R60, -INF , P5 ;  /* 0xff8000003cfa7808 */ /* 0x000fe40002800000 */
[C---:B------:R-:W-:Y:S02]  /*3be0*/  ISETP.GE.AND P3, PT, R83.reuse, R9, PT ;  /* 0x000000095300720c */ /* 0x040fe40003f66270 */
[CC--:B------:R-:W-:Y:S02]  /*3bf0*/  ISETP.GE.AND P2, PT, R83.reuse, R252.reuse, PT ;  /* 0x000000fc5300720c */ /* 0x0c0fe40003f46270 */
        /* <DEDUP_REMOVED lines=128> */
.L_x_542:
[----:B------:R-:W-:Y:S01]  /*4400*/  FSETP.NEU.FTZ.AND P0, PT, R214, -INF , PT ;  /* 0xff800000d600780b */ /* 0x000fe20003f1d000 */
[----:B------:R-:W-:Y:S01]  /*4410*/  IMAD.WIDE.U32 R106, R232, -0x326172a9, RZ ;  /* 0xcd9e8d57e86a7825 */ /* 0x000fe200078e00ff */
[----:B------:R-:W-:Y:S01]  /*4420*/  UIADD3 UR36, UPT, UPT, UR34, 0x3c6ef372, URZ ;  /* 0x3c6ef37222247890 */ /* 0x000fe2000fffe0ff */
[----:B------:R-:W1:Y:S01]  /*4430*/  S2R R197, SR_TID.X ;  /* 0x0000000000c57919 */ /* 0x000e620000002100 */
[----:B------:R-:W-:Y:S01]  /*4440*/  UIADD3 UR35, UPT, UPT, UR34, -0x61c88647, URZ ;  /* 0x9e3779b922237890 */ /* 0x000fe2000fffe0ff */
[----:B------:R-:W2:Y:S01]  /*4450*/  S2UR UR4, SR_CgaCtaId ;  /* 0x00000000000479c3 */ /* 0x000ea20000008800 */
[----:B------:R-:W-:Y:S01]  /*4460*/  UMOV UR5, 0x400 ;  /* 0x0000040000057882 */ /* 0x000fe20000000000 */
[----:B------:R-:W-:Y:S01]  /*4470*/  FMUL.FTZ R70, R214, 1.4426950216293334961 ;  /* 0x3fb8aa3bd6467820 */ /* 0x000fe20000410000 */
[----:B------:R-:W-:Y:S01]  /*4480*/  FMUL.FTZ R68, R213, 1.4426950216293334961 ;  /* 0x3fb8aa3bd5447820 */ /* 0x000fe20000410000 */
[----:B------:R-:W-:Y:S01]  /*4490*/  FMUL.FTZ R92, R212, 1.4426950216293334961 ;  /* 0x3fb8aa3bd45c7820 */ /* 0x000fe20000410000 */
[----:B------:R-:W-:Y:S02]  /*44a0*/  FMUL.FTZ R89, R211, 1.4426950216293334961 ;  /* 0x3fb8aa3bd3597820 */ /* 0x000fe40000410000 */
[----:B------:R-:W-:Y:S02]  /*44b0*/  FSEL R70, R70, RZ, P0 ;  /* 0x000000ff46467208 */ /* 0x000fe40000000000 */
[----:B------:R-:W-:Y:S03]  /*44c0*/  FSETP.NEU.FTZ.AND P0, PT, R213, -INF , PT ;  /* 0xff800000d500780b */ /* 0x000fe60003f1d000 */
[--C-:B------:R-:W-:Y:S01]  /*44d0*/  FFMA.FTZ R71, R20, UR16, -R70.reuse ;  /* 0x0000001014477c23 */ /* 0x100fe20008010846 */
[----:B------:R-:W-:Y:S01]  /*44e0*/  FSEL R68, R68, RZ, P0 ;  /* 0x000000ff44447208 */ /* 0x000fe20000000000 */
[--C-:B------:R-:W-:Y:S01]  /*44f0*/  FFMA.FTZ R244, R33, UR16, -R70.reuse ;  /* 0x0000001021f47c23 */ /* 0x100fe20008010846 */
[----:B------:R-:W-:Y:S01]  /*4500*/  FSETP.NEU.FTZ.AND P0, PT, R212, -INF , PT ;  /* 0xff800000d400780b */ /* 0x000fe20003f1d000 */
[----:B------:R3:W-:Y:S01]  /*4510*/  MUFU.EX2 R33, R71 ;  /* 0x0000004700217308 */ /* 0x0007e20000000800 */
[----:B------:R-:W-:Y:S01]  /*4520*/  FFMA.FTZ R240, R65, UR16, -R70 ;  /* 0x0000001041f07c23 */ /* 0x000fe20008010846 */
[--C-:B------:R-:W-:Y:S01]  /*4530*/  FFMA.FTZ R75, R51, UR16, -R68.reuse ;  /* 0x00000010334b7c23 */ /* 0x100fe20008010844 */
[----:B------:R-:W-:Y:S01]  /*4540*/  FSEL R92, R92, RZ, P0 ;  /* 0x000000ff5c5c7208 */ /* 0x000fe20000000000 */
[--C-:B------:R-:W-:Y:S01]  /*4550*/  FFMA.FTZ R80, R22, UR16, -R68.reuse ;  /* 0x0000001016507c23 */ /* 0x100fe20008010844 */
[----:B------:R-:W-:Y:S01]  /*4560*/  FSETP.NEU.FTZ.AND P0, PT, R211, -INF , PT ;  /* 0xff800000d300780b */ /* 0x000fe20003f1d000 */
[--C-:B------:R-:W-:Y:S01]  /*4570*/  FFMA.FTZ R77, R7, UR16, -R68.reuse ;  /* 0x00000010074d7c23 */ /* 0x100fe20008010844 */
[----:B------:R-:W-:Y:S01]  /*4580*/  FFMA.FTZ R84, R19, UR16, -R68 ;  /* 0x0000001013547c23 */ /* 0x000fe20008010844 */
[--C-:B------:R-:W-:Y:S01]  /*4590*/  FFMA.FTZ R79, R40, UR16, -R92.reuse ;  /* 0x00000010284f7c23 */ /* 0x100fe2000801085c */
[----:B------:R-:W-:Y:S01]  /*45a0*/  FSEL R89, R89, RZ, P0 ;  /* 0x000000ff59597208 */ /* 0x000fe20000000000 */
[--C-:B------:R-:W-:Y:S01]  /*45b0*/  FFMA.FTZ R40, R9, UR16, -R92.reuse ;  /* 0x0000001009287c23 */ /* 0x100fe2000801085c */
[--C-:B------:R-:W-:Y:S01]  /*45c0*/  FFMA.FTZ R81, R25, UR16, -R92.reuse ;  /* 0x0000001019517c23 */ /* 0x100fe2000801085c */
[--C-:B------:R-:W-:Y:S01]  /*45d0*/  FFMA.FTZ R41, R41, UR16, -R92.reuse ;  /* 0x0000001029297c23 */ /* 0x100fe2000801085c */
[--C-:B------:R-:W-:Y:S01]  /*45e0*/  FFMA.FTZ R56, R56, UR16, -R92.reuse ;  /* 0x0000001038387c23 */ /* 0x100fe2000801085c */
[--C-:B------:R-:W-:Y:S01]  /*45f0*/  FFMA.FTZ R57, R57, UR16, -R92.reuse ;  /* 0x0000001039397c23 */ /* 0x100fe2000801085c */
[----:B------:R-:W-:Y:S01]  /*4600*/  MUFU.EX2 R51, R81 ;  /* 0x0000005100337308 */ /* 0x000fe20000000800 */
[----:B------:R-:W-:Y:S01]  /*4610*/  FFMA.FTZ R104, R61, UR16, -R92 ;  /* 0x000000103d687c23 */ /* 0x000fe2000801085c */
[--C-:B---3--:R-:W-:Y:S01]  /*4620*/  FFMA.FTZ R71, R31, UR16, -R89.reuse ;  /* 0x000000101f477c23 */ /* 0x108fe20008010859 */
[--C-:B------:R-:W-:Y:S01]  /*4630*/  FFMA.FTZ R95, R47, UR16, -R89.reuse ;  /* 0x000000102f5f7c23 */ /* 0x100fe20008010859 */
[--C-:B------:R-:W-:Y:S01]  /*4640*/  FFMA.FTZ R47, R10, UR16, -R89.reuse ;  /* 0x000000100a2f7c23 */ /* 0x100fe20008010859 */
[--C-:B------:R-:W-:Y:S01]  /*4650*/  FFMA.FTZ R85, R18, UR16, -R68.reuse ;  /* 0x0000001012557c23 */ /* 0x100fe20008010844 */
[----:B------:R-:W-:Y:S01]  /*4660*/  FFMA.FTZ R248, R55, UR16, -R68 ;  /* 0x0000001037f87c23 */ /* 0x000fe20008010844 */
[----:B------:R-:W-:Y:S03]  /*4670*/  FFMA.FTZ R102, R16, UR16, -R70 ;  /* 0x0000001010667c23 */ /* 0x000fe60008010846 */
[----:B------:R-:W-:Y:S01]  /*4680*/  MUFU.EX2 R61, R80 ;  /* 0x00000050003d7308 */ /* 0x000fe20000000800 */
[----:B------:R-:W-:Y:S01]  /*4690*/  FFMA.FTZ R72, R39, UR16, -R68 ;  /* 0x0000001027487c23 */ /* 0x000fe20008010844 */
[----:B------:R-:W-:Y:S01]  /*46a0*/  FFMA.FTZ R83, R8, UR16, -R92 ;  /* 0x0000001008537c23 */ /* 0x000fe2000801085c */
[--C-:B------:R-:W-:Y:S01]  /*46b0*/  FFMA.FTZ R90, R49, UR16, -R70.reuse ;  /* 0x00000010315a7c23 */ /* 0x100fe20008010846 */
[--C-:B------:R-:W-:Y:S01]  /*46c0*/  FFMA.FTZ R91, R48, UR16, -R70.reuse ;  /* 0x00000010305b7c23 */ /* 0x100fe20008010846 */
[----:B------:R-:W-:Y:S01]  /*46d0*/  FFMA.FTZ R98, R17, UR16, -R70 ;  /* 0x0000001011627c23 */ /* 0x000fe20008010846 */
[----:B------:R-:W-:Y:S01]  /*46e0*/  FFMA.FTZ R241, R66, UR16, -R68 ;  /* 0x0000001042f17c23 */ /* 0x000fe20008010844 */
[--C-:B------:R-:W-:Y:S03]  /*46f0*/  FFMA.FTZ R73, R53, UR16, -R70.reuse ;  /* 0x0000001035497c23 */ /* 0x100fe60008010846 */
[----:B------:R-:W-:Y:S01]  /*4700*/  MUFU.EX2 R8, R75 ;  /* 0x0000004b00087308 */ /* 0x000fe20000000800 */
[----:B------:R-:W-:Y:S01]  /*4710*/  FFMA.FTZ R243, R32, UR16, -R70 ;  /* 0x0000001020f37c23 */ /* 0x000fe20008010846 */
[--C-:B------:R-:W-:Y:S01]  /*4720*/  FFMA.FTZ R74, R54, UR16, -R68.reuse ;  /* 0x00000010364a7c23 */ /* 0x100fe20008010844 */
[----:B------:R-:W-:Y:S01]  /*4730*/  FFMA.FTZ R76, R50, UR16, -R68 ;  /* 0x00000010324c7c23 */ /* 0x000fe20008010844 */
[----:B------:R-:W-:Y:S01]  /*4740*/  FFMA.FTZ R88, R4, UR16, -R70 ;  /* 0x0000001004587c23 */ /* 0x000fe20008010846 */
[--C-:B------:R-:W-:Y:S01]  /*4750*/  FFMA.FTZ R245, R34, UR16, -R68.reuse ;  /* 0x0000001022f57c23 */ /* 0x100fe20008010844 */
[----:B------:R-:W-:Y:S01]  /*4760*/  FFMA.FTZ R246, R35, UR16, -R68 ;  /* 0x0000001023f67c23 */ /* 0x000fe20008010844 */
[----:B------:R-:W-:Y:S03]  /*4770*/  FFMA.FTZ R239, R64, UR16, -R70 ;  /* 0x0000001040ef7c23 */ /* 0x000fe60008010846 */
[----:B------:R-:W-:Y:S01]  /*4780*/  MUFU.EX2 R16, R47 ;  /* 0x0000002f00107308 */ /* 0x000fe20000000800 */
[--C-:B------:R-:W-:Y:S01]  /*4790*/  FFMA.FTZ R242, R67, UR16, -R68.reuse ;  /* 0x0000001043f27c23 */ /* 0x100fe20008010844 */
[----:B------:R-:W-:Y:S01]  /*47a0*/  FFMA.FTZ R69, R23, UR16, -R68 ;  /* 0x0000001017457c23 */ /* 0x000fe20008010844 */
[--C-:B------:R-:W-:Y:S01]  /*47b0*/  FFMA.FTZ R78, R21, UR16, -R70.reuse ;  /* 0x00000010154e7c23 */ /* 0x100fe20008010846 */
[--C-:B------:R-:W-:Y:S01]  /*47c0*/  FFMA.FTZ R247, R52, UR16, -R70.reuse ;  /* 0x0000001034f77c23 */ /* 0x100fe20008010846 */
[----:B------:R-:W-:Y:S01]  /*47d0*/  FFMA.FTZ R82, R36, UR16, -R70 ;  /* 0x0000001024527c23 */ /* 0x000fe20008010846 */
[--C-:B------:R-:W-:Y:S01]  /*47e0*/  FFMA.FTZ R103, R27, UR16, -R89.reuse ;  /* 0x000000101b677c23 */ /* 0x100fe20008010859 */
[----:B------:R-:W-:Y:S01]  /*47f0*/  FFMA.FTZ R27, R58, UR16, -R89 ;  /* 0x000000103a1b7c23 */ /* 0x000fe20008010859 */
[----:B-1----:R-:W-:Y:S01]  /*4800*/  SHF.R.U32.HI R58, RZ, 0x5, R197 ;  /* 0x00000005ff3a7819 */ /* 0x002fe200000116c5 */
[----:B--2---:R-:W-:Y:S01]  /*4810*/  ULEA UR4, UR4, UR5, 0x18 ;  /* 0x0000000504047291 */ /* 0x004fe2000f8ec0ff */
[----:B------:R-:W-:Y:S01]  /*4820*/  MUFU.EX2 R20, R40 ;  /* 0x0000002800147308 */ /* 0x000fe20000000800 */
[--C-:B------:R-:W-:Y:S01]  /*4830*/  FFMA.FTZ R101, R14, UR16, -R89.reuse ;  /* 0x000000100e657c23 */ /* 0x100fe20008010859 */
[----:B------:R-:W-:Y:S01]  /*4840*/  LOP3.LUT R58, R58, 0x3, RZ, 0xc0, !PT ;  /* 0x000000033a3a7812 */ /* 0x000fe200078ec0ff */
[----:B------:R-:W-:Y:S02]  /*4850*/  IMAD.SHL.U32 R9, R197, 0x4, RZ ;  /* 0x00000004c5097824 */ /* 0x000fe400078e00ff */
[--C-:B------:R-:W-:Y:S01]  /*4860*/  FFMA.FTZ R96, R46, UR16, -R89.reuse ;  /* 0x000000102e607c23 */ /* 0x100fe20008010859 */
[--C-:B------:R-:W-:Y:S01]  /*4870*/  FFMA.FTZ R46, R11, UR16, -R89.reuse ;  /* 0x000000100b2e7c23 */ /* 0x100fe20008010859 */
[----:B------:R-:W-:Y:S02]  /*4880*/  IMAD.SHL.U32 R11, R197, 0x10, RZ ;  /* 0x00000010c50b7824 */ /* 0x000fe400078e00ff */
        /* <DEDUP_REMOVED lines=18> */
[----:B------:R-:W-:Y:S01]  /*49b0*/  FFMA.FTZ R252, R30, UR16, -R89 ;  /* 0x000000101efc7c23 */ /* 0x000fe20008010859 */
[----:B------:R-:W-:Y:S02]  /*49c0*/  IMAD.SHL.U32 R14, R197, 0x20, RZ ;  /* 0x00000020c50e7824 */ /* 0x000fe400078e00ff */
[----:B------:R-:W-:Y:S03]  /*49d0*/  IMAD R58, R217, 0x8, R58 ;  /* 0x00000008d93a7824 */ /* 0x000fe600078e023a */
[C---:B------:R-:W-:Y:S03]  /*49e0*/  LOP3.LUT R10, R14.reuse, 0xc0, RZ, 0xc0, !PT ;  /* 0x000000c00e0a7812 */ /* 0x040fe600078ec0ff */
[----:B------:R-:W-:Y:S01]  /*49f0*/  MUFU.EX2 R55, R85 ;  /* 0x0000005500377308 */ /* 0x000fe20000000800 */
[----:B------:R-:W-:Y:S01]  /*4a00*/  LOP3.LUT R14, R14, 0x120, RZ, 0xc0, !PT ;  /* 0x000001200e0e7812 */ /* 0x000fe200078ec0ff */
[--C-:B-1----:R-:W-:Y:S01]  /*4a10*/  FFMA.FTZ R71, R5, UR16, -R70.reuse ;  /* 0x0000001005477c23 */ /* 0x102fe20008010846 */
[----:B------:R-:W-:Y:S01]  /*4a20*/  LOP3.LUT R9, R10, 0x18, R9, 0xf8, !PT ;  /* 0x000000180a097812 */ /* 0x000fe200078ef809 */
[----:B------:R-:W-:Y:S01]  /*4a30*/  FFMA.FTZ R70, R37, UR16, -R70 ;  /* 0x0000001025467c23 */ /* 0x000fe20008010846 */
[----:B------:R-:W-:Y:S01]  /*4a40*/  SHF.R.U32.HI R10, RZ, 0x1, R197 ;  /* 0x00000001ff0a7819 */ /* 0x000fe200000116c5 */
[----:B------:R-:W-:Y:S01]  /*4a50*/  IMAD.WIDE.U32 R120, R58, -0x326172a9, RZ ;  /* 0xcd9e8d573a787825 */ /* 0x000fe200078e00ff */
[----:B------:R-:W-:Y:S03]  /*4a60*/  LOP3.LUT R11, R14, 0x600, R11, 0xf8, !PT ;  /* 0x000006000e0b7812 */ /* 0x000fe600078ef80b */
[----:B------:R-:W-:Y:S01]  /*4a70*/  MUFU.EX2 R37, R70 ;  /* 0x0000004600257308 */ /* 0x000fe20000000800 */
[----:B------:R-:W-:Y:S01]  /*4a80*/  LOP3.LUT R10, R9, 0x8, R10, 0x78, !PT ;  /* 0x00000008090a7812 */ /* 0x000fe200078e780a */
[----:B------:R-:W-:Y:S01]  /*4a90*/  VIADD R58, R58, 0x4 ;  /* 0x000000043a3a7836 */ /* 0x000fe20000000000 */
[----:B------:R-:W-:Y:S02]  /*4aa0*/  LOP3.LUT R14, R224, UR34, R121, 0x96, !PT ;  /* 0x00000022e00e7c12 */ /* 0x000fe4000f8e9679 */
[----:B------:R-:W-:Y:S01]  /*4ab0*/  LOP3.LUT R122, R120, UR35, R107, 0x96, !PT ;  /* 0x00000023787a7c12 */ /* 0x000fe2000f8e966b */
[----:B------:R-:W-:Y:S01]  /*4ac0*/  IMAD.WIDE.U32 R58, R58, -0x326172a9, RZ ;  /* 0xcd9e8d573a3a7825 */ /* 0x000fe200078e00ff */
[----:B------:R-:W-:Y:S03]  /*4ad0*/  LOP3.LUT R9, R11, R10, RZ, 0xfc, !PT ;  /* 0x0000000a0b097212 */ /* 0x000fe600078efcff */
[----:B------:R1:W-:Y:S01]  /*4ae0*/  MUFU.EX2 R5, R104 ;  /* 0x0000006800057308 */ /* 0x0003e20000000800 */
[----:B------:R-:W-:Y:S01]  /*4af0*/  IMAD.WIDE.U32 R116, R14, -0x2daee0ad, RZ ;  /* 0xd2511f530e747825 */ /* 0x000fe200078e00ff */
[----:B------:R-:W-:Y:S02]  /*4b00*/  LOP3.LUT R10, R224, UR34, R59, 0x96, !PT ;  /* 0x00000022e00a7c12 */ /* 0x000fe4000f8e963b */
[----:B------:R-:W-:Y:S01]  /*4b10*/  LOP3.LUT R118, R58, UR35, R107, 0x96, !PT ;  /* 0x000000233a767c12 */ /* 0x000fe2000f8e966b */
[----:B------:R-:W-:Y:S01]  /*4b20*/  IMAD.WIDE.U32 R122, R122, -0x2daee0ad, RZ ;  /* 0xd2511f537a7a7825 */ /* 0x000fe200078e00ff */
[----:B------:R-:W-:Y:S04]  /*4b30*/  LOP3.LUT R11, R234, UR33, R117, 0x96, !PT ;  /* 0x00000021ea0b7c12 */ /* 0x000fe8000f8e9675 */
[----:B------:R-:W-:Y:S01]  /*4b40*/  MUFU.EX2 R39, R102 ;  /* 0x0000006600277308 */ /* 0x000fe20000000800 */
[----:B------:R-:W-:Y:S01]  /*4b50*/  LEA R9, R9, UR4, 0x1 ;  /* 0x0000000409097c11 */ /* 0x000fe2000f8e08ff */
[----:B------:R-:W-:Y:S04]  /*4b60*/  IMAD.WIDE.U32 R118, R118, -0x2daee0ad, RZ ;  /* 0xd2511f5376767825 */ /* 0x000fe800078e00ff */
[----:B------:R-:W-:Y:S04]  /*4b70*/  VIADD R180, R9, 0x4020 ;  /* 0x0000402009b47836 */ /* 0x000fe80000000000 */
[----:B------:R2:W-:Y:S01]  /*4b80*/  MUFU.EX2 R45, R103 ;  /* 0x00000067002d7308 */ /* 0x0005e20000000800 */
[----:B-1----:R-:W-:Y:S04]  /*4b90*/  IMAD.WIDE.U32 R104, R226, -0x326172a9, RZ ;  /* 0xcd9e8d57e2687825 */ /* 0x002fe800078e00ff */
[----:B------:R-:W-:Y:S01]  /*4ba0*/  IMAD.WIDE.U32 R112, R10, -0x2daee0ad, RZ ;  /* 0xd2511f530a707825 */ /* 0x000fe200078e00ff */
[--C-:B------:R-:W-:Y:S02]  /*4bb0*/  LOP3.LUT R120, R120, UR35, R105.reuse, 0x96, !PT ;  /* 0x0000002378787c12 */ /* 0x100fe4000f8e9669 */
[----:B------:R-:W-:Y:S01]  /*4bc0*/  LOP3.LUT R84, R58, UR35, R105, 0x96, !PT ;  /* 0x000000233a547c12 */ /* 0x000fe2000f8e9669 */
[----:B------:R-:W-:Y:S01]  /*4bd0*/  UIADD3 UR35, UPT, UPT, UR34, -0x255992d5, URZ ;  /* 0xdaa66d2b22237890 */ /* 0x000fe2000fffe0ff */
[----:B------:R-:W-:Y:S01]  /*4be0*/  LOP3.LUT R58, R116, UR32, R123, 0x96, !PT ;  /* 0x00000020743a7c12 */ /* 0x000fe2000f8e967b */
[----:B------:R-:W-:Y:S01]  /*4bf0*/  IMAD.WIDE.U32 R120, R120, -0x2daee0ad, RZ ;  /* 0xd2511f5378787825 */ /* 0x000fe200078e00ff */
[----:B------:R-:W-:Y:S01]  /*4c00*/  LOP3.LUT R10, R234, UR33, R113, 0x96, !PT ;  /* 0x00000021ea0a7c12 */ /* 0x000fe2000f8e9671 */
[----:B------:R1:W-:Y:S01]  /*4c10*/  MUFU.EX2 R18, R90 ;  /* 0x0000005a00127308 */ /* 0x0003e20000000800 */
[----:B------:R-:W-:Y:S01]  /*4c20*/  LOP3.LUT R114, R112, UR32, R119, 0x96, !PT ;  /* 0x0000002070727c12 */ /* 0x000fe2000f8e9677 */
[----:B------:R-:W-:Y:S01]  /*4c30*/  IMAD.WIDE.U32 R58, R58, -0x326172a9, RZ ;  /* 0xcd9e8d573a3a7825 */ /* 0x000fe200078e00ff */
[----:B------:R-:W-:Y:S03]  /*4c40*/  LOP3.LUT R116, R116, UR32, R121, 0x96, !PT ;  /* 0x0000002074747c12 */ /* 0x000fe6000f8e9679 */
[----:B------:R-:W-:Y:S04]  /*4c50*/  IMAD.WIDE.U32 R172, R10, -0x326172a9, RZ ;  /* 0xcd9e8d570aac7825 */ /* 0x000fe800078e00ff */
[----:B------:R3:W-:Y:S01]  /*4c60*/  MUFU.EX2 R19, R91 ;  /* 0x0000005b00137308 */ /* 0x0007e20000000800 */
[----:B------:R-:W-:Y:S01]  /*4c70*/  IMAD.WIDE.U32 R116, R116, -0x326172a9, RZ ;  /* 0xcd9e8d5774747825 */ /* 0x000fe200078e00ff */
[----:B------:R-:W-:Y:S03]  /*4c80*/  LOP3.LUT R10, R104, UR36, R173, 0x96, !PT ;  /* 0x00000024680a7c12 */ /* 0x000fe6000f8e96ad */
[----:B------:R-:W-:Y:S05]  /*4c90*/  IMAD.WIDE.U32 R114, R114, -0x326172a9, RZ ;  /* 0xcd9e8d5772727825 */ /* 0x000fea00078e00ff */
[----:B------:R4:W-:Y:S01]  /*4ca0*/  MUFU.EX2 R66, R98 ;  /* 0x0000006200427308 */ /* 0x0009e20000000800 */
[----:B------:R-:W-:Y:S01]  /*4cb0*/  IMAD.WIDE.U32 R84, R84, -0x2daee0ad, RZ ;  /* 0xd2511f5354547825 */ /* 0x000fe200078e00ff */
[----:B------:R-:W-:Y:S03]  /*4cc0*/  LOP3.LUT R108, R172, UR35, R115, 0x96, !PT ;  /* 0x00000023ac6c7c12 */ /* 0x000fe6000f8e9673 */
[----:B------:R-:W-:Y:S01]  /*4cd0*/  IMAD.WIDE.U32 R62, R11, -0x326172a9, RZ ;  /* 0xcd9e8d570b3e7825 */ /* 0x000fe200078e00ff */
[----:B------:R-:W-:Y:S04]  /*4ce0*/  LOP3.LUT R112, R112, UR32, R85, 0x96, !PT ;  /* 0x0000002070707c12 */ /* 0x000fe8000f8e9655 */
[----:B------:R4:W-:Y:S01]  /*4cf0*/  MUFU.EX2 R53, R97 ;  /* 0x0000006100357308 */ /* 0x0009e20000000800 */
[----:B------:R-:W-:Y:S01]  /*4d00*/  IMAD.WIDE.U32 R108, R108, -0x2daee0ad, RZ ;  /* 0xd2511f536c6c7825 */ /* 0x000fe200078e00ff */
[----:B------:R-:W-:Y:S02]  /*4d10*/  LOP3.LUT R11, R104, UR36, R63, 0x96, !PT ;  /* 0x00000024680b7c12 */ /* 0x000fe4000f8e963f */
[----:B------:R-:W-:Y:S01]  /*4d20*/  LOP3.LUT R110, R62, UR35, R59, 0x96, !PT ;  /* 0x000000233e6e7c12 */ /* 0x000fe2000f8e963b */
[----:B------:R-:W-:Y:S01]  /*4d30*/  IMAD.WIDE.U32 R112, R112, -0x326172a9, RZ ;  /* 0xcd9e8d5770707825 */ /* 0x000fe200078e00ff */
[----:B------:R-:W-:Y:S04]  /*4d40*/  LOP3.LUT R62, R62, UR35, R117, 0x96, !PT ;  /* 0x000000233e3e7c12 */ /* 0x000fe8000f8e9675 */
[----:B------:R4:W-:Y:S01]  /*4d50*/  MUFU.EX2 R32, R77 ;  /* 0x0000004d00207308 */ /* 0x0009e20000000800 */
[----:B------:R-:W-:Y:S01]  /*4d60*/  LOP3.LUT R14, R106, UR36, R63, 0x96, !PT ;  /* 0x000000246a0e7c12 */ /* 0x000fe2000f8e963f */
[----:B------:R-:W-:Y:S01]  /*4d70*/  IMAD.WIDE.U32 R110, R110, -0x2daee0ad, RZ ;  /* 0xd2511f536e6e7825 */ /* 0x000fe200078e00ff */
[----:B------:R-:W-:Y:S01]  /*4d80*/  LOP3.LUT R59, R106, UR36, R173, 0x96, !PT ;  /* 0x000000246a3b7c12 */ /* 0x000fe2000f8e96ad */
[----:B------:R-:W-:Y:S01]  /*4d90*/  UIADD3 UR36, UPT, UPT, UR34, 0x78dde6e4, URZ ;  /* 0x78dde6e422247890 */ /* 0x000fe2000fffe0ff */
[----:B------:R-:W-:Y:S01]  /*4da0*/  LOP3.LUT R106, R172, UR35, R113, 0x96, !PT ;  /* 0x00000023ac6a7c12 */ /* 0x000fe2000f8e9671 */
[----:B------:R-:W-:Y:S01]  /*4db0*/  UIADD3 UR35, UPT, UPT, UR34, 0x1715609d, URZ ;  /* 0x1715609d22237890 */ /* 0x000fe2000fffe0ff */
[----:B--2---:R-:W-:Y:S03]  /*4dc0*/  IMAD.WIDE.U32 R102, R11, -0x2daee0ad, RZ ;  /* 0xd2511f530b667825 */ /* 0x004fe600078e00ff */
[----:B------:R2:W-:Y:S01]  /*4dd0*/  MUFU.EX2 R13, R74 ;  /* 0x0000004a000d7308 */ /* 0x0005e20000000800 */
[----:B------:R-:W-:Y:S01]  /*4de0*/  IMAD.WIDE.U32 R62, R62, -0x2daee0ad, RZ ;  /* 0xd2511f533e3e7825 */ /* 0x000fe200078e00ff */
[----:B------:R-:W-:Y:S03]  /*4df0*/  LOP3.LUT R11, R120, UR29, R103, 0x96, !PT ;  /* 0x0000001d780b7c12 */ /* 0x000fe6000f8e9667 */
[----:B------:R-:W-:Y:S01]  /*4e00*/  IMAD.WIDE.U32 R120, R10, -0x2daee0ad, RZ ;  /* 0xd2511f530a787825 */ /* 0x000fe200078e00ff */
[----:B------:R-:W-:Y:S04]  /*4e10*/  LOP3.LUT R102, R102, UR28, R63, 0x96, !PT ;  /* 0x0000001c66667c12 */ /* 0x000fe8000f8e963f */
[----:B------:R-:W-:Y:S01]  /*4e20*/  MUFU.EX2 R17, R76 ;  /* 0x0000004c00117308 */ /* 0x000fe20000000800 */
[----:B------:R-:W-:Y:S01]  /*4e30*/  IMAD.WIDE.U32 R104, R14, -0x2daee0ad, RZ ;  /* 0xd2511f530e687825 */ /* 0x000fe200078e00ff */
[----:B------:R-:W-:Y:S03]  /*4e40*/  LOP3.LUT R63, R84, UR29, R121, 0x96, !PT ;  /* 0x0000001d543f7c12 */ /* 0x000fe6000f8e9679 */
[----:B------:R-:W-:Y:S01]  /*4e50*/  IMAD.WIDE.U32 R102, R102, -0x326172a9, RZ ;  /* 0xcd9e8d5766667825 */ /* 0x000fe200078e00ff */
[----:B------:R-:W-:Y:S04]  /*4e60*/  LOP3.LUT R14, R122, UR29, R105, 0x96, !PT ;  /* 0x0000001d7a0e7c12 */ /* 0x000fe8000f8e9669 */
[----:B------:R-:W-:Y:S01]  /*4e70*/  MUFU.EX2 R60, R94 ;  /* 0x0000005e003c7308 */ /* 0x000fe20000000800 */
[----:B------:R-:W-:Y:S01]  /*4e80*/  LOP3.LUT R104, R104, UR28, R111, 0x96, !PT ;  /* 0x0000001c68687c12 */ /* 0x000fe2000f8e966f */
[----:B------:R-:W-:Y:S04]  /*4e90*/  IMAD.WIDE.U32 R122, R59, -0x2daee0ad, RZ ;  /* 0xd2511f533b7a7825 */ /* 0x000fe800078e00ff */
[----:B------:R-:W-:Y:S01]  /*4ea0*/  IMAD.WIDE.U32 R104, R104, -0x326172a9, RZ ;  /* 0xcd9e8d5768687825 */ /* 0x000fe200078e00ff */
[----:B------:R-:W-:Y:S03]  /*4eb0*/  LOP3.LUT R10, R118, UR29, R123, 0x96, !PT ;  /* 0x0000001d760a7c12 */ /* 0x000fe6000f8e967b */
[----:B------:R-:W-:Y:S01]  /*4ec0*/  MUFU.EX2 R44, R93 ;  /* 0x0000005d002c7308 */ /* 0x000fe20000000800 */
[----:B-1----:R-:W-:Y:S01]  /*4ed0*/  LOP3.LUT R90, R122, UR28, R109, 0x96, !PT ;  /* 0x0000001c7a5a7c12 */ /* 0x002fe2000f8e966d */
[----:B------:R-:W-:Y:S04]  /*4ee0*/  IMAD.WIDE.U32 R122, R14, -0x326172a9, RZ ;  /* 0xcd9e8d570e7a7825 */ /* 0x000fe800078e00ff */
[----:B------:R-:W-:Y:S01]  /*4ef0*/  IMAD.WIDE.U32 R118, R10, -0x326172a9, RZ ;  /* 0xcd9e8d570a767825 */ /* 0x000fe200078e00ff */
[----:B------:R-:W-:Y:S03]  /*4f00*/  LOP3.LUT R58, R58, UR36, R123, 0x96, !PT ;  /* 0x000000243a3a7c12 */ /* 0x000fe6000f8e967b */
[----:B------:R-:W1:Y:S01]  /*4f10*/  MUFU.EX2 R243, R243 ;  /* 0x000000f300f37308 */ /* 0x000e620000000800 */
[----:B------:R-:W-:Y:S01]  /*4f20*/  LOP3.LUT R10, R122, UR35, R105, 0x96, !PT ;  /* 0x000000237a0a7c12 */ /* 0x000fe2000f8e9669 */
[----:B---3--:R-:W-:Y:S04]  /*4f30*/  IMAD.WIDE.U32 R90, R90, -0x326172a9, RZ ;  /* 0xcd9e8d575a5a7825 */ /* 0x008fe800078e00ff */
[----:B------:R-:W-:Y:S01]  /*4f40*/  IMAD.WIDE.U32 R106, R106, -0x2daee0ad, RZ ;  /* 0xd2511f536a6a7825 */ /* 0x000fe200078e00ff */
[----:B------:R-:W-:Y:S03]  /*4f50*/  LOP3.LUT R80, R118, UR35, R91, 0x96, !PT ;  /* 0x0000002376507c12 */ /* 0x000fe6000f8e965b */
[----:B------:R-:W3:Y:S01]  /*4f60*/  MUFU.EX2 R244, R244 ;  /* 0x000000f400f47308 */ /* 0x000ee20000000800 */
[----:B------:R-:W-:Y:S01]  /*4f70*/  LOP3.LUT R84, R120, UR28, R107, 0x96, !PT ;  /* 0x0000001c78547c12 */ /* 0x000fe2000f8e966b */
[----:B------:R-:W-:Y:S01]  /*4f80*/  IMAD.WIDE.U32 R120, R11, -0x326172a9, RZ ;  /* 0xcd9e8d570b787825 */ /* 0x000fe200078e00ff */
[----:B------:R-:W-:Y:S03]  /*4f90*/  LOP3.LUT R11, R114, UR36, R119, 0x96, !PT ;  /* 0x00000024720b7c12 */ /* 0x000fe6000f8e9677 */
[----:B------:R-:W-:Y:S01]  /*4fa0*/  IMAD.WIDE.U32 R114, R10, -0x2daee0ad, RZ ;  /* 0xd2511f530a727825 */ /* 0x000fe200078e00ff */
[----:B------:R-:W-:Y:S03]  /*4fb0*/  LOP3.LUT R59, R116, UR36, R121, 0x96, !PT ;  /* 0x00000024743b7c12 */ /* 0x000fe6000f8e9679 */
[----:B------:R-:W3:Y:S01]  /*4fc0*/  MUFU.EX2 R245, R245 ;  /* 0x000000f500f57308 */ /* 0x000ee20000000800 */
[----:B------:R-:W-:Y:S01]  /*4fd0*/  LOP3.LUT R14, R120, UR35, R103, 0x96, !PT ;  /* 0x00000023780e7c12 */ /* 0x000fe2000f8e9667 */
[----:B------:R-:W-:Y:S01]  /*4fe0*/  IMAD.WIDE.U32 R116, R63, -0x326172a9, RZ ;  /* 0xcd9e8d573f747825 */ /* 0x000fe200078e00ff */
[C---:B----4-:R-:W-:Y:S02]  /*4ff0*/  PRMT R98, R114.reuse, 0x7770, RZ ;  /* 0x0000777072627816 */ /* 0x050fe400000000ff */
[----:B------:R-:W-:Y:S01]  /*5000*/  PRMT R97, R114, 0x7771, RZ ;  /* 0x0000777172617816 */ /* 0x000fe200000000ff */
[----:B------:R-:W-:Y:S01]  /*5010*/  IMAD.WIDE.U32 R120, R58, -0x2daee0ad, RZ ;  /* 0xd2511f533a787825 */ /* 0x000fe200078e00ff */
[----:B------:R-:W-:Y:S03]  /*5020*/  LOP3.LUT R75, R112, UR36, R117, 0x96, !PT ;  /* 0x00000024704b7c12 */ /* 0x000fe6000f8e9675 */
[----:B------:R-:W4:Y:S01]  /*5030*/  MUFU.EX2 R246, R246 ;  /* 0x000000f600f67308 */ /* 0x000f220000000800 */
[----:B------:R-:W-:Y:S01]  /*5040*/  PRMT R91, R114, 0x7772, RZ ;  /* 0x00007772725b7816 */ /* 0x000fe200000000ff */
[----:B------:R-:W-:Y:S01]  /*5050*/  IMAD.WIDE.U32 R84, R84, -0x326172a9, RZ ;  /* 0xcd9e8d5754547825 */ /* 0x000fe200078e00ff */
[----:B------:R-:W-:Y:S02]  /*5060*/  LOP3.LUT R63, R110, UR19, R121, 0x96, !PT ;  /* 0x000000136e3f7c12 */ /* 0x000fe4000f8e9679 */
[----:B------:R-:W-:Y:S01]  /*5070*/  PRMT R89, R114, 0x7773, RZ ;  /* 0x0000777372597816 */ /* 0x000fe200000000ff */
[----:B------:R-:W-:Y:S01]  /*5080*/  IMAD.WIDE.U32 R112, R59, -0x2daee0ad, RZ ;  /* 0xd2511f533b707825 */ /* 0x000fe200078e00ff */
[----:B------:R-:W-:Y:S03]  /*5090*/  ISETP.LE.U32.AND P4, PT, R98, UR11, PT ;  /* 0x0000000b62007c0c */ /* 0x000fe6000bf83070 */
[----:B------:R-:W4:Y:S01]  /*50a0*/  MUFU.EX2 R240, R240 ;  /* 0x000000f000f07308 */ /* 0x000f220000000800 */
[----:B------:R-:W-:Y:S01]  /*50b0*/  ISETP.GT.U32.AND P0, PT, R97, UR11, PT ;  /* 0x0000000b61007c0c */ /* 0x000fe2000bf04070 */
[----:B------:R-:W-:Y:S01]  /*50c0*/  IMAD.WIDE.U32 R110, R14, -0x2daee0ad, RZ ;  /* 0xd2511f530e6e7825 */ /* 0x000fe200078e00ff */
[----:B------:R-:W-:Y:S02]  /*50d0*/  LOP3.LUT R59, R62, UR19, R113, 0x96, !PT ;  /* 0x000000133e3b7c12 */ /* 0x000fe4000f8e9671 */
[----:B------:R-:W-:Y:S02]  /*50e0*/  ISETP.GT.U32.AND P5, PT, R91, UR11, PT ;  /* 0x0000000b5b007c0c */ /* 0x000fe4000bfa4070 */
[C---:B------:R-:W-:Y:S03]  /*50f0*/  PRMT R77, R110.reuse, 0x7771, RZ ;  /* 0x000077716e4d7816 */ /* 0x040fe600000000ff */
[----:B------:R4:W-:Y:S01]  /*5100*/  MUFU.EX2 R62, R88 ;  /* 0x00000058003e7308 */ /* 0x0009e20000000800 */
[----:B------:R-:W-:Y:S02]  /*5110*/  ISETP.GT.U32.AND P3, PT, R89, UR11, PT ;  /* 0x0000000b59007c0c */ /* 0x000fe4000bf64070 */
[----:B--2---:R-:W-:Y:S01]  /*5120*/  PRMT R74, R110, 0x7772, RZ ;  /* 0x000077726e4a7816 */ /* 0x004fe200000000ff */
[----:B-1----:R-:W-:Y:S01]  /*5130*/  @!P4 FADD.FTZ R243, -R243, -RZ ;  /* 0x800000fff3f3c221 */ /* 0x002fe20000010100 */
[----:B------:R-:W-:Y:S01]  /*5140*/  ISETP.GT.U32.AND P1, PT, R77, UR11, PT ;  /* 0x0000000b4d007c0c */ /* 0x000fe2000bf24070 */
[----:B---3--:R-:W-:Y:S01]  /*5150*/  @P0 FADD.FTZ R244, -R244, -RZ ;  /* 0x800000fff4f40221 */ /* 0x008fe20000010100 */
[----:B------:R-:W-:Y:S03]  /*5160*/  LOP3.LUT R58, R120, UR18, R115, 0x96, !PT ;  /* 0x00000012783a7c12 */ /* 0x000fe6000f8e9673 */
[----:B------:R-:W1:Y:S01]  /*5170*/  MUFU.EX2 R241, R241 ;  /* 0x000000f100f17308 */ /* 0x000e620000000800 */
[----:B------:R-:W-:Y:S01]  /*5180*/  LOP3.LUT R10, R116, UR35, R85, 0x96, !PT ;  /* 0x00000023740a7c12 */ /* 0x000fe2000f8e9655 */
[----:B------:R-:W-:Y:S01]  /*5190*/  @P5 FADD.FTZ R245, -R245, -RZ ;  /* 0x800000fff5f55221 */ /* 0x000fe20000010100 */
[----:B------:R-:W-:Y:S01]  /*51a0*/  LOP3.LUT R14, R112, UR18, R111, 0x96, !PT ;  /* 0x00000012700e7c12 */ /* 0x000fe2000f8e966f */
[----:B------:R-:W-:Y:S01]  /*51b0*/  UIADD3 UR35, UPT, UPT, UR34, -0x4ab325aa, URZ ;  /* 0xb54cda5622237890 */ /* 0x000fe2000fffe0ff */
[----:B------:R-:W-:Y:S01]  /*51c0*/  PRMT R85, R110, 0x7770, RZ ;  /* 0x000077706e557816 */ /* 0x000fe200000000ff */
[----:B----4-:R-:W-:Y:S01]  /*51d0*/  @P3 FADD.FTZ R246, -R246, -RZ ;  /* 0x800000fff6f63221 */ /* 0x010fe20000010100 */
[----:B------:R-:W-:Y:S03]  /*51e0*/  PRMT R76, R110, 0x7773, RZ ;  /* 0x000077736e4c7816 */ /* 0x000fe600000000ff */
[----:B------:R-:W-:Y:S01]  /*51f0*/  MUFU.EX2 R24, R101 ;  /* 0x0000006500187308 */ /* 0x000fe20000000800 */
[----:B------:R-:W-:Y:S01]  /*5200*/  ISETP.GT.U32.AND P2, PT, R74, UR11, PT ;  /* 0x0000000b4a007c0c */ /* 0x000fe2000bf44070 */
[----:B------:R-:W-:Y:S01]  /*5210*/  @P1 FADD.FTZ R240, -R240, -RZ ;  /* 0x800000fff0f01221 */ /* 0x000fe20000010100 */
[----:B------:R-:W-:Y:S01]  /*5220*/  LOP3.LUT R93, R58, 0xff, RZ, 0xc0, !PT ;  /* 0x000000ff3a5d7812 */ /* 0x000fe200078ec0ff */
[----:B------:R-:W-:Y:S01]  /*5230*/  IMAD.WIDE.U32 R88, R80, -0x2daee0ad, RZ ;  /* 0xd2511f5350587825 */ /* 0x000fe200078e00ff */
[----:B------:R-:W-:Y:S02]  /*5240*/  SHF.R.U32.HI R94, RZ, 0x18, R58 ;  /* 0x00000018ff5e7819 */ /* 0x000fe4000001163a */
[----:B------:R-:W-:Y:S03]  /*5250*/  ISETP.LE.U32.AND P6, PT, R85, UR11, PT ;  /* 0x0000000b55007c0c */ /* 0x000fe6000bfc3070 */
[----:B------:R-:W-:Y:S01]  /*5260*/  MUFU.EX2 R12, R100 ;  /* 0x00000064000c7308 */ /* 0x000fe20000000800 */
[----:B------:R-:W-:Y:S01]  /*5270*/  PRMT R97, R88, 0x7770, RZ ;  /* 0x0000777058617816 */ /* 0x000fe200000000ff */
[----:B------:R-:W-:Y:S01]  /*5280*/  IMAD.WIDE.U32 R110, R11, -0x2daee0ad, RZ ;  /* 0xd2511f530b6e7825 */ /* 0x000fe200078e00ff */
[----:B------:R-:W-:Y:S02]  /*5290*/  ISETP.GT.U32.AND P4, PT, R76, UR11, PT ;  /* 0x0000000b4c007c0c */ /* 0x000fe4000bf84070 */
[----:B------:R-:W-:Y:S01]  /*52a0*/  ISETP.LE.U32.AND P0, PT, R93, UR11, PT ;  /* 0x0000000b5d007c0c */ /* 0x000fe2000bf03070 */
[----:B-1----:R-:W-:Y:S01]  /*52b0*/  @P2 FADD.FTZ R241, -R241, -RZ ;  /* 0x800000fff1f12221 */ /* 0x002fe20000010100 */
[----:B------:R-:W-:Y:S03]  /*52c0*/  LOP3.LUT R11, R110, UR18, R89, 0x96, !PT ;  /* 0x000000126e0b7c12 */ /* 0x000fe6000f8e9659 */
[----:B------:R-:W1:Y:S01]  /*52d0*/  MUFU.EX2 R239, R239 ;  /* 0x000000ef00ef7308 */ /* 0x000e620000000800 */
[----:B------:R-:W-:Y:S02]  /*52e0*/  ISETP.LE.U32.AND P5, PT, R94, UR11, PT ;  /* 0x0000000b5e007c0c */ /* 0x000fe4000bfa3070 */
[----:B------:R-:W-:Y:S02]  /*52f0*/  PRMT R89, R88, 0x7772, RZ ;  /* 0x0000777258597816 */ /* 0x000fe400000000ff */
[----:B------:R-:W-:Y:S02]  /*5300*/  ISETP.LE.U32.AND P3, PT, R97, UR11, PT ;  /* 0x0000000b61007c0c */ /* 0x000fe4000bf63070 */
[----:B------:R-:W-:Y:S03]  /*5310*/  LOP3.LUT R74, R108, UR19, R111, 0x96, !PT ;  /* 0x000000136c4a7c12 */ /* 0x000fe6000f8e966f */
[----:B------:R-:W2:Y:S01]  /*5320*/  MUFU.EX2 R242, R242 ;  /* 0x000000f200f27308 */ /* 0x000ea20000000800 */
[C---:B------:R-:W-:Y:S01]  /*5330*/  PRMT R91, R88.reuse, 0x7771, RZ ;  /* 0x00007771585b7816 */ /* 0x040fe200000000ff */
[----:B------:R-:W-:Y:S01]  /*5340*/  @!P0 FADD.FTZ R33, -R33, -RZ ;  /* 0x800000ff21218221 */ /* 0x000fe20000010100 */
[----:B------:R-:W-:Y:S01]  /*5350*/  PRMT R88, R88, 0x7773, RZ ;  /* 0x0000777358587816 */ /* 0x000fe200000000ff */
[----:B------:R-:W-:Y:S01]  /*5360*/  IMAD.WIDE.U32 R108, R10, -0x2daee0ad, RZ ;  /* 0xd2511f530a6c7825 */ /* 0x000fe200078e00ff */
[----:B------:R-:W-:Y:S02]  /*5370*/  ISETP.GT.U32.AND P1, PT, R89, UR11, PT ;  /* 0x0000000b59007c0c */ /* 0x000fe4000bf24070 */
[----:B------:R-:W-:Y:S03]  /*5380*/  ISETP.GT.U32.AND P2, PT, R88, UR11, PT ;  /* 0x0000000b58007c0c */ /* 0x000fe6000bf44070 */
[----:B------:R-:W3:Y:S01]  /*5390*/  MUFU.EX2 R23, R69 ;  /* 0x0000004500177308 */ /* 0x000ee20000000800 */
[----:B------:R-:W-:Y:S01]  /*53a0*/  PRMT R85, R108, 0x7770, RZ ;  /* 0x000077706c557816 */ /* 0x000fe200000000ff */
[----:B-1----:R-:W-:Y:S01]  /*53b0*/  @!P6 FADD.FTZ R239, -R239, -RZ ;  /* 0x800000ffefefe221 */ /* 0x002fe20000010100 */
[----:B------:R-:W-:Y:S01]  /*53c0*/  LOP3.LUT R89, R14, 0xff, RZ, 0xc0, !PT ;  /* 0x000000ff0e597812 */ /* 0x000fe200078ec0ff */
[----:B------:R-:W-:Y:S01]  /*53d0*/  IMAD.WIDE.U32 R110, R75, -0x2daee0ad, RZ ;  /* 0xd2511f534b6e7825 */ /* 0x000fe200078e00ff */
[----:B------:R-:W-:Y:S02]  /*53e0*/  SHF.R.U32.HI R88, RZ, 0x18, R14 ;  /* 0x00000018ff587819 */ /* 0x000fe4000001160e */
[----:B------:R-:W-:Y:S03]  /*53f0*/  PRMT R80, R108, 0x7771, RZ ;  /* 0x000077716c507816 */ /* 0x000fe600000000ff */
[----:B------:R-:W1:Y:S01]  /*5400*/  MUFU.EX2 R249, R249 ;  /* 0x000000f900f97308 */ /* 0x000e620000000800 */
[----:B------:R-:W-:Y:S01]  /*5410*/  ISETP.GT.U32.AND P6, PT, R91, UR11, PT ;  /* 0x0000000b5b007c0c */ /* 0x000fe2000bfc4070 */
[----:B--2---:R-:W-:Y:S01]  /*5420*/  @P4 FADD.FTZ R242, -R242, -RZ ;  /* 0x800000fff2f24221 */ /* 0x004fe20000010100 */
[----:B------:R-:W-:Y:S01]  /*5430*/  ISETP.LE.U32.AND P4, PT, R89, UR11, PT ;  /* 0x0000000b59007c0c */ /* 0x000fe2000bf83070 */
[----:B------:R-:W-:Y:S01]  /*5440*/  @P2 FADD.FTZ R7, -R7, -RZ ;  /* 0x800000ff07072221 */ /* 0x000fe20000010100 */
[----:B------:R-:W-:Y:S01]  /*5450*/  ISETP.LE.U32.AND P0, PT, R88, UR11, PT ;  /* 0x0000000b58007c0c */ /* 0x000fe2000bf03070 */
[----:B------:R-:W-:Y:S01]  /*5460*/  IMAD.WIDE.U32 R100, R63, -0x326172a9, RZ ;  /* 0xcd9e8d573f647825 */ /* 0x000fe200078e00ff */
[C---:B------:R-:W-:Y:S03]  /*5470*/  PRMT R76, R108.reuse, 0x7773, RZ ;  /* 0x000077736c4c7816 */ /* 0x040fe600000000ff */
[----:B------:R-:W2:Y:S01]  /*5480*/  MUFU.EX2 R252, R252 ;  /* 0x000000fc00fc7308 */ /* 0x000ea20000000800 */
[----:B------:R-:W-:Y:S01]  /*5490*/  PRMT R77, R108, 0x7772, RZ ;  /* 0x000077726c4d7816 */ /* 0x000fe200000000ff */
[----:B---3--:R-:W-:Y:S01]  /*54a0*/  @!P5 FADD.FTZ R23, -R23, -RZ ;  /* 0x800000ff1717d221 */ /* 0x008fe20000010100 */
[----:B------:R-:W-:Y:S01]  /*54b0*/  ISETP.LE.U32.AND P5, PT, R85, UR11, PT ;  /* 0x0000000b55007c0c */ /* 0x000fe2000bfa3070 */
[--C-:B------:R-:W-:Y:S01]  /*54c0*/  FFMA.FTZ R69, R6, UR16, -R68.reuse ;  /* 0x0000001006457c23 */ /* 0x100fe20008010844 */
[----:B------:R-:W-:Y:S01]  /*54d0*/  PRMT R91, R100, 0x7770, RZ ;  /* 0x00007770645b7816 */ /* 0x000fe200000000ff */
[----:B------:R-:W-:Y:S01]  /*54e0*/  FFMA.FTZ R68, R38, UR16, -R68 ;  /* 0x0000001026447c23 */ /* 0x000fe20008010844 */
[C---:B------:R-:W-:Y:S03]  /*54f0*/  PRMT R89, R100.reuse, 0x7771, RZ ;  /* 0x0000777164597816 */ /* 0x040fe600000000ff */
[----:B------:R-:W-:Y:S01]  /*5500*/  MUFU.EX2 R38, R79 ;  /* 0x0000004f00267308 */ /* 0x000fe20000000800 */
[----:B------:R-:W-:Y:S01]  /*5510*/  PRMT R88, R100, 0x7772, RZ ;  /* 0x0000777264587816 */ /* 0x000fe200000000ff */
[----:B-1----:R-:W-:Y:S01]  /*5520*/  @!P3 FADD.FTZ R249, -R249, -RZ ;  /* 0x800000fff9f9b221 */ /* 0x002fe20000010100 */
[----:B------:R-:W-:Y:S02]  /*5530*/  ISETP.GT.U32.AND P3, PT, R80, UR11, PT ;  /* 0x0000000b50007c0c */ /* 0x000fe4000bf64070 */
[----:B------:R-:W-:Y:S02]  /*5540*/  ISETP.GT.U32.AND P2, PT, R89, UR11, PT ;  /* 0x0000000b59007c0c */ /* 0x000fe4000bf44070 */
[----:B------:R-:W-:Y:S03]  /*5550*/  LOP3.LUT R63, R104, UR35, R101, 0x96, !PT ;  /* 0x00000023683f7c12 */ /* 0x000fe6000f8e9665 */
[----:B------:R-:W-:Y:S01]  /*5560*/  MUFU.EX2 R50, R68 ;  /* 0x0000004400327308 */ /* 0x000fe20000000800 */
[----:B------:R-:W-:Y:S01]  /*5570*/  LOP3.LUT R75, R106, UR19, R111, 0x96, !PT ;  /* 0x000000136a4b7c12 */ /* 0x000fe2000f8e966f */
[----:B--2---:R-:W-:Y:S01]  /*5580*/  @P1 FADD.FTZ R252, -R252, -RZ ;  /* 0x800000fffcfc1221 */ /* 0x004fe20000010100 */
[----:B------:R-:W-:Y:S02]  /*5590*/  ISETP.LE.U32.AND P1, PT, R91, UR11, PT ;  /* 0x0000000b5b007c0c */ /* 0x000fe4000bf23070 */
[----:B------:R-:W-:Y:S01]  /*55a0*/  LOP3.LUT R10, R110, UR18, R109, 0x96, !PT ;  /* 0x000000126e0a7c12 */ /* 0x000fe2000f8e966d */
[----:B------:R-:W-:Y:S04]  /*55b0*/  @P3 FADD.FTZ R5, -R5, -RZ ;  /* 0x800000ff05053221 */ /* 0x000fe80000010100 */
[----:B------:R1:W-:Y:S01]  /*55c0*/  MUFU.EX2 R35, R72 ;  /* 0x0000004800237308 */ /* 0x0003e20000000800 */
[----:B------:R-:W-:Y:S05]  /*55d0*/  @P2 FADD.FTZ R66, -R66, -RZ ;  /* 0x800000ff42422221 */ /* 0x000fea0000010100 */
[----:B------:R-:W-:Y:S04]  /*55e0*/  @!P1 FADD.FTZ R39, -R39, -RZ ;  /* 0x800000ff27279221 */ /* 0x000fe80000010100 */
[----:B------:R2:W-:Y:S01]  /*55f0*/  MUFU.EX2 R67, R78 ;  /* 0x0000004e00437308 */ /* 0x0005e20000000800 */
[----:B------:R-:W-:Y:S09]  /*5600*/  F2FP.RELU.F16.F32.PACK_AB R47, R66, R39 ;  /* 0x00000027422f723e */ /* 0x000ff200000008ff */
[----:B------:R-:W3:Y:S01]  /*5610*/  MUFU.EX2 R247, R247 ;  /* 0x000000f700f77308 */ /* 0x000ee20000000800 */
[C---:B-1----:R-:W-:Y:S02]  /*5620*/  PRMT R72, R58.reuse, 0x7632, R72 ;  /* 0x000076323a487816 */ /* 0x042fe40000000048 */
[----:B------:R-:W-:Y:S02]  /*5630*/  LOP3.LUT R58, R58, 0xffff, RZ, 0xc0, !PT ;  /* 0x0000ffff3a3a7812 */ /* 0x000fe400078ec0ff */
[----:B------:R-:W-:Y:S02]  /*5640*/  LOP3.LUT R72, R72, 0xff, RZ, 0xc0, !PT ;  /* 0x000000ff48487812 */ /* 0x000fe400078ec0ff */
[----:B------:R-:W-:Y:S03]  /*5650*/  SHF.R.U32.HI R58, RZ, 0x8, R58 ;  /* 0x00000008ff3a7819 */ /* 0x000fe6000001163a */
[----:B------:R-:W1:Y:S01]  /*5660*/  MUFU.EX2 R248, R248 ;  /* 0x000000f800f87308 */ /* 0x000e620000000800 */
[----:B--2---:R-:W-:Y:S02]  /*5670*/  PRMT R78, R100, 0x7773, RZ ;  /* 0x00007773644e7816 */ /* 0x004fe400000000ff */
[----:B------:R-:W-:Y:S02]  /*5680*/  ISETP.LE.U32.AND P3, PT, R72, UR11, PT ;  /* 0x0000000b48007c0c */ /* 0x000fe4000bf63070 */
[----:B------:R-:W-:Y:S02]  /*5690*/  SHF.R.U32.HI R72, RZ, 0x18, R11 ;  /* 0x00000018ff487819 */ /* 0x000fe4000001160b */
[----:B------:R-:W-:Y:S03]  /*56a0*/  LOP3.LUT R58, R58, 0xffff, RZ, 0xc0, !PT ;  /* 0x0000ffff3a3a7812 */ /* 0x000fe600078ec0ff */
[----:B------:R-:W2:Y:S01]  /*56b0*/  MUFU.EX2 R251, R251 ;  /* 0x000000fb00fb7308 */ /* 0x000ea20000000800 */
[----:B------:R-:W-:Y:S01]  /*56c0*/  ISETP.LE.U32.AND P2, PT, R72, UR11, PT ;  /* 0x0000000b48007c0c */ /* 0x000fe2000bf43070 */
[----:B---3--:R-:W-:Y:S01]  /*56d0*/  @!P4 FADD.FTZ R247, -R247, -RZ ;  /* 0x800000fff7f7c221 */ /* 0x008fe20000010100 */
[----:B------:R-:W-:Y:S02]  /*56e0*/  ISETP.GT.U32.AND P4, PT, R88, UR11, PT ;  /* 0x0000000b58007c0c */ /* 0x000fe4000bf84070 */
[C---:B------:R-:W-:Y:S02]  /*56f0*/  PRMT R72, R14.reuse, 0x7632, R72 ;  /* 0x000076320e487816 */ /* 0x040fe40000000048 */
[----:B------:R-:W-:Y:S03]  /*5700*/  LOP3.LUT R14, R14, 0xffff, RZ, 0xc0, !PT ;  /* 0x0000ffff0e0e7812 */ /* 0x000fe600078ec0ff */
[----:B------:R3:W-:Y:S01]  /*5710*/  MUFU.EX2 R49, R99 ;  /* 0x0000006300317308 */ /* 0x0007e20000000800 */
[----:B------:R-:W-:Y:S01]  /*5720*/  LOP3.LUT R72, R72, 0xff, RZ, 0xc0, !PT ;  /* 0x000000ff48487812 */ /* 0x000fe200078ec0ff */
[----:B-1----:R-:W-:Y:S01]  /*5730*/  @!P0 FADD.FTZ R248, -R248, -RZ ;  /* 0x800000fff8f88221 */ /* 0x002fe20000010100 */
[----:B------:R-:W-:Y:S01]  /*5740*/  ISETP.GT.U32.AND P0, PT, R78, UR11, PT ;  /* 0x0000000b4e007c0c */ /* 0x000fe2000bf04070 */
[----:B------:R-:W-:Y:S01]  /*5750*/  @!P3 FADD.FTZ R61, -R61, -RZ ;  /* 0x800000ff3d3db221 */ /* 0x000fe20000010100 */
[----:B------:R-:W-:Y:S01]  /*5760*/  SHF.R.U32.HI R14, RZ, 0x8, R14 ;  /* 0x00000008ff0e7819 */ /* 0x000fe2000001160e */
[----:B------:R-:W-:Y:S01]  /*5770*/  @!P2 FADD.FTZ R45, -R45, -RZ ;  /* 0x800000ff2d2da221 */ /* 0x000fe20000010100 */
[----:B------:R-:W-:Y:S03]  /*5780*/  ISETP.LE.U32.AND P2, PT, R72, UR11, PT ;  /* 0x0000000b48007c0c */ /* 0x000fe6000bf43070 */
[----:B------:R1:W-:Y:S01]  /*5790*/  MUFU.EX2 R54, R82 ;  /* 0x0000005200367308 */ /* 0x0003e20000000800 */
[----:B------:R-:W-:Y:S01]  /*57a0*/  LOP3.LUT R14, R14, 0xffff, RZ, 0xc0, !PT ;  /* 0x0000ffff0e0e7812 */ /* 0x000fe200078ec0ff */
[----:B--2---:R-:W-:Y:S01]  /*57b0*/  @!P5 FADD.FTZ R251, -R251, -RZ ;  /* 0x800000fffbfbd221 */ /* 0x004fe20000010100 */
[----:B------:R-:W-:Y:S01]  /*57c0*/  ISETP.GT.U32.AND P5, PT, R76, UR11, PT ;  /* 0x0000000b4c007c0c */ /* 0x000fe2000bfa4070 */
[----:B------:R-:W-:Y:S01]  /*57d0*/  @P4 FADD.FTZ R55, -R55, -RZ ;  /* 0x800000ff37374221 */ /* 0x000fe20000010100 */
[----:B------:R-:W-:Y:S02]  /*57e0*/  LOP3.LUT R76, R11, 0xff, RZ, 0xc0, !PT ;  /* 0x000000ff0b4c7812 */ /* 0x000fe400078ec0ff */
[----:B------:R-:W-:Y:S03]  /*57f0*/  F2FP.RELU.F16.F32.PACK_AB R79, R23, R61 ;  /* 0x0000003d174f723e */ /* 0x000fe600000008ff */
[----:B------:R-:W2:Y:S01]  /*5800*/  MUFU.EX2 R250, R250 ;  /* 0x000000fa00fa7308 */ /* 0x000ea20000000800 */
[----:B------:R-:W-:Y:S01]  /*5810*/  ISETP.LE.U32.AND P1, PT, R76, UR11, PT ;  /* 0x0000000b4c007c0c */ /* 0x000fe2000bf23070 */
[----:B---3--:R-:W-:Y:S04]  /*5820*/  IMAD.WIDE.U32 R98, R59, -0x326172a9, RZ ;  /* 0xcd9e8d573b627825 */ /* 0x008fe800078e00ff */
[----:B------:R-:W-:Y:S01]  /*5830*/  @P0 FADD.FTZ R65, -R65, -RZ ;  /* 0x800000ff41410221 */ /* 0x000fe20000010100 */
[----:B------:R-:W-:Y:S01]  /*5840*/  @!P2 FADD.FTZ R13, -R13, -RZ ;  /* 0x800000ff0d0da221 */ /* 0x000fe20000010100 */
[C---:B------:R-:W-:Y:S02]  /*5850*/  PRMT R93, R98.reuse, 0x7770, RZ ;  /* 0x00007770625d7816 */ /* 0x040fe400000000ff */
[----:B------:R3:W-:Y:S01]  /*5860*/  MUFU.EX2 R36, R69 ;  /* 0x0000004500247308 */ /* 0x0007e20000000800 */
[C---:B------:R-:W-:Y:S02]  /*5870*/  PRMT R85, R98.reuse, 0x7771, RZ ;  /* 0x0000777162557816 */ /* 0x040fe400000000ff */
[C---:B-1----:R-:W-:Y:S02]  /*5880*/  PRMT R82, R98.reuse, 0x7772, RZ ;  /* 0x0000777262527816 */ /* 0x042fe400000000ff */
[----:B------:R-:W-:Y:S01]  /*5890*/  ISETP.LE.U32.AND P4, PT, R93, UR11, PT ;  /* 0x0000000b5d007c0c */ /* 0x000fe2000bf83070 */
[----:B------:R-:W-:Y:S01]  /*58a0*/  @!P1 FADD.FTZ R53, -R53, -RZ ;  /* 0x800000ff35359221 */ /* 0x000fe20000010100 */
[----:B------:R-:W-:Y:S03]  /*58b0*/  ISETP.GT.U32.AND P0, PT, R85, UR11, PT ;  /* 0x0000000b55007c0c */ /* 0x000fe6000bf04070 */
[----:B------:R-:W1:Y:S01]  /*58c0*/  MUFU.EX2 R30, R87 ;  /* 0x00000057001e7308 */ /* 0x000e620000000800 */
[----:B------:R-:W-:Y:S01]  /*58d0*/  PRMT R80, R98, 0x7773, RZ ;  /* 0x0000777362507816 */ /* 0x000fe200000000ff */
[----:B--2---:R-:W-:Y:S01]  /*58e0*/  @P6 FADD.FTZ R250, -R250, -RZ ;  /* 0x800000fffafa6221 */ /* 0x004fe20000010100 */
[----:B------:R-:W-:Y:S02]  /*58f0*/  ISETP.GT.U32.AND P3, PT, R82, UR11, PT ;  /* 0x0000000b52007c0c */ /* 0x000fe4000bf64070 */
[----:B------:R-:W-:Y:S02]  /*5900*/  ISETP.GT.U32.AND P1, PT, R80, UR11, PT ;  /* 0x0000000b50007c0c */ /* 0x000fe4000bf24070 */
[----:B------:R-:W-:Y:S01]  /*5910*/  ISETP.GT.U32.AND P6, PT, R77, UR11, PT ;  /* 0x0000000b4d007c0c */ /* 0x000fe2000bfc4070 */
[----:B------:R-:W-:Y:S01]  /*5920*/  IMAD.WIDE.U32 R76, R74, -0x326172a9, RZ ;  /* 0xcd9e8d574a4c7825 */ /* 0x000fe200078e00ff */
[----:B------:R-:W-:Y:S01]  /*5930*/  SHF.R.U32.HI R82, RZ, 0x18, R63 ;  /* 0x00000018ff527819 */ /* 0x000fe2000001163f */
[----:B------:R2:W4:Y:S01]  /*5940*/  MUFU.EX2 R25, R86 ;  /* 0x0000005600197308 */ /* 0x0005220000000800 */
[----:B------:R-:W-:Y:S01]  /*5950*/  LOP3.LUT R85, R63, 0xff, RZ, 0xc0, !PT ;  /* 0x000000ff3f557812 */ /* 0x000fe200078ec0ff */
[----:B------:R-:W-:Y:S01]  /*5960*/  @!P4 FADD.FTZ R19, -R19, -RZ ;  /* 0x800000ff1313c221 */ /* 0x000fe20000010100 */
[----:B------:R-:W-:Y:S01]  /*5970*/  PRMT R80, R76, 0x7770, RZ ;  /* 0x000077704c507816 */ /* 0x000fe200000000ff */
[----:B------:R-:W-:Y:S01]  /*5980*/  @P0 FADD.FTZ R18, -R18, -RZ ;  /* 0x800000ff12120221 */ /* 0x000fe20000010100 */
[----:B------:R-:W-:Y:S01]  /*5990*/  ISETP.LE.U32.AND P4, PT, R82, UR11, PT ;  /* 0x0000000b52007c0c */ /* 0x000fe2000bf83070 */
[----:B------:R-:W-:Y:S01]  /*59a0*/  @P3 FADD.FTZ R17, -R17, -RZ ;  /* 0x800000ff11113221 */ /* 0x000fe20000010100 */
[----:B------:R-:W-:Y:S01]  /*59b0*/  ISETP.LE.U32.AND P0, PT, R85, UR11, PT ;  /* 0x0000000b55007c0c */ /* 0x000fe2000bf03070 */
[----:B------:R-:W-:Y:S01]  /*59c0*/  @P1 FADD.FTZ R8, -R8, -RZ ;  /* 0x800000ff08081221 */ /* 0x000fe20000010100 */
[----:B------:R-:W-:Y:S01]  /*59d0*/  PRMT R78, R76, 0x7771, RZ ;  /* 0x000077714c4e7816 */ /* 0x000fe200000000ff */
[----:B------:R1:W-:Y:S01]  /*59e0*/  MUFU.EX2 R4, R46 ;  /* 0x0000002e00047308 */ /* 0x0003e20000000800 */
[----:B------:R-:W-:Y:S02]  /*59f0*/  ISETP.LE.U32.AND P3, PT, R80, UR11, PT ;  /* 0x0000000b50007c0c */ /* 0x000fe4000bf63070 */
[----:B------:R-:W-:Y:S02]  /*5a00*/  ISETP.GT.U32.AND P1, PT, R78, UR11, PT ;  /* 0x0000000b4e007c0c */ /* 0x000fe4000bf24070 */
[----:B------:R-:W-:Y:S02]  /*5a10*/  LOP3.LUT R90, R90, UR35, R77, 0x96, !PT ;  /* 0x000000235a5a7c12 */ /* 0x000fe4000f8e964d */
[----:B------:R-:W-:Y:S01]  /*5a20*/  PRMT R77, R76, 0x7772, RZ ;  /* 0x000077724c4d7816 */ /* 0x000fe200000000ff */
[----:B------:R-:W-:Y:S01]  /*5a30*/  @!P4 FADD.FTZ R32, -R32, -RZ ;  /* 0x800000ff2020c221 */ /* 0x000fe20000010100 */
[----:B---3--:R-:W-:Y:S01]  /*5a40*/  PRMT R69, R11, 0x7632, R69 ;  /* 0x000076320b457816 */ /* 0x008fe20000000045 */
[----:B------:R-:W-:Y:S01]  /*5a50*/  @!P0 FADD.FTZ R62, -R62, -RZ ;  /* 0x800000ff3e3e8221 */ /* 0x000fe20000010100 */
[----:B------:R-:W-:Y:S01]  /*5a60*/  PRMT R74, R76, 0x7773, RZ ;  /* 0x000077734c4a7816 */ /* 0x000fe200000000ff */
[----:B------:R3:W-:Y:S01]  /*5a70*/  MUFU.EX2 R6, R73 ;  /* 0x0000004900067308 */ /* 0x0007e20000000800 */
[----:B------:R-:W-:Y:S01]  /*5a80*/  LOP3.LUT R59, R102, UR35, R99, 0x96, !PT ;  /* 0x00000023663b7c12 */ /* 0x000fe2000f8e9663 */
[----:B------:R-:W-:Y:S01]  /*5a90*/  @!P3 FADD.FTZ R60, -R60, -RZ ;  /* 0x800000ff3c3cb221 */ /* 0x000fe20000010100 */
[----:B------:R-:W-:Y:S01]  /*5aa0*/  ISETP.GT.U32.AND P2, PT, R77, UR11, PT ;  /* 0x0000000b4d007c0c */ /* 0x000fe2000bf44070 */
[----:B------:R-:W-:Y:S01]  /*5ab0*/  @P1 FADD.FTZ R44, -R44, -RZ ;  /* 0x800000ff2c2c1221 */ /* 0x000fe20000010100 */
[----:B------:R-:W-:Y:S01]  /*5ac0*/  LOP3.LUT R69, R69, 0xff, RZ, 0xc0, !PT ;  /* 0x000000ff45457812 */ /* 0x000fe200078ec0ff */
[----:B--2---:R-:W-:Y:S01]  /*5ad0*/  IMAD.WIDE.U32 R86, R75, -0x326172a9, RZ ;  /* 0xcd9e8d574b567825 */ /* 0x004fe200078e00ff */
[----:B------:R-:W-:Y:S03]  /*5ae0*/  ISETP.GT.U32.AND P4, PT, R74, UR11, PT ;  /* 0x0000000b4a007c0c */ /* 0x000fe6000bf84070 */
[----:B------:R-:W2:Y:S01]  /*5af0*/  MUFU.EX2 R22, R96 ;  /* 0x0000006000167308 */ /* 0x000ea20000000800 */
[----:B------:R-:W-:Y:S02]  /*5b00*/  ISETP.LE.U32.AND P0, PT, R58, UR11, PT ;  /* 0x0000000b3a007c0c */ /* 0x000fe4000bf03070 */
[----:B------:R-:W-:Y:S02]  /*5b10*/  LOP3.LUT R58, R59, 0xff, RZ, 0xc0, !PT ;  /* 0x000000ff3b3a7812 */ /* 0x000fe400078ec0ff */
[----:B------:R-:W-:Y:S02]  /*5b20*/  ISETP.LE.U32.AND P3, PT, R69, UR11, PT ;  /* 0x0000000b45007c0c */ /* 0x000fe4000bf63070 */
[----:B------:R-:W-:Y:S01]  /*5b30*/  ISETP.LE.U32.AND P1, PT, R58, UR11, PT ;  /* 0x0000000b3a007c0c */ /* 0x000fe2000bf23070 */
[----:B------:R-:W-:Y:S01]  /*5b40*/  @P2 FADD.FTZ R24, -R24, -RZ ;  /* 0x800000ff18182221 */ /* 0x000fe20000010100 */
[----:B-1----:R-:W-:Y:S01]  /*5b50*/  SHF.R.U32.HI R46, RZ, 0x18, R59 ;  /* 0x00000018ff2e7819 */ /* 0x002fe2000001163b */
[----:B------:R-:W1:Y:S01]  /*5b60*/  MUFU.EX2 R21, R95 ;  /* 0x0000005f00157308 */ /* 0x000e620000000800 */
[----:B------:R-:W-:Y:S01]  /*5b70*/  PRMT R76, R86, 0x7770, RZ ;  /* 0x00007770564c7816 */ /* 0x000fe200000000ff */
[----:B------:R-:W-:Y:S01]  /*5b80*/  @P4 FADD.FTZ R12, -R12, -RZ ;  /* 0x800000ff0c0c4221 */ /* 0x000fe20000010100 */
[----:B------:R-:W-:Y:S01]  /*5b90*/  ISETP.LE.U32.AND P2, PT, R46, UR11, PT ;  /* 0x0000000b2e007c0c */ /* 0x000fe2000bf43070 */
[----:B------:R-:W-:Y:S01]  /*5ba0*/  @!P0 FADD.FTZ R67, -R67, -RZ ;  /* 0x800000ff43438221 */ /* 0x000fe20000010100 */
[----:B------:R-:W-:Y:S02]  /*5bb0*/  PRMT R75, R86, 0x7771, RZ ;  /* 0x00007771564b7816 */ /* 0x000fe400000000ff */
[----:B------:R-:W-:Y:S01]  /*5bc0*/  ISETP.LE.U32.AND P4, PT, R76, UR11, PT ;  /* 0x0000000b4c007c0c */ /* 0x000fe2000bf83070 */
[----:B------:R-:W-:Y:S01]  /*5bd0*/  @!P3 FADD.FTZ R49, -R49, -RZ ;  /* 0x800000ff3131b221 */ /* 0x000fe20000010100 */
[----:B---3--:R-:W-:Y:S01]  /*5be0*/  PRMT R73, R86, 0x7772, RZ ;  /* 0x0000777256497816 */ /* 0x008fe200000000ff */
[----:B------:R-:W-:Y:S01]  /*5bf0*/  @!P1 FADD.FTZ R54, -R54, -RZ ;  /* 0x800000ff36369221 */ /* 0x000fe20000010100 */
[----:B------:R-:W-:Y:S01]  /*5c00*/  ISETP.GT.U32.AND P3, PT, R75, UR11, PT ;  /* 0x0000000b4b007c0c */ /* 0x000fe2000bf64070 */
[----:B------:R-:W3:Y:S01]  /*5c10*/  MUFU.EX2 R28, R83 ;  /* 0x00000053001c7308 */ /* 0x000ee20000000800 */
[----:B------:R-:W-:Y:S02]  /*5c20*/  LOP3.LUT R46, R10, 0xff, RZ, 0xc0, !PT ;  /* 0x000000ff0a2e7812 */ /* 0x000fe400078ec0ff */
[----:B------:R-:W-:Y:S01]  /*5c30*/  ISETP.GT.U32.AND P1, PT, R73, UR11, PT ;  /* 0x0000000b49007c0c */ /* 0x000fe2000bf24070 */
[----:B------:R-:W-:Y:S01]  /*5c40*/  @!P2 FADD.FTZ R35, -R35, -RZ ;  /* 0x800000ff2323a221 */ /* 0x000fe20000010100 */
[----:B------:R-:W-:Y:S02]  /*5c50*/  PRMT R72, R86, 0x7773, RZ ;  /* 0x0000777356487816 */ /* 0x000fe400000000ff */
[----:B------:R-:W-:Y:S01]  /*5c60*/  ISETP.LE.U32.AND P0, PT, R46, UR11, PT ;  /* 0x0000000b2e007c0c */ /* 0x000fe2000bf03070 */
[----:B------:R-:W-:Y:S01]  /*5c70*/  @!P4 FADD.FTZ R30, -R30, -RZ ;  /* 0x800000ff1e1ec221 */ /* 0x000fe20000010100 */
[----:B------:R-:W-:Y:S01]  /*5c80*/  PRMT R46, R63, 0x7632, R46 ;  /* 0x000076323f2e7816 */ /* 0x000fe2000000002e */
[----:B------:R-:W3:Y:S01]  /*5c90*/  MUFU.EX2 R29, R92 ;  /* 0x0000005c001d7308 */ /* 0x000ee20000000800 */
[----:B------:R-:W-:Y:S01]  /*5ca0*/  ISETP.GT.U32.AND P2, PT, R72, UR11, PT ;  /* 0x0000000b48007c0c */ /* 0x000fe2000bf44070 */
[----:B----4-:R-:W-:Y:S01]  /*5cb0*/  @P3 FADD.FTZ R25, -R25, -RZ ;  /* 0x800000ff19193221 */ /* 0x010fe20000010100 */
[----:B------:R-:W-:Y:S02]  /*5cc0*/  LOP3.LUT R46, R46, 0xff, RZ, 0xc0, !PT ;  /* 0x000000ff2e2e7812 */ /* 0x000fe400078ec0ff */
[----:B------:R-:W-:Y:S01]  /*5cd0*/  ISETP.LE.U32.AND P4, PT, R14, UR11, PT ;  /* 0x0000000b0e007c0c */ /* 0x000fe2000bf83070 */
[----:B--2---:R-:W-:Y:S01]  /*5ce0*/  @P1 FADD.FTZ R22, -R22, -RZ ;  /* 0x800000ff16161221 */ /* 0x004fe20000010100 */
[----:B------:R-:W-:Y:S03]  /*5cf0*/  LOP3.LUT R14, R90, 0xff, RZ, 0xc0, !PT ;  /* 0x000000ff5a0e7812 */ /* 0x000fe600078ec0ff */
[----:B------:R2:W-:Y:S01]  /*5d00*/  MUFU.EX2 R34, R43 ;  /* 0x0000002b00227308 */ /* 0x0005e20000000800 */
[----:B------:R-:W-:Y:S02]  /*5d10*/  LOP3.LUT R11, R11, 0xffff, RZ, 0xc0, !PT ;  /* 0x0000ffff0b0b7812 */ /* 0x000fe400078ec0ff */
[----:B------:R-:W-:Y:S02]  /*5d20*/  ISETP.LE.U32.AND P3, PT, R46, UR11, PT ;  /* 0x0000000b2e007c0c */ /* 0x000fe4000bf63070 */
[----:B------:R-:W-:Y:S01]  /*5d30*/  ISETP.LE.U32.AND P1, PT, R14, UR11, PT ;  /* 0x0000000b0e007c0c */ /* 0x000fe2000bf23070 */
[----:B-1----:R-:W-:Y:S01]  /*5d40*/  @P2 FADD.FTZ R21, -R21, -RZ ;  /* 0x800000ff15152221 */ /* 0x002fe20000010100 */
[----:B------:R-:W-:Y:S03]  /*5d50*/  SHF.R.U32.HI R11, RZ, 0x8, R11 ;  /* 0x00000008ff0b7819 */ /* 0x000fe6000001160b */
[----:B------:R-:W-:Y:S01]  /*5d60*/  MUFU.EX2 R46, R71 ;  /* 0x00000047002e7308 */ /* 0x000fe20000000800 */
[----:B------:R-:W-:Y:S01]  /*5d70*/  SHF.R.U32.HI R14, RZ, 0x18, R90 ;  /* 0x00000018ff0e7819 */ /* 0x000fe2000001165a */
[----:B------:R-:W-:Y:S01]  /*5d80*/  @!P4 FADD.FTZ R6, -R6, -RZ ;  /* 0x800000ff0606c221 */ /* 0x000fe20000010100 */
[----:B------:R-:W-:Y:S02]  /*5d90*/  PRMT R58, R59, 0x7632, R58 ;  /* 0x000076323b3a7816 */ /* 0x000fe4000000003a */
[----:B------:R-:W-:Y:S02]  /*5da0*/  LOP3.LUT R11, R11, 0xffff, RZ, 0xc0, !PT ;  /* 0x0000ffff0b0b7812 */ /* 0x000fe400078ec0ff */
[----:B------:R-:W-:Y:S01]  /*5db0*/  LOP3.LUT R84, R84, UR35, R87, 0x96, !PT ;  /* 0x0000002354547c12 */ /* 0x000fe2000f8e9657 */
[----:B------:R-:W-:Y:S01]  /*5dc0*/  @!P3 FADD.FTZ R36, -R36, -RZ ;  /* 0x800000ff2424b221 */ /* 0x000fe20000010100 */
[----:B------:R-:W-:Y:S01]  /*5dd0*/  ISETP.LE.U32.AND P2, PT, R14, UR11, PT ;  /* 0x0000000b0e007c0c */ /* 0x000fe2000bf43070 */
[----:B---3--:R-:W-:Y:S01]  /*5de0*/  @!P1 FADD.FTZ R28, -R28, -RZ ;  /* 0x800000ff1c1c9221 */ /* 0x008fe20000010100 */
[----:B------:R-:W-:Y:S01]  /*5df0*/  LOP3.LUT R58, R58, 0xff, RZ, 0xc0, !PT ;  /* 0x000000ff3a3a7812 */ /* 0x000fe200078ec0ff */
[----:B--2---:R-:W-:Y:S01]  /*5e00*/  IMAD.MOV.U32 R43, RZ, RZ, 0x10 ;  /* 0x00000010ff2b7424 */ /* 0x004fe200078e00ff */
[----:B------:R-:W-:Y:S01]  /*5e10*/  ISETP.LE.U32.AND P4, PT, R11, UR11, PT ;  /* 0x0000000b0b007c0c */ /* 0x000fe2000bf83070 */
[----:B------:R-:W-:Y:S01]  /*5e20*/  MUFU.EX2 R26, R26 ;  /* 0x0000001a001a7308 */ /* 0x000fe20000000800 */
[----:B------:R-:W-:Y:S02]  /*5e30*/  LOP3.LUT R11, R84, 0xff, RZ, 0xc0, !PT ;  /* 0x000000ff540b7812 */ /* 0x000fe400078ec0ff */
[----:B------:R-:W-:Y:S02]  /*5e40*/  ISETP.LE.U32.AND P3, PT, R58, UR11, PT ;  /* 0x0000000b3a007c0c */ /* 0x000fe4000bf63070 */
[----:B------:R-:W-:Y:S02]  /*5e50*/  ISETP.LE.U32.AND P1, PT, R11, UR11, PT ;  /* 0x0000000b0b007c0c */ /* 0x000fe4000bf23070 */
[----:B------:R-:W-:Y:S01]  /*5e60*/  LOP3.LUT R59, R59, 0xffff, RZ, 0xc0, !PT ;  /* 0x0000ffff3b3b7812 */ /* 0x000fe200078ec0ff */
[----:B------:R-:W-:Y:S01]  /*5e70*/  @!P2 FADD.FTZ R4, -R4, -RZ ;  /* 0x800000ff0404a221 */ /* 0x000fe20000010100 */
[----:B------:R-:W-:Y:S01]  /*5e80*/  SHF.R.U32.HI R14, RZ, 0x18, R84 ;  /* 0x00000018ff0e7819 */ /* 0x000fe20000011654 */
[----:B------:R-:W-:Y:S01]  /*5e90*/  MUFU.EX2 R27, R27 ;  /* 0x0000001b001b7308 */ /* 0x000fe20000000800 */
[----:B------:R-:W-:Y:S01]  /*5ea0*/  PRMT R11, R90, 0x7632, R11 ;  /* 0x000076325a0b7816 */ /* 0x000fe2000000000b */
[----:B------:R-:W-:Y:S01]  /*5eb0*/  @!P4 FADD.FTZ R51, -R51, -RZ ;  /* 0x800000ff3333c221 */ /* 0x000fe20000010100 */
[----:B------:R-:W-:Y:S02]  /*5ec0*/  SHF.R.U32.HI R59, RZ, 0x8, R59 ;  /* 0x00000008ff3b7819 */ /* 0x000fe4000001163b */
[----:B------:R-:W-:Y:S01]  /*5ed0*/  ISETP.LE.U32.AND P2, PT, R14, UR11, PT ;  /* 0x0000000b0e007c0c */ /* 0x000fe2000bf43070 */
[----:B------:R-:W-:Y:S01]  /*5ee0*/  @!P3 FADD.FTZ R50, -R50, -RZ ;  /* 0x800000ff3232b221 */ /* 0x000fe20000010100 */
[----:B------:R-:W-:Y:S01]  /*5ef0*/  LOP3.LUT R11, R11, 0xff, RZ, 0xc0, !PT ;  /* 0x000000ff0b0b7812 */ /* 0x000fe200078ec0ff */
[----:B------:R-:W-:Y:S01]  /*5f00*/  @!P1 FADD.FTZ R38, -R38, -RZ ;  /* 0x800000ff26269221 */ /* 0x000fe20000010100 */
[----:B------:R-:W-:Y:S01]  /*5f10*/  LOP3.LUT R59, R59, 0xffff, RZ, 0xc0, !PT ;  /* 0x0000ffff3b3b7812 */ /* 0x000fe200078ec0ff */
[----:B------:R-:W1:Y:S01]  /*5f20*/  MUFU.EX2 R15, R15 ;  /* 0x0000000f000f7308 */ /* 0x000e620000000800 */
[----:B------:R-:W-:Y:S02]  /*5f30*/  ISETP.LE.U32.AND P3, PT, R11, UR11, PT ;  /* 0x0000000b0b007c0c */ /* 0x000fe4000bf63070 */
[----:B------:R-:W-:Y:S02]  /*5f40*/  PRMT R11, R84, 0x7632, R11 ;  /* 0x00007632540b7816 */ /* 0x000fe4000000000b */
[----:B------:R-:W-:Y:S02]  /*5f50*/  ISETP.LE.U32.AND P1, PT, R59, UR11, PT ;  /* 0x0000000b3b007c0c */ /* 0x000fe4000bf23070 */
[----:B------:R-:W-:Y:S01]  /*5f60*/  LOP3.LUT R11, R11, 0xff, RZ, 0xc0, !PT ;  /* 0x000000ff0b0b7812 */ /* 0x000fe200078ec0ff */
[----:B------:R-:W-:Y:S01]  /*5f70*/  @!P2 FADD.FTZ R29, -R29, -RZ ;  /* 0x800000ff1d1da221 */ /* 0x000fe20000010100 */
[----:B------:R-:W-:Y:S02]  /*5f80*/  PRMT R14, R10, 0x7632, R14 ;  /* 0x000076320a0e7816 */ /* 0x000fe4000000000e */
[----:B------:R-:W-:Y:S02]  /*5f90*/  ISETP.LE.U32.AND P2, PT, R11, UR11, PT ;  /* 0x0000000b0b007c0c */ /* 0x000fe4000bf43070 */
[----:B------:R-:W-:Y:S01]  /*5fa0*/  SHF.R.U32.HI R11, RZ, 0x18, R10 ;  /* 0x00000018ff0b7819 */ /* 0x000fe2000001160a */
[----:B------:R-:W-:Y:S01]  /*5fb0*/  @!P3 FADD.FTZ R16, -R16, -RZ ;  /* 0x800000ff1010b221 */ /* 0x000fe20000010100 */
[----:B------:R-:W-:Y:S02]  /*5fc0*/  LOP3.LUT R10, R10, 0xffff, RZ, 0xc0, !PT ;  /* 0x0000ffff0a0a7812 */ /* 0x000fe400078ec0ff */
[----:B------:R-:W-:Y:S01]  /*5fd0*/  LOP3.LUT R63, R63, 0xffff, RZ, 0xc0, !PT ;  /* 0x0000ffff3f3f7812 */ /* 0x000fe200078ec0ff */
[----:B------:R-:W-:Y:S01]  /*5fe0*/  @!P1 FADD.FTZ R37, -R37, -RZ ;  /* 0x800000ff25259221 */ /* 0x000fe20000010100 */
[----:B------:R-:W-:Y:S01]  /*5ff0*/  LOP3.LUT P1, RZ, R197, 0x4, RZ, 0xc0, !PT ;  /* 0x00000004c5ff7812 */ /* 0x000fe2000782c0ff */
[----:B-1----:R-:W-:Y:S01]  /*6000*/  @P6 FADD.FTZ R15, -R15, -RZ ;  /* 0x800000ff0f0f6221 */ /* 0x002fe20000010100 */
[----:B------:R-:W-:Y:S02]  /*6010*/  SHF.R.U32.HI R63, RZ, 0x8, R63 ;  /* 0x00000008ff3f7819 */ /* 0x000fe4000001163f */
[----:B------:R-:W-:Y:S01]  /*6020*/  SEL R43, R43, 0xfffffff0, !P1 ;  /* 0xfffffff02b2b7807 */ /* 0x000fe20004800000 */
[----:B------:R-:W-:Y:S01]  /*6030*/  @!P2 FADD.FTZ R34, -R34, -RZ ;  /* 0x800000ff2222a221 */ /* 0x000fe20000010100 */
[----:B------:R-:W-:Y:S02]  /*6040*/  ISETP.LE.U32.AND P2, PT, R11, UR11, PT ;  /* 0x0000000b0b007c0c */ /* 0x000fe4000bf43070 */
[----:B------:R-:W-:Y:S01]  /*6050*/  SHF.R.U32.HI R11, RZ, 0x8, R10 ;  /* 0x00000008ff0b7819 */ /* 0x000fe2000001160a */
[--C-:B------:R-:W-:Y:S01]  /*6060*/  IMAD.IADD R10, R222, 0x1, R43.reuse ;  /* 0x00000001de0a7824 */ /* 0x100fe200078e022b */
[----:B------:R-:W-:Y:S01]  /*6070*/  LOP3.LUT R63, R63, 0xffff, RZ, 0xc0, !PT ;  /* 0x0000ffff3f3f7812 */ /* 0x000fe200078ec0ff */
[--C-:B------:R-:W-:Y:S01]  /*6080*/  IMAD.IADD R76, R203, 0x1, R43.reuse ;  /* 0x00000001cb4c7824 */ /* 0x100fe200078e022b */
[----:B------:R-:W-:Y:S02]  /*6090*/  LOP3.LUT R90, R90, 0xffff, RZ, 0xc0, !PT ;  /* 0x0000ffff5a5a7812 */ /* 0x000fe400078ec0ff */
[----:B------:R-:W-:Y:S02]  /*60a0*/  ISETP.LE.U32.AND P4, PT, R63, UR11, PT ;  /* 0x0000000b3f007c0c */ /* 0x000fe4000bf83070 */
[----:B------:R-:W-:Y:S01]  /*60b0*/  SHF.R.U32.HI R90, RZ, 0x8, R90 ;  /* 0x00000008ff5a7819 */ /* 0x000fe2000001165a */
[----:B------:R-:W1:Y:S01]  /*60c0*/  MUFU.EX2 R63, R56 ;  /* 0x00000038003f7308 */ /* 0x000e620000000800 */
[----:B------:R-:W-:Y:S01]  /*60d0*/  F2FP.RELU.F16.F32.PACK_AB R75, R32, R36 ;  /* 0x00000024204b723e */ /* 0x000fe200000008ff */
[----:B------:R-:W-:Y:S01]  /*60e0*/  @!P2 FADD.FTZ R26, -R26, -RZ ;  /* 0x800000ff1a1aa221 */ /* 0x000fe20000010100 */
[----:B------:R-:W-:Y:S02]  /*60f0*/  FSETP.GE.FTZ.AND P2, PT, R62, RZ, PT ;  /* 0x000000ff3e00720b */ /* 0x000fe40003f56000 */
[----:B------:R-:W-:Y:S01]  /*6100*/  LOP3.LUT R90, R90, 0xffff, RZ, 0xc0, !PT ;  /* 0x0000ffff5a5a7812 */ /* 0x000fe200078ec0ff */
[----:B------:R2:W-:Y:S01]  /*6110*/  STS [R222+0x10400], R75 ;  /* 0x0104004bde007388 */ /* 0x0005e20000000800 */
[----:B------:R-:W-:Y:S02]  /*6120*/  F2FP.RELU.F16.F32.PACK_AB R69, R65, R55 ;  /* 0x000000374145723e */ /* 0x000fe400000008ff */
[----:B------:R-:W-:Y:S01]  /*6130*/  F2FP.RELU.F16.F32.PACK_AB R71, R4, R16 ;  /* 0x000000100447723e */ /* 0x000fe200000008ff */
[----:B------:R-:W-:Y:S01]  /*6140*/  @!P4 FADD.FTZ R46, -R46, -RZ ;  /* 0x800000ff2e2ec221 */ /* 0x000fe20000010100 */
[----:B------:R-:W-:Y:S02]  /*6150*/  ISETP.LE.U32.AND P4, PT, R90, UR11, PT ;  /* 0x0000000b5a007c0c */ /* 0x000fe4000bf83070 */
[----:B------:R-:W-:Y:S02]  /*6160*/  LOP3.LUT R84, R84, 0xffff, RZ, 0xc0, !PT ;  /* 0x0000ffff54547812 */ /* 0x000fe400078ec0ff */
[----:B------:R-:W-:Y:S02]  /*6170*/  F2FP.RELU.F16.F32.PACK_AB R77, R46, R62 ;  /* 0x0000003e2e4d723e */ /* 0x000fe400000008ff */
[----:B------:R-:W-:Y:S01]  /*6180*/  F2FP.RELU.F16.F32.PACK_AB R41, R12, R24 ;  /* 0x000000180c29723e */ /* 0x000fe200000008ff */
[----:B-1----:R-:W-:Y:S01]  /*6190*/  @!P0 FADD.FTZ R63, -R63, -RZ ;  /* 0x800000ff3f3f8221 */ /* 0x002fe20000010100 */
[----:B------:R-:W-:Y:S01]  /*61a0*/  FSETP.GE.FTZ.AND P0, PT, R46, RZ, PT ;  /* 0x000000ff2e00720b */ /* 0x000fe20003f16000 */
[----:B------:R1:W-:Y:S01]  /*61b0*/  STS [R222+0x10000], R77 ;  /* 0x0100004dde007388 */ /* 0x0003e20000000800 */
[----:B------:R-:W-:Y:S02]  /*61c0*/  SHF.R.U32.HI R84, RZ, 0x8, R84 ;  /* 0x00000008ff547819 */ /* 0x000fe40000011654 */
[----:B------:R-:W-:Y:S01]  /*61d0*/  F2FP.RELU.F16.F32.PACK_AB R59, R44, R60 ;  /* 0x0000003c2c3b723e */ /* 0x000fe200000008ff */
[----:B------:R-:W-:Y:S01]  /*61e0*/  @!P4 FADD.FTZ R20, -R20, -RZ ;  /* 0x800000ff1414c221 */ /* 0x000fe20000010100 */
[----:B------:R-:W-:Y:S01]  /*61f0*/  LOP3.LUT R84, R84, 0xffff, RZ, 0xc0, !PT ;  /* 0x0000ffff54547812 */ /* 0x000fe200078ec0ff */
[----:B------:R3:W-:Y:S01]  /*6200*/  STS [R10+0x10000], R47 ;  /* 0x0100002f0a007388 */ /* 0x0007e20000000800 */
[----:B------:R-:W-:Y:S02]  /*6210*/  LOP3.LUT R14, R14, 0xff, RZ, 0xc0, !PT ;  /* 0x000000ff0e0e7812 */ /* 0x000fe400078ec0ff */
[----:B------:R-:W-:Y:S01]  /*6220*/  F2FP.RELU.F16.F32.PACK_AB R73, R20, R28 ;  /* 0x0000001c1449723e */ /* 0x000fe200000008ff */
[----:B------:R4:W-:Y:S01]  /*6230*/  STS [R10+0x10400], R69 ;  /* 0x010400450a007388 */ /* 0x0009e20000000800 */
[----:B------:R-:W-:Y:S02]  /*6240*/  ISETP.LE.U32.AND P3, PT, R84, UR11, PT ;  /* 0x0000000b54007c0c */ /* 0x000fe4000bf63070 */
[----:B------:R-:W-:Y:S01]  /*6250*/  LOP3.LUT R11, R11, 0xffff, RZ, 0xc0, !PT ;  /* 0x0000ffff0b0b7812 */ /* 0x000fe200078ec0ff */
[----:B------:R4:W-:Y:S01]  /*6260*/  STS [R222+0x12000], R73 ;  /* 0x01200049de007388 */ /* 0x0009e20000000800 */
[----:B------:R-:W-:Y:S02]  /*6270*/  F2FP.RELU.F16.F32.PACK_AB R81, R67, R33 ;  /* 0x000000214351723e */ /* 0x000fe400000008ff */
[----:B------:R-:W-:Y:S01]  /*6280*/  ISETP.LE.U32.AND P4, PT, R14, UR11, PT ;  /* 0x0000000b0e007c0c */ /* 0x000fe2000bf83070 */
[----:B------:R4:W-:Y:S01]  /*6290*/  STS [R222+0x12400], R71 ;  /* 0x01240047de007388 */ /* 0x0009e20000000800 */
[----:B--2---:R-:W-:Y:S01]  /*62a0*/  F2FP.RELU.F16.F32.PACK_AB R75, R244, R243 ;  /* 0x000000f3f44b723e */ /* 0x004fe200000008ff */
[----:B------:R-:W-:Y:S01]  /*62b0*/  IMAD.IADD R14, R43, 0x1, R210 ;  /* 0x000000012b0e7824 */ /* 0x000fe200078e02d2 */
[----:B------:R-:W-:Y:S01]  /*62c0*/  F2FP.RELU.F16.F32.PACK_AB R56, R18, R19 ;  /* 0x000000131238723e */ /* 0x000fe200000008ff */
[----:B------:R2:W-:Y:S01]  /*62d0*/  STS [R10+0x12400], R41 ;  /* 0x012400290a007388 */ /* 0x0005e20000000800 */
[----:B------:R-:W-:Y:S01]  /*62e0*/  F2FP.RELU.F16.F32.PACK_AB R40, R8, R17 ;  /* 0x000000110828723e */ /* 0x000fe200000008ff */
[----:B------:R-:W-:Y:S01]  /*62f0*/  @!P3 FADD.FTZ R31, -R31, -RZ ;  /* 0x800000ff1f1fb221 */ /* 0x000fe20000010100 */
[----:B------:R-:W-:Y:S01]  /*6300*/  ISETP.LE.U32.AND P3, PT, R11, UR11, PT ;  /* 0x0000000b0b007c0c */ /* 0x000fe2000bf63070 */
[----:B------:R2:W-:Y:S01]  /*6310*/  STS [R10+0x12000], R59 ;  /* 0x0120003b0a007388 */ /* 0x0005e20000000800 */
[----:B------:R-:W-:Y:S02]  /*6320*/  F2FP.RELU.F16.F32.PACK_AB R11, R246, R245 ;  /* 0x000000f5f60b723e */ /* 0x000fe400000008ff */
[----:B-1----:R-:W-:Y:S01]  /*6330*/  F2FP.RELU.F16.F32.PACK_AB R77, R51, R53 ;  /* 0x00000035334d723e */ /* 0x002fe200000008ff */
[----:B------:R-:W-:Y:S01]  /*6340*/  STS [R210+0x10000], R81 ;  /* 0x01000051d2007388 */ /* 0x000fe20000000800 */
[----:B------:R-:W-:Y:S01]  /*6350*/  F2FP.RELU.F16.F32.PACK_AB R70, R21, R22 ;  /* 0x000000161546723e */ /* 0x000fe200000008ff */
[----:B---3--:R1:W3:Y:S01]  /*6360*/  MUFU.EX2 R47, R57 ;  /* 0x00000039002f7308 */ /* 0x0082e20000000800 */
[----:B------:R-:W-:Y:S01]  /*6370*/  F2FP.RELU.F16.F32.PACK_AB R68, R6, R247 ;  /* 0x000000f70644723e */ /* 0x000fe200000008ff */
[----:B------:R-:W-:Y:S01]  /*6380*/  STS [R210+0x10400], R79 ;  /* 0x0104004fd2007388 */ /* 0x000fe20000000800 */
[----:B----4-:R-:W-:Y:S01]  /*6390*/  F2FP.RELU.F16.F32.PACK_AB R69, R37, R54 ;  /* 0x000000362545723e */ /* 0x010fe200000008ff */
[----:B------:R-:W-:Y:S01]  /*63a0*/  @!P4 FADD.FTZ R27, -R27, -RZ ;  /* 0x800000ff1b1bc221 */ /* 0x000fe20000010100 */
[----:B------:R-:W-:Y:S01]  /*63b0*/  FSETP.GE.FTZ.AND P4, PT, R28, RZ, PT ;  /* 0x000000ff1c00720b */ /* 0x000fe20003f96000 */
[----:B------:R-:W-:Y:S01]  /*63c0*/  STS [R14+0x10000], R75 ;  /* 0x0100004b0e007388 */ /* 0x000fe20000000800 */
[----:B------:R-:W-:Y:S02]  /*63d0*/  F2FP.RELU.F16.F32.PACK_AB R73, R250, R249 ;  /* 0x000000f9fa49723e */ /* 0x000fe400000008ff */
[----:B------:R-:W-:Y:S01]  /*63e0*/  F2FP.RELU.F16.F32.PACK_AB R58, R248, R13 ;  /* 0x0000000df83a723e */ /* 0x000fe200000008ff */
[----:B------:R4:W-:Y:S01]  /*63f0*/  STS [R14+0x10400], R11 ;  /* 0x0104000b0e007388 */ /* 0x0009e20000000800 */
[----:B------:R-:W-:Y:S03]  /*6400*/  F2FP.RELU.F16.F32.PACK_AB R71, R7, R252 ;  /* 0x000000fc0747723e */ /* 0x000fe600000008ff */
[----:B------:R-:W-:Y:S01]  /*6410*/  STS [R210+0x12000], R77 ;  /* 0x0120004dd2007388 */ /* 0x000fe20000000800 */
[----:B--2---:R-:W-:Y:S02]  /*6420*/  F2FP.RELU.F16.F32.PACK_AB R41, R45, R49 ;  /* 0x000000312d29723e */ /* 0x004fe400000008ff */
[----:B-1----:R-:W-:Y:S01]  /*6430*/  F2FP.RELU.F16.F32.PACK_AB R57, R31, R38 ;  /* 0x000000261f39723e */ /* 0x002fe200000008ff */
[----:B---3--:R-:W-:Y:S01]  /*6440*/  @!P3 FADD.FTZ R47, -R47, -RZ ;  /* 0x800000ff2f2fb221 */ /* 0x008fe20000010100 */
[----:B------:R-:W-:Y:S01]  /*6450*/  F2FP.RELU.F16.F32.PACK_AB R10, R25, R30 ;  /* 0x0000001e190a723e */ /* 0x000fe200000008ff */
[----:B------:R1:W-:Y:S01]  /*6460*/  STS [R210+0x12400], R41 ;  /* 0x01240029d2007388 */ /* 0x0003e20000000800 */
[----:B------:R-:W-:Y:S02]  /*6470*/  FSETP.GE.FTZ.AND P3, PT, R20, RZ, PT ;  /* 0x000000ff1400720b */ /* 0x000fe40003f76000 */
[----:B------:R-:W-:Y:S01]  /*6480*/  F2FP.RELU.F16.F32.PACK_AB R59, R35, R50 ;  /* 0x00000032233b723e */ /* 0x000fe200000008ff */
[----:B------:R2:W-:Y:S04]  /*6490*/  STS [R14+0x12000], R73 ;  /* 0x012000490e007388 */ /* 0x0005e80000000800 */
[----:B------:R3:W-:Y:S04]  /*64a0*/  STS [R14+0x12400], R71 ;  /* 0x012400470e007388 */ /* 0x0007e80000000800 */
[----:B------:R-:W-:Y:S01]  /*64b0*/  STS [R220], R69 ;  /* 0x00000045dc007388 */ /* 0x000fe20000000800 */
[----:B----4-:R-:W-:Y:S01]  /*64c0*/  IMAD.IADD R11, R220, 0x1, R43 ;  /* 0x00000001dc0b7824 */ /* 0x010fe200078e022b */
[----:B------:R-:W-:Y:S02]  /*64d0*/  F2FP.RELU.F16.F32.PACK_AB R43, R240, R239 ;  /* 0x000000eff02b723e */ /* 0x000fe400000008ff */
[----:B------:R-:W-:Y:S04]  /*64e0*/  STS [R220+0x400], R59 ;  /* 0x0004003bdc007388 */ /* 0x000fe80000000800 */
[----:B------:R4:W-:Y:S01]  /*64f0*/  STS [R11], R56 ;  /* 0x000000380b007388 */ /* 0x0009e20000000800 */
[----:B-1----:R-:W-:Y:S03]  /*6500*/  F2FP.RELU.F16.F32.PACK_AB R41, R29, R34 ;  /* 0x000000221d29723e */ /* 0x002fe600000008ff */
[----:B------:R-:W-:Y:S01]  /*6510*/  STS [R11+0x400], R40 ;  /* 0x000400280b007388 */ /* 0x000fe20000000800 */
[----:B--2---:R-:W-:Y:S03]  /*6520*/  F2FP.RELU.F16.F32.PACK_AB R73, R5, R251 ;  /* 0x000000fb0549723e */ /* 0x004fe600000008ff */
[----:B------:R-:W-:Y:S01]  /*6530*/  STS [R220+0x2000], R57 ;  /* 0x00200039dc007388 */ /* 0x000fe20000000800 */
[----:B---3--:R-:W1:Y:S03]  /*6540*/  MUFU.EX2 R14, R42 ;  /* 0x0000002a000e7308 */ /* 0x008e660000000800 */
[----:B------:R2:W-:Y:S04]  /*6550*/  STS [R220+0x2400], R41 ;  /* 0x00240029dc007388 */ /* 0x0005e80000000800 */
[----:B------:R3:W-:Y:S04]  /*6560*/  STS [R11+0x2000], R10 ;  /* 0x0020000a0b007388 */ /* 0x0007e80000000800 */
[----:B------:R-:W-:Y:S01]  /*6570*/  STS [R11+0x2400], R70 ;  /* 0x002400460b007388 */ /* 0x000fe20000000800 */
[----:B----4-:R-:W-:Y:S03]  /*6580*/  F2FP.RELU.F16.F32.PACK_AB R56, R47, R63 ;  /* 0x0000003f2f38723e */ /* 0x010fe600000008ff */
[----:B------:R4:W-:Y:S01]  /*6590*/  STS [R203], R68 ;  /* 0x00000044cb007388 */ /* 0x0009e20000000800 */
[----:B-1----:R-:W-:Y:S01]  /*65a0*/  @P5 FADD.FTZ R14, -R14, -RZ ;  /* 0x800000ff0e0e5221 */ /* 0x002fe20000010100 */
[----:B------:R-:W-:Y:S02]  /*65b0*/  FSETP.GE.FTZ.AND P5, PT, R240, RZ, PT ;  /* 0x000000fff000720b */ /* 0x000fe40003fb6000 */
[----:B------:R-:W-:Y:S02]  /*65c0*/  STS [R203+0x400], R58 ;  /* 0x0004003acb007388 */ /* 0x000fe40000000800 */
[----:B------:R-:W-:Y:S02]  /*65d0*/  F2FP.RELU.F16.F32.PACK_AB R77, R14, R15 ;  /* 0x0000000f0e4d723e */ /* 0x000fe400000008ff */
[----:B------:R-:W-:Y:S01]  /*65e0*/  STS [R76], R43 ;  /* 0x0000002b4c007388 */ /* 0x000fe20000000800 */
[----:B--2---:R-:W-:Y:S01]  /*65f0*/  F2FP.RELU.F16.F32.PACK_AB R41, R242, R241 ;  /* 0x000000f1f229723e */ /* 0x004fe200000008ff */
[----:B---3--:R-:W-:Y:S04]  /*6600*/  VIADD R10, R9, 0x4000 ;  /* 0x00004000090a7836 */ /* 0x008fe80000000000 */
[----:B------:R-:W-:Y:S01]  /*6610*/  STS [R76+0x400], R41 ;  /* 0x000400294c007388 */ /* 0x000fe20000000800 */
[----:B------:R-:W-:Y:S03]  /*6620*/  @P1 VIADD R180, R10, 0xffffffe0 ;  /* 0xffffffe00ab41836 */ /* 0x000fe60000000000 */
[----:B------:R-:W-:Y:S01]  /*6630*/  STS [R203+0x2000], R56 ;  /* 0x00200038cb007388 */ /* 0x000fe20000000800 */
[----:B----4-:R-:W-:Y:S05]  /*6640*/  F2FP.RELU.F16.F32.PACK_AB R68, R26, R27 ;  /* 0x0000001b1a44723e */ /* 0x010fea00000008ff */
[----:B------:R-:W-:Y:S04]  /*6650*/  STS [R203+0x2400], R68 ;  /* 0x00240044cb007388 */ /* 0x000fe80000000800 */
[----:B------:R-:W-:Y:S04]  /*6660*/  STS [R76+0x2000], R73 ;  /* 0x002000494c007388 */ /* 0x000fe80000000800 */
[----:B------:R-:W-:Y:S04]  /*6670*/  STS [R76+0x2400], R77 ;  /* 0x0024004d4c007388 */ /* 0x000fe80000000800 */
[----:B------:R-:W1:Y:S08]  /*6680*/  LDSM.16.M88.4 R120, [R9+0x4000] ;  /* 0x004000000978783b */ /* 0x000e700000000200 */
[----:B------:R-:W2:Y:S08]  /*6690*/  LDSM.16.M88.4 R116, [R9+0x5000] ;  /* 0x005000000974783b */ /* 0x000eb00000000200 */
[----:B------:R-:W3:Y:S08]  /*66a0*/  LDSM.16.M88.4 R172, [R180] ;  /* 0x00000000b4ac783b */ /* 0x000ef00000000200 */
        /* <DEDUP_REMOVED lines=21> */
[----:B------:R-:W-:Y:S01]  /*6800*/  SHF.R.U32.HI R40, RZ, 0x1, R197 ;  /* 0x00000001ff287819 */ /* 0x000fe200000116c5 */
[----:B------:R-:W-:Y:S01]  /*6810*/  FADD.FTZ R41, -R238, R41 ;  /* 0x00000029ee297221 */ /* 0x000fe20000010100 */
[----:B------:R-:W-:Y:S02]  /*6820*/  FADD.FTZ R42, -R237, R42 ;  /* 0x0000002aed2a7221 */ /* 0x000fe40000010100 */
[----:B------:R-:W-:Y:S01]  /*6830*/  LOP3.LUT R10, R40, 0x30, RZ, 0xc0, !PT ;  /* 0x00000030280a7812 */ /* 0x000fe200078ec0ff */
[C---:B------:R-:W-:Y:S04]  /*6840*/  HMMA.16816.F32 R72, R172.reuse, R178, R72 ;  /* 0x000000b2ac48723c */ /* 0x040fe80000001848 */
[-C--:B------:R-:W-:Y:S01]  /*6850*/  FSEL R52, R41, R238.reuse, P0 ;  /* 0x000000ee29347208 */ /* 0x080fe20000000000 */
[----:B------:R-:W-:Y:S01]  /*6860*/  IMAD.SHL.U32 R41, R197, 0x40, RZ ;  /* 0x00000040c5297824 */ /* 0x000fe200078e00ff */
[----:B------:R-:W-:Y:S01]  /*6870*/  FSEL R9, R9, R238, P2 ;  /* 0x000000ee09097208 */ /* 0x000fe20001000000 */
[----:B------:R-:W-:Y:S01]  /*6880*/  FADD.FTZ R58, -R233, R58 ;  /* 0x0000003ae93a7221 */ /* 0x000fe20000010100 */
[----:B------:R-:W-:Y:S01]  /*6890*/  LOP3.LUT R10, R10, 0x8, R197, 0xf8, !PT ;  /* 0x000000080a0a7812 */ /* 0x000fe200078ef8c5 */
[-C--:B------:R-:W-:Y:S03]  /*68a0*/  HMMA.16816.F32 R76, R172, R184.reuse, R76 ;  /* 0x000000b8ac4c723c */ /* 0x080fe6000000184c */
[----:B------:R-:W-:Y:S01]  /*68b0*/  FSETP.GE.FTZ.AND P0, PT, R32, RZ, PT ;  /* 0x000000ff2000720b */ /* 0x000fe20003f16000 */
[----:B------:R-:W-:Y:S01]  /*68c0*/  FMUL.FTZ R52, R46, R52 ;  /* 0x000000342e347220 */ /* 0x000fe20000410000 */
[----:B------:R-:W-:Y:S01]  /*68d0*/  FSETP.GE.FTZ.AND P2, PT, R36, RZ, PT ;  /* 0x000000ff2400720b */ /* 0x000fe20003f56000 */
[----:B------:R-:W-:Y:S01]  /*68e0*/  FMUL.FTZ R48, R62, R9 ;  /* 0x000000093e307220 */ /* 0x000fe20000410000 */
[----:B------:R-:W-:Y:S01]  /*68f0*/  LOP3.LUT R9, R10, 0x1c0, R41, 0xf8, !PT ;  /* 0x000001c00a097812 */ /* 0x000fe200078ef829 */
[----:B------:R-:W-:Y:S01]  /*6900*/  IMAD.SHL.U32 R46, R197, 0x8, RZ ;  /* 0x00000008c52e7824 */ /* 0x000fe200078e00ff */
[----:B------:R-:W-:Y:S01]  /*6910*/  LOP3.LUT R62, R41, 0x400, RZ, 0xc0, !PT ;  /* 0x00000400293e7812 */ /* 0x000fe200078ec0ff */
[C---:B------:R-:W-:Y:S04]  /*6920*/  HMMA.16816.F32 R80, R180.reuse, R184, R80 ;  /* 0x000000b8b450723c */ /* 0x040fe80000001850 */
[----:B------:R-:W-:Y:S01]  /*6930*/  LOP3.LUT R9, R9, 0x38, R46, 0x78, !PT ;  /* 0x0000003809097812 */ /* 0x000fe200078e782e */
[----:B------:R-:W-:Y:S01]  /*6940*/  FADD.FTZ R10, -R237, R43 ;  /* 0x0000002bed0a7221 */ /* 0x000fe20000010100 */
[C---:B------:R-:W-:Y:S01]  /*6950*/  FADD.FTZ R56, -R236.reuse, R56 ;  /* 0x00000038ec387221 */ /* 0x040fe20000010100 */
[----:B------:R-:W-:Y:S01]  /*6960*/  FADD.FTZ R57, -R236, R57 ;  /* 0x00000039ec397221 */ /* 0x000fe20000010100 */
[-C--:B------:R-:W-:Y:S03]  /*6970*/  HMMA.16816.F32 R84, R180, R186.reuse, R84 ;  /* 0x000000bab454723c */ /* 0x080fe60000001854 */
[-C--:B------:R-:W-:Y:S01]  /*6980*/  FSEL R43, R10, R237.reuse, P0 ;  /* 0x000000ed0a2b7208 */ /* 0x080fe20000000000 */
[----:B------:R-:W-:Y:S01]  /*6990*/  IMAD R62, R9, 0x2, R62 ;  /* 0x00000002093e7824 */ /* 0x000fe200078e023e */
[----:B------:R-:W-:Y:S01]  /*69a0*/  FSEL R9, R42, R237, P2 ;  /* 0x000000ed2a097208 */ /* 0x000fe20001000000 */
[----:B------:R-:W-:Y:S01]  /*69b0*/  FADD.FTZ R42, -R233, R59 ;  /* 0x0000003be92a7221 */ /* 0x000fe20000010100 */
[----:B------:R-:W-:Y:S01]  /*69c0*/  FSETP.GE.FTZ.AND P2, PT, R16, RZ, PT ;  /* 0x000000ff1000720b */ /* 0x000fe20003f56000 */
[----:B------:R-:W-:Y:S01]  /*69d0*/  FMUL.FTZ R10, R32, R43 ;  /* 0x0000002b200a7220 */ /* 0x000fe20000410000 */
[----:B------:R-:W-:Y:S01]  /*69e0*/  FSETP.GE.FTZ.AND P0, PT, R4, RZ, PT ;  /* 0x000000ff0400720b */ /* 0x000fe20003f16000 */
[----:B------:R-:W-:Y:S01]  /*69f0*/  FADD.FTZ R68, -R236, R68 ;  /* 0x00000044ec447221 */ /* 0x000fe20000010100 */
[-C--:B------:R-:W-:Y:S01]  /*6a00*/  FSEL R59, R58, R233.reuse, P2 ;  /* 0x000000e93a3b7208 */ /* 0x080fe20001000000 */
[C---:B------:R-:W-:Y:S04]  /*6a10*/  HMMA.16816.F32 R88, R172.reuse, R186, R88 ;  /* 0x000000baac58723c */ /* 0x040fe80000001858 */
[-C--:B------:R-:W-:Y:S01]  /*6a20*/  FSEL R43, R56, R236.reuse, P4 ;  /* 0x000000ec382b7208 */ /* 0x080fe20002000000 */
[----:B------:R-:W-:Y:S01]  /*6a30*/  FADD.FTZ R69, -R236, R69 ;  /* 0x00000045ec457221 */ /* 0x000fe20000010100 */
[-C--:B------:R-:W-:Y:S01]  /*6a40*/  FSEL R57, R57, R236.reuse, P3 ;  /* 0x000000ec39397208 */ /* 0x080fe20001800000 */
[C---:B------:R-:W-:Y:S01]  /*6a50*/  FADD.FTZ R70, -R233.reuse, R70 ;  /* 0x00000046e9467221 */ /* 0x040fe20000010100 */
[----:B------:R-:W-:Y:S01]  /*6a60*/  FSETP.GE.FTZ.AND P4, PT, R60, RZ, PT ;  /* 0x000000ff3c00720b */ /* 0x000fe20003f96000 */
        /* <DEDUP_REMOVED lines=9> */
[-C--:B------:R-:W-:Y:S01]  /*6b00*/  FSEL R59, R68, R236.reuse, P4 ;  /* 0x000000ec443b7208 */ /* 0x080fe20002000000 */
[----:B------:R-:W-:Y:S01]  /*6b10*/  FADD.FTZ R68, -R237, R75 ;  /* 0x0000004bed447221 */ /* 0x000fe20000010100 */
[----:B------:R-:W-:Y:S01]  /*6b20*/  FSEL R69, R69, R236, P3 ;  /* 0x000000ec45457208 */ /* 0x000fe20001800000 */
[----:B------:R-:W-:Y:S01]  /*6b30*/  FMUL.FTZ R42, R4, R42 ;  /* 0x0000002a042a7220 */ /* 0x000fe20000410000 */
[-C--:B------:R-:W-:Y:S01]  /*6b40*/  FSEL R70, R70, R233.reuse, P2 ;  /* 0x000000e946467208 */ /* 0x080fe20001000000 */
[----:B------:R-:W-:Y:S01]  /*6b50*/  FADD.FTZ R73, -R238, R73 ;  /* 0x00000049ee497221 */ /* 0x000fe20000010100 */
[----:B------:R-:W-:Y:S01]  /*6b60*/  FSEL R58, R58, R233, P0 ;  /* 0x000000e93a3a7208 */ /* 0x000fe20000000000 */
[----:B------:R-:W-:Y:S01]  /*6b70*/  FADD.FTZ R74, -R237, R74 ;  /* 0x0000004aed4a7221 */ /* 0x000fe20000010100 */
[----:B------:R-:W-:Y:S01]  /*6b80*/  FSETP.GE.FTZ.AND P0, PT, R65, RZ, PT ;  /* 0x000000ff4100720b */ /* 0x000fe20003f16000 */
[-C--:B------:R-:W-:Y:S03]  /*6b90*/  HMMA.16816.F32 R92, R172, R188.reuse, R92 ;  /* 0x000000bcac5c723c */ /* 0x080fe6000000185c */
[----:B------:R-:W-:Y:S01]  /*6ba0*/  F2FP.F16.F32.PACK_AB R9, R10, R9 ;  /* 0x000000090a09723e */ /* 0x000fe200000000ff */
[----:B------:R-:W-:Y:S01]  /*6bb0*/  FADD.FTZ R72, -R238, R72 ;  /* 0x00000048ee487221 */ /* 0x000fe20000010100 */
[----:B------:R-:W-:Y:S01]  /*6bc0*/  FSETP.GE.FTZ.AND P3, PT, R66, RZ, PT ;  /* 0x000000ff4200720b */ /* 0x000fe20003f76000 */
[----:B------:R-:W-:Y:S01]  /*6bd0*/  FMUL.FTZ R10, R60, R59 ;  /* 0x0000003b3c0a7220 */ /* 0x000fe20000410000 */
[----:B------:R-:W-:Y:S01]  /*6be0*/  FSETP.GE.FTZ.AND P2, PT, R55, RZ, PT ;  /* 0x000000ff3700720b */ /* 0x000fe20003f56000 */
[----:B------:R-:W-:Y:S01]  /*6bf0*/  FMUL.FTZ R69, R44, R69 ;  /* 0x000000452c457220 */ /* 0x000fe20000410000 */
[----:B------:R-:W-:Y:S01]  /*6c00*/  FSETP.GE.FTZ.AND P4, PT, R39, RZ, PT ;  /* 0x000000ff2700720b */ /* 0x000fe20003f96000 */
[----:B------:R-:W-:Y:S01]  /*6c10*/  FMUL.FTZ R70, R24, R70 ;  /* 0x0000004618467220 */ /* 0x000fe20000410000 */
[----:B------:R-:W-:Y:S01]  /*6c20*/  F2FP.F16.F32.PACK_AB R59, R57, R56 ;  /* 0x00000038393b723e */ /* 0x000fe200000000ff */
[----:B------:R-:W-:Y:S01]  /*6c30*/  FMUL.FTZ R75, R12, R58 ;  /* 0x0000003a0c4b7220 */ /* 0x000fe20000410000 */
[----:B------:R-:W-:Y:S01]  /*6c40*/  FSEL R68, R68, R237, P0 ;  /* 0x000000ed44447208 */ /* 0x000fe20000000000 */
[----:B------:R-:W-:Y:S01]  /*6c50*/  FADD.FTZ R56, -R237, R79 ;  /* 0x0000004fed387221 */ /* 0x000fe20000010100 */
[----:B------:R-:W-:Y:S01]  /*6c60*/  F2FP.F16.F32.PACK_AB R57, R42, R71 ;  /* 0x000000472a39723e */ /* 0x000fe200000000ff */
[C---:B------:R-:W-:Y:S01]  /*6c70*/  FADD.FTZ R77, -R238.reuse, R77 ;  /* 0x0000004dee4d7221 */ /* 0x040fe20000010100 */
[-C--:B------:R-:W-:Y:S01]  /*6c80*/  FSEL R73, R73, R238.reuse, P3 ;  /* 0x000000ee49497208 */ /* 0x080fe20001800000 */
[----:B------:R-:W-:Y:S01]  /*6c90*/  FADD.FTZ R71, -R238, R76 ;  /* 0x0000004cee477221 */ /* 0x000fe20000010100 */
[----:B------:R-:W-:Y:S01]  /*6ca0*/  FSEL R74, R74, R237, P2 ;  /* 0x000000ed4a4a7208 */ /* 0x000fe20001000000 */
[----:B------:R-:W-:Y:S01]  /*6cb0*/  FADD.FTZ R78, -R237, R78 ;  /* 0x0000004eed4e7221 */ /* 0x000fe20000010100 */
[----:B------:R-:W-:Y:S01]  /*6cc0*/  FSETP.GE.FTZ.AND P0, PT, R23, RZ, PT ;  /* 0x000000ff1700720b */ /* 0x000fe20003f16000 */
[C---:B------:R-:W-:Y:S04]  /*6cd0*/  HMMA.16816.F32 R96, R180.reuse, R188, R96 ;  /* 0x000000bcb460723c */ /* 0x040fe80000001860 */
[----:B------:R-:W-:Y:S01]  /*6ce0*/  FSEL R72, R72, R238, P4 ;  /* 0x000000ee48487208 */ /* 0x000fe20002000000 */
[----:B------:R-:W-:Y:S01]  /*6cf0*/  FMUL.FTZ R74, R55, R74 ;  /* 0x0000004a374a7220 */ /* 0x000fe20000410000 */
[----:B------:R-:W-:Y:S01]  /*6d00*/  FSETP.GE.FTZ.AND P3, PT, R67, RZ, PT ;  /* 0x000000ff4300720b */ /* 0x000fe20003f76000 */
[----:B------:R-:W-:Y:S01]  /*6d10*/  FMUL.FTZ R79, R65, R68 ;  /* 0x00000044414f7220 */ /* 0x000fe20000410000 */
[----:B------:R-:W-:Y:S01]  /*6d20*/  FSETP.GE.FTZ.AND P4, PT, R33, RZ, PT ;  /* 0x000000ff2100720b */ /* 0x000fe20003f96000 */
[----:B------:R-:W-:Y:S01]  /*6d30*/  FMUL.FTZ R58, R39, R72 ;  /* 0x00000048273a7220 */ /* 0x000fe20000410000 */
[----:B------:R-:W-:Y:S01]  /*6d40*/  F2FP.F16.F32.PACK_AB R42, R69, R10 ;  /* 0x0000000a452a723e */ /* 0x000fe200000000ff */
[----:B------:R-:W-:Y:S01]  /*6d50*/  FMUL.FTZ R73, R66, R73 ;  /* 0x0000004942497220 */ /* 0x000fe20000410000 */
[----:B------:R-:W-:Y:S01]  /*6d60*/  F2FP.F16.F32.PACK_AB R10, R75, R70 ;  /* 0x000000464b0a723e */ /* 0x000fe200000000ff */
[C---:B------:R-:W-:Y:S01]  /*6d70*/  FADD.FTZ R69, -R236.reuse, R80 ;  /* 0x00000050ec457221 */ /* 0x040fe20000010100 */
[----:B------:R-:W-:Y:S01]  /*6d80*/  FSETP.GE.FTZ.AND P2, PT, R61, RZ, PT ;  /* 0x000000ff3d00720b */ /* 0x000fe20003f56000 */
[----:B------:R-:W-:Y:S01]  /*6d90*/  FADD.FTZ R81, -R236, R81 ;  /* 0x00000051ec517221 */ /* 0x000fe20000010100 */
        /* <DEDUP_REMOVED lines=10> */
[----:B------:R-:W-:Y:S01]  /*6e40*/  FSEL R78, R78, R237, P2 ;  /* 0x000000ed4e4e7208 */ /* 0x000fe20001000000 */
[-C--:B------:R-:W-:Y:S03]  /*6e50*/  HMMA.16816.F32 R100, R180, R190.reuse, R100 ;  /* 0x000000beb464723c */ /* 0x080fe60000001864 */
[----:B------:R-:W-:Y:S01]  /*6e60*/  FSETP.GE.FTZ.AND P2, PT, R49, RZ, PT ;  /* 0x000000ff3100720b */ /* 0x000fe20003f56000 */
[----:B------:R-:W-:Y:S01]  /*6e70*/  FADD.FTZ R86, -R233, R86 ;  /* 0x00000056e9567221 */ /* 0x000fe20000010100 */
[----:B------:R-:W-:Y:S01]  /*6e80*/  FSETP.GE.FTZ.AND P0, PT, R45, RZ, PT ;  /* 0x000000ff2d00720b */ /* 0x000fe20003f16000 */
[----:B------:R-:W-:Y:S01]  /*6e90*/  FADD.FTZ R76, -R233, R87 ;  /* 0x00000057e94c7221 */ /* 0x000fe20000010100 */
[----:B------:R-:W-:Y:S01]  /*6ea0*/  F2FP.F16.F32.PACK_AB R56, R79, R74 ;  /* 0x0000004a4f38723e */ /* 0x000fe200000000ff */
[----:B------:R-:W-:Y:S01]  /*6eb0*/  FMUL.FTZ R78, R61, R78 ;  /* 0x0000004e3d4e7220 */ /* 0x000fe20000410000 */
[----:B------:R-:W-:Y:S01]  /*6ec0*/  F2FP.F16.F32.PACK_AB R58, R73, R58 ;  /* 0x0000003a493a723e */ /* 0x000fe200000000ff */
[C---:B------:R-:W-:Y:S01]  /*6ed0*/  FADD.FTZ R73, -R236.reuse, R84 ;  /* 0x00000054ec497221 */ /* 0x040fe20000010100 */
[-C--:B------:R-:W-:Y:S01]  /*6ee0*/  FSEL R70, R69, R236.reuse, P4 ;  /* 0x000000ec45467208 */ /* 0x080fe20002000000 */
[----:B------:R-:W-:Y:S01]  /*6ef0*/  FADD.FTZ R85, -R236, R85 ;  /* 0x00000055ec557221 */ /* 0x000fe20000010100 */
[----:B------:R-:W-:Y:S01]  /*6f00*/  FSEL R74, R81, R236, P3 ;  /* 0x000000ec514a7208 */ /* 0x000fe20001800000 */
[----:B------:R-:W-:Y:S01]  /*6f10*/  FADD.FTZ R81, -R238, R88 ;  /* 0x00000058ee517221 */ /* 0x000fe20000010100 */
[-C--:B------:R-:W-:Y:S01]  /*6f20*/  FSEL R82, R82, R233.reuse, P2 ;  /* 0x000000e952527208 */ /* 0x080fe20001000000 */
[----:B------:R-:W-:Y:S01]  /*6f30*/  FMUL.FTZ R70, R53, R70 ;  /* 0x0000004635467220 */ /* 0x000fe20000410000 */
[-C--:B------:R-:W-:Y:S01]  /*6f40*/  FSEL R72, R72, R233.reuse, P0 ;  /* 0x000000e948487208 */ /* 0x080fe20000000000 */
[----:B------:R-:W-:Y:S01]  /*6f50*/  FMUL.FTZ R77, R51, R74 ;  /* 0x0000004a334d7220 */ /* 0x000fe20000410000 */
[----:B------:R-:W-:Y:S01]  /*6f60*/  FSETP.GE.FTZ.AND P4, PT, R249, RZ, PT ;  /* 0x000000fff900720b */ /* 0x000fe20003f96000 */
[----:B------:R-:W-:Y:S01]  /*6f70*/  FMUL.FTZ R82, R49, R82 ;  /* 0x0000005231527220 */ /* 0x000fe20000410000 */
[----:B------:R-:W-:Y:S01]  /*6f80*/  FSETP.GE.FTZ.AND P2, PT, R252, RZ, PT ;  /* 0x000000fffc00720b */ /* 0x000fe20003f56000 */
[----:B------:R-:W-:Y:S01]  /*6f90*/  FMUL.FTZ R79, R45, R72 ;  /* 0x000000482d4f7220 */ /* 0x000fe20000410000 */
[----:B------:R-:W-:Y:S01]  /*6fa0*/  FSETP.GE.FTZ.AND P0, PT, R7, RZ, PT ;  /* 0x000000ff0700720b */ /* 0x000fe20003f16000 */
[C---:B------:R-:W-:Y:S04]  /*6fb0*/  HMMA.16816.F32 R104, R172.reuse, R190, R104 ;  /* 0x000000beac68723c */ /* 0x040fe80000001868 */
[----:B------:R-:W-:Y:S01]  /*6fc0*/  F2FP.F16.F32.PACK_AB R71, R71, R68 ;  /* 0x000000444747723e */ /* 0x000fe200000000ff */
[C---:B------:R-:W-:Y:S01]  /*6fd0*/  FADD.FTZ R90, -R237.reuse, R90 ;  /* 0x0000005aed5a7221 */ /* 0x040fe20000010100 */
[----:B------:R-:W-:Y:S01]  /*6fe0*/  FSETP.GE.FTZ.AND P3, PT, R250, RZ, PT ;  /* 0x000000fffa00720b */ /* 0x000fe20003f76000 */
[----:B------:R-:W-:Y:S01]  /*6ff0*/  FADD.FTZ R72, -R237, R91 ;  /* 0x0000005bed487221 */ /* 0x000fe20000010100 */
[----:B------:R-:W-:Y:S01]  /*7000*/  FSEL R68, R73, R236, P4 ;  /* 0x000000ec49447208 */ /* 0x000fe20002000000 */
[----:B------:R-:W-:Y:S01]  /*7010*/  FADD.FTZ R89, -R238, R89 ;  /* 0x00000059ee597221 */ /* 0x000fe20000010100 */
        /* <DEDUP_REMOVED lines=11> */
[----:B------:R-:W-:Y:S01]  /*70d0*/  FADD.FTZ R77, -R238, R92 ;  /* 0x0000005cee4d7221 */ /* 0x000fe20000010100 */
[----:B------:R-:W-:Y:S01]  /*70e0*/  FSETP.GE.FTZ.AND P2, PT, R245, RZ, PT ;  /* 0x000000fff500720b */ /* 0x000fe20003f56000 */
[----:B------:R-:W-:Y:S01]  /*70f0*/  FMUL.FTZ R85, R250, R85 ;  /* 0x00000055fa557220 */ /* 0x000fe20000410000 */
[----:B------:R-:W-:Y:S01]  /*7100*/  FSETP.GE.FTZ.AND P0, PT, R246, RZ, PT ;  /* 0x000000fff600720b */ /* 0x000fe20003f16000 */
[----:B------:R-:W-:Y:S01]  /*7110*/  FADD.FTZ R93, -R238, R93 ;  /* 0x0000005dee5d7221 */ /* 0x000fe20000010100 */
[----:B------:R-:W-:Y:S01]  /*7120*/  FSETP.GE.FTZ.AND P3, PT, R244, RZ, PT ;  /* 0x000000fff400720b */ /* 0x000fe20003f76000 */
[-C--:B------:R-:W-:Y:S03]  /*7130*/  HMMA.16816.F32 R108, R172, R192.reuse, R108 ;  /* 0x000000c0ac6c723c */ /* 0x080fe6000000186c */
[----:B------:R-:W-:Y:S01]  /*7140*/  FSEL R70, R81, R238, P4 ;  /* 0x000000ee51467208 */ /* 0x000fe20002000000 */
[----:B------:R-:W-:Y:S01]  /*7150*/  FADD.FTZ R97, -R236, R97 ;  /* 0x00000061ec617221 */ /* 0x000fe20000010100 */
[----:B------:R-:W-:Y:S01]  /*7160*/  F2FP.F16.F32.PACK_AB R73, R79, R82 ;  /* 0x000000524f49723e */ /* 0x000fe200000000ff */
[----:B------:R-:W-:Y:S01]  /*7170*/  FADD.FTZ R98, -R233, R98 ;  /* 0x00000062e9627221 */ /* 0x000fe20000010100 */
[-C--:B------:R-:W-:Y:S01]  /*7180*/  FSEL R90, R90, R237.reuse, P2 ;  /* 0x000000ed5a5a7208 */ /* 0x080fe20001000000 */
[----:B------:R-:W-:Y:S01]  /*7190*/  FMUL.FTZ R243, R243, R70 ;  /* 0x00000046f3f37220 */ /* 0x000fe20000410000 */
[----:B------:R-:W-:Y:S01]  /*71a0*/  FSEL R79, R72, R237, P0 ;  /* 0x000000ed484f7208 */ /* 0x000fe20000000000 */
[----:B------:R-:W-:Y:S01]  /*71b0*/  FADD.FTZ R76, -R233, R99 ;  /* 0x00000063e94c7221 */ /* 0x000fe20000010100 */
[----:B------:R-:W-:Y:S01]  /*71c0*/  FSETP.GE.FTZ.AND P4, PT, R54, RZ, PT ;  /* 0x000000ff3600720b */ /* 0x000fe20003f96000 */
[C---:B------:R-:W-:Y:S04]  /*71d0*/  HMMA.16816.F32 R112, R180.reuse, R192, R112 ;  /* 0x000000c0b470723c */ /* 0x040fe80000001870 */
[----:B------:R-:W-:Y:S01]  /*71e0*/  FSEL R89, R89, R238, P3 ;  /* 0x000000ee59597208 */ /* 0x000fe20001800000 */
[----:B------:R-:W-:Y:S01]  /*71f0*/  FADD.FTZ R101, -R236, R101 ;  /* 0x00000065ec657221 */ /* 0x000fe20000010100 */
[----:B------:R-:W-:Y:S01]  /*7200*/  FSETP.GE.FTZ.AND P2, PT, R50, RZ, PT ;  /* 0x000000ff3200720b */ /* 0x000fe20003f56000 */
[----:B------:R-:W-:Y:S01]  /*7210*/  FADD.FTZ R102, -R233, R102 ;  /* 0x00000066e9667221 */ /* 0x000fe20000010100 */
[----:B------:R-:W-:Y:S01]  /*7220*/  FSETP.GE.FTZ.AND P0, PT, R35, RZ, PT ;  /* 0x000000ff2300720b */ /* 0x000fe20003f16000 */
[----:B------:R-:W-:Y:S01]  /*7230*/  FADD.FTZ R80, -R233, R103 ;  /* 0x00000067e9507221 */ /* 0x000fe20000010100 */
[----:B------:R-:W-:Y:S01]  /*7240*/  FSETP.GE.FTZ.AND P3, PT, R37, RZ, PT ;  /* 0x000000ff2500720b */ /* 0x000fe20003f76000 */
[----:B------:R-:W-:Y:S01]  /*7250*/  FMUL.FTZ R244, R244, R89 ;  /* 0x00000059f4f47220 */ /* 0x000fe20000410000 */
[----:B------:R-:W-:Y:S01]  /*7260*/  F2FP.F16.F32.PACK_AB R70, R83, R252 ;  /* 0x000000fc5346723e */ /* 0x000fe200000000ff */
[----:B------:R-:W-:Y:S01]  /*7270*/  FADD.FTZ R83, -R236, R96 ;  /* 0x00000060ec537221 */ /* 0x000fe20000010100 */
[----:B------:R-:W-:Y:S01]  /*7280*/  FSEL R77, R77, R238, P4 ;  /* 0x000000ee4d4d7208 */ /* 0x000fe20002000000 */
[-C--:B------:R-:W-:Y:S03]  /*7290*/  HMMA.16816.F32 R116, R180, R194.reuse, R116 ;  /* 0x000000c2b474723c */ /* 0x080fe60000001874 */
[----:B------:R-:W-:Y:S01]  /*72a0*/  F2FP.F16.F32.PACK_AB R72, R85, R68 ;  /* 0x000000445548723e */ /* 0x000fe200000000ff */
[----:B------:R-:W-:Y:S01]  /*72b0*/  FMUL.FTZ R77, R54, R77 ;  /* 0x0000004d364d7220 */ /* 0x000fe20000410000 */
[-C--:B------:R-:W-:Y:S01]  /*72c0*/  FSEL R81, R94, R237.reuse, P2 ;  /* 0x000000ed5e517208 */ /* 0x080fe20001000000 */
[C---:B------:R-:W-:Y:S01]  /*72d0*/  FADD.FTZ R106, -R237.reuse, R106 ;  /* 0x0000006aed6a7221 */ /* 0x040fe20000010100 */
[----:B------:R-:W-:Y:S01]  /*72e0*/  FSEL R74, R74, R237, P0 ;  /* 0x000000ed4a4a7208 */ /* 0x000fe20000000000 */
[----:B------:R-:W-:Y:S01]  /*72f0*/  FADD.FTZ R110, -R237, R110 ;  /* 0x0000006eed6e7221 */ /* 0x000fe20000010100 */
[----:B------:R-:W-:Y:S01]  /*7300*/  FSETP.GE.FTZ.AND P4, PT, R38, RZ, PT ;  /* 0x000000ff2600720b */ /* 0x000fe20003f96000 */
[----:B------:R-:W-:Y:S01]  /*7310*/  FMUL.FTZ R81, R50, R81 ;  /* 0x0000005132517220 */ /* 0x000fe20000410000 */
[----:B------:R-:W-:Y:S01]  /*7320*/  FSEL R68, R93, R238, P3 ;  /* 0x000000ee5d447208 */ /* 0x000fe20001800000 */
[----:B------:R-:W-:Y:S01]  /*7330*/  FMUL.FTZ R74, R35, R74 ;  /* 0x0000004a234a7220 */ /* 0x000fe20000410000 */
[----:B------:R-:W-:Y:S01]  /*7340*/  FSETP.GE.FTZ.AND P3, PT, R31, RZ, PT ;  /* 0x000000ff1f00720b */ /* 0x000fe20003f76000 */
[----:B------:R-:W-:Y:S01]  /*7350*/  FADD.FTZ R105, -R238, R105 ;  /* 0x00000069ee697221 */ /* 0x000fe20000010100 */
[----:B------:R-:W-:Y:S01]  /*7360*/  FSETP.GE.FTZ.AND P2, PT, R34, RZ, PT ;  /* 0x000000ff2200720b */ /* 0x000fe20003f56000 */
[----:B------:R-:W-:Y:S01]  /*7370*/  FMUL.FTZ R68, R37, R68 ;  /* 0x0000004425447220 */ /* 0x000fe20000410000 */
[----:B------:R-:W-:Y:S01]  /*7380*/  FSETP.GE.FTZ.AND P0, PT, R29, RZ, PT ;  /* 0x000000ff1d00720b */ /* 0x000fe20003f16000 */
[----:B------:R-:W-:Y:S04]  /*7390*/  HMMA.16816.F32 R120, R172, R194, R120 ;  /* 0x000000c2ac78723c */ /* 0x000fe80000001878 */
[-C--:B------:R-:W-:Y:S01]  /*73a0*/  FSEL R85, R83, R236.reuse, P4 ;  /* 0x000000ec53557208 */ /* 0x080fe20002000000 */
[----:B------:R-:W-:Y:S01]  /*73b0*/  FADD.FTZ R83, -R236, R100 ;  /* 0x00000064ec537221 */ /* 0x000fe20000010100 */
[----:B------:R-:W-:Y:S01]  /*73c0*/  FSEL R78, R97, R236, P3 ;  /* 0x000000ec614e7208 */ /* 0x000fe20001800000 */
[----:B------:R-:W-:Y:S01]  /*73d0*/  FADD.FTZ R114, -R233, R114 ;  /* 0x00000072e9727221 */ /* 0x000fe20000010100 */
[----:B------:R-:W-:Y:S01]  /*73e0*/  FSETP.GE.FTZ.AND P4, PT, R30, RZ, PT ;  /* 0x000000ff1e00720b */ /* 0x000fe20003f96000 */
[----:B------:R-:W-:Y:S01]  /*73f0*/  FMUL.FTZ R85, R38, R85 ;  /* 0x0000005526557220 */ /* 0x000fe20000410000 */
[-C--:B------:R-:W-:Y:S01]  /*7400*/  FSEL R87, R98, R233.reuse, P2 ;  /* 0x000000e962577208 */ /* 0x080fe20001000000 */
[----:B------:R-:W-:Y:S01]  /*7410*/  FMUL.FTZ R78, R31, R78 ;  /* 0x0000004e1f4e7220 */ /* 0x000fe20000410000 */
        /* <DEDUP_REMOVED lines=8> */
[----:B------:R-:W-:Y:S01]  /*74a0*/  F2FP.F16.F32.PACK_AB R81, R74, R81 ;  /* 0x000000514a51723e */ /* 0x000fe200000000ff */
[----:B------:R-:W-:Y:S01]  /*74b0*/  FADD.FTZ R113, -R236, R113 ;  /* 0x00000071ec717221 */ /* 0x000fe20000010100 */
[-C--:B------:R-:W-:Y:S01]  /*74c0*/  FSEL R89, R83, R236.reuse, P4 ;  /* 0x000000ec53597208 */ /* 0x080fe20002000000 */
[C---:B------:R-:W-:Y:S01]  /*74d0*/  FADD.FTZ R83, -R238.reuse, R104 ;  /* 0x00000068ee537221 */ /* 0x040fe20000010100 */
[----:B------:R-:W-:Y:S01]  /*74e0*/  FSEL R74, R101, R236, P3 ;  /* 0x000000ec654a7208 */ /* 0x000fe20001800000 */
[----:B------:R-:W-:Y:S01]  /*74f0*/  FADD.FTZ R93, -R238, R108 ;  /* 0x0000006cee5d7221 */ /* 0x000fe20000010100 */
[-C--:B------:R-:W-:Y:S01]  /*7500*/  FSEL R91, R102, R233.reuse, P2 ;  /* 0x000000e9665b7208 */ /* 0x080fe20001000000 */
[C---:B------:R-:W-:Y:S01]  /*7510*/  FADD.FTZ R122, -R237.reuse, R122 ;  /* 0x0000007aed7a7221 */ /* 0x040fe20000010100 */
[----:B------:R-:W-:Y:S01]  /*7520*/  FSEL R82, R80, R233, P0 ;  /* 0x000000e950527208 */ /* 0x000fe20000000000 */
[----:B------:R-:W-:Y:S01]  /*7530*/  FADD.FTZ R80, -R237, R107 ;  /* 0x0000006bed507221 */ /* 0x000fe20000010100 */
[----:B------:R-:W-:Y:S01]  /*7540*/  F2FP.F16.F32.PACK_AB R77, R68, R77 ;  /* 0x0000004d444d723e */ /* 0x000fe200000000ff */
        /* <DEDUP_REMOVED lines=8> */
[----:B------:R-:W-:Y:S01]  /*75d0*/  FADD.FTZ R76, -R237, R111 ;  /* 0x0000006fed4c7221 */ /* 0x000fe20000010100 */
[----:B------:R-:W-:Y:S01]  /*75e0*/  FSEL R78, R83, R238, P4 ;  /* 0x000000ee534e7208 */ /* 0x000fe20002000000 */
[----:B------:R-:W-:Y:S01]  /*75f0*/  FMUL.FTZ R90, R245, R90 ;  /* 0x0000005af55a7220 */ /* 0x000fe20000410000 */
        /* <DEDUP_REMOVED lines=9> */
[----:B------:R-:W-:Y:S01]  /*7690*/  FADD.FTZ R68, -R233, R115 ;  /* 0x00000073e9447221 */ /* 0x000fe20000010100 */
[-C--:B------:R-:W-:Y:S02]  /*76a0*/  FSEL R91, R76, R237.reuse, P0 ;  /* 0x000000ed4c5b7208 */ /* 0x080fe40000000000 */
[----:B------:R-:W-:Y:S02]  /*76b0*/  FSETP.GE.FTZ.AND P0, PT, R63, RZ, PT ;  /* 0x000000ff3f00720b */ /* 0x000fe40003f16000 */
[----:B------:R-:W-:Y:S01]  /*76c0*/  FSEL R106, R106, R237, P2 ;  /* 0x000000ed6a6a7208 */ /* 0x000fe20001000000 */
[----:B------:R-:W-:Y:S01]  /*76d0*/  FMUL.FTZ R91, R248, R91 ;  /* 0x0000005bf85b7220 */ /* 0x000fe20000410000 */
[----:B------:R-:W-:Y:S02]  /*76e0*/  FSETP.GE.FTZ.AND P2, PT, R13, RZ, PT ;  /* 0x000000ff0d00720b */ /* 0x000fe40003f56000 */
[----:B------:R-:W-:Y:S01]  /*76f0*/  FSEL R76, R89, R236, P0 ;  /* 0x000000ec594c7208 */ /* 0x000fe20000000000 */
[----:B------:R-:W-:Y:S01]  /*7700*/  FMUL.FTZ R106, R17, R106 ;  /* 0x0000006a116a7220 */ /* 0x000fe20000410000 */
[----:B------:R-:W-:Y:S02]  /*7710*/  FSETP.GE.FTZ.AND P3, PT, R18, RZ, PT ;  /* 0x000000ff1200720b */ /* 0x000fe40003f76000 */
[----:B------:R-:W-:Y:S01]  /*7720*/  FSEL R110, R110, R237, P2 ;  /* 0x000000ed6e6e7208 */ /* 0x000fe20001000000 */
[----:B------:R-:W-:Y:S01]  /*7730*/  FMUL.FTZ R76, R63, R76 ;  /* 0x0000004c3f4c7220 */ /* 0x000fe20000410000 */
[----:B------:R-:W-:Y:S02]  /*7740*/  FSETP.GE.FTZ.AND P0, PT, R26, RZ, PT ;  /* 0x000000ff1a00720b */ /* 0x000fe40003f16000 */
[----:B------:R-:W-:Y:S01]  /*7750*/  FSETP.GE.FTZ.AND P2, PT, R27, RZ, PT ;  /* 0x000000ff1b00720b */ /* 0x000fe20003f56000 */
[----:B------:R-:W-:Y:S01]  /*7760*/  FMUL.FTZ R110, R13, R110 ;  /* 0x0000006e0d6e7220 */ /* 0x000fe20000410000 */
[----:B------:R-:W-:Y:S02]  /*7770*/  FSEL R105, R105, R238, P3 ;  /* 0x000000ee69697208 */ /* 0x000fe40001800000 */
[----:B------:R-:W-:Y:S02]  /*7780*/  FSEL R63, R68, R233, P0 ;  /* 0x000000e9443f7208 */ /* 0x000fe40000000000 */
[----:B------:R-:W-:Y:S01]  /*7790*/  FSETP.GE.FTZ.AND P3, PT, R6, RZ, PT ;  /* 0x000000ff0600720b */ /* 0x000fe20003f76000 */
[----:B------:R-:W-:Y:S01]  /*77a0*/  FMUL.FTZ R105, R18, R105 ;  /* 0x0000006912697220 */ /* 0x000fe20000410000 */
[----:B------:R-:W-:Y:S01]  /*77b0*/  FSEL R114, R114, R233, P2 ;  /* 0x000000e972727208 */ /* 0x000fe20001000000 */
[----:B------:R-:W-:Y:S01]  /*77c0*/  FMUL.FTZ R63, R26, R63 ;  /* 0x0000003f1a3f7220 */ /* 0x000fe20000410000 */
[----:B------:R-:W-:Y:S02]  /*77d0*/  FSETP.GE.FTZ.AND P0, PT, R14, RZ, PT ;  /* 0x000000ff0e00720b */ /* 0x000fe40003f16000 */
[----:B------:R-:W-:Y:S01]  /*77e0*/  FSETP.GE.FTZ.AND P2, PT, R15, RZ, PT ;  /* 0x000000ff0f00720b */ /* 0x000fe20003f56000 */
[----:B------:R-:W-:Y:S01]  /*77f0*/  FMUL.FTZ R114, R27, R114 ;  /* 0x000000721b727220 */ /* 0x000fe20000410000 */
[----:B------:R-:W-:Y:S01]  /*7800*/  FSEL R109, R109, R238, P3 ;  /* 0x000000ee6d6d7208 */ /* 0x000fe20001800000 */
[----:B------:R-:W-:Y:S01]  /*7810*/  FADD.FTZ R27, -R236, R116 ;  /* 0x00000074ec1b7221 */ /* 0x000fe20000010100 */
[----:B------:R-:W-:Y:S02]  /*7820*/  FSETP.GE.FTZ.AND P3, PT, R47, RZ, PT ;  /* 0x000000ff2f00720b */ /* 0x000fe40003f76000 */
[----:B------:R-:W-:Y:S01]  /*7830*/  FSEL R118, R118, R233, P2 ;  /* 0x000000e976767208 */ /* 0x000fe20001000000 */
[----:B------:R-:W-:Y:S01]  /*7840*/  FMUL.FTZ R109, R6, R109 ;  /* 0x0000006d066d7220 */ /* 0x000fe20000410000 */
[----:B------:R-:W-:Y:S02]  /*7850*/  FSETP.GE.FTZ.AND P2, PT, R242, RZ, PT ;  /* 0x000000fff200720b */ /* 0x000fe40003f56000 */
[----:B------:R-:W-:Y:S01]  /*7860*/  FSEL R84, R113, R236, P3 ;  /* 0x000000ec71547208 */ /* 0x000fe20001800000 */
[----:B------:R-:W-:Y:S01]  /*7870*/  @P0 FADD.FTZ R233, -R233, R119 ;  /* 0x00000077e9e90221 */ /* 0x000fe20000010100 */
[----:B------:R-:W-:Y:S01]  /*7880*/  FSETP.GE.FTZ.AND P3, PT, R5, RZ, PT ;  /* 0x000000ff0500720b */ /* 0x000fe20003f76000 */
        /* <DEDUP_REMOVED lines=9> */
[----:B------:R-:W-:Y:S01]  /*7920*/  @P2 FADD.FTZ R237, -R237, R123 ;  /* 0x0000007beded2221 */ /* 0x000fe20000010100 */
[----:B------:R-:W-:Y:S01]  /*7930*/  ISETP.GT.AND P2, PT, R217, R202, PT ;  /* 0x000000cad900720c */ /* 0x000fe20003f44270 */
[----:B------:R-:W-:Y:S01]  /*7940*/  FMUL.FTZ R82, R247, R82 ;  /* 0x00000052f7527220 */ /* 0x000fe20000410000 */
[----:B------:R-:W-:Y:S01]  /*7950*/  FSEL R26, R27, R236, P4 ;  /* 0x000000ec1b1a7208 */ /* 0x000fe20002000000 */
[----:B------:R-:W-:Y:S01]  /*7960*/  @P3 FADD.FTZ R236, -R236, R117 ;  /* 0x00000075ecec3221 */ /* 0x000fe20000010100 */
[----:B------:R-:W-:Y:S01]  /*7970*/  FSETP.GE.FTZ.AND P3, PT, R239, RZ, PT ;  /* 0x000000ffef00720b */ /* 0x000fe20003f76000 */
[----:B------:R-:W-:Y:S01]  /*7980*/  IMAD.MOV.U32 R27, RZ, RZ, 0x10 ;  /* 0x00000010ff1b7424 */ /* 0x000fe200078e00ff */
[----:B------:R-:W-:Y:S01]  /*7990*/  F2FP.F16.F32.PACK_AB R76, R47, R76 ;  /* 0x0000004c2f4c723e */ /* 0x000fe200000000ff */
[----:B------:R-:W-:Y:S01]  /*79a0*/  FMUL.FTZ R26, R251, R26 ;  /* 0x0000001afb1a7220 */ /* 0x000fe20000410000 */
[----:B------:R-:W-:Y:S01]  /*79b0*/  FSEL R68, R15, R238, P3 ;  /* 0x000000ee0f447208 */ /* 0x000fe20001800000 */
[----:B------:R-:W-:Y:S01]  /*79c0*/  FMUL.FTZ R15, R5, R236 ;  /* 0x000000ec050f7220 */ /* 0x000fe20000410000 */
[----:B------:R-:W-:Y:S01]  /*79d0*/  SEL R27, R27, 0xfffffff0, !P1 ;  /* 0xfffffff01b1b7807 */ /* 0x000fe20004800000 */
[----:B------:R-:W-:Y:S01]  /*79e0*/  @P5 FADD.FTZ R238, -R238, R121 ;  /* 0x00000079eeee5221 */ /* 0x000fe20000010100 */
        /* <DEDUP_REMOVED lines=9> */
[----:B------:R-:W-:Y:S01]  /*7a80*/  IMAD.IADD R15, R222, 0x1, R27 ;  /* 0x00000001de0f7824 */ /* 0x000fe200078e021b */
[----:B------:R-:W-:Y:S02]  /*7a90*/  F2FP.F16.F32.PACK_AB R106, R83, R106 ;  /* 0x0000006a536a723e */ /* 0x000fe400000000ff */
[----:B------:R-:W-:Y:S02]  /*7aa0*/  F2FP.F16.F32.PACK_AB R82, R109, R82 ;  /* 0x000000526d52723e */ /* 0x000fe400000000ff */
[----:B------:R-:W-:Y:S02]  /*7ab0*/  F2FP.F16.F32.PACK_AB R110, R91, R110 ;  /* 0x0000006e5b6e723e */ /* 0x000fe400000000ff */
[----:B------:R-:W-:Y:S02]  /*7ac0*/  F2FP.F16.F32.PACK_AB R114, R63, R114 ;  /* 0x000000723f72723e */ /* 0x000fe400000000ff */
[----:B------:R-:W-:Y:S02]  /*7ad0*/  F2FP.F16.F32.PACK_AB R118, R233, R118 ;  /* 0x00000076e976723e */ /* 0x000fe400000000ff */
[----:B------:R-:W-:Y:S01]  /*7ae0*/  LOP3.LUT R68, R199, 0x18, RZ, 0xc0, !PT ;  /* 0x00000018c7447812 */ /* 0x000fe200078ec0ff */
        /* <DEDUP_REMOVED lines=33> */
.L_x_543:
[----:B------:R-:W-:Y:S01]  /*7d00*/  STS [R222+0x8000], R43 ;  /* 0x0080002bde007388 */ /* 0x000fe20000000800 */
[----:B------:R-:W-:Y:S01]  /*7d10*/  IMAD.IADD R6, R27, 0x1, R210 ;  /* 0x000000011b067824 */ /* 0x000fe200078e02d2 */
[----:B------:R-:W-:Y:S01]  /*7d20*/  F2FP.F16.F32.PACK_AB R238, R238, R239 ;  /* 0x000000efeeee723e */ /* 0x000fe200000000ff */
[----:B------:R-:W-:Y:S01]  /*7d30*/  IMAD.IADD R29, R203, 0x1, R27 ;  /* 0x00000001cb1d7824 */ /* 0x000fe200078e021b */
[----:B------:R-:W-:Y:S01]  /*7d40*/  STS [R222+0x8400], R9 ;  /* 0x00840009de007388 */ /* 0x000fe20000000800 */
[----:B------:R-:W-:Y:S01]  /*7d50*/  F2FP.F16.F32.PACK_AB R122, R237, R122 ;  /* 0x0000007aed7a723e */ /* 0x000fe200000000ff */
[----:B------:R-:W-:Y:S01]  /*7d60*/  IMAD.SHL.U32 R36, R197, 0x20, RZ ;  /* 0x00000020c5247824 */ /* 0x000fe200078e00ff */
[--C-:B------:R-:W-:Y:S01]  /*7d70*/  SHF.R.U32.HI R4, RZ, 0x4, R197.reuse ;  /* 0x00000004ff047819 */ /* 0x100fe200000116c5 */
[----:B------:R-:W-:Y:S01]  /*7d80*/  STS [R15+0x8000], R58 ;  /* 0x0080003a0f007388 */ /* 0x000fe20000000800 */
[----:B------:R-:W2:Y:S02]  /*7d90*/  LDC R64, c[0x0][0x44c] ;  /* 0x00011300ff407b82 */ /* 0x000ea40000000800 */
[----:B------:R-:W-:Y:S01]  /*7da0*/  LOP3.LUT R4, R4, 0x8, RZ, 0xc0, !PT ;  /* 0x0000000804047812 */ /* 0x000fe200078ec0ff */
[----:B------:R3:W-:Y:S03]  /*7db0*/  STS [R15+0x8400], R56 ;  /* 0x008400380f007388 */ /* 0x0007e60000000800 */
[--C-:B------:R-:W-:Y:S01]  /*7dc0*/  LOP3.LUT R5, R4, 0x10, R197.reuse, 0xf8, !PT ;  /* 0x0000001004057812 */ /* 0x100fe200078ef8c5 */
[----:B------:R-:W-:Y:S03]  /*7dd0*/  STS [R222+0xa000], R59 ;  /* 0x00a0003bde007388 */ /* 0x000fe60000000800 */
[----:B------:R-:W-:Y:S01]  /*7de0*/  LOP3.LUT R5, R5, 0xc0, R36, 0xf8, !PT ;  /* 0x000000c005057812 */ /* 0x000fe200078ef824 */
[----:B------:R4:W-:Y:S04]  /*7df0*/  STS [R222+0xa400], R57 ;  /* 0x00a40039de007388 */ /* 0x0009e80000000800 */
[----:B------:R-:W-:Y:S04]  /*7e00*/  STS [R15+0xa000], R42 ;  /* 0x00a0002a0f007388 */ /* 0x000fe80000000800 */
[----:B------:R-:W-:Y:S04]  /*7e10*/  STS [R15+0xa400], R10 ;  /* 0x00a4000a0f007388 */ /* 0x000fe80000000800 */
[----:B------:R-:W-:Y:S01]  /*7e20*/  STS [R210+0x8000], R71 ;  /* 0x00800047d2007388 */ /* 0x000fe20000000800 */
[----:B--2---:R-:W-:Y:S03]  /*7e30*/  IMAD R64, R64, UR9, RZ ;  /* 0x0000000940407c24 */ /* 0x004fe6000f8e02ff */
[----:B------:R-:W-:Y:S01]  /*7e40*/  STS [R210+0x8400], R69 ;  /* 0x00840045d2007388 */ /* 0x000fe20000000800 */
[----:B---3--:R-:W-:Y:S03]  /*7e50*/  IMAD.SHL.U32 R56, R197, 0x4, RZ ;  /* 0x00000004c5387824 */ /* 0x008fe600078e00ff */
[----:B------:R-:W-:Y:S02]  /*7e60*/  STS [R6+0x8000], R243 ;  /* 0x008000f306007388 */ /* 0x000fe40000000800 */
[----:B------:R-:W-:Y:S02]  /*7e70*/  LOP3.LUT R5, R5, 0x18, R56, 0x78, !PT ;  /* 0x0000001805057812 */ /* 0x000fe400078e7838 */
[----:B------:R-:W-:Y:S02]  /*7e80*/  STS [R6+0x8400], R79 ;  /* 0x0084004f06007388 */ /* 0x000fe40000000800 */
[----:B------:R-:W-:Y:S02]  /*7e90*/  LOP3.LUT R4, R5, 0x120, R36, 0xf8, !PT ;  /* 0x0000012005047812 */ /* 0x000fe400078ef824 */
[----:B------:R-:W-:Y:S02]  /*7ea0*/  STS [R210+0xa000], R75 ;  /* 0x00a0004bd2007388 */ /* 0x000fe40000000800 */
[----:B----4-:R-:W-:Y:S02]  /*7eb0*/  LEA R57, R4, UR4, 0x1 ;  /* 0x0000000404397c11 */ /* 0x010fe4000f8e08ff */
[----:B------:R-:W-:Y:S04]  /*7ec0*/  STS [R210+0xa400], R73 ;  /* 0x00a40049d2007388 */ /* 0x000fe80000000800 */
[----:B------:R-:W-:Y:S04]  /*7ed0*/  STS [R6+0xa000], R72 ;  /* 0x00a0004806007388 */ /* 0x000fe80000000800 */
[----:B------:R-:W-:Y:S04]  /*7ee0*/  STS [R6+0xa400], R70 ;  /* 0x00a4004606007388 */ /* 0x000fe80000000800 */
        /* <DEDUP_REMOVED lines=18> */
[----:B------:R-:W2:Y:S04]  /*8010*/  LDSM.16.MT88.4 R8, [R57+0x4000] ;  /* 0x004000003908783b */ /* 0x000ea80000004200 */
[----:B-1----:R-:W1:Y:S04]  /*8020*/  LDSM.16.MT88.4 R12, [R62+UR4+0x14000] ;  /* 0x014000043e0c783b */ /* 0x002e680008004200 */
[----:B------:R-:W-:Y:S04]  /*8030*/  LDSM.16.MT88.4 R16, [R62+UR4+0x10800] ;  /* 0x010800043e10783b */ /* 0x000fe80008004200 */
[----:B------:R-:W3:Y:S04]  /*8040*/  LDSM.16.MT88.4 R20, [R57+0x4400] ;  /* 0x004400003914783b */ /* 0x000ee80000004200 */
[----:B------:R-:W4:Y:S04]  /*8050*/  LDSM.16.MT88.4 R24, [R62+UR4+0x14800] ;  /* 0x014800043e18783b */ /* 0x000f280008004200 */
[----:B------:R-:W-:Y:S04]  /*8060*/  LDSM.16.MT88.4 R28, [R57+0x4800] ;  /* 0x00480000391c783b */ /* 0x000fe80000004200 */
[----:B------:R-:W-:Y:S01]  /*8070*/  LDSM.16.MT88.4 R32, [R62+UR4+0x15000] ;  /* 0x015000043e20783b */ /* 0x000fe20008004200 */
[-C--:B--2---:R-:W-:Y:S08]  /*8080*/  HMMA.16816.F32 R124, R4, R8.reuse, R124 ;  /* 0x00000008047c723c */ /* 0x084ff0000000187c */
[C---:B-1----:R-:W-:Y:S08]  /*8090*/  HMMA.16816.F32 R128, R12.reuse, R8, R128 ;  /* 0x000000080c80723c */ /* 0x042ff00000001880 */
        /* <DEDUP_REMOVED lines=43> */
[----:B------:R-:W-:Y:S01]  /*8350*/  LOP3.LUT R4, R46, 0xd8, RZ, 0xc0, !PT ;  /* 0x000000d82e047812 */ /* 0x000fe200078ec0ff */
[----:B------:R-:W-:Y:S03]  /*8360*/  IMAD.U32 R5, R64, -0x80, RZ ;  /* 0xffffff8040057824 */ /* 0x000fe600078e00ff */
[-C--:B----4-:R-:W-:Y:S05]  /*8370*/  HMMA.16816.F32 R124, R16, R20.reuse, R124 ;  /* 0x00000014107c723c */ /* 0x090fea000000187c */
[----:B------:R-:W-:Y:S02]  /*8380*/  LOP3.LUT R63, R4, 0x18, R197, 0x78, !PT ;  /* 0x00000018043f7812 */ /* 0x000fe400078e78c5 */
[----:B------:R-:W-:Y:S01]  /*8390*/  LEA R228, P0, R5, R228, 0x2 ;  /* 0x000000e405e47211 */ /* 0x000fe200078010ff */
[C---:B--2---:R-:W-:Y:S04]  /*83a0*/  HMMA.16816.F32 R128, R28.reuse, R20, R128 ;  /* 0x000000141c80723c */ /* 0x044fe80000001880 */
[----:B------:R-:W-:Y:S02]  /*83b0*/  LOP3.LUT R63, R63, 0x1f20, R46, 0xf8, !PT ;  /* 0x00001f203f3f7812 */ /* 0x000fe400078ef82e */
[----:B------:R-:W-:Y:S02]  /*83c0*/  LEA.HI.X.SX32 R229, R5, R229, 0x2, P0 ;  /* 0x000000e505e57211 */ /* 0x000fe400000f16ff */
[-C--:B------:R-:W-:Y:S03]  /*83d0*/  HMMA.16816.F32 R132, R28, R22.reuse, R132 ;  /* 0x000000161c84723c */ /* 0x080fe60000001884 */
[----:B------:R-:W-:Y:S02]  /*83e0*/  LEA R63, R63, UR4, 0x1 ;  /* 0x000000043f3f7c11 */ /* 0x000fe4000f8e08ff */
[----:B------:R-:W-:Y:S03]  /*83f0*/  LOP3.LUT R21, R41, 0x1c0, RZ, 0xc0, !PT ;  /* 0x000001c029157812 */ /* 0x000fe600078ec0ff */
        /* <DEDUP_REMOVED lines=26> */
.L_x_544:
[----:B------:R-:W-:Y:S01]  /*85a0*/  LOP3.LUT R21, R21, 0x38, R46, 0xf8, !PT ;  /* 0x0000003815157812 */ /* 0x000fe200078ef82e */
[----:B------:R-:W-:Y:S01]  /*85b0*/  LDSM.16.MT88.4 R28, [R57+0x6400] ;  /* 0x00640000391c783b */ /* 0x000fe20000004200 */
[----:B------:R-:W-:Y:S02]  /*85c0*/  LOP3.LUT R41, R41, 0x200, RZ, 0xc0, !PT ;  /* 0x0000020029297812 */ /* 0x000fe400078ec0ff */
[----:B------:R-:W-:Y:S01]  /*85d0*/  LOP3.LUT R21, R21, 0x8, R40, 0x78, !PT ;  /* 0x0000000815157812 */ /* 0x000fe200078e7828 */
[----:B------:R-:W-:Y:S01]  /*85e0*/  LDSM.16.MT88.4 R48, [R57+0x6c00] ;  /* 0x006c00003930783b */ /* 0x000fe20000004200 */
[----:B------:R-:W-:Y:S02]  /*85f0*/  LOP3.LUT R36, R41, 0xc00, R36, 0xf8, !PT ;  /* 0x00000c0029247812 */ /* 0x000fe400078ef824 */
[----:B------:R-:W-:Y:S01]  /*8600*/  LOP3.LUT P0, RZ, R197, 0x2, RZ, 0xc0, !PT ;  /* 0x00000002c5ff7812 */ /* 0x000fe2000780c0ff */
[----:B------:R-:W-:Y:S01]  /*8610*/  LDSM.16.MT88.4 R40, [R57+0x6800] ;  /* 0x006800003928783b */ /* 0x000fe20000004200 */
[----:B------:R-:W-:Y:S02]  /*8620*/  LOP3.LUT R21, R36, R21, RZ, 0xfc, !PT ;  /* 0x0000001524157212 */ /* 0x000fe400078efcff */
[----:B------:R-:W-:Y:S02]  /*8630*/  SEL R58, R2, 0xffffffe0, !P0 ;  /* 0xffffffe0023a7807 */ /* 0x000fe40004000000 */
[----:B------:R-:W-:Y:S02]  /*8640*/  LEA R61, R21, UR4, 0x1 ;  /* 0x00000004153d7c11 */ /* 0x000fe4000f8e08ff */
[----:B------:R-:W-:Y:S01]  /*8650*/  LDSM.16.MT88.4 R20, [R57+0x6000] ;  /* 0x006000003914783b */ /* 0x000fe20000004200 */
[----:B------:R-:W-:Y:S02]  /*8660*/  ISETP.GT.AND P4, PT, R217, R202, PT ;  /* 0x000000cad900720c */ /* 0x000fe40003f84270 */
[C---:B------:R-:W-:Y:S01]  /*8670*/  IMAD.IADD R60, R61.reuse, 0x1, R58 ;  /* 0x000000013d3c7824 */ /* 0x040fe200078e023a */
[----:B------:R-:W2:Y:S01]  /*8680*/  LDSM.16.M88.4 R16, [R61+0x8000] ;  /* 0x008000003d10783b */ /* 0x000ea20000000200 */
[C---:B-1----:R-:W-:Y:S02]  /*8690*/  VIADD R8, R61.reuse, 0x8000 ;  /* 0x000080003d087836 */ /* 0x042fe40000000000 */
[----:B------:R-:W-:Y:S01]  /*86a0*/  VIADD R59, R61, 0x8040 ;  /* 0x000080403d3b7836 */ /* 0x000fe20000000000 */
[----:B------:R-:W1:Y:S01]  /*86b0*/  LDSM.16.M88.4 R12, [R61+0xa000] ;  /* 0x00a000003d0c783b */ /* 0x000e620000000200 */
[----:B------:R-:W-:Y:S01]  /*86c0*/  @P1 VIADD R59, R8, 0xffffffc0 ;  /* 0xffffffc0083b1836 */ /* 0x000fe20000000000 */
[----:B------:R-:W-:Y:S02]  /*86d0*/  @P2 IADD3 R204, P1, PT, R204, -0x200, RZ ;  /* 0xfffffe00cccc2810 */ /* 0x000fe40007f3e0ff */
[----:B------:R-:W3:Y:S01]  /*86e0*/  LDSM.16.M88.4 R24, [R60+0x8000] ;  /* 0x008000003c18783b */ /* 0x000ee20000000200 */
[----:B------:R-:W-:Y:S01]  /*86f0*/  IMAD.IADD R58, R58, 0x1, R59 ;  /* 0x000000013a3a7824 */ /* 0x000fe200078e023b */
[----:B------:R-:W-:Y:S02]  /*8700*/  @P2 IADD3.X R205, PT, PT, R205, -0x1, RZ, P1, !PT ;  /* 0xffffffffcdcd2810 */ /* 0x000fe40000ffe4ff */
        /* <DEDUP_REMOVED lines=152> */
[C---:B------:R-:W-:Y:S01]  /*9090*/  LOP3.LUT R4, R217.reuse, 0x1, RZ, 0xc0, !PT ;  /* 0x00000001d9047812 */ /* 0x040fe200078ec0ff */
        /* <DEDUP_REMOVED lines=10> */
[----:B------:R-:W-:Y:S04]  /*9140*/  @P0 VIADD R6, R196, 0x2000 ;  /* 0x00002000c4060836 */ /* 0x000fe80000000000 */
[----:B------:R-:W-:Y:S01]  /*9150*/  IMAD.MOV.U32 R196, RZ, RZ, R6 ;  /* 0x000000ffffc47224 */ /* 0x000fe200078e0006 */
[----:B------:R-:W-:Y:S01]  /*9160*/  HMMA.16816.F32 R152, R24, R30, R152 ;  /* 0x0000001e1898723c */ /* 0x000fe20000001898 */
[----:B------:R-:W-:Y:S08]  /*9170*/  @!UPT UIADD3 URZ, UPT, UPT, URZ, URZ, URZ ;  /* 0x000000fffffff290 */ /* 0x000ff0000fffe0ff */
[----:B------:R-:W-:Y:S11]  /*9180*/  @P4 BRA `(.L_x_545) ;  /* 0xffffff9800f44947 */ /* 0x000ff6000383ffff */
[----:B------:R-:W-:Y:S01]  /*9190*/  @!UPT UIADD3 URZ, UPT, UPT, URZ, URZ, URZ ;  /* 0x000000fffffff290 */ /* 0x000fe2000fffe0ff */
        /* <DEDUP_REMOVED lines=95> */
.L_x_546:
[----:B------:R-:W2:Y:S01]  /*9790*/  LDCU.64 UR10, c[0x0][0x5c0] ;  /* 0x0000b800ff0a77ac */ /* 0x000ea20008000a00 */
[----:B------:R-:W-:-:S05]  /*97a0*/  IADD3 R12, PT, PT, R218, R221, RZ ;  /* 0x000000ddda0c7210 */ /* 0x000fca0007ffe0ff */
[C---:B--2---:R-:W-:Y:S02]  /*97b0*/  IMAD R7, R12.reuse, UR11, RZ ;  /* 0x0000000b0c077c24 */ /* 0x044fe4000f8e02ff */
[----:B------:R-:W-:-:S05]  /*97c0*/  IMAD.WIDE.U32 R12, R12, UR10, RZ ;  /* 0x0000000a0c0c7c25 */ /* 0x000fca000f8e00ff */
[----:B------:R-:W-:Y:S02]  /*97d0*/  IADD3 R7, PT, PT, R13, R7, RZ ;  /* 0x000000070d077210 */ /* 0x000fe40007ffe0ff */
.L_x_547:
        /* <DEDUP_REMOVED lines=11> */
.L_x_548:
[----:B------:R-:W2:Y:S01]  /*9890*/  LDCU.64 UR8, c[0x0][0x5c8] ;  /* 0x0000b900ff0877ac */ /* 0x000ea20008000a00 */
[----:B------:R-:W-:-:S05]  /*98a0*/  IADD3 R16, PT, PT, R218, R221, RZ ;  /* 0x000000ddda107210 */ /* 0x000fca0007ffe0ff */
[C---:B--2---:R-:W-:Y:S02]  /*98b0*/  IMAD R6, R16.reuse, UR9, RZ ;  /* 0x0000000910067c24 */ /* 0x044fe4000f8e02ff */
[----:B------:R-:W-:-:S05]  /*98c0*/  IMAD.WIDE.U32 R16, R16, UR8, RZ ;  /* 0x0000000810107c25 */ /* 0x000fca000f8e00ff */
[----:B------:R-:W-:-:S07]  /*98d0*/  IADD3 R6, PT, PT, R17, R6, RZ ;  /* 0x0000000611067210 */ /* 0x000fce0007ffe0ff */
.L_x_549:
[----:B------:R-:W-:Y:S01]  /*98e0*/  BAR.SYNC.DEFER_BLOCKING 0x0 ;  /* 0x0000000000007b1d */ /* 0x000fe20000010000 */
[----:B------:R-:W-:Y:S01]  /*98f0*/  USHF.L.U32 UR16, UR25, 0x7, URZ ;  /* 0x0000000719107899 */ /* 0x000fe200080006ff */
[----:B------:R-:W-:Y:S01]  /*9900*/  LEA.HI R197, R197, 0x40, RZ, 0x1e ;  /* 0x00000040c5c57811 */ /* 0x000fe200078ff0ff */
[----:B------:R-:W-:Y:S01]  /*9910*/  USHF.L.U32 UR4, UR25, 0x7, URZ ;  /* 0x0000000719047899 */ /* 0x000fe200080006ff */
[----:B------:R-:W-:Y:S01]  /*9920*/  SHF.R.U32.HI R0, RZ, 0x2, R0 ;  /* 0x00000002ff007819 */ /* 0x000fe20000011600 */
[----:B------:R-:W-:-:S03]  /*9930*/  UIMAD.WIDE.U32 UR18, UR16, UR10, URZ ;  /* 0x0000000a101272a5 */ /* 0x000fc6000f8e00ff */
[----:B-1----:R-:W1:Y:S01]  /*9940*/  LDC.64 R2, c[0x0][0x5d8] ;  /* 0x00017600ff027b82 */ /* 0x002e620000000a00 */
[----:B------:R-:W2:Y:S01]  /*9950*/  LDCU UR5, c[0x0][0x440] ;  /* 0x00008800ff0577ac */ /* 0x000ea20008000800 */
[----:B------:R-:W-:Y:S01]  /*9960*/  IMAD.U32 R18, RZ, RZ, UR8 ;  /* 0x00000008ff127e24 */ /* 0x000fe2000f8e00ff */
[----:B------:R-:W-:Y:S01]  /*9970*/  BSSY.RECONVERGENT B0, `(.L_x_550) ;  /* 0x000001f000007945 */ /* 0x000fe20003800200 */
[----:B------:R-:W-:Y:S01]  /*9980*/  VIADD R216, R216, -UR4 ;  /* 0x80000004d8d87c36 */ /* 0x000fe20008000000 */
[----:B------:R-:W-:Y:S01]  /*9990*/  USHF.R.S32.HI UR17, URZ, 0x1f, UR16 ;  /* 0x0000001fff117899 */ /* 0x000fe20008011410 */
[----:B------:R-:W-:Y:S02]  /*99a0*/  IMAD.U32 R4, RZ, RZ, UR18 ;  /* 0x00000012ff047e24 */ /* 0x000fe4000f8e00ff */
[----:B------:R-:W-:Y:S01]  /*99b0*/  IMAD.U32 R5, RZ, RZ, UR19 ;  /* 0x00000013ff057e24 */ /* 0x000fe2000f8e00ff */
[----:B------:R-:W-:Y:S01]  /*99c0*/  UIMAD UR18, UR17, UR10, URZ ;  /* 0x0000000a111272a4 */ /* 0x000fe2000f8e02ff */
[----:B------:R-:W-:Y:S01]  /*99d0*/  IMAD.MOV.U32 R69, RZ, RZ, RZ ;  /* 0x000000ffff457224 */ /* 0x000fe200078e00ff */
[----:B------:R-:W-:-:S02]  /*99e0*/  LOP3.LUT R15, R4, 0x18, R199, 0xf8, !PT ;  /* 0x00000018040f7812 */ /* 0x000fc400078ef8c7 */
[----:B------:R-:W-:Y:S01]  /*99f0*/  UIMAD UR18, UR16, UR11, UR18 ;  /* 0x0000000b101272a4 */ /* 0x000fe2000f8e0212 */
[----:B------:R-:W3:Y:S01]  /*9a00*/  LDC.64 R4, c[0x0][0x5e0] ;  /* 0x00017800ff047b82 */ /* 0x000ee20000000a00 */
[----:B------:R-:W-:Y:S01]  /*9a10*/  IADD3 R14, P0, PT, R12, R15, RZ ;  /* 0x0000000f0c0e7210 */ /* 0x000fe20007f1e0ff */
[----:B------:R-:W-:Y:S01]  /*9a20*/  IMAD.WIDE.U32 R18, R18, UR16, R68 ;  /* 0x0000001012127c25 */ /* 0x000fe2000f8e0044 */
[----:B------:R4:W3:Y:S01]  /*9a30*/  LDS.128 R8, [R63+0x7000] ;  /* 0x007000003f087984 */ /* 0x0008e20000000c00 */
[----:B--2---:R-:W-:Y:S02]  /*9a40*/  ISETP.GE.AND P2, PT, R68, UR5, PT ;  /* 0x0000000544007c0c */ /* 0x004fe4000bf46270 */
[----:B------:R-:W-:Y:S02]  /*9a50*/  MOV R12, UR18 ;  /* 0x00000012000c7c02 */ /* 0x000fe40008000f00 */
[-C--:B------:R-:W-:Y:S02]  /*9a60*/  ISETP.GE.OR P1, PT, R197, R216.reuse, P2 ;  /* 0x000000d8c500720c */ /* 0x080fe40001726670 */
[----:B------:R-:W-:-:S02]  /*9a70*/  ISETP.GE.OR P2, PT, R0, R216, P2 ;  /* 0x000000d80000720c */ /* 0x000fc40001746670 */
[----:B------:R-:W-:Y:S02]  /*9a80*/  IADD3.X R15, PT, PT, R7, UR19, R12, P0, !PT ;  /* 0x00000013070f7c10 */ /* 0x000fe400087fe40c */
[----:B------:R-:W-:Y:S01]  /*9a90*/  IADD3 R7, P0, PT, R0, 0x40, RZ ;  /* 0x0000004000077810 */ /* 0x000fe20007f1e0ff */
[----:B-1----:R-:W-:-:S03]  /*9aa0*/  IMAD.WIDE.U32 R20, R2, UR20, R14 ;  /* 0x0000001402147c25 */ /* 0x002fc6000f8e000e */
[----:B------:R-:W-:Y:S01]  /*9ab0*/  IADD3.X R17, PT, PT, RZ, RZ, RZ, P0, !PT ;  /* 0x000000ffff117210 */ /* 0x000fe200007fe4ff */
[----:B------:R-:W-:-:S04]  /*9ac0*/  IMAD R3, R3, UR20, R21 ;  /* 0x0000001403037c24 */ /* 0x000fc8000f8e0215 */
        /* <DEDUP_REMOVED lines=9> */
.L_x_551:
[----:B------:R-:W-:Y:S05]  /*9b60*/  BSYNC.RECONVERGENT B0 ;  /* 0x0000000000007941 */ /* 0x000fea0003800200 */
.L_x_550:
        /* <DEDUP_REMOVED lines=12> */
.L_x_553:
[----:B------:R-:W-:Y:S05]  /*9c30*/  BSYNC.RECONVERGENT B0 ;  /* 0x0000000000007941 */ /* 0x000fea0003800200 */
.L_x_552:
        /* <DEDUP_REMOVED lines=26> */
.L_x_516:
[----:B------:R-:W-:Y:S05]  /*9de0*/  BSYNC.RECONVERGENT B1 ;  /* 0x0000000000017941 */ /* 0x000fea0003800200 */
.L_x_498:
        /* <DEDUP_REMOVED lines=11> */
.L_x_555:
        /* <DEDUP_REMOVED lines=14> */
.L_x_1589:


//--------------------- .text._ZN5flash44flash_bwd_dq_dk_dv_loop_seqk_parallel_kernelI23Flash_bwd_kernel_traitsILi32ELi128ELi128ELi8ELi4ELi4ELi4ELb1ELb0EN7cutlass6half_tE19Flash_kernel_traitsILi32ELi128ELi128ELi8ES3_EELb0ELb0ELb1ELb0ELb0ELb0ELb1EEEvNS_16Flash_bwd_paramsE --------------------------
	.section	.text._ZN5flash44flash_bwd_dq_dk_dv_loop_seqk_parallel_kernelI23Flash_bwd_kernel_traitsILi32ELi128ELi128ELi8ELi4ELi4ELi4ELb1ELb0EN7cutlass6half_tE19Flash_kernel_traitsILi32ELi128ELi128ELi8ES3_EELb0ELb0ELb1ELb0ELb0ELb0ELb1EEEvNS_16Flash_bwd_paramsE,"ax",@progbits
	.align	128
        .global         _ZN5flash44flash_bwd_dq_dk_dv_loop_seqk_parallel_kernelI23Flash_bwd_kernel_traitsILi32ELi128ELi128ELi8ELi4ELi4ELi4ELb1ELb0EN7cutlass6half_tE19Flash_kernel_traitsILi32ELi128ELi128ELi8ES3_EELb0ELb0ELb1ELb0ELb0ELb0ELb1EEEvNS_16Flash_bwd_paramsE
        .type           _ZN5flash44flash_bwd_dq_dk_dv_loop_seqk_parallel_kernelI23Flash_bwd_kernel_traitsILi32ELi128ELi128ELi8ELi4ELi4ELi4ELb1ELb0EN7cutlass6half_tE19Flash_kernel_traitsILi32ELi128ELi128ELi8ES3_EELb0ELb0ELb1ELb0ELb0ELb0ELb1EEEvNS_16Flash_bwd_paramsE,@function
        .size           _ZN5flash44flash_bwd_dq_dk_dv_loop_seqk_parallel_kernelI23Flash_bwd_kernel_traitsILi32ELi128ELi128ELi8ELi4ELi4ELi4ELb1ELb0EN7cutlass6half_tE19Flash_kernel_traitsILi32ELi128ELi128ELi8ES3_EELb0ELb0ELb1ELb0ELb0ELb0ELb1EEEvNS_16Flash_bwd_paramsE,(.L_x_1590 - _ZN5flash44flash_bwd_dq_dk_dv_loop_seqk_parallel_kernelI23Flash_bwd_kernel_traitsILi32ELi128ELi128ELi8ELi4ELi4ELi4ELb1ELb0EN7cutlass6half_tE19Flash_kernel_traitsILi32ELi128ELi128ELi8ES3_EELb0ELb0ELb1ELb0ELb0ELb0ELb1EEEvNS_16Flash_bwd_paramsE)
        .other          _ZN5flash44flash_bwd_dq_dk_dv_loop_seqk_parallel_kernelI23Flash_bwd_kernel_traitsILi32ELi128ELi128ELi8ELi4ELi4ELi4ELb1ELb0EN7cutlass6half_tE19Flash_kernel_traitsILi32ELi128ELi128ELi8ES3_EELb0ELb0ELb1ELb0ELb0ELb0ELb1EEEvNS_16Flash_bwd_paramsE,@"STO_CUDA_ENTRY STV_DEFAULT"
_ZN5flash44flash_bwd_dq_dk_dv_loop_seqk_parallel_kernelI23Flash_bwd_kernel_traitsILi32ELi128ELi128ELi8ELi4ELi4ELi4ELb1ELb0EN7cutlass6half_tE19Flash_kernel_traitsILi32ELi128ELi128ELi8ES3_EELb0ELb0ELb1ELb0ELb0ELb0ELb1EEEvNS_16Flash_bwd_paramsE:
.text._ZN5flash44flash_bwd_dq_dk_dv_loop_seqk_parallel_kernelI23Flash_bwd_kernel_traitsILi32ELi128ELi128ELi8ELi4ELi4ELi4ELb1ELb0EN7cutlass6half_tE19Flash_kernel_traitsILi32ELi128ELi128ELi8ES3_EELb0ELb0ELb1ELb0ELb0ELb0ELb1EEEvNS_16Flash_bwd_paramsE:
        /* <DEDUP_REMOVED lines=10> */
[----:B------:R-:W1:Y:S01]  /*00a0*/  S2UR UR42, SR_CTAID.Y ;  /* 0x00000000002a79c3 */ /* 0x000e620000002600 */
[----:B------:R-:W1:Y:S01]  /*00b0*/  LDCU.64 UR38, c[0x0][0x468] ;  /* 0x00008d00ff2677ac */ /* 0x000e620008000a00 */
[----:B------:R-:W2:Y:S06]  /*00c0*/  LDCU.64 UR6, c[0x0][0x460] ;  /* 0x00008c00ff0677ac */ /* 0x000eac0008000a00 */
[----:B------:R-:W-:Y:S01]  /*00d0*/  S2UR UR24, SR_CTAID.Z ;  /* 0x00000000001879c3 */ /* 0x000fe20000002700 */
[----:B------:R-:W3:Y:S01]  /*00e0*/  LDCU.64 UR4, c[0x0][0x468] ;  /* 0x00008d00ff0477ac */ /* 0x000ee20008000a00 */
[----:B------:R-:W4:Y:S06]  /*00f0*/  LDCU.U8 UR8, c[0x0][0x532] ;  /* 0x0000a640ff0877ac */ /* 0x000f2c0008000000 */
[----:B------:R-:W-:Y:S01]  /*0100*/  S2UR UR22, SR_CTAID.X ;  /* 0x00000000001679c3 */ /* 0x000fe20000002500 */
[----:B------:R-:W5:Y:S01]  /*0110*/  LDCU.64 UR12, c[0x0][0x470] ;  /* 0x00008e00ff0c77ac */ /* 0x000f620008000a00 */
[----:B------:R-:W4:Y:S06]  /*0120*/  LDCU UR10, c[0x0][0x438] ;  /* 0x00008700ff0a77ac */ /* 0x000f2c0008000800 */
[----:B------:R-:W-:Y:S01]  /*0130*/  S2UR UR21, SR_CTAID.Z ;  /* 0x00000000001579c3 */ /* 0x000fe20000002700 */
[----:B-1----:R-:W-:-:S02]  /*0140*/  ULEA UR38, UP0, UR42, UR38, 0x2 ;  /* 0x000000262a267291 */ /* 0x002fc4000f8010ff */
[----:B--2---:R-:W-:Y:S02]  /*0150*/  UISETP.NE.U32.AND UP1, UPT, UR6, URZ, UPT ;  /* 0x000000ff0600728c */ /* 0x004fe4000bf25070 */
[----:B------:R-:W-:Y:S02]  /*0160*/  ULEA.HI.X UR39, UR42, UR39, URZ, 0x2, UP0 ;  /* 0x000000272a277291 */ /* 0x000fe400080f14ff */
[----:B------:R-:W-:Y:S01]  /*0170*/  UISETP.NE.U32.AND UP0, UPT, UR6, URZ, UPT ;  /* 0x000000ff0600728c */ /* 0x000fe2000bf05070 */
[----:B------:R-:W1:Y:S01]  /*0180*/  S2UR UR6, SR_CgaCtaId ;  /* 0x00000000000679c3 */ /* 0x000e620000008800 */
[----:B---3--:R-:W-:Y:S02]  /*0190*/  UISETP.EQ.U32.AND UP2, UPT, UR4, URZ, UPT ;  /* 0x000000ff0400728c */ /* 0x008fe4000bf42070 */
[----:B------:R-:W-:Y:S02]  /*01a0*/  UISETP.NE.U32.AND UP6, UPT, UR4, URZ, UPT ;  /* 0x000000ff0400728c */ /* 0x000fe4000bfc5070 */
[----:B------:R-:W-:-:S02]  /*01b0*/  UISETP.NE.AND.EX UP5, UPT, UR7, URZ, UPT, UP1 ;  /* 0x000000ff0700728c */ /* 0x000fc4000bfa5310 */
[----:B------:R-:W-:Y:S01]  /*01c0*/  UISETP.NE.AND.EX UP4, UPT, UR7, URZ, UPT, UP0 ;  /* 0x000000ff0700728c */ /* 0x000fe2000bf85300 */
[----:B------:R-:W2:Y:S01]  /*01d0*/  S2UR UR4, SR_CgaCtaId ;  /* 0x00000000000479c3 */ /* 0x000ea20000008800 */
[----:B----4-:R-:W-:Y:S02]  /*01e0*/  UISETP.NE.AND UP3, UPT, UR8, URZ, UPT ;  /* 0x000000ff0800728c */ /* 0x010fe4000bf65270 */
[----:B------:R-:W-:Y:S02]  /*01f0*/  UISETP.NE.AND.EX UP6, UPT, UR5, URZ, UPT, UP6 ;  /* 0x000000ff0500728c */ /* 0x000fe4000bfc5360 */
[----:B------:R-:W-:Y:S01]  /*0200*/  UISETP.EQ.OR.EX UP0, UPT, UR5, URZ, !UP3, UP2 ;  /* 0x000000ff0500728c */ /* 0x000fe2000df02720 */
[----:B------:R-:W-:Y:S02]  /*0210*/  UMOV UR8, 0x400 ;  /* 0x0000040000087882 */ /* 0x000fe40000000000 */
[----:B------:R-:W3:Y:S01]  /*0220*/  S2UR UR7, SR_CTAID.Y ;  /* 0x00000000000779c3 */ /* 0x000ee20000002600 */
[----:B------:R-:W-:-:S02]  /*0230*/  UP2UR UR26, UPR, URZ, 0x1 ;  /* 0x00000001ff1a7883 */ /* 0x000fc40008000000 */
[----:B-----5:R-:W-:Y:S01]  /*0240*/  UISETP.NE.U32.AND UP0, UPT, UR12, URZ, UPT ;  /* 0x000000ff0c00728c */ /* 0x020fe2000bf05070 */
[----:B------:R-:W-:Y:S01]  /*0250*/  UMOV UR5, 0x400 ;  /* 0x0000040000057882 */ /* 0x000fe20000000000 */
[----:B------:R-:W-:Y:S01]  /*0260*/  UP2UR UR25, UPR, URZ, 0x8 ;  /* 0x00000008ff197883 */ /* 0x000fe20008000000 */
[----:B------:R-:W4:Y:S01]  /*0270*/  LDCU.64 UR34, c[0x0][0x358] ;  /* 0x00006b00ff2277ac */ /* 0x000f220008000a00 */
[----:B------:R-:W3:Y:S01]  /*0280*/  LDCU.64 UR28, c[0x0][0x460] ;  /* 0x00008c00ff1c77ac */ /* 0x000ee20008000a00 */
[----:B------:R-:W3:Y:S01]  /*0290*/  LDCU UR20, c[0x0][0x438] ;  /* 0x00008700ff1477ac */ /* 0x000ee20008000800 */
[----:B------:R-:W3:Y:S01]  /*02a0*/  @!UP4 LDCU UR23, c[0x0][0x434] ;  /* 0x00008680ff17c7ac */ /* 0x000ee20008000800 */
[----:B-1----:R-:W-:Y:S02]  /*02b0*/  ULEA UR6, UR6, UR8, 0x18 ;  /* 0x0000000806067291 */ /* 0x002fe4000f8ec0ff */
[----:B--2---:R-:W-:Y:S02]  /*02c0*/  ULEA UR4, UR4, UR5, 0x18 ;  /* 0x0000000504047291 */ /* 0x004fe4000f8ec0ff */
[----:B------:R-:W-:Y:S01]  /*02d0*/  UISETP.NE.AND.EX UP3, UPT, UR13, URZ, UPT, UP0 ;  /* 0x000000ff0d00728c */ /* 0x000fe2000bf65300 */
[----:B------:R-:W-:Y:S01]  /*02e0*/  UMOV UR30, 0xffffe000 ;  /* 0xffffe000001e7882 */ /* 0x000fe20000000000 */
[----:B------:R-:W-:Y:S01]  /*02f0*/  UMOV UR31, URZ ;  /* 0x000000ff001f7c82 */ /* 0x000fe20008000000 */
[----:B------:R-:W-:-:S08]  /*0300*/  UMOV UR32, URZ ;  /* 0x000000ff00207c82 */ /* 0x000fd00008000000 */
.L_x_613:
[----:B-1----:R-:W1:Y:S01]  /*0310*/  LDCU.64 UR8, c[0x0][0x478] ;  /* 0x00008f00ff0877ac */ /* 0x002e620008000a00 */
[----:B------:R-:W-:Y:S02]  /*0320*/  PLOP3.LUT P1, PT, PT, PT, UP3, 0x80, 0x8 ;  /* 0x000000000008781c */ /* 0x000fe40003f2f038 */
[----:B------:R-:W-:Y:S01]  /*0330*/  PLOP3.LUT P4, PT, PT, PT, UP5, 0x80, 0x8 ;  /* 0x000000000008781c */ /* 0x000fe20003f8f058 */
[----:B------:R-:W-:Y:S01]  /*0340*/  @UP3 ULEA UR14, UP0, UR42, UR12, 0x2 ;  /* 0x0000000c2a0e3291 */ /* 0x000fe2000f8010ff */
[----:B------:R-:W-:Y:S01]  /*0350*/  PLOP3.LUT P2, PT, PT, PT, UP4, 0x80, 0x8 ;  /* 0x000000000008781c */ /* 0x000fe20003f4f048 */
[----:B------:R-:W-:Y:S02]  /*0360*/  UISETP.NE.AND UP2, UPT, UR26, URZ, UPT ;  /* 0x000000ff1a00728c */ /* 0x000fe4000bf45270 */
[----:B------:R-:W-:Y:S02]  /*0370*/  @UP3 ULEA.HI.X UR15, UR42, UR13, URZ, 0x2, UP0 ;  /* 0x0000000d2a0f3291 */ /* 0x000fe400080f14ff */
[----:B--2-4-:R-:W-:-:S04]  /*0380*/  IMAD.U32 R4, RZ, RZ, UR14 ;  /* 0x0000000eff047e24 */ /* 0x014fc8000f8e00ff */
[----:B------:R-:W-:Y:S01]  /*0390*/  IMAD.U32 R5, RZ, RZ, UR15 ;  /* 0x0000000fff057e24 */ /* 0x000fe2000f8e00ff */
[----:B---3--:R-:W-:Y:S02]  /*03a0*/  UIMAD.WIDE.U32 UR14, UR42, 0x4, UR28 ;  /* 0x000000042a0e78a5 */ /* 0x008fe4000f8e001c */
[----:B-1----:R-:W-:Y:S02]  /*03b0*/  UISETP.NE.U32.AND UP0, UPT, UR8, URZ, UPT ;  /* 0x000000ff0800728c */ /* 0x002fe4000bf05070 */
[----:B----4-:R-:W2:Y:S02]  /*03c0*/  @P1 LDG.E R6, desc[UR34][R4.64] ;  /* 0x0000002204061981 */ /* 0x010ea4000c1e1900 */
[----:B------:R-:W-:-:S06]  /*03d0*/  UISETP.NE.AND.EX UP0, UPT, UR9, URZ, UPT, UP0 ;  /* 0x000000ff0900728c */ /* 0x000fcc000bf05300 */
[----:B------:R-:W-:-:S05]  /*03e0*/  PLOP3.LUT P0, PT, PT, PT, UP0, 0x80, 0x8 ;  /* 0x000000000008781c */ /* 0x000fca0003f0f008 */
[----:B------:R-:W-:Y:S01]  /*03f0*/  @UP0 ULEA UR16, UP1, UR42, UR8, 0x2 ;  /* 0x000000082a100291 */ /* 0x000fe2000f8210ff */
[----:B------:R-:W-:Y:S01]  /*0400*/  PLOP3.LUT P3, PT, PT, PT, UP2, 0x80, 0x8 ;  /* 0x000000000008781c */ /* 0x000fe20003f6f028 */
[----:B------:R-:W1:Y:S02]  /*0410*/  @!UP0 LDCU UR5, c[0x0][0x43c] ;  /* 0x00008780ff0587ac */ /* 0x000e640008000800 */
[----:B------:R-:W-:Y:S02]  /*0420*/  @UP0 ULEA.HI.X UR17, UR42, UR9, URZ, 0x2, UP1 ;  /* 0x000000092a110291 */ /* 0x000fe400088f14ff */
[----:B------:R-:W-:Y:S01]  /*0430*/  IMAD.U32 R2, RZ, RZ, UR16 ;  /* 0x00000010ff027e24 */ /* 0x000fe2000f8e00ff */
[----:B------:R-:W3:Y:S03]  /*0440*/  @!UP0 LDCU.64 UR8, c[0x0][0x488] ;  /* 0x00009100ff0887ac */ /* 0x000ee60008000a00 */
[----:B------:R-:W-:-:S05]  /*0450*/  IMAD.U32 R3, RZ, RZ, UR17 ;  /* 0x00000011ff037e24 */ /* 0x000fca000f8e00ff */
[----:B------:R4:W5:Y:S01]  /*0460*/  @P0 LDG.E R4, desc[UR34][R2.64] ;  /* 0x0000002202040981 */ /* 0x000962000c1e1900 */
[----:B------:R-:W-:Y:S01]  /*0470*/  UMOV UR36, URZ ;  /* 0x000000ff00247c82 */ /* 0x000fe20008000000 */
[----:B---3--:R-:W-:-:S04]  /*0480*/  @!UP0 UISETP.NE.U32.AND UP1, UPT, UR8, URZ, UPT ;  /* 0x000000ff0800828c */ /* 0x008fc8000bf25070 */
[----:B------:R-:W-:Y:S01]  /*0490*/  @!UP0 UISETP.NE.AND.EX UP1, UPT, UR9, URZ, UPT, UP1 ;  /* 0x000000ff0900828c */ /* 0x000fe2000bf25310 */
[----:B------:R-:W-:Y:S01]  /*04a0*/  UMOV UR19, 0xffffffff ;  /* 0xffffffff00137882 */ /* 0x000fe20000000000 */
[----:B------:R-:W-:Y:S02]  /*04b0*/  UMOV UR40, 0xffffffff ;  /* 0xffffffff00287882 */ /* 0x000fe40000000000 */
[----:B-1----:R-:W-:Y:S01]  /*04c0*/  @!UP0 USEL UR8, UR5, URZ, UP1 ;  /* 0x000000ff05088287 */ /* 0x002fe20008800000 */
[----:B----4-:R-:W-:Y:S02]  /*04d0*/  IMAD.U32 R2, RZ, RZ, UR14 ;  /* 0x0000000eff027e24 */ /* 0x010fe4000f8e00ff */
[----:B------:R-:W-:-:S05]  /*04e0*/  IMAD.U32 R3, RZ, RZ, UR15 ;  /* 0x0000000fff037e24 */ /* 0x000fca000f8e00ff */
[----:B------:R-:W3:Y:S04]  /*04f0*/  @P4 LDG.E R5, desc[UR34][R2.64] ;  /* 0x0000002202054981 */ /* 0x000ee8000c1e1900 */
[----:B------:R1:W4:Y:S02]  /*0500*/  @P2 LDG.E R0, desc[UR34][R2.64+0x4] ;  /* 0x0000042202002981 */ /* 0x000324000c1e1900 */
[----:B-1----:R-:W-:Y:S02]  /*0510*/  IMAD.U32 R2, RZ, RZ, UR38 ;  /* 0x00000026ff027e24 */ /* 0x002fe4000f8e00ff */
[----:B------:R-:W-:-:S05]  /*0520*/  IMAD.U32 R3, RZ, RZ, UR39 ;  /* 0x00000027ff037e24 */ /* 0x000fca000f8e00ff */
[----:B------:R-:W4:Y:S01]  /*0530*/  @!P3 LDG.E R2, desc[UR34][R2.64] ;  /* 0x000000220202b981 */ /* 0x000f22000c1e1900 */
[----:B------:R-:W-:Y:S01]  /*0540*/  USHF.L.U32 UR27, UR37, 0x7, URZ ;  /* 0x00000007251b7899 */ /* 0x000fe200080006ff */
[----:B--2---:R-:W-:Y:S02]  /*0550*/  @P1 R2UR UR36, R6 ;  /* 0x00000000062412ca */ /* 0x004fe400000e0000 */
[----:B-----5:R-:W-:-:S13]  /*0560*/  @P0 R2UR UR33, R4 ;  /* 0x00000000042102ca */ /* 0x020fda00000e0000 */
[----:B------:R-:W-:Y:S01]  /*0570*/  @UP0 UIADD3 UR33, UPT, UPT, UR33, -UR36, URZ ;  /* 0x8000002421210290 */ /* 0x000fe2000fffe0ff */
[----:B---3--:R-:W-:Y:S02]  /*0580*/  @P4 R2UR UR19, R5 ;  /* 0x00000000051342ca */ /* 0x008fe400000e0000 */
[----:B----4-:R-:W-:Y:S02]  /*0590*/  @P2 R2UR UR5, R0 ;  /* 0x00000000000522ca */ /* 0x010fe400000e0000 */
[----:B------:R-:W-:Y:S01]  /*05a0*/  @!P3 R2UR UR40, R2 ;  /* 0x000000000228b2ca */ /* 0x000fe200000e0000 */
[----:B------:R-:W-:-:S14]  /*05b0*/  BRA.U !UP6, `(.L_x_556) ;  /* 0x000000010e247547 */ /* 0x000fdc000b800000 */
[----:B------:R-:W-:Y:S01]  /*05c0*/  UISETP.NE.AND UP1, UPT, UR25, URZ, UPT ;  /* 0x000000ff1900728c */ /* 0x000fe2000bf25270 */
[----:B------:R-:W-:Y:S02]  /*05d0*/  IMAD.U32 R2, RZ, RZ, UR38 ;  /* 0x00000026ff027e24 */ /* 0x000fe4000f8e00ff */
[----:B------:R-:W-:-:S03]  /*05e0*/  IMAD.U32 R3, RZ, RZ, UR39 ;  /* 0x00000027ff037e24 */ /* 0x000fc6000f8e00ff */
[----:B------:R-:W-:-:S13]  /*05f0*/  PLOP3.LUT P0, PT, PT, PT, UP1, 0x80, 0x8 ;  /* 0x000000000008781c */ /* 0x000fda0003f0f018 */
[----:B------:R-:W2:Y:S04]  /*0600*/  @P0 LDG.E R0, desc[UR34][R2.64+0x4] ;  /* 0x0000042202000981 */ /* 0x000ea8000c1e1900 */
[----:B------:R-:W3:Y:S01]  /*0610*/  @!P0 LDG.E R2, desc[UR34][R2.64] ;  /* 0x0000002202028981 */ /* 0x000ee2000c1e1900 */
[----:B--2---:R-:W-:-:S13]  /*0620*/  @P0 R2UR UR10, R0 ;  /* 0x00000000000a02ca */ /* 0x004fda00000e0000 */
[----:B------:R-:W-:-:S07]  /*0630*/  @UP1 UIADD3 UR10, UPT, UPT, UR10, -UR40, URZ ;  /* 0x800000280a0a1290 */ /* 0x000fce000fffe0ff */
[----:B---3--:R-:W-:-:S15]  /*0640*/  @!P0 R2UR UR10, R2 ;  /* 0x00000000020a82ca */ /* 0x008fde00000e0000 */
.L_x_556:
[----:B------:R-:W-:Y:S01]  /*0650*/  @!UP0 UIADD3 UR33, UPT, UPT, UR8, UR10, -UR36 ;  /* 0x0000000a08218290 */ /* 0x000fe2000fffe824 */
[----:B------:R-:W-:Y:S01]  /*0660*/  @!UP4 UMOV UR43, UR23 ;  /* 0x00000017002bcc82 */ /* 0x000fe20008000000 */
[----:B------:R-:W-:Y:S02]  /*0670*/  @UP4 UIADD3 UR43, UPT, UPT, UR5, -UR19, URZ ;  /* 0x80000013052b4290 */ /* 0x000fe4000fffe0ff */
[----:B------:R-:W-:-:S09]  /*0680*/  UISETP.GT.AND UP0, UPT, UR33, UR27, UPT ;  /* 0x0000001b2100728c */ /* 0x000fd2000bf04270 */
[----:B------:R-:W-:Y:S05]  /*0690*/  BRA.U !UP0, `(.L_x_557) ;  /* 0x0000009908c87547 */ /* 0x000fea000b800000 */
[----:B------:R-:W1:Y:S01]  /*06a0*/  LDCU UR8, c[0x0][0x504] ;  /* 0x0000a080ff0877ac */ /* 0x000e620008000800 */
[----:B------:R-:W-:Y:S02]  /*06b0*/  UIADD3 UR41, UPT, UPT, UR27, UR43, URZ ;  /* 0x0000002b1b297290 */ /* 0x000fe4000fffe0ff */
[----:B------:R-:W-:Y:S02]  /*06c0*/  UIADD3 UR10, UPT, UPT, UR43, 0x7f, URZ ;  /* 0x0000007f2b0a7890 */ /* 0x000fe4000fffe0ff */
[----:B------:R-:W-:Y:S02]  /*06d0*/  UIADD3 UR41, UPT, UPT, UR41, 0x80, URZ ;  /* 0x0000008029297890 */ /* 0x000fe4000fffe0ff */
[----:B------:R-:W-:Y:S02]  /*06e0*/  USHF.R.S32.HI UR9, URZ, 0x1f, UR10 ;  /* 0x0000001fff097899 */ /* 0x000fe4000801140a */
[----:B------:R-:W-:Y:S02]  /*06f0*/  UISETP.NE.AND UP1, UPT, UR19, -0x1, UPT ;  /* 0xffffffff1300788c */ /* 0x000fe4000bf25270 */
[----:B------:R-:W-:-:S02]  /*0700*/  ULEA.HI UR9, UR9, UR10, URZ, 0x7 ;  /* 0x0000000a09097291 */ /* 0x000fc4000f8f38ff */
[----:B------:R-:W-:Y:S02]  /*0710*/  UISETP.NE.AND UP2, UPT, UR40, -0x1, UPT ;  /* 0xffffffff2800788c */ /* 0x000fe4000bf45270 */
[----:B-1----:R-:W-:Y:S02]  /*0720*/  UIADD3 UR8, UPT, UPT, UR41, UR8, -UR33 ;  /* 0x0000000829087290 */ /* 0x002fe4000fffe821 */
[----:B------:R-:W-:Y:S02]  /*0730*/  USHF.R.S32.HI UR9, URZ, 0x7, UR9 ;  /* 0x00000007ff097899 */ /* 0x000fe40008011409 */
[----:B------:R-:W-:Y:S01]  /*0740*/  UIADD3 UR8, UPT, UPT, UR8, 0x7f, URZ ;  /* 0x0000007f08087890 */ /* 0x000fe2000fffe0ff */
[----:B------:R-:W1:Y:S03]  /*0750*/  @!UP1 LDCU.64 UR10, c[0x0][0x398] ;  /* 0x00007300ff0a97ac */ /* 0x000e660008000a00 */
[----:B------:R-:W-:-:S04]  /*0760*/  USHF.R.S32.HI UR5, URZ, 0x1f, UR8 ;  /* 0x0000001fff057899 */ /* 0x000fc80008011408 */
[----:B------:R-:W-:-:S04]  /*0770*/  ULEA.HI UR5, UR5, UR8, URZ, 0x7 ;  /* 0x0000000805057291 */ /* 0x000fc8000f8f38ff */
[----:B------:R-:W-:-:S04]  /*0780*/  USHF.R.S32.HI UR5, URZ, 0x7, UR5 ;  /* 0x00000007ff057899 */ /* 0x000fc80008011405 */
[----:B------:R-:W-:Y:S02]  /*0790*/  UISETP.LT.AND UP0, UPT, UR9, UR5, UPT ;  /* 0x000000050900728c */ /* 0x000fe4000bf01270 */
[----:B-1----:R-:W-:Y:S02]  /*07a0*/  @!UP1 UIMAD.WIDE.U32 UR54, UR42, UR10, URZ ;  /* 0x0000000a2a3692a5 */ /* 0x002fe4000f8e00ff */
[----:B------:R-:W-:Y:S01]  /*07b0*/  USEL UR46, UR9, UR5, UP0 ;  /* 0x00000005092e7287 */ /* 0x000fe20008000000 */
[----:B------:R-:W1:Y:S03]  /*07c0*/  @UP1 LDCU.64 UR8, c[0x0][0x3b0] ;  /* 0x00007600ff0817ac */ /* 0x000e660008000a00 */
[----:B------:R-:W-:Y:S02]  /*07d0*/  ULEA UR51, UR46, 0xffffff80, 0x7 ;  /* 0xffffff802e337891 */ /* 0x000fe4000f8e38ff */
[----:B------:R-:W-:-:S02]  /*07e0*/  @!UP1 UIMAD UR53, UR42, UR11, UR55 ;  /* 0x0000000b2a3592a4 */ /* 0x000fc4000f8e0237 */
[----:B------:R-:W-:Y:S02]  /*07f0*/  USHF.R.S32.HI UR55, URZ, 0x1f, UR51 ;  /* 0x0000001fff377899 */ /* 0x000fe40008011433 */
[----:B-1----:R-:W-:-:S04]  /*0800*/  @UP1 UIMAD.WIDE.U32 UR14, UR19, UR8, URZ ;  /* 0x00000008130e12a5 */ /* 0x002fc8000f8e00ff */
[----:B------:R-:W-:-:S03]  /*0810*/  @UP1 UIMAD UR53, UR19, UR9, UR15 ;  /* 0x00000009133512a4 */ /* 0x000fc6000f8e020f */
[----:B------:R-:W-:Y:S01]  /*0820*/  @UP1 UMOV UR54, UR14 ;  /* 0x0000000e00361c82 */ /* 0x000fe20008000000 */
[----:B------:R-:W-:Y:S08]  /*0830*/  BRA.U UP2, `(.L_x_558) ;  /* 0x00000001022c7547 */ /* 0x000ff0000b800000 */
[----:B------:R-:W1:Y:S01]  /*0840*/  LDCU.64 UR16, c[0x0][0x3b8] ;  /* 0x00007700ff1077ac */ /* 0x000e620008000a00 */
[----:B------:R-:W2:Y:S01]  /*0850*/  LDCU.64 UR8, c[0x0][0x3a0] ;  /* 0x00007400ff0877ac */ /* 0x000ea20008000a00 */
[----:B------:R-:W-:-:S04]  /*0860*/  USHF.R.S32.HI UR5, URZ, 0x1f, UR36 ;  /* 0x0000001fff057899 */ /* 0x000fc80008011424 */
[----:B-1----:R-:W-:Y:S02]  /*0870*/  UIMAD UR5, UR5, UR16, URZ ;  /* 0x00000010050572a4 */ /* 0x002fe4000f8e02ff */
[----:B------:R-:W-:Y:S02]  /*0880*/  UIMAD.WIDE.U32 UR10, UR36, UR16, URZ ;  /* 0x00000010240a72a5 */ /* 0x000fe4000f8e00ff */
[----:B------:R-:W-:-:S04]  /*0890*/  UIMAD UR5, UR36, UR17, UR5 ;  /* 0x00000011240572a4 */ /* 0x000fc8000f8e0205 */
[----:B------:R-:W-:-:S04]  /*08a0*/  UIADD3 UR11, UPT, UPT, UR11, UR5, URZ ;  /* 0x000000050b0b7290 */ /* 0x000fc8000fffe0ff */
[----:B--2---:R-:W-:-:S04]  /*08b0*/  UIMAD.WIDE.U32 UR44, UR42, UR8, UR10 ;  /* 0x000000082a2c72a5 */ /* 0x004fc8000f8e000a */
[----:B------:R-:W-:-:S06]  /*08c0*/  UIMAD UR9, UR42, UR9, UR45 ;  /* 0x000000092a0972a4 */ /* 0x000fcc000f8e022d */
[----:B------:R-:W-:Y:S01]  /*08d0*/  MOV R20, UR9 ;  /* 0x0000000900147c02 */ /* 0x000fe20008000f00 */
[----:B------:R-:W-:Y:S06]  /*08e0*/  BRA `(.L_x_559) ;  /* 0x0000000000187947 */ /* 0x000fec0003800000 */
.L_x_558:
[----:B------:R-:W1:Y:S01]  /*08f0*/  LDCU.64 UR16, c[0x0][0x3b8] ;  /* 0x00007700ff1077ac */ /* 0x000e620008000a00 */
[----:B------:R-:W-:-:S04]  /*0900*/  UIADD3 UR5, UPT, UPT, UR36, UR40, URZ ;  /* 0x0000002824057290 */ /* 0x000fc8000fffe0ff */
[----:B-1----:R-:W-:Y:S02]  /*0910*/  UIMAD.WIDE.U32 UR44, UR5, UR16, URZ ;  /* 0x00000010052c72a5 */ /* 0x002fe4000f8e00ff */
[----:B------:R-:W-:-:S04]  /*0920*/  UIMAD UR5, UR5, UR17, URZ ;  /* 0x00000011050572a4 */ /* 0x000fc8000f8e02ff */
[----:B------:R-:W-:-:S06]  /*0930*/  UIADD3 UR5, UPT, UPT, UR45, UR5, URZ ;  /* 0x000000052d057290 */ /* 0x000fcc000fffe0ff */
[----:B------:R-:W-:-:S07]  /*0940*/  MOV R20, UR5 ;  /* 0x0000000500147c02 */ /* 0x000fce0008000f00 */
.L_x_559:
[----:B------:R-:W1:Y:S01]  /*0950*/  LDC R5, c[0x0][0x3e8] ;  /* 0x0000fa00ff057b82 */ /* 0x000e620000000800 */
[----:B------:R-:W2:Y:S01]  /*0960*/  S2R R6, SR_CTAID.Z ;  /* 0x0000000000067919 */ /* 0x000ea20000002700 */
[----:B------:R-:W-:Y:S01]  /*0970*/  USHF.R.S32.HI UR5, URZ, 0x1f, UR27 ;  /* 0x0000001fff057899 */ /* 0x000fe2000801141b */
[----:B-1----:R-:W-:-:S05]  /*0980*/  IABS R0, R5 ;  /* 0x0000000500007213 */ /* 0x002fca0000000000 */
[----:B------:R-:W-:-:S04]  /*0990*/  IMAD.MOV.U32 R4, RZ, RZ, R0 ;  /* 0x000000ffff047224 */ /* 0x000fc800078e0000 */
[----:B------:R-:W1:Y:S01]  /*09a0*/  I2F.RP R2, R4 ;  /* 0x0000000400027306 */ /* 0x000e620000209400 */
[----:B--2---:R-:W-:-:S07]  /*09b0*/  IABS R6, R6 ;  /* 0x0000000600067213 */ /* 0x004fce0000000000 */
[----:B-1----:R-:W1:Y:S02]  /*09c0*/  MUFU.RCP R2, R2 ;  /* 0x0000000200027308 */ /* 0x002e640000001000 */
[----:B-1----:R-:W-:-:S06]  /*09d0*/  VIADD R2, R2, 0xffffffe ;  /* 0x0ffffffe02027836 */ /* 0x002fcc0000000000 */
[----:B------:R-:W1:Y:S02]  /*09e0*/  F2I.FTZ.U32.TRUNC.NTZ R3, R2 ;  /* 0x0000000200037305 */ /* 0x000e64000021f000 */
[----:B-1----:R-:W-:Y:S01]  /*09f0*/  IADD3 R0, PT, PT, RZ, -R3, RZ ;  /* 0x80000003ff007210 */ /* 0x002fe20007ffe0ff */
        /* <DEDUP_REMOVED lines=19> */
[----:B------:R-:W-:Y:S05]  /*0b30*/  BRA.U UP2, `(.L_x_560) ;  /* 0x0000000102347547 */ /* 0x000fea000b800000 */
[----:B------:R-:W1:Y:S01]  /*0b40*/  LDCU.64 UR14, c[0x0][0x3c0] ;  /* 0x00007800ff0e77ac */ /* 0x000e620008000a00 */
[----:B------:R-:W2:Y:S01]  /*0b50*/  LDCU.64 UR8, c[0x0][0x3a8] ;  /* 0x00007500ff0877ac */ /* 0x000ea20008000a00 */
[----:B------:R-:W-:-:S04]  /*0b60*/  USHF.R.S32.HI UR10, URZ, 0x1f, UR36 ;  /* 0x0000001fff0a7899 */ /* 0x000fc80008011424 */
[----:B-1----:R-:W-:Y:S02]  /*0b70*/  UIMAD UR10, UR10, UR14, URZ ;  /* 0x0000000e0a0a72a4 */ /* 0x002fe4000f8e02ff */
[----:B------:R-:W-:Y:S02]  /*0b80*/  UIMAD.WIDE.U32 UR48, UR36, UR14, URZ ;  /* 0x0000000e243072a5 */ /* 0x000fe4000f8e00ff */
[----:B------:R-:W-:-:S04]  /*0b90*/  UIMAD UR10, UR36, UR15, UR10 ;  /* 0x0000000f240a72a4 */ /* 0x000fc8000f8e020a */
[----:B------:R-:W-:-:S03]  /*0ba0*/  UIADD3 UR11, UPT, UPT, UR49, UR10, URZ ;  /* 0x0000000a310b7290 */ /* 0x000fc6000fffe0ff */
[----:B------:R-:W-:Y:S02]  /*0bb0*/  UMOV UR10, UR48 ;  /* 0x00000030000a7c82 */ /* 0x000fe40008000000 */
[----:B--2---:R-:W-:-:S04]  /*0bc0*/  UIMAD.WIDE.U32 UR10, UR42, UR8, UR10 ;  /* 0x000000082a0a72a5 */ /* 0x004fc8000f8e000a */
[----:B------:R-:W-:-:S03]  /*0bd0*/  UIMAD UR9, UR42, UR9, UR11 ;  /* 0x000000092a0972a4 */ /* 0x000fc6000f8e020b */
[----:B------:R-:W-:-:S03]  /*0be0*/  UMOV UR52, UR10 ;  /* 0x0000000a00347c82 */ /* 0x000fc60008000000 */
[----:B------:R-:W-:Y:S01]  /*0bf0*/  MOV R18, UR9 ;  /* 0x0000000900127c02 */ /* 0x000fe20008000f00 */
[----:B------:R-:W-:Y:S06]  /*0c00*/  BRA `(.L_x_561) ;  /* 0x00000000001c7947 */ /* 0x000fec0003800000 */
.L_x_560:
[----:B------:R-:W1:Y:S01]  /*0c10*/  LDCU.64 UR14, c[0x0][0x3c0] ;  /* 0x00007800ff0e77ac */ /* 0x000e620008000a00 */
[----:B------:R-:W-:-:S04]  /*0c20*/  UIADD3 UR8, UPT, UPT, UR36, UR40, URZ ;  /* 0x0000002824087290 */ /* 0x000fc8000fffe0ff */
[----:B-1----:R-:W-:Y:S02]  /*0c30*/  UIMAD.WIDE.U32 UR10, UR8, UR14, URZ ;  /* 0x0000000e080a72a5 */ /* 0x002fe4000f8e00ff */
[----:B------:R-:W-:-:S04]  /*0c40*/  UIMAD UR8, UR8, UR15, URZ ;  /* 0x0000000f080872a4 */ /* 0x000fc8000f8e02ff */
[----:B------:R-:W-:Y:S01]  /*0c50*/  UIADD3 UR8, UPT, UPT, UR11, UR8, URZ ;  /* 0x000000080b087290 */ /* 0x000fe2000fffe0ff */
[----:B------:R-:W-:-:S05]  /*0c60*/  UMOV UR52, UR10 ;  /* 0x0000000a00347c82 */ /* 0x000fca0008000000 */
[----:B------:R-:W-:-:S07]  /*0c70*/  MOV R18, UR8 ;  /* 0x0000000800127c02 */ /* 0x000fce0008000f00 */
.L_x_561:
[----:B------:R-:W1:Y:S01]  /*0c80*/  @!UP1 LDCU.64 UR10, c[0x0][0x588] ;  /* 0x0000b100ff0a97ac */ /* 0x000e620008000a00 */
[----:B------:R-:W2:Y:S01]  /*0c90*/  @UP1 LDCU.64 UR8, c[0x0][0x590] ;  /* 0x0000b200ff0817ac */ /* 0x000ea20008000a00 */
[----:B------:R-:W3:Y:S01]  /*0ca0*/  LDCU UR18, c[0x0][0x3e0] ;  /* 0x00007c00ff1277ac */ /* 0x000ee20008000800 */
[----:B------:R-:W3:Y:S01]  /*0cb0*/  LDCU UR49, c[0x0][0x44c] ;  /* 0x00008980ff3177ac */ /* 0x000ee20008000800 */
[----:B-1----:R-:W-:-:S04]  /*0cc0*/  @!UP1 UIMAD.WIDE.U32 UR62, UR42, UR10, URZ ;  /* 0x0000000a2a3e92a5 */ /* 0x002fc8000f8e00ff */
[----:B------:R-:W-:Y:S02]  /*0cd0*/  @!UP1 UIMAD UR50, UR42, UR11, UR63 ;  /* 0x0000000b2a3292a4 */ /* 0x000fe4000f8e023f */
[----:B--2---:R-:W-:-:S04]  /*0ce0*/  @UP1 UIMAD.WIDE.U32 UR10, UR19, UR8, URZ ;  /* 0x00000008130a12a5 */ /* 0x004fc8000f8e00ff */
[----:B------:R-:W-:Y:S02]  /*0cf0*/  @UP1 UIMAD UR50, UR19, UR9, UR11 ;  /* 0x00000009133212a4 */ /* 0x000fe4000f8e020b */
[----:B---3--:R-:W-:Y:S01]  /*0d00*/  UIMAD.WIDE UR58, UR18, UR49, URZ ;  /* 0x00000031123a72a5 */ /* 0x008fe2000f8e02ff */
[----:B------:R-:W-:Y:S01]  /*0d10*/  @UP1 UMOV UR62, UR10 ;  /* 0x0000000a003e1c82 */ /* 0x000fe20008000000 */
[----:B------:R-:W-:Y:S10]  /*0d20*/  BRA.U UP1, `(.L_x_562) ;  /* 0x0000000101447547 */ /* 0x000ff4000b800000 */
[----:B------:R-:W1:Y:S01]  /*0d30*/  LDCU UR56, c[0x0][0x444] ;  /* 0x00008880ff3877ac */ /* 0x000e620008000800 */
[----:B------:R-:W-:Y:S02]  /*0d40*/  USHF.R.S32.HI UR9, URZ, 0x1f, UR18 ;  /* 0x0000001fff097899 */ /* 0x000fe40008011412 */
[----:B-1----:R-:W-:Y:S02]  /*0d50*/  USHF.R.S32.HI UR8, URZ, 0x1f, UR56 ;  /* 0x0000001fff087899 */ /* 0x002fe40008011438 */
[----:B------:R-:W-:Y:S02]  /*0d60*/  UIMAD.WIDE.U32 UR56, UR42, UR56, URZ ;  /* 0x000000382a3872a5 */ /* 0x000fe4000f8e00ff */
[----:B------:R-:W-:Y:S02]  /*0d70*/  UIMAD UR8, UR8, UR42, URZ ;  /* 0x0000002a080872a4 */ /* 0x000fe4000f8e02ff */
[----:B------:R-:W-:Y:S02]  /*0d80*/  UIMAD.WIDE.U32 UR10, UR56, UR18, URZ ;  /* 0x00000012380a72a5 */ /* 0x000fe4000f8e00ff */
[----:B------:R-:W-:-:S04]  /*0d90*/  UIADD3 UR8, UPT, UPT, UR57, UR8, URZ ;  /* 0x0000000839087290 */ /* 0x000fc8000fffe0ff */
[----:B------:R-:W-:-:S04]  /*0da0*/  UIMAD UR8, UR8, UR18, URZ ;  /* 0x00000012080872a4 */ /* 0x000fc8000f8e02ff */
[----:B------:R-:W-:Y:S02]  /*0db0*/  UIMAD UR8, UR9, UR56, UR8 ;  /* 0x00000038090872a4 */ /* 0x000fe4000f8e0208 */
[----:B------:R-:W-:Y:S02]  /*0dc0*/  USHF.R.S32.HI UR9, URZ, 0x1f, UR49 ;  /* 0x0000001fff097899 */ /* 0x000fe40008011431 */
[----:B------:R-:W-:Y:S02]  /*0dd0*/  UIADD3 UR8, UPT, UPT, UR11, UR8, URZ ;  /* 0x000000080b087290 */ /* 0x000fe4000fffe0ff */
[----:B------:R-:W-:Y:S02]  /*0de0*/  UIMAD.WIDE.U32 UR56, UR10, UR49, URZ ;  /* 0x000000310a3872a5 */ /* 0x000fe4000f8e00ff */
[----:B------:R-:W-:-:S04]  /*0df0*/  UIMAD UR8, UR8, UR49, URZ ;  /* 0x00000031080872a4 */ /* 0x000fc8000f8e02ff */
[----:B------:R-:W-:-:S03]  /*0e00*/  UIMAD UR8, UR9, UR10, UR8 ;  /* 0x0000000a090872a4 */ /* 0x000fc6000f8e0208 */
[----:B------:R-:W-:Y:S01]  /*0e10*/  UMOV UR10, UR56 ;  /* 0x00000038000a7c82 */ /* 0x000fe20008000000 */
[----:B------:R-:W-:Y:S01]  /*0e20*/  UIADD3 UR8, UPT, UPT, UR57, UR8, URZ ;  /* 0x0000000839087290 */ /* 0x000fe2000fffe0ff */
[----:B------:R-:W-:Y:S11]  /*0e30*/  BRA `(.L_x_563) ;  /* 0x00000000000c7947 */ /* 0x000ff60003800000 */
.L_x_562:
[----:B------:R-:W-:Y:S02]  /*0e40*/  UIMAD.WIDE.U32 UR10, UR58, UR19, URZ ;  /* 0x000000133a0a72a5 */ /* 0x000fe4000f8e00ff */
[----:B------:R-:W-:-:S04]  /*0e50*/  UIMAD UR8, UR59, UR19, URZ ;  /* 0x000000133b0872a4 */ /* 0x000fc8000f8e02ff */
[----:B------:R-:W-:-:S12]  /*0e60*/  UIADD3 UR8, UPT, UPT, UR11, UR8, URZ ;  /* 0x000000080b087290 */ /* 0x000fd8000fffe0ff */
.L_x_563:
[----:B------:R-:W1:Y:S01]  /*0e70*/  LDCU.U8 UR9, c[0x0][0x548] ;  /* 0x0000a900ff0977ac */ /* 0x000e620008000000 */
[----:B------:R-:W-:Y:S01]  /*0e80*/  USHF.L.U32 UR45, UR42, 0x7, URZ ;  /* 0x000000072a2d7899 */ /* 0x000fe200080006ff */
[----:B------:R-:W2:Y:S03]  /*0e90*/  LDCU.U8 UR60, c[0x0][0x5f0] ;  /* 0x0000be00ff3c77ac */ /* 0x000ea60008000000 */
[----:B------:R-:W-:Y:S02]  /*0ea0*/  USEL UR11, UR45, URZ, UP5 ;  /* 0x000000ff2d0b7287 */ /* 0x000fe4000a800000 */
[----:B------:R-:W-:Y:S02]  /*0eb0*/  UIMAD UR57, UR24, UR49, URZ ;  /* 0x00000031183972a4 */ /* 0x000fe4000f8e02ff */
[----:B------:R-:W-:Y:S02]  /*0ec0*/  UIADD3 UR11, UP0, UPT, UR51, UR11, URZ ;  /* 0x0000000b330b7290 */ /* 0x000fe4000ff1e0ff */
[----:B-1----:R-:W-:-:S02]  /*0ed0*/  UISETP.NE.AND UP1, UPT, UR9, URZ, UPT ;  /* 0x000000ff0900728c */ /* 0x002fc4000bf25270 */
[----:B------:R-:W-:Y:S02]  /*0ee0*/  UIADD3.X UR56, UPT, UPT, URZ, UR55, URZ, UP0, !UPT ;  /* 0x00000037ff387290 */ /* 0x000fe400087fe4ff */
[----:B------:R-:W-:Y:S02]  /*0ef0*/  UIMAD.WIDE.U32 UR64, UR11, UR58, URZ ;  /* 0x0000003a0b4072a5 */ /* 0x000fe4000f8e00ff */
[----:B------:R-:W-:-:S04]  /*0f00*/  UIMAD UR56, UR56, UR58, URZ ;  /* 0x0000003a383872a4 */ /* 0x000fc8000f8e02ff */
[----:B------:R-:W-:-:S04]  /*0f10*/  UIMAD UR56, UR59, UR11, UR56 ;  /* 0x0000000b3b3872a4 */ /* 0x000fc8000f8e0238 */
[----:B------:R-:W-:Y:S01]  /*0f20*/  UIADD3 UR56, UPT, UPT, UR65, UR56, URZ ;  /* 0x0000003841387290 */ /* 0x000fe2000fffe0ff */
[----:B--2---:R-:W-:Y:S11]  /*0f30*/  BRA.U !UP1, `(.L_x_564) ;  /* 0x00000001091c7547 */ /* 0x004ff6000b800000 */
[----:B------:R-:W1:Y:S01]  /*0f40*/  LDCU UR9, c[0x0][0x434] ;  /* 0x00008680ff0977ac */ /* 0x000e620008000800 */
[----:B------:R-:W2:Y:S01]  /*0f50*/  LDCU UR59, c[0x0][0x454] ;  /* 0x00008a80ff3b77ac */ /* 0x000ea20008000800 */
[----:B------:R-:W-:Y:S02]  /*0f60*/  UISETP.NE.AND UP0, UPT, UR19, -0x1, UPT ;  /* 0xffffffff1300788c */ /* 0x000fe4000bf05270 */
[----:B-1----:R-:W-:-:S04]  /*0f70*/  UIMAD UR9, UR42, UR9, URZ ;  /* 0x000000092a0972a4 */ /* 0x002fc8000f8e02ff */
[----:B------:R-:W-:-:S04]  /*0f80*/  USEL UR9, UR9, UR19, !UP0 ;  /* 0x0000001309097287 */ /* 0x000fc8000c000000 */
[----:B--2---:R-:W-:Y:S01]  /*0f90*/  UIMAD UR59, UR24, UR59, UR9 ;  /* 0x0000003b183b72a4 */ /* 0x004fe2000f8e0209 */
[----:B------:R-:W-:Y:S05]  /*0fa0*/  BRA `(.L_x_565) ;  /* 0x00000000000c7947 */ /* 0x000fea0003800000 */
.L_x_564:
[----:B------:R-:W1:Y:S01]  /*0fb0*/  LDCU UR59, c[0x0][0x434] ;  /* 0x00008680ff3b77ac */ /* 0x000e620008000800 */
[----:B------:R-:W-:-:S04]  /*0fc0*/  UIMAD UR9, UR42, UR18, UR24 ;  /* 0x000000122a0972a4 */ /* 0x000fc8000f8e0218 */
[----:B-1----:R-:W-:Y:S02]  /*0fd0*/  UIMAD UR59, UR9, UR59, URZ ;  /* 0x0000003b093b72a4 */ /* 0x002fe4000f8e02ff */
.L_x_565:
[----:B------:R-:W-:Y:S01]  /*0fe0*/  UIADD3 UR48, UPT, UPT, UR46, -0x1, URZ ;  /* 0xffffffff2e307890 */ /* 0x000fe2000fffe0ff */
[----:B------:R-:W-:Y:S09]  /*0ff0*/  BRA.U !UP1, `(.L_x_566) ;  /* 0x0000000109247547 */ /* 0x000ff2000b800000 */
[----:B------:R-:W1:Y:S01]  /*1000*/  LDCU UR9, c[0x0][0x444] ;  /* 0x00008880ff0977ac */ /* 0x000e620008000800 */
[----:B------:R-:W-:Y:S01]  /*1010*/  UISETP.NE.AND UP0, UPT, UR19, -0x1, UPT ;  /* 0xffffffff1300788c */ /* 0x000fe2000bf05270 */
[----:B------:R-:W2:Y:S10]  /*1020*/  LDCU UR11, c[0x0][0x430] ;  /* 0x00008600ff0b77ac */ /* 0x000eb40008000800 */
[----:B-1----:R-:W-:Y:S01]  /*1030*/  @!UP0 UIMAD UR19, UR42, UR9, URZ ;  /* 0x000000092a1382a4 */ /* 0x002fe2000f8e02ff */
[----:B------:R-:W2:Y:S03]  /*1040*/  LDCU UR9, c[0x0][0x454] ;  /* 0x00008a80ff0977ac */ /* 0x000ea60008000800 */
[----:B------:R-:W-:-:S02]  /*1050*/  UIADD3 UR19, UPT, UPT, UR45, UR19, URZ ;  /* 0x000000132d137290 */ /* 0x000fc4000fffe0ff */
[----:B--2---:R-:W-:-:S04]  /*1060*/  ULEA UR9, UR11, UR9, 0x7 ;  /* 0x000000090b097291 */ /* 0x004fc8000f8e38ff */
[----:B------:R-:W-:Y:S01]  /*1070*/  UIMAD UR58, UR9, UR24, UR19 ;  /* 0x00000018093a72a4 */ /* 0x000fe2000f8e0213 */
[----:B------:R-:W-:Y:S11]  /*1080*/  BRA `(.L_x_567) ;  /* 0x00000000000c7947 */ /* 0x000ff60003800000 */
.L_x_566:
[----:B------:R-:W1:Y:S01]  /*1090*/  LDCU UR58, c[0x0][0x444] ;  /* 0x00008880ff3a77ac */ /* 0x000e620008000800 */
[----:B------:R-:W-:-:S04]  /*10a0*/  UIMAD UR9, UR42, UR18, UR24 ;  /* 0x000000122a0972a4 */ /* 0x000fc8000f8e0218 */
[----:B-1----:R-:W-:-:S12]  /*10b0*/  UIMAD UR58, UR9, UR58, URZ ;  /* 0x0000003a093a72a4 */ /* 0x002fd8000f8e02ff */
.L_x_567:
[----:B------:R-:W1:Y:S01]  /*10c0*/  LDCU UR47, c[0x0][0x508] ;  /* 0x0000a100ff2f77ac */ /* 0x000e620008000800 */
[----:B------:R-:W2:Y:S01]  /*10d0*/  S2R R22, SR_TID.X ;  /* 0x0000000000167919 */ /* 0x000ea20000002100 */
[----:B------:R-:W3:Y:S01]  /*10e0*/  LDC.64 R12, c[0x0][0x3b0] ;  /* 0x0000ec00ff0c7b82 */ /* 0x000ee20000000a00 */
[----:B------:R-:W-:Y:S01]  /*10f0*/  MOV R11, RZ ;  /* 0x000000ff000b7202 */ /* 0x000fe20000000f00 */
[----:B------:R-:W-:Y:S01]  /*1100*/  USHF.R.S32.HI UR9, URZ, 0x1f, UR57 ;  /* 0x0000001fff097899 */ /* 0x000fe20008011439 */
[----:B------:R-:W-:Y:S01]  /*1110*/  ISETP.NE.AND P3, PT, RZ, UR60, PT ;  /* 0x0000003cff007c0c */ /* 0x000fe2000bf65270 */
[----:B------:R-:W-:Y:S01]  /*1120*/  UIADD3 UR57, UP1, UP0, UR64, UR10, UR57 ;  /* 0x0000000a40397290 */ /* 0x000fe2000f83e039 */
[----:B------:R-:W-:Y:S01]  /*1130*/  BSSY.RECONVERGENT B1, `(.L_x_557) ;  /* 0x0000908000017945 */ /* 0x000fe20003800200 */
[----:B------:R-:W-:Y:S02]  /*1140*/  UIMAD UR49, UR18, UR49, URZ ;  /* 0x00000031123172a4 */ /* 0x000fe4000f8e02ff */
[----:B------:R-:W-:Y:S01]  /*1150*/  UIADD3.X UR56, UPT, UPT, UR56, UR8, UR9, UP1, UP0 ;  /* 0x0000000838387290 */ /* 0x000fe20008fe0409 */
[----:B------:R-:W4:Y:S01]  /*1160*/  LDC.64 R16, c[0x0][0x5f8] ;  /* 0x00017e00ff107b82 */ /* 0x000f220000000a00 */
[----:B------:R-:W5:Y:S01]  /*1170*/  LDCU.64 UR60, c[0x0][0x420] ;  /* 0x00008400ff3c77ac */ /* 0x000f620008000a00 */
[----:B------:R-:W-:-:S02]  /*1180*/  ULEA UR58, UR48, UR58, 0x7 ;  /* 0x0000003a303a7291 */ /* 0x000fc4000f8e38ff */
[----:B-1----:R-:W-:Y:S02]  /*1190*/  UIADD3 UR47, UPT, UPT, UR33, UR47, URZ ;  /* 0x0000002f212f7290 */ /* 0x002fe4000fffe0ff */
[----:B------:R-:W-:Y:S02]  /*11a0*/  ULEA UR59, UR48, UR59, 0x7 ;  /* 0x0000003b303b7291 */ /* 0x000fe4000f8e38ff */
[----:B------:R-:W-:-:S04]  /*11b0*/  UIADD3 UR9, UPT, UPT, UR41, -0x80, -UR47 ;  /* 0xffffff8029097890 */ /* 0x000fc8000fffe82f */
[----:B------:R-:W-:-:S04]  /*11c0*/  USHF.R.S32.HI UR8, URZ, 0x1f, UR9 ;  /* 0x0000001fff087899 */ /* 0x000fc80008011409 */
[----:B------:R-:W-:Y:S01]  /*11d0*/  ULEA.HI UR8, UR8, UR9, URZ, 0x7 ;  /* 0x0000000908087291 */ /* 0x000fe2000f8f38ff */
[----:B--2---:R-:W-:-:S03]  /*11e0*/  IMAD.SHL.U32 R23, R22, 0x8, RZ ;  /* 0x0000000816177824 */ /* 0x004fc600078e00ff */
[----:B------:R-:W-:Y:S01]  /*11f0*/  USHF.R.S32.HI UR45, URZ, 0x7, UR8 ;  /* 0x00000007ff2d7899 */ /* 0x000fe20008011408 */
[--C-:B------:R-:W-:Y:S02]  /*1200*/  SHF.R.U32.HI R21, RZ, 0x2, R22.reuse ;  /* 0x00000002ff157819 */ /* 0x100fe40000011616 */
[----:B------:R-:W-:Y:S01]  /*1210*/  SHF.R.U32.HI R9, RZ, 0x5, R22 ;  /* 0x00000005ff097819 */ /* 0x000fe20000011616 */
[----:B------:R-:W-:Y:S01]  /*1220*/  UISETP.LT.AND UP0, UPT, URZ, UR45, UPT ;  /* 0x0000002dff00728c */ /* 0x000fe2000bf01270 */
[----:B------:R-:W-:Y:S02]  /*1230*/  LOP3.LUT R10, R23, 0x18, RZ, 0xc0, !PT ;  /* 0x00000018170a7812 */ /* 0x000fe400078ec0ff */
[----:B------:R-:W1:Y:S01]  /*1240*/  LDCU.128 UR8, c[0x0][0x590] ;  /* 0x0000b200ff0877ac */ /* 0x000e620008000c00 */
[----:B------:R-:W-:Y:S02]  /*1250*/  LOP3.LUT R8, R22, 0x1f, RZ, 0xc0, !PT ;  /* 0x0000001f16087812 */ /* 0x000fe400078ec0ff */
[----:B------:R-:W-:Y:S01]  /*1260*/  IADD3 R2, P0, PT, R10, UR62, RZ ;  /* 0x0000003e0a027c10 */ /* 0x000fe2000ff1e0ff */
[----:B------:R-:W-:-:S02]  /*1270*/  USEL UR45, URZ, UR45, !UP0 ;  /* 0x0000002dff2d7287 */ /* 0x000fc4000c000000 */
[----:B------:R-:W-:Y:S02]  /*1280*/  IMAD R8, R9, UR49, R8 ;  /* 0x0000003109087c24 */ /* 0x000fe4000f8e0208 */
[----:B------:R-:W-:Y:S01]  /*1290*/  IMAD.X R3, RZ, RZ, UR50, P0 ;  /* 0x00000032ff037e24 */ /* 0x000fe200080e06ff */
[----:B------:R-:W-:Y:S02]  /*12a0*/  UISETP.GT.AND UP0, UPT, UR46, UR45, UPT ;  /* 0x0000002d2e00728c */ /* 0x000fe4000bf04270 */
[----:B-1----:R-:W-:Y:S01]  /*12b0*/  UIMAD UR19, UR55, UR8, URZ ;  /* 0x00000008371372a4 */ /* 0x002fe2000f8e02ff */
[----:B------:R-:W-:Y:S01]  /*12c0*/  IMAD.U32 R0, RZ, RZ, UR8 ;  /* 0x00000008ff007e24 */ /* 0x000fe2000f8e00ff */
[----:B------:R-:W-:Y:S01]  /*12d0*/  USHF.L.U64.HI UR50, UR8, 0x6, UR9 ;  /* 0x0000000608327899 */ /* 0x000fe20008010209 */
[----:B------:R-:W-:Y:S01]  /*12e0*/  IMAD.U32 R4, RZ, RZ, UR10 ;  /* 0x0000000aff047e24 */ /* 0x000fe2000f8e00ff */
[----:B------:R-:W-:Y:S01]  /*12f0*/  UIMAD UR19, UR51, UR9, UR19 ;  /* 0x00000009331372a4 */ /* 0x000fe2000f8e0213 */
[----:B------:R-:W-:-:S04]  /*1300*/  IMAD.WIDE.U32 R2, R0, UR51, R2 ;  /* 0x0000003300027c25 */ /* 0x000fc8000f8e0002 */
[----:B------:R-:W-:Y:S01]  /*1310*/  IMAD.U32 R0, RZ, RZ, UR11 ;  /* 0x0000000bff007e24 */ /* 0x000fe2000f8e00ff */
[----:B------:R-:W-:Y:S01]  /*1320*/  IADD3 R3, PT, PT, R3, UR19, RZ ;  /* 0x0000001303037c10 */ /* 0x000fe2000fffe0ff */
[----:B------:R-:W1:Y:S04]  /*1330*/  LDCU.64 UR10, c[0x0][0x550] ;  /* 0x0000aa00ff0a77ac */ /* 0x000e680008000a00 */
[----:B------:R-:W2:Y:S01]  /*1340*/  LDCU.64 UR18, c[0x0][0x3c8] ;  /* 0x00007900ff1277ac */ /* 0x000ea20008000a00 */
[----:B------:R-:W-:-:S04]  /*1350*/  IMAD.WIDE.U32 R2, R4, UR24, R2 ;  /* 0x0000001804027c25 */ /* 0x000fc8000f8e0002 */
[----:B------:R-:W-:Y:S02]  /*1360*/  IMAD R3, R0, UR24, R3 ;  /* 0x0000001800037c24 */ /* 0x000fe4000f8e0203 */
[C---:B---3--:R-:W-:Y:S02]  /*1370*/  IMAD R0, R12.reuse, UR55, RZ ;  /* 0x000000370c007c24 */ /* 0x048fe4000f8e02ff */
[----:B------:R-:W-:-:S04]  /*1380*/  IMAD.WIDE.U32 R4, R12, UR51, R10 ;  /* 0x000000330c047c25 */ /* 0x000fc8000f8e000a */
[----:B------:R-:W-:Y:S01]  /*1390*/  IMAD R0, R13, UR51, R0 ;  /* 0x000000330d007c24 */ /* 0x000fe2000f8e0200 */
[----:B------:R-:W-:Y:S01]  /*13a0*/  USHF.L.U32 UR51, UR8, 0x6, URZ ;  /* 0x0000000608337899 */ /* 0x000fe200080006ff */
[C---:B------:R-:W-:Y:S01]  /*13b0*/  IMAD.WIDE.U32 R6, R21.reuse, UR8, R2 ;  /* 0x0000000815067c25 */ /* 0x040fe2000f8e0002 */
[----:B------:R-:W-:Y:S01]  /*13c0*/  IADD3 R2, P0, PT, R4, UR54, RZ ;  /* 0x0000003604027c10 */ /* 0x000fe2000ff1e0ff */
[----:B------:R-:W3:Y:S02]  /*13d0*/  LDCU.64 UR54, c[0x0][0x5e8] ;  /* 0x0000bd00ff3677ac */ /* 0x000ee40008000a00 */
[----:B------:R-:W-:Y:S01]  /*13e0*/  IMAD R15, R21, UR9, R7 ;  /* 0x00000009150f7c24 */ /* 0x000fe2000f8e0207 */
[----:B------:R-:W-:Y:S01]  /*13f0*/  IADD3.X R3, PT, PT, R5, UR53, R0, P0, !PT ;  /* 0x0000003505037c10 */ /* 0x000fe200087fe400 */
[----:B--2---:R-:W-:Y:S01]  /*1400*/  IMAD.U32 R0, RZ, RZ, UR18 ;  /* 0x00000012ff007e24 */ /* 0x004fe2000f8e00ff */
[----:B------:R-:W2:Y:S01]  /*1410*/  LDCU.64 UR8, c[0x0][0x380] ;  /* 0x00007000ff0877ac */ /* 0x000ea20008000a00 */
[----:B----4-:R-:W-:Y:S01]  /*1420*/  IMAD.WIDE.U32 R4, R16, UR22, RZ ;  /* 0x0000001610047c25 */ /* 0x010fe2000f8e00ff */
[----:B-1----:R-:W-:Y:S01]  /*1430*/  LEA R27, P2, R6, UR10, 0x1 ;  /* 0x0000000a061b7c11 */ /* 0x002fe2000f8408ff */
[----:B------:R-:W-:-:S02]  /*1440*/  USHF.L.U32 UR53, UR49, 0x7, URZ ;  /* 0x0000000731357899 */ /* 0x000fc400080006ff */
[----:B------:R-:W-:Y:S01]  /*1450*/  IMAD.WIDE.U32 R2, R0, UR24, R2 ;  /* 0x0000001800027c25 */ /* 0x000fe2000f8e0002 */
[----:B------:R-:W-:Y:S01]  /*1460*/  SEL R4, R4, RZ, P3 ;  /* 0x000000ff04047207 */ /* 0x000fe20001800000 */
[----:B------:R1:W-:Y:S01]  /*1470*/  STL [R1+0x10], R27 ;  /* 0x0000101b01007387 */ /* 0x0003e20000100800 */
[----:B------:R-:W-:Y:S01]  /*1480*/  LEA.HI.X R26, R6, UR11, R15, 0x1, P2 ;  /* 0x0000000b061a7c11 */ /* 0x000fe200090f0c0f */
[----:B------:R-:W-:Y:S01]  /*1490*/  IMAD.U32 R0, RZ, RZ, UR19 ;  /* 0x00000013ff007e24 */ /* 0x000fe2000f8e00ff */
[----:B------:R-:W-:Y:S01]  /*14a0*/  IADD3 R9, P1, P0, R8, UR57, R4 ;  /* 0x0000003908097c10 */ /* 0x000fe2000f83e004 */
[----:B------:R-:W-:Y:S01]  /*14b0*/  IMAD R7, R17, UR22, R5 ;  /* 0x0000001611077c24 */ /* 0x000fe2000f8e0205 */
[----:B------:R-:W-:Y:S01]  /*14c0*/  SHF.R.S32.HI R5, RZ, 0x1f, R8 ;  /* 0x0000001fff057819 */ /* 0x000fe20000011408 */
[----:B------:R-:W-:Y:S01]  /*14d0*/  IMAD R3, R0, UR24, R3 ;  /* 0x0000001800037c24 */ /* 0x000fe2000f8e0203 */
[----:B------:R-:W4:Y:S01]  /*14e0*/  LDCU.64 UR18, c[0x0][0x570] ;  /* 0x0000ae00ff1277ac */ /* 0x000f220008000a00 */
[----:B------:R1:W-:Y:S01]  /*14f0*/  STL [R1+0xc], R26 ;  /* 0x00000c1a01007387 */ /* 0x0003e20000100800 */
[----:B------:R-:W-:Y:S01]  /*1500*/  SEL R0, R7, RZ, P3 ;  /* 0x000000ff07007207 */ /* 0x000fe20001800000 */
[----:B------:R-:W-:Y:S01]  /*1510*/  IMAD.WIDE.U32 R2, R21, R12, R2 ;  /* 0x0000000c15027225 */ /* 0x000fe200078e0002 */
[----:B------:R-:W-:Y:S01]  /*1520*/  MOV R4, UR53 ;  /* 0x0000003500047c02 */ /* 0x000fe20008000f00 */
[----:B---3--:R-:W-:Y:S01]  /*1530*/  UIMAD.WIDE UR10, UR58, 0x4, UR54 ;  /* 0x000000043a0a78a5 */ /* 0x008fe2000f8e0236 */
[----:B------:R-:W-:Y:S01]  /*1540*/  IADD3.X R5, PT, PT, R5, UR56, R0, P1, P0 ;  /* 0x0000003805057c10 */ /* 0x000fe20008fe0400 */
[C---:B------:R-:W-:Y:S01]  /*1550*/  IMAD R3, R21.reuse, R13, R3 ;  /* 0x0000000d15037224 */ /* 0x040fe200078e0203 */
[----:B--2---:R-:W-:Y:S01]  /*1560*/  LEA R25, P1, R2, UR8, 0x1 ;  /* 0x0000000802197c11 */ /* 0x004fe2000f8208ff */
[----:B------:R-:W-:Y:S01]  /*1570*/  VIADD R16, R21, 0x40 ;  /* 0x0000004015107836 */ /* 0x000fe20000000000 */
[----:B------:R-:W-:-:S02]  /*1580*/  IADD3 R0, P0, PT, R9, UR53, RZ ;  /* 0x0000003509007c10 */ /* 0x000fc4000ff1e0ff */
[----:B------:R-:W-:Y:S01]  /*1590*/  LEA.HI.X R24, R2, UR9, R3, 0x1, P1 ;  /* 0x0000000902187c11 */ /* 0x000fe200088f0c03 */
[----:B------:R1:W-:Y:S01]  /*15a0*/  STL [R1+0x8], R25 ;  /* 0x0000081901007387 */ /* 0x0003e20000100800 */
[----:B------:R-:W-:Y:S02]  /*15b0*/  LEA.HI.X.SX32 R4, R4, R5, 0x1, P0 ;  /* 0x0000000504047211 */ /* 0x000fe400000f0eff */
[----:B------:R-:W-:Y:S01]  /*15c0*/  SHF.L.U64.HI R9, R12, 0x6, R13 ;  /* 0x000000060c097819 */ /* 0x000fe2000001020d */
[----:B------:R1:W-:Y:S01]  /*15d0*/  STL [R1], R24 ;  /* 0x0000001801007387 */ /* 0x0003e20000100800 */
[----:B----4-:R-:W-:Y:S01]  /*15e0*/  LEA R230, P0, R0, UR18, 0x2 ;  /* 0x0000001200e67c11 */ /* 0x010fe2000f8010ff */
[----:B------:R-:W-:-:S03]  /*15f0*/  IMAD.SHL.U32 R12, R12, 0x40, RZ ;  /* 0x000000400c0c7824 */ /* 0x000fc600078e00ff */
[----:B------:R-:W-:Y:S01]  /*1600*/  LEA.HI.X R231, R0, UR19, R4, 0x2, P0 ;  /* 0x0000001300e77c11 */ /* 0x000fe200080f1404 */
[----:B-----5:R-:W-:Y:S01]  /*1610*/  UIMAD.WIDE UR18, UR59, 0x4, UR60 ;  /* 0x000000043b1278a5 */ /* 0x020fe2000f8e023c */
[----:B------:R-:W-:-:S04]  /*1620*/  IADD3 R13, P0, PT, R21, 0x40, RZ ;  /* 0x00000040150d7810 */ /* 0x000fc80007f1e0ff */
[----:B------:R-:W-:Y:S01]  /*1630*/  IADD3.X R15, PT, PT, RZ, RZ, RZ, P0, !PT ;  /* 0x000000ffff0f7210 */ /* 0x000fe200007fe4ff */
[----:B------:R-:W-:Y:S08]  /*1640*/  BRA.U UP0, `(.L_x_568) ;  /* 0x0000000500947547 */ /* 0x000ff0000b800000 */
[----:B------:R-:W-:Y:S05]  /*1650*/  BRA.U UP2, `(.L_x_569) ;  /* 0x0000000102307547 */ /* 0x000fea000b800000 */
[----:B------:R-:W2:Y:S01]  /*1660*/  LDCU.64 UR14, c[0x0][0x5c0] ;  /* 0x0000b800ff0e77ac */ /* 0x000ea20008000a00 */
[----:B------:R-:W3:Y:S01]  /*1670*/  LDCU.64 UR8, c[0x0][0x5a8] ;  /* 0x0000b500ff0877ac */ /* 0x000ee20008000a00 */
[----:B------:R-:W-:-:S04]  /*1680*/  USHF.R.S32.HI UR10, URZ, 0x1f, UR36 ;  /* 0x0000001fff0a7899 */ /* 0x000fc80008011424 */
[----:B--2---:R-:W-:Y:S02]  /*1690*/  UIMAD UR10, UR10, UR14, URZ ;  /* 0x0000000e0a0a72a4 */ /* 0x004fe4000f8e02ff */
[----:B------:R-:W-:Y:S02]  /*16a0*/  UIMAD.WIDE.U32 UR16, UR36, UR14, URZ ;  /* 0x0000000e241072a5 */ /* 0x000fe4000f8e00ff */
[----:B------:R-:W-:-:S04]  /*16b0*/  UIMAD UR10, UR36, UR15, UR10 ;  /* 0x0000000f240a72a4 */ /* 0x000fc8000f8e020a */
[----:B------:R-:W-:-:S03]  /*16c0*/  UIADD3 UR11, UPT, UPT, UR17, UR10, URZ ;  /* 0x0000000a110b7290 */ /* 0x000fc6000fffe0ff */
[----:B------:R-:W-:Y:S02]  /*16d0*/  UMOV UR10, UR16 ;  /* 0x00000010000a7c82 */ /* 0x000fe40008000000 */
[----:B---3--:R-:W-:-:S04]  /*16e0*/  UIMAD.WIDE.U32 UR16, UR42, UR8, UR10 ;  /* 0x000000082a1072a5 */ /* 0x008fc8000f8e000a */
[----:B------:R-:W-:-:S06]  /*16f0*/  UIMAD UR9, UR42, UR9, UR17 ;  /* 0x000000092a0972a4 */ /* 0x000fcc000f8e0211 */
[----:B------:R-:W-:Y:S01]  /*1700*/  MOV R0, UR9 ;  /* 0x0000000900007c02 */ /* 0x000fe20008000f00 */
[----:B------:R-:W-:Y:S05]  /*1710*/  BRA `(.L_x_570) ;  /* 0x0000000000187947 */ /* 0x000fea0003800000 */
.L_x_569:
[----:B------:R-:W2:Y:S01]  /*1720*/  LDCU.64 UR14, c[0x0][0x5c0] ;  /* 0x0000b800ff0e77ac */ /* 0x000ea20008000a00 */
[----:B------:R-:W-:-:S04]  /*1730*/  UIADD3 UR8, UPT, UPT, UR36, UR40, URZ ;  /* 0x0000002824087290 */ /* 0x000fc8000fffe0ff */
[----:B--2---:R-:W-:Y:S02]  /*1740*/  UIMAD.WIDE.U32 UR16, UR8, UR14, URZ ;  /* 0x0000000e081072a5 */ /* 0x004fe4000f8e00ff */
[----:B------:R-:W-:-:S04]  /*1750*/  UIMAD UR8, UR8, UR15, URZ ;  /* 0x0000000f080872a4 */ /* 0x000fc8000f8e02ff */
[----:B------:R-:W-:-:S06]  /*1760*/  UIADD3 UR8, UPT, UPT, UR17, UR8, URZ ;  /* 0x0000000811087290 */ /* 0x000fcc000fffe0ff */
[----:B------:R-:W-:Y:S02]  /*1770*/  MOV R0, UR8 ;  /* 0x0000000800007c02 */ /* 0x000fe40008000f00 */
.L_x_570:
[----:B------:R-:W-:Y:S05]  /*1780*/  BRA.U UP2, `(.L_x_571) ;  /* 0x00000001022c7547 */ /* 0x000fea000b800000 */
[----:B------:R-:W2:Y:S01]  /*1790*/  LDCU.64 UR10, c[0x0][0x5c8] ;  /* 0x0000b900ff0a77ac */ /* 0x000ea20008000a00 */
[----:B------:R-:W3:Y:S01]  /*17a0*/  LDCU.64 UR8, c[0x0][0x5b0] ;  /* 0x0000b600ff0877ac */ /* 0x000ee20008000a00 */
[----:B------:R-:W-:-:S04]  /*17b0*/  USHF.R.S32.HI UR17, URZ, 0x1f, UR36 ;  /* 0x0000001fff117899 */ /* 0x000fc80008011424 */
[----:B--2---:R-:W-:Y:S02]  /*17c0*/  UIMAD UR17, UR17, UR10, URZ ;  /* 0x0000000a111172a4 */ /* 0x004fe4000f8e02ff */
[----:B------:R-:W-:Y:S02]  /*17d0*/  UIMAD.WIDE.U32 UR18, UR36, UR10, URZ ;  /* 0x0000000a241272a5 */ /* 0x000fe4000f8e00ff */
[----:B------:R-:W-:-:S04]  /*17e0*/  UIMAD UR17, UR36, UR11, UR17 ;  /* 0x0000000b241172a4 */ /* 0x000fc8000f8e0211 */
[----:B------:R-:W-:-:S04]  /*17f0*/  UIADD3 UR19, UPT, UPT, UR19, UR17, URZ ;  /* 0x0000001113137290 */ /* 0x000fc8000fffe0ff */
[----:B---3--:R-:W-:-:S04]  /*1800*/  UIMAD.WIDE.U32 UR18, UR42, UR8, UR18 ;  /* 0x000000082a1272a5 */ /* 0x008fc8000f8e0012 */
[----:B------:R-:W-:-:S06]  /*1810*/  UIMAD UR9, UR42, UR9, UR19 ;  /* 0x000000092a0972a4 */ /* 0x000fcc000f8e0213 */
[----:B------:R-:W-:Y:S01]  /*1820*/  MOV R12, UR9 ;  /* 0x00000009000c7c02 */ /* 0x000fe20008000f00 */
[----:B------:R-:W-:Y:S06]  /*1830*/  BRA `(.L_x_572) ;  /* 0x0000000000187947 */ /* 0x000fec0003800000 */
.L_x_571:
[----:B------:R-:W2:Y:S01]  /*1840*/  LDCU.64 UR10, c[0x0][0x5c8] ;  /* 0x0000b900ff0a77ac */ /* 0x000ea20008000a00 */
[----:B------:R-:W-:-:S04]  /*1850*/  UIADD3 UR36, UPT, UPT, UR36, UR40, URZ ;  /* 0x0000002824247290 */ /* 0x000fc8000fffe0ff */
[----:B--2---:R-:W-:Y:S02]  /*1860*/  UIMAD.WIDE.U32 UR18, UR36, UR10, URZ ;  /* 0x0000000a241272a5 */ /* 0x004fe4000f8e00ff */
[----:B------:R-:W-:-:S04]  /*1870*/  UIMAD UR36, UR36, UR11, URZ ;  /* 0x0000000b242472a4 */ /* 0x000fc8000f8e02ff */
[----:B------:R-:W-:-:S06]  /*1880*/  UIADD3 UR36, UPT, UPT, UR19, UR36, URZ ;  /* 0x0000002413247290 */ /* 0x000fcc000fffe0ff */
[----:B------:R-:W-:Y:S02]  /*1890*/  MOV R12, UR36 ;  /* 0x00000024000c7c02 */ /* 0x000fe40008000f00 */
.L_x_572:
[----:B------:R-:W2:Y:S01]  /*18a0*/  LDCU UR8, c[0x0][0x440] ;  /* 0x00008800ff0877ac */ /* 0x000ea20008000800 */
[----:B------:R-:W-:Y:S01]  /*18b0*/  IMAD.U32 R2, RZ, RZ, UR14 ;  /* 0x0000000eff027e24 */ /* 0x000fe2000f8e00ff */
[----:B------:R-:W-:Y:S01]  /*18c0*/  BSSY.RECONVERGENT B0, `(.L_x_573) ;  /* 0x0000020000007945 */ /* 0x000fe20003800200 */
[----:B------:R-:W-:Y:S02]  /*18d0*/  UIADD3 UR33, UPT, UPT, -UR27, UR33, URZ ;  /* 0x000000211b217290 */ /* 0x000fe4000fffe1ff */
[----:B------:R-:W-:Y:S01]  /*18e0*/  IMAD.WIDE.U32 R2, R2, UR27, R10 ;  /* 0x0000001b02027c25 */ /* 0x000fe2000f8e000a */
[----:B------:R-:W-:-:S04]  /*18f0*/  UIMAD UR17, UR5, UR14, URZ ;  /* 0x0000000e051172a4 */ /* 0x000fc8000f8e02ff */
[----:B------:R-:W-:Y:S01]  /*1900*/  UIMAD UR17, UR27, UR15, UR17 ;  /* 0x0000000f1b1172a4 */ /* 0x000fe2000f8e0211 */
[----:B------:R-:W-:-:S05]  /*1910*/  IADD3 R2, P2, PT, R2, UR16, RZ ;  /* 0x0000001002027c10 */ /* 0x000fca000ff5e0ff */
        /* <DEDUP_REMOVED lines=26> */
.L_x_574:
[----:B------:R-:W-:Y:S05]  /*1ac0*/  BSYNC.RECONVERGENT B0 ;  /* 0x0000000000007941 */ /* 0x000fea0003800200 */
.L_x_573:
[----:B------:R-:W3:Y:S01]  /*1ad0*/  LDCU.64 UR8, c[0x0][0x5e0] ;  /* 0x0000bc00ff0877ac */ /* 0x000ee20008000a00 */
[----:B------:R-:W-:Y:S01]  /*1ae0*/  MOV R2, UR10 ;  /* 0x0000000a00027c02 */ /* 0x000fe20008000f00 */
[----:B--2---:R-:W2:Y:S01]  /*1af0*/  @!P1 LDC.64 R8, c[0x0][0x568] ;  /* 0x00015a00ff089b82 */ /* 0x004ea20000000a00 */
[----:B------:R-:W-:-:S03]  /*1b00*/  UIMAD UR5, UR5, UR10, URZ ;  /* 0x0000000a050572a4 */ /* 0x000fc6000f8e02ff */
[----:B------:R-:W-:Y:S01]  /*1b10*/  IMAD.WIDE.U32 R2, R2, UR27, R10 ;  /* 0x0000001b02027c25 */ /* 0x000fe2000f8e000a */
[----:B------:R-:W-:Y:S02]  /*1b20*/  UIMAD UR5, UR27, UR11, UR5 ;  /* 0x0000000b1b0572a4 */ /* 0x000fe4000f8e0205 */
[----:B------:R-:W-:-:S04]  /*1b30*/  IADD3 R2, P2, PT, R2, UR18, RZ ;  /* 0x0000001202027c10 */ /* 0x000fc8000ff5e0ff */
        /* <DEDUP_REMOVED lines=22> */
.L_x_568:
        /* <DEDUP_REMOVED lines=10> */
[----:B------:R-:W-:-:S02]  /*1d40*/  IADD3 R2, P0, PT, R2, UR52, RZ ;  /* 0x0000003402027c10 */ /* 0x000fc4000ff1e0ff */
[----:B------:R-:W-:Y:S02]  /*1d50*/  ISETP.GE.AND P6, PT, R21, UR46, PT ;  /* 0x0000002e15007c0c */ /* 0x000fe4000bfc6270 */
[----:B------:R-:W-:Y:S01]  /*1d60*/  IADD3.X R3, PT, PT, R18, UR42, R3, P0, !PT ;  /* 0x0000002a12037c10 */ /* 0x000fe200087fe403 */
[----:B------:R-:W-:Y:S01]  /*1d70*/  ULOP3.LUT UR42, UR48, 0x80000001, URZ, 0xc0, !UPT ;  /* 0x80000001302a7892 */ /* 0x000fe2000f8ec0ff */
[----:B------:R-:W-:Y:S01]  /*1d80*/  LOP3.LUT R4, R4, 0x1f20, R23, 0xf8, !PT ;  /* 0x00001f2004047812 */ /* 0x000fe200078ef817 */
[----:B--2---:R-:W-:Y:S02]  /*1d90*/  IMAD R0, R19, UR8, RZ ;  /* 0x0000000813007c24 */ /* 0x004fe4000f8e02ff */
[----:B------:R-:W-:Y:S01]  /*1da0*/  UISETP.NE.AND UP0, UPT, UR42, 0x1, UPT ;  /* 0x000000012a00788c */ /* 0x000fe2000bf05270 */
[----:B------:R-:W-:Y:S01]  /*1db0*/  IMAD.WIDE.U32 R2, R14, UR8, R2 ;  /* 0x000000080e027c25 */ /* 0x000fe2000f8e0002 */
        /* <DEDUP_REMOVED lines=20> */
.L_x_578:
[----:B------:R3:W-:Y:S01]  /*1f00*/  STS.128 [R8+0x8000], RZ ;  /* 0x008000ff08007388 */ /* 0x0007e20000000c00 */
[----:B------:R-:W-:Y:S05]  /*1f10*/  BRA `(.L_x_579) ;  /* 0x0000000000047947 */ /* 0x000fea0003800000 */
.L_x_577:
[----:B------:R4:W-:Y:S02]  /*1f20*/  STS.128 [R8+0x8000], RZ ;  /* 0x008000ff08007388 */ /* 0x0009e40000000c00 */
.L_x_579:
[----:B------:R-:W-:Y:S05]  /*1f30*/  BSYNC.RECONVERGENT B0 ;  /* 0x0000000000007941 */ /* 0x000fea0003800200 */
.L_x_576:
        /* <DEDUP_REMOVED lines=20> */
.L_x_581:
[----:B------:R-:W-:Y:S05]  /*2080*/  BSYNC.RECONVERGENT B0 ;  /* 0x0000000000007941 */ /* 0x000fea0003800200 */
.L_x_580:
        /* <DEDUP_REMOVED lines=15> */
.L_x_584:
[----:B------:R1:W-:Y:S01]  /*2180*/  STS.128 [R8+0x4000], RZ ;  /* 0x004000ff08007388 */ /* 0x0003e20000000c00 */
[----:B------:R-:W-:Y:S05]  /*2190*/  BRA `(.L_x_585) ;  /* 0x0000000000047947 */ /* 0x000fea0003800000 */
.L_x_583:
[----:B------:R1:W-:Y:S02]  /*21a0*/  STS.128 [R8+0x4000], RZ ;  /* 0x004000ff08007388 */ /* 0x0003e40000000c00 */
.L_x_585:
[----:B------:R-:W-:Y:S05]  /*21b0*/  BSYNC.RECONVERGENT B0 ;  /* 0x0000000000007941 */ /* 0x000fea0003800200 */
.L_x_582:
        /* <DEDUP_REMOVED lines=17> */
.L_x_587:
[----:B------:R-:W-:Y:S05]  /*22d0*/  BSYNC.RECONVERGENT B0 ;  /* 0x0000000000007941 */ /* 0x000fea0003800200 */
.L_x_586:
[----:B------:R-:W-:Y:S01]  /*22e0*/  BSSY.RECONVERGENT B0, `(.L_x_588) ;  /* 0x0000010000007945 */ /* 0x000fe20003800200 */
[----:B------:R-:W-:-:S03]  /*22f0*/  IADD3 R229, PT, PT, R8, UR42, RZ ;  /* 0x0000002a08e57c10 */ /* 0x000fc6000fffe0ff */
        /* <DEDUP_REMOVED lines=11> */
.L_x_590:
[----:B------:R1:W-:Y:S01]  /*23b0*/  STS.128 [R229], RZ ;  /* 0x000000ffe5007388 */ /* 0x0003e20000000c00 */
[----:B------:R-:W-:Y:S05]  /*23c0*/  BRA `(.L_x_591) ;  /* 0x0000000000047947 */ /* 0x000fea0003800000 */
.L_x_589:
[----:B------:R1:W-:Y:S02]  /*23d0*/  STS.128 [R229], RZ ;  /* 0x000000ffe5007388 */ /* 0x0003e40000000c00 */
.L_x_591:
[----:B------:R-:W-:Y:S05]  /*23e0*/  BSYNC.RECONVERGENT B0 ;  /* 0x0000000000007941 */ /* 0x000fea0003800200 */
.L_x_588:
[----:B------:R-:W-:Y:S01]  /*23f0*/  SHF.R.U32.HI R16, RZ, 0x1, R22 ;  /* 0x00000001ff107819 */ /* 0x000fe20000011616 */
[----:B------:R-:W-:Y:S02]  /*2400*/  IMAD.MOV.U32 R4, RZ, RZ, 0x7f800000 ;  /* 0x7f800000ff047424 */ /* 0x000fe400078e00ff */
[----:B------:R-:W-:Y:S01]  /*2410*/  IMAD.MOV.U32 R5, RZ, RZ, 0x7f800000 ;  /* 0x7f800000ff057424 */ /* 0x000fe200078e00ff */
[----:B------:R-:W-:Y:S01]  /*2420*/  LOP3.LUT R232, R16, 0x30, RZ, 0xc0, !PT ;  /* 0x0000003010e87812 */ /* 0x000fe200078ec0ff */
[----:B--2---:R-:W-:Y:S02]  /*2430*/  IMAD.MOV.U32 R6, RZ, RZ, 0x7f800000 ;  /* 0x7f800000ff067424 */ /* 0x004fe400078e00ff */
[----:B------:R-:W-:Y:S01]  /*2440*/  IMAD.MOV.U32 R7, RZ, RZ, 0x7f800000 ;  /* 0x7f800000ff077424 */ /* 0x000fe200078e00ff */
[----:B------:R-:W-:-:S04]  /*2450*/  LOP3.LUT R232, R232, 0x7, R21, 0xf8, !PT ;  /* 0x00000007e8e87812 */ /* 0x000fc800078ef815 */
[C---:B------:R-:W-:Y:S01]  /*2460*/  LOP3.LUT R2, R232.reuse, 0x40, RZ, 0xfc, !PT ;  /* 0x00000040e8027812 */ /* 0x040fe200078efcff */
[C---:B------:R-:W-:Y:S01]  /*2470*/  VIADD R0, R232.reuse, 0x48 ;  /* 0x00000048e8007836 */ /* 0x040fe20000000000 */
[C---:B------:R-:W-:Y:S01]  /*2480*/  ISETP.GE.AND P3, PT, R232.reuse, UR9, PT ;  /* 0x00000009e8007c0c */ /* 0x040fe2000bf66270 */
[----:B------:R-:W-:Y:S01]  /*2490*/  VIADD R3, R232, 0x8 ;  /* 0x00000008e8037836 */ /* 0x000fe20000000000 */
[----:B------:R-:W-:Y:S01]  /*24a0*/  ISETP.GE.AND P1, PT, R2, UR9, PT ;  /* 0x0000000902007c0c */ /* 0x000fe2000bf26270 */
[----:B------:R-:W-:Y:S01]  /*24b0*/  IMAD.MOV.U32 R2, RZ, RZ, 0x4 ;  /* 0x00000004ff027424 */ /* 0x000fe200078e00ff */
[----:B------:R-:W-:Y:S02]  /*24c0*/  ISETP.GE.AND P0, PT, R0, UR9, PT ;  /* 0x0000000900007c0c */ /* 0x000fe4000bf06270 */
[----:B------:R-:W-:Y:S01]  /*24d0*/  ISETP.GE.AND P2, PT, R3, UR9, PT ;  /* 0x0000000903007c0c */ /* 0x000fe2000bf46270 */
[----:B------:R-:W-:-:S06]  /*24e0*/  IMAD.WIDE.U32 R2, R232, R2, UR18 ;  /* 0x00000012e8027e25 */ /* 0x000fcc000f8e0002 */
[----:B------:R-:W2:Y:S04]  /*24f0*/  @!P3 LDG.E R7, desc[UR34][R2.64] ;  /* 0x000000220207b981 */ /* 0x000ea8000c1e1900 */
[----:B------:R-:W5:Y:S04]  /*2500*/  @!P0 LDG.E R4, desc[UR34][R2.64+0x120] ;  /* 0x0001202202048981 */ /* 0x000f68000c1e1900 */
[----:B------:R-:W3:Y:S04]  /*2510*/  @!P1 LDG.E R5, desc[UR34][R2.64+0x100] ;  /* 0x0001002202059981 */ /* 0x000ee8000c1e1900 */
[----:B------:R-:W4:Y:S04]  /*2520*/  @!P2 LDG.E R6, desc[UR34][R2.64+0x20] ;  /* 0x000020220206a981 */ /* 0x000f28000c1e1900 */
[----:B------:R1:W-:Y:S01]  /*2530*/  @P4 STS.128 [R229+0x1000], RZ ;  /* 0x001000ffe5004388 */ /* 0x0003e20000000c00 */
[----:B------:R-:W-:Y:S03]  /*2540*/  BSSY.RECONVERGENT B0, `(.L_x_592) ;  /* 0x0000010000007945 */ /* 0x000fe60003800200 */
[----:B-----5:R1:W-:Y:S04]  /*2550*/  STL [R1+0x1c], R4 ;  /* 0x00001c0401007387 */ /* 0x0203e80000100800 */
[----:B---3--:R1:W-:Y:S04]  /*2560*/  STL [R1+0x20], R5 ;  /* 0x0000200501007387 */ /* 0x0083e80000100800 */
[----:B----4-:R1:W-:Y:S04]  /*2570*/  STL [R1+0x24], R6 ;  /* 0x0000240601007387 */ /* 0x0103e80000100800 */
[----:B--2---:R1:W-:Y:S01]  /*2580*/  STL [R1+0x28], R7 ;  /* 0x0000280701007387 */ /* 0x0043e20000100800 */
        /* <DEDUP_REMOVED lines=11> */
.L_x_593:
[----:B------:R-:W-:Y:S05]  /*2640*/  BSYNC.RECONVERGENT B0 ;  /* 0x0000000000007941 */ /* 0x000fea0003800200 */
.L_x_592:
[----:B------:R-:W4:Y:S01]  /*2650*/  LDCU.64 UR8, c[0x0][0x3d0] ;  /* 0x00007a00ff0877ac */ /* 0x000f220008000a00 */
[----:B---3--:R-:W-:Y:S01]  /*2660*/  MOV R2, UR16 ;  /* 0x0000001000027c02 */ /* 0x008fe20008000f00 */
[----:B------:R-:W-:Y:S01]  /*2670*/  BSSY.RECONVERGENT B0, `(.L_x_594) ;  /* 0x000001d000007945 */ /* 0x000fe20003800200 */
[----:B------:R-:W-:-:S03]  /*2680*/  UIMAD UR5, UR5, UR16, URZ ;  /* 0x00000010050572a4 */ /* 0x000fc6000f8e02ff */
[----:B------:R-:W-:Y:S01]  /*2690*/  IMAD.WIDE.U32 R2, R2, UR27, R10 ;  /* 0x0000001b02027c25 */ /* 0x000fe2000f8e000a */
[----:B------:R-:W-:Y:S02]  /*26a0*/  UIMAD UR5, UR27, UR17, UR5 ;  /* 0x000000111b0572a4 */ /* 0x000fe4000f8e0205 */
[----:B------:R-:W-:-:S04]  /*26b0*/  IADD3 R2, P0, PT, R2, UR44, RZ ;  /* 0x0000002c02027c10 */ /* 0x000fc8000ff1e0ff */
[----:B------:R-:W-:Y:S01]  /*26c0*/  IADD3.X R3, PT, PT, R20, UR5, R3, P0, !PT ;  /* 0x0000000514037c10 */ /* 0x000fe200087fe403 */
[----:B----4-:R-:W-:Y:S02]  /*26d0*/  IMAD R0, R19, UR8, RZ ;  /* 0x0000000813007c24 */ /* 0x010fe4000f8e02ff */
        /* <DEDUP_REMOVED lines=8> */
[----:B-1----:R-:W-:Y:S02]  /*2760*/  MOV R4, R2 ;  /* 0x0000000200047202 */ /* 0x002fe40000000f00 */
        /* <DEDUP_REMOVED lines=10> */
.L_x_596:
[----:B------:R3:W-:Y:S01]  /*2810*/  STS.128 [R8+0x6000], RZ ;  /* 0x006000ff08007388 */ /* 0x0007e20000000c00 */
[----:B------:R-:W-:Y:S05]  /*2820*/  BRA `(.L_x_597) ;  /* 0x0000000000047947 */ /* 0x000fea0003800000 */
.L_x_595:
[----:B------:R3:W-:Y:S02]  /*2830*/  STS.128 [R8+0x6000], RZ ;  /* 0x006000ff08007388 */ /* 0x0007e40000000c00 */
.L_x_597:
[----:B------:R-:W-:Y:S05]  /*2840*/  BSYNC.RECONVERGENT B0 ;  /* 0x0000000000007941 */ /* 0x000fea0003800200 */
.L_x_594:
[----:B------:R2:W-:Y:S01]  /*2850*/  @P5 STS.128 [R8+0x7000], RZ ;  /* 0x007000ff08005388 */ /* 0x0005e20000000c00 */
[----:B------:R-:W2:Y:S01]  /*2860*/  LDCU UR5, c[0x0][0x440] ;  /* 0x00008800ff0577ac */ /* 0x000ea20008000800 */
[----:B------:R-:W-:Y:S01]  /*2870*/  BSSY.RECONVERGENT B0, `(.L_x_598) ;  /* 0x0000013000007945 */ /* 0x000fe20003800200 */
[----:B-1--4-:R-:W-:-:S03]  /*2880*/  SHF.L.U32 R7, R22, 0x5, RZ ;  /* 0x0000000516077819 */ /* 0x012fc600000006ff */
[----:B------:R-:W-:Y:S05]  /*2890*/  @P5 BRA `(.L_x_599) ;  /* 0x0000000000405947 */ /* 0x000fea0003800000 */
[----:B------:R-:W1:Y:S02]  /*28a0*/  LDCU UR8, c[0x0][0x440] ;  /* 0x00008800ff0877ac */ /* 0x000e640008000800 */
[----:B-1----:R-:W-:-:S13]  /*28b0*/  ISETP.GE.AND P0, PT, R10, UR8, PT ;  /* 0x000000080a007c0c */ /* 0x002fda000bf06270 */
[----:B------:R1:W-:Y:S01]  /*28c0*/  @P0 STS.128 [R8+0x7000], RZ ;  /* 0x007000ff08000388 */ /* 0x0003e20000000c00 */
[----:B------:R-:W-:Y:S05]  /*28d0*/  @P0 BRA `(.L_x_599) ;  /* 0x0000000000300947 */ /* 0x000fea0003800000 */
[----:B------:R-:W4:Y:S01]  /*28e0*/  LDCU.64 UR8, c[0x0][0x388] ;  /* 0x00007100ff0877ac */ /* 0x000f220008000a00 */
[----:B------:R-:W-:Y:S01]  /*28f0*/  MOV R3, R0 ;  /* 0x0000000000037202 */ /* 0x000fe20000000f00 */
[----:B------:R-:W-:Y:S02]  /*2900*/  IMAD R6, R15, UR16, RZ ;  /* 0x000000100f067c24 */ /* 0x000fe4000f8e02ff */
[----:B------:R-:W-:-:S04]  /*2910*/  IMAD.WIDE.U32 R4, R13, UR16, R2 ;  /* 0x000000100d047c25 */ /* 0x000fc8000f8e0002 */
[----:B------:R-:W-:-:S05]  /*2920*/  IMAD R0, R13, UR17, R6 ;  /* 0x000000110d007c24 */ /* 0x000fca000f8e0206 */
[----:B------:R-:W-:Y:S02]  /*2930*/  IADD3 R0, PT, PT, R5, R0, RZ ;  /* 0x0000000005007210 */ /* 0x000fe40007ffe0ff */
[----:B----4-:R-:W-:-:S04]  /*2940*/  LEA R2, P0, R4, UR8, 0x1 ;  /* 0x0000000804027c11 */ /* 0x010fc8000f8008ff */
[----:B------:R-:W-:-:S05]  /*2950*/  LEA.HI.X R3, R4, UR9, R0, 0x1, P0 ;  /* 0x0000000904037c11 */ /* 0x000fca00080f0c00 */
[----:B------:R-:W-:Y:S01]  /*2960*/  @!PT LDS RZ, [RZ] ;  /* 0x00000000fffff984 */ /* 0x000fe20000000800 */
[----:B------:R-:W-:Y:S01]  /*2970*/  @!PT LDS RZ, [RZ] ;  /* 0x00000000fffff984 */ /* 0x000fe20000000800 */
[----:B------:R-:W-:Y:S01]  /*2980*/  @!PT LDS RZ, [RZ] ;  /* 0x00000000fffff984 */ /* 0x000fe20000000800 */
[----:B------:R4:W-:Y:S04]  /*2990*/  LDGSTS.E.BYPASS.LTC128B.128 [R8+0x7000], desc[UR34][R2.64] ;  /* 0x0700000002087fae */ /* 0x0009e8000b981a22 */
.L_x_599:
[----:B--2---:R-:W-:Y:S05]  /*29a0*/  BSYNC.RECONVERGENT B0 ;  /* 0x0000000000007941 */ /* 0x004fea0003800200 */
.L_x_598:
[----:B------:R-:W0:Y:S01]  /*29b0*/  LDGDEPBAR ;  /* 0x00000000000079af */ /* 0x000e220000000000 */
[C---:B------:R-:W-:Y:S01]  /*29c0*/  IMAD.SHL.U32 R6, R22.reuse, 0x4, RZ ;  /* 0x0000000416067824 */ /* 0x040fe200078e00ff */
[C---:B------:R-:W-:Y:S01]  /*29d0*/  LOP3.LUT R0, R7.reuse, 0x20, RZ, 0xc0, !PT ;  /* 0x0000002007007812 */ /* 0x040fe200078ec0ff */
[----:B----4-:R-:W-:Y:S01]  /*29e0*/  IMAD.SHL.U32 R2, R22, 0x10, RZ ;  /* 0x0000001016027824 */ /* 0x010fe200078e00ff */
[----:B------:R-:W-:Y:S01]  /*29f0*/  LOP3.LUT R5, R7, 0x120, RZ, 0xc0, !PT ;  /* 0x0000012007057812 */ /* 0x000fe200078ec0ff */
[----:B------:R2:W-:Y:S01]  /*2a00*/  STL [R1+0x4], R229 ;  /* 0x000004e501007387 */ /* 0x0005e20000100800 */
[----:B------:R-:W-:Y:S01]  /*2a10*/  LOP3.LUT R6, R6, 0x18, RZ, 0xc0, !PT ;  /* 0x0000001806067812 */ /* 0x000fe200078ec0ff */
[----:B------:R-:W4:Y:S01]  /*2a20*/  LDCU UR17, c[0x0][0x590] ;  /* 0x0000b200ff1177ac */ /* 0x000f220008000800 */
[----:B------:R-:W-:Y:S01]  /*2a30*/  LOP3.LUT R0, R0, 0x3800, R2, 0xf8, !PT ;  /* 0x0000380000007812 */ /* 0x000fe200078ef802 */
[----:B------:R-:W-:Y:S01]  /*2a40*/  IMAD.MOV.U32 R152, RZ, RZ, 0x20 ;  /* 0x00000020ff987424 */ /* 0x000fe200078e00ff */
[----:B------:R-:W-:-:S02]  /*2a50*/  SHF.R.U32.HI R3, RZ, 0x4, R22 ;  /* 0x00000004ff037819 */ /* 0x000fc40000011616 */
[----:B------:R-:W-:Y:S02]  /*2a60*/  CS2R R94, SRZ ;  /* 0x00000000005e7805 */ /* 0x000fe4000001ff00 */
[----:B------:R-:W-:Y:S02]  /*2a70*/  LOP3.LUT R4, R6, 0xc0, R7, 0xf8, !PT ;  /* 0x000000c006047812 */ /* 0x000fe400078ef807 */
[----:B------:R-:W-:Y:S02]  /*2a80*/  CS2R R92, SRZ ;  /* 0x00000000005c7805 */ /* 0x000fe4000001ff00 */
[--C-:B------:R-:W-:Y:S02]  /*2a90*/  LOP3.LUT R5, R5, 0x600, R2.reuse, 0xf8, !PT ;  /* 0x0000060005057812 */ /* 0x100fe400078ef802 */
[----:B------:R-:W-:Y:S02]  /*2aa0*/  CS2R R98, SRZ ;  /* 0x0000000000627805 */ /* 0x000fe4000001ff00 */
[----:B------:R-:W-:-:S02]  /*2ab0*/  LOP3.LUT R0, R0, 0x100, R2, 0xf8, !PT ;  /* 0x0000010000007812 */ /* 0x000fc400078ef802 */
[----:B------:R-:W-:Y:S02]  /*2ac0*/  CS2R R96, SRZ ;  /* 0x0000000000607805 */ /* 0x000fe4000001ff00 */
[----:B------:R-:W-:Y:S02]  /*2ad0*/  LOP3.LUT R2, R3, 0x8, RZ, 0xc0, !PT ;  /* 0x0000000803027812 */ /* 0x000fe400078ec0ff */
[----:B------:R-:W-:Y:S02]  /*2ae0*/  CS2R R90, SRZ ;  /* 0x00000000005a7805 */ /* 0x000fe4000001ff00 */
[----:B------:R-:W-:Y:S02]  /*2af0*/  LOP3.LUT R3, R4, 0x8, R22, 0x78, !PT ;  /* 0x0000000804037812 */ /* 0x000fe400078e7816 */
[----:B------:R-:W-:Y:S02]  /*2b00*/  CS2R R88, SRZ ;  /* 0x0000000000587805 */ /* 0x000fe4000001ff00 */
[----:B------:R-:W-:-:S02]  /*2b10*/  LOP3.LUT P0, RZ, R22, 0x4, RZ, 0xc0, !PT ;  /* 0x0000000416ff7812 */ /* 0x000fc4000780c0ff */
[----:B------:R-:W-:Y:S01]  /*2b20*/  CS2R R86, SRZ ;  /* 0x0000000000567805 */ /* 0x000fe2000001ff00 */
[----:B------:R-:W-:-:S04]  /*2b30*/  DEPBAR.LE SB0, 0x1 ;  /* 0x000080400000791a */ /* 0x000fc80000000000 */
[----:B------:R-:W-:Y:S02]  /*2b40*/  LOP3.LUT R2, R2, 0x10, R22, 0xf8, !PT ;  /* 0x0000001002027812 */ /* 0x000fe400078ef816 */
[----:B------:R-:W-:Y:S02]  /*2b50*/  CS2R R84, SRZ ;  /* 0x0000000000547805 */ /* 0x000fe4000001ff00 */
[----:B------:R-:W-:Y:S02]  /*2b60*/  LOP3.LUT R0, R0, R3, RZ, 0xfc, !PT ;  /* 0x0000000300007212 */ /* 0x000fe400078efcff */
[----:B------:R-:W-:Y:S02]  /*2b70*/  CS2R R78, SRZ ;  /* 0x00000000004e7805 */ /* 0x000fe4000001ff00 */
[----:B------:R-:W-:Y:S02]  /*2b80*/  LOP3.LUT R2, R2, 0xc0, R7, 0xf8, !PT ;  /* 0x000000c002027812 */ /* 0x000fe400078ef807 */
[----:B------:R-:W-:-:S02]  /*2b90*/  CS2R R76, SRZ ;  /* 0x00000000004c7805 */ /* 0x000fc4000001ff00 */
[----:B------:R-:W-:Y:S01]  /*2ba0*/  LEA R150, R0, UR6, 0x1 ;  /* 0x0000000600967c11 */ /* 0x000fe2000f8e08ff */
[----:B------:R-:W-:Y:S01]  /*2bb0*/  BAR.SYNC.DEFER_BLOCKING 0x0 ;  /* 0x0000000000007b1d */ /* 0x000fe20000010000 */
[----:B------:R-:W-:Y:S02]  /*2bc0*/  LOP3.LUT R0, R2, R6, RZ, 0x3c, !PT ;  /* 0x0000000602007212 */ /* 0x000fe400078e3cff */
[----:B------:R-:W-:Y:S02]  /*2bd0*/  CS2R R82, SRZ ;  /* 0x0000000000527805 */ /* 0x000fe4000001ff00 */
[----:B------:R-:W-:Y:S01]  /*2be0*/  LOP3.LUT R3, R4, 0x8, R16, 0x78, !PT ;  /* 0x0000000804037812 */ /* 0x000fe200078e7810 */
[----:B------:R-:W-:Y:S01]  /*2bf0*/  VIADD R2, R150, 0x8000 ;  /* 0x0000800096027836 */ /* 0x000fe20000000000 */
[----:B------:R-:W-:Y:S01]  /*2c00*/  LOP3.LUT R0, R0, 0x120, R7, 0xf8, !PT ;  /* 0x0000012000007812 */ /* 0x000fe200078ef807 */
[----:B------:R-:W-:Y:S01]  /*2c10*/  VIADD R144, R150, 0x8020 ;  /* 0x0000802096907836 */ /* 0x000fe20000000000 */
[----:B------:R-:W-:Y:S01]  /*2c20*/  LOP3.LUT R3, R5, R3, RZ, 0xfc, !PT ;  /* 0x0000000305037212 */ /* 0x000fe200078efcff */
[----:B------:R-:W-:Y:S01]  /*2c30*/  @P0 VIADD R144, R2, 0xffffffe0 ;  /* 0xffffffe002900836 */ /* 0x000fe20000000000 */
[----:B------:R-:W-:-:S02]  /*2c40*/  LEA R148, R0, UR6, 0x1 ;  /* 0x0000000600947c11 */ /* 0x000fc4000f8e08ff */
[----:B------:R-:W-:Y:S02]  /*2c50*/  CS2R R80, SRZ ;  /* 0x0000000000507805 */ /* 0x000fe4000001ff00 */
[----:B------:R-:W-:Y:S02]  /*2c60*/  LEA R149, R3, UR6, 0x1 ;  /* 0x0000000603957c11 */ /* 0x000fe4000f8e08ff */
[----:B------:R-:W-:Y:S02]  /*2c70*/  CS2R R74, SRZ ;  /* 0x00000000004a7805 */ /* 0x000fe4000001ff00 */
[----:B------:R-:W-:Y:S02]  /*2c80*/  SEL R152, R152, 0xffffffe0, !P0 ;  /* 0xffffffe098987807 */ /* 0x000fe40004000000 */
[----:B------:R-:W-:Y:S02]  /*2c90*/  CS2R R72, SRZ ;  /* 0x0000000000487805 */ /* 0x000fe4000001ff00 */
[----:B------:R-:W-:-:S02]  /*2ca0*/  CS2R R70, SRZ ;  /* 0x0000000000467805 */ /* 0x000fc4000001ff00 */
[----:B------:R-:W-:Y:S01]  /*2cb0*/  CS2R R68, SRZ ;  /* 0x0000000000447805 */ /* 0x000fe2000001ff00 */
[----:B------:R-:W-:Y:S01]  /*2cc0*/  VIADD R149, R149, UR42 ;  /* 0x0000002a95957c36 */ /* 0x000fe20008000000 */
[----:B------:R-:W1:Y:S01]  /*2cd0*/  LDCU UR14, c[0x0][0x504] ;  /* 0x0000a080ff0e77ac */ /* 0x000e620008000800 */
[----:B------:R-:W-:Y:S02]  /*2ce0*/  VIADD R148, R148, UR42 ;  /* 0x0000002a94947c36 */ /* 0x000fe40008000000 */
[----:B------:R-:W-:Y:S01]  /*2cf0*/  IMAD.IADD R151, R150, 0x1, R152 ;  /* 0x0000000196977824 */ /* 0x000fe200078e0298 */
[----:B------:R-:W1:Y:S01]  /*2d00*/  LDCU UR9, c[0x0][0x508] ;  /* 0x0000a100ff0977ac */ /* 0x000e620008000800 */
[----:B------:R2:W1:Y:S01]  /*2d10*/  LDSM.16.M88.4 R132, [R144] ;  /* 0x000000009084783b */ /* 0x0004620000000200 */
[----:B------:R-:W1:Y:S03]  /*2d20*/  LDCU UR8, c[0x0][0x3e0] ;  /* 0x00007c00ff0877ac */ /* 0x000e660008000800 */
[----:B------:R2:W1:Y:S01]  /*2d30*/  LDSM.16.M88.4 R136, [R144+0x400] ;  /* 0x000400009088783b */ /* 0x0004620000000200 */
[----:B------:R-:W1:Y:S03]  /*2d40*/  LDCU UR16, c[0x0][0x50c] ;  /* 0x0000a180ff1077ac */ /* 0x000e660008000800 */
[----:B------:R2:W1:Y:S01]  /*2d50*/  LDSM.16.M88.4 R140, [R144+0x800] ;  /* 0x00080000908c783b */ /* 0x0004620000000200 */
[----:B------:R-:W1:Y:S03]  /*2d60*/  LDCU UR15, c[0x0][0x45c] ;  /* 0x00008b80ff0f77ac */ /* 0x000e660008000800 */
[----:B------:R2:W1:Y:S01]  /*2d70*/  LDSM.16.M88.4 R116, [R150+0x8000] ;  /* 0x008000009674783b */ /* 0x0004620000000200 */
[----:B----4-:R-:W-:-:S03]  /*2d80*/  USHF.L.U32 UR17, UR17, 0x7, URZ ;  /* 0x0000000711117899 */ /* 0x010fc600080006ff */
[----:B------:R2:W4:Y:S01]  /*2d90*/  LDSM.16.M88.4 R120, [R150+0x8400] ;  /* 0x008400009678783b */ /* 0x0005220000000200 */
[----:B------:R-:W-:Y:S02]  /*2da0*/  UIADD3 UR41, UPT, UPT, -UR47, UR41, URZ ;  /* 0x000000292f297290 */ /* 0x000fe4000fffe1ff */
[----:B------:R-:W-:Y:S01]  /*2db0*/  USHF.L.U32 UR49, UR49, 0x3, URZ ;  /* 0x0000000331317899 */ /* 0x000fe200080006ff */
[----:B------:R2:W1:Y:S04]  /*2dc0*/  LDSM.16.M88.4 R124, [R150+0x8800] ;  /* 0x00880000967c783b */ /* 0x0004680000000200 */
[----:B------:R2:W1:Y:S04]  /*2dd0*/  LDSM.16.M88.4 R128, [R150+0x8c00] ;  /* 0x008c00009680783b */ /* 0x0004680000000200 */
[----:B------:R-:W1:Y:S03]  /*2de0*/  LDSM.16.M88.4 R144, [R144+0xc00] ;  /* 0x000c00009090783b */ /* 0x000e660000000200 */
.L_x_604:
[----:B------:R-:W0:Y:S01]  /*2df0*/  LDGDEPBAR ;  /* 0x00000000000079af */ /* 0x000e220000000000 */
[----:B------:R-:W-:Y:S01]  /*2e00*/  IADD3 R112, PT, PT, R149, R152, RZ ;  /* 0x0000009895707210 */ /* 0x000fe20007ffe0ff */
[----:B------:R-:W-:Y:S01]  /*2e10*/  USHF.L.U32 UR42, UR48, 0x7, URZ ;  /* 0x00000007302a7899 */ /* 0x000fe200080006ff */
[----:B------:R-:W-:Y:S02]  /*2e20*/  MOV R2, UR10 ;  /* 0x0000000a00027c02 */ /* 0x000fe40008000f00 */
[----:B------:R-:W-:Y:S01]  /*2e30*/  MOV R3, UR11 ;  /* 0x0000000b00037c02 */ /* 0x000fe20008000f00 */
[----:B------:R-:W-:Y:S01]  /*2e40*/  UISETP.GE.AND UP0, UPT, UR42, UR41, UPT ;  /* 0x000000292a00728c */ /* 0x000fe2000bf06270 */
[C---:B------:R-:W-:Y:S04]  /*2e50*/  LEA R2, P0, R232.reuse, R2, 0x2 ;  /* 0x00000002e8027211 */ /* 0x040fe800078010ff */
[----:B------:R-:W-:Y:S01]  /*2e60*/  LEA.HI.X R3, R232, R3, RZ, 0x2, P0 ;  /* 0x00000003e8037211 */ /* 0x000fe200000f14ff */
[----:B------:R-:W-:Y:S04]  /*2e70*/  DEPBAR.LE SB0, 0x0 ;  /* 0x000080000000791a */ /* 0x000fe80000000000 */
[----:B------:R-:W-:Y:S06]  /*2e80*/  BAR.SYNC.DEFER_BLOCKING 0x0 ;  /* 0x0000000000007b1d */ /* 0x000fec0000010000 */
[----:B------:R-:W-:Y:S08]  /*2e90*/  LDSM.16.M88.4 R64, [R149] ;  /* 0x000000009540783b */ /* 0x000ff00000000200 */
[----:B------:R-:W3:Y:S08]  /*2ea0*/  LDSM.16.M88.4 R16, [R150+0x6000] ;  /* 0x006000009610783b */ /* 0x000ef00000000200 */
[----:B------:R-:W1:Y:S08]  /*2eb0*/  LDSM.16.M88.4 R60, [R149+0x1000] ;  /* 0x00100000953c783b */ /* 0x000e700000000200 */
[----:B------:R-:W2:Y:S08]  /*2ec0*/  LDSM.16.M88.4 R32, [R150+0x6400] ;  /* 0x006400009620783b */ /* 0x000eb00000000200 */
[----:B------:R-:W4:Y:S08]  /*2ed0*/  LDSM.16.M88.4 R48, [R150+0x6800] ;  /* 0x006800009630783b */ /* 0x000f300000000200 */
[----:B------:R-:W4:Y:S08]  /*2ee0*/  LDSM.16.M88.4 R100, [R150+0x6c00] ;  /* 0x006c00009664783b */ /* 0x000f300000000200 */
[----:B------:R-:W-:Y:S01]  /*2ef0*/  LDSM.16.M88.4 R104, [R112] ;  /* 0x000000007068783b */ /* 0x000fe20000000200 */
[-C--:B---3--:R-:W-:Y:S07]  /*2f00*/  HMMA.16816.F32 R4, R64, R16.reuse, RZ ;  /* 0x000000104004723c */ /* 0x088fee00000018ff */
[----:B------:R-:W3:Y:S01]  /*2f10*/  LDSM.16.M88.4 R108, [R151+0x6000] ;  /* 0x00600000976c783b */ /* 0x000ee20000000200 */
[C---:B-1----:R-:W-:Y:S07]  /*2f20*/  HMMA.16816.F32 R8, R60.reuse, R16, RZ ;  /* 0x000000103c08723c */ /* 0x042fee00000018ff */
[----:B------:R-:W1:Y:S01]  /*2f30*/  LDSM.16.M88.4 R112, [R112+0x1000] ;  /* 0x001000007070783b */ /* 0x000e620000000200 */
[-C--:B------:R-:W-:Y:S07]  /*2f40*/  HMMA.16816.F32 R12, R60, R18.reuse, RZ ;  /* 0x000000123c0c723c */ /* 0x080fee00000018ff */
[----:B------:R1:W5:Y:S01]  /*2f50*/  LDG.E R156, desc[UR34][R2.64] ;  /* 0x00000022029c7981 */ /* 0x000362000c1e1900 */
[C---:B------:R-:W-:Y:S03]  /*2f60*/  HMMA.16816.F32 R16, R64.reuse, R18, RZ ;  /* 0x000000124010723c */ /* 0x040fe600000018ff */
[----:B------:R1:W5:Y:S04]  /*2f70*/  LDG.E R155, desc[UR34][R2.64+0x20] ;  /* 0x00002022029b7981 */ /* 0x000368000c1e1900 */
[----:B------:R1:W5:Y:S01]  /*2f80*/  LDG.E R154, desc[UR34][R2.64+0x100] ;  /* 0x00010022029a7981 */ /* 0x000362000c1e1900 */
[-C--:B--2---:R-:W-:Y:S03]  /*2f90*/  HMMA.16816.F32 R20, R64, R32.reuse, RZ ;  /* 0x000000204014723c */ /* 0x084fe600000018ff */
[----:B------:R2:W5:Y:S05]  /*2fa0*/  LDG.E R153, desc[UR34][R2.64+0x120] ;  /* 0x0001202202997981 */ /* 0x00056a000c1e1900 */
        /* <DEDUP_REMOVED lines=12> */
[C---:B-1----:R-:W-:Y:S08]  /*3070*/  HMMA.16816.F32 R8, R112.reuse, R108, R8 ;  /* 0x0000006c7008723c */ /* 0x042ff00000001808 */
[-C--:B------:R-:W-:Y:S03]  /*3080*/  HMMA.16816.F32 R12, R112, R110.reuse, R12 ;  /* 0x0000006e700c723c */ /* 0x080fe6000000180c */
[----:B------:R-:W-:Y:S01]  /*3090*/  FMUL.FTZ R4, R4, UR16 ;  /* 0x0000001004047c20 */ /* 0x000fe20008410000 */
[----:B------:R-:W-:Y:S01]  /*30a0*/  FMUL.FTZ R5, R5, UR16 ;  /* 0x0000001005057c20 */ /* 0x000fe20008410000 */
[----:B------:R-:W-:Y:S01]  /*30b0*/  FMUL.FTZ R6, R6, UR16 ;  /* 0x0000001006067c20 */ /* 0x000fe20008410000 */
[----:B------:R-:W-:Y:S01]  /*30c0*/  FMUL.FTZ R7, R7, UR16 ;  /* 0x0000001007077c20 */ /* 0x000fe20008410000 */
[----:B------:R-:W1:Y:S01]  /*30d0*/  MUFU.TANH R168, R4 ;  /* 0x0000000400a87308 */ /* 0x000e620000002400 */
[C---:B------:R-:W-:Y:S04]  /*30e0*/  HMMA.16816.F32 R16, R104.reuse, R110, R16 ;  /* 0x0000006e6810723c */ /* 0x040fe80000001810 */
[----:B------:R-:W-:Y:S01]  /*30f0*/  FMUL.FTZ R8, R8, UR16 ;  /* 0x0000001008087c20 */ /* 0x000fe20008410000 */
[----:B------:R-:W-:Y:S01]  /*3100*/  FMUL.FTZ R9, R9, UR16 ;  /* 0x0000001009097c20 */ /* 0x000fe20008410000 */
[----:B------:R-:W-:Y:S03]  /*3110*/  FMUL.FTZ R10, R10, UR16 ;  /* 0x000000100a0a7c20 */ /* 0x000fe60008410000 */
[----:B------:R-:W3:Y:S01]  /*3120*/  MUFU.TANH R167, R5 ;  /* 0x0000000500a77308 */ /* 0x000ee20000002400 */
[----:B------:R-:W-:Y:S01]  /*3130*/  FMUL.FTZ R11, R11, UR16 ;  /* 0x000000100b0b7c20 */ /* 0x000fe20008410000 */
[----:B------:R-:W-:Y:S01]  /*3140*/  FMUL.FTZ R12, R12, UR16 ;  /* 0x000000100c0c7c20 */ /* 0x000fe20008410000 */
[----:B------:R-:W-:Y:S01]  /*3150*/  FMUL.FTZ R13, R13, UR16 ;  /* 0x000000100d0d7c20 */ /* 0x000fe20008410000 */
[----:B------:R-:W-:Y:S01]  /*3160*/  FMUL.FTZ R14, R14, UR16 ;  /* 0x000000100e0e7c20 */ /* 0x000fe20008410000 */
[----:B------:R-:W-:Y:S05]  /*3170*/  FMUL.FTZ R15, R15, UR16 ;  /* 0x000000100f0f7c20 */ /* 0x000fea0008410000 */
[----:B------:R-:W4:Y:S01]  /*3180*/  MUFU.TANH R166, R6 ;  /* 0x0000000600a67308 */ /* 0x000f220000002400 */
[----:B------:R-:W-:Y:S01]  /*3190*/  FMUL.FTZ R16, R16, UR16 ;  /* 0x0000001010107c20 */ /* 0x000fe20008410000 */
[----:B------:R-:W-:Y:S01]  /*31a0*/  FMUL.FTZ R17, R17, UR16 ;  /* 0x0000001011117c20 */ /* 0x000fe20008410000 */
[----:B------:R-:W-:Y:S01]  /*31b0*/  FMUL.FTZ R18, R18, UR16 ;  /* 0x0000001012127c20 */ /* 0x000fe20008410000 */
[----:B------:R-:W-:Y:S06]  /*31c0*/  FMUL.FTZ R19, R19, UR16 ;  /* 0x0000001013137c20 */ /* 0x000fec0008410000 */
[----:B------:R2:W1:Y:S10]  /*31d0*/  MUFU.TANH R165, R7 ;  /* 0x0000000700a57308 */ /* 0x0004740000002400 */
[----:B------:R-:W1:Y:S10]  /*31e0*/  MUFU.TANH R175, R8 ;  /* 0x0000000800af7308 */ /* 0x000e740000002400 */
[----:B------:R-:W1:Y:S01]  /*31f0*/  MUFU.TANH R171, R9 ;  /* 0x0000000900ab7308 */ /* 0x000e620000002400 */
[----:B--2---:R-:W2:Y:S09]  /*3200*/  LDSM.16.M88.4 R4, [R151+0x6400] ;  /* 0x006400009704783b */ /* 0x004eb20000000200 */
[----:B------:R-:W1:Y:S10]  /*3210*/  MUFU.TANH R170, R10 ;  /* 0x0000000a00aa7308 */ /* 0x000e740000002400 */
[----:B------:R3:W1:Y:S10]  /*3220*/  MUFU.TANH R169, R11 ;  /* 0x0000000b00a97308 */ /* 0x0006740000002400 */
[----:B------:R1:W1:Y:S10]  /*3230*/  MUFU.TANH R176, R12 ;  /* 0x0000000c00b07308 */ /* 0x0002740000002400 */
[----:B------:R1:W1:Y:S01]  /*3240*/  MUFU.TANH R174, R13 ;  /* 0x0000000d00ae7308 */ /* 0x0002620000002400 */
[----:B---3--:R-:W3:Y:S09]  /*3250*/  LDSM.16.M88.4 R8, [R151+0x6800] ;  /* 0x006800009708783b */ /* 0x008ef20000000200 */
[----:B------:R1:W1:Y:S01]  /*3260*/  MUFU.TANH R173, R14 ;  /* 0x0000000e00ad7308 */ /* 0x0002620000002400 */
[-C--:B--2---:R-:W-:Y:S09]  /*3270*/  HMMA.16816.F32 R20, R104, R4.reuse, R20 ;  /* 0x000000046814723c */ /* 0x084ff20000001814 */
[----:B------:R2:W1:Y:S01]  /*3280*/  MUFU.TANH R172, R15 ;  /* 0x0000000f00ac7308 */ /* 0x0004620000002400 */
[C---:B------:R-:W-:Y:S09]  /*3290*/  HMMA.16816.F32 R24, R112.reuse, R4, R24 ;  /* 0x000000047018723c */ /* 0x040ff20000001818 */
[----:B------:R2:W1:Y:S01]  /*32a0*/  MUFU.TANH R180, R16 ;  /* 0x0000001000b47308 */ /* 0x0004620000002400 */
[-C--:B------:R-:W-:Y:S03]  /*32b0*/  HMMA.16816.F32 R28, R112, R6.reuse, R28 ;  /* 0x00000006701c723c */ /* 0x080fe6000000181c */
[----:B------:R-:W-:Y:S01]  /*32c0*/  FMUL.FTZ R20, R20, UR16 ;  /* 0x0000001014147c20 */ /* 0x000fe20008410000 */
[----:B------:R-:W-:Y:S01]  /*32d0*/  FMUL.FTZ R21, R21, UR16 ;  /* 0x0000001015157c20 */ /* 0x000fe20008410000 */
[----:B------:R-:W-:Y:S01]  /*32e0*/  FMUL.FTZ R22, R22, UR16 ;  /* 0x0000001016167c20 */ /* 0x000fe20008410000 */
[----:B------:R-:W-:Y:S03]  /*32f0*/  FMUL.FTZ R23, R23, UR16 ;  /* 0x0000001017177c20 */ /* 0x000fe60008410000 */
[----:B------:R2:W1:Y:S01]  /*3300*/  MUFU.TANH R179, R17 ;  /* 0x0000001100b37308 */ /* 0x0004620000002400 */
[C---:B------:R-:W-:Y:S01]  /*3310*/  HMMA.16816.F32 R32, R104.reuse, R6, R32 ;  /* 0x000000066820723c */ /* 0x040fe20000001820 */
[----:B------:R-:W4:Y:S03]  /*3320*/  LDSM.16.M88.4 R4, [R151+0x6c00] ;  /* 0x006c00009704783b */ /* 0x000f260000000200 */
[----:B------:R-:W-:Y:S01]  /*3330*/  FMUL.FTZ R24, R24, UR16 ;  /* 0x0000001018187c20 */ /* 0x000fe20008410000 */
[----:B------:R-:W-:Y:S01]  /*3340*/  FMUL.FTZ R25, R25, UR16 ;  /* 0x0000001019197c20 */ /* 0x000fe20008410000 */
[----:B------:R-:W-:Y:S03]  /*3350*/  FMUL.FTZ R26, R26, UR16 ;  /* 0x000000101a1a7c20 */ /* 0x000fe60008410000 */
[----:B------:R2:W1:Y:S01]  /*3360*/  MUFU.TANH R178, R18 ;  /* 0x0000001200b27308 */ /* 0x0004620000002400 */
[-C--:B---3--:R-:W-:Y:S03]  /*3370*/  HMMA.16816.F32 R36, R104, R8.reuse, R36 ;  /* 0x000000086824723c */ /* 0x088fe60000001824 */
[----:B------:R-:W-:Y:S01]  /*3380*/  FMUL.FTZ R27, R27, UR16 ;  /* 0x000000101b1b7c20 */ /* 0x000fe20008410000 */
[----:B------:R-:W-:Y:S01]  /*3390*/  FMUL.FTZ R28, R28, UR16 ;  /* 0x000000101c1c7c20 */ /* 0x000fe20008410000 */
[----:B------:R-:W-:Y:S01]  /*33a0*/  FMUL.FTZ R29, R29, UR16 ;  /* 0x000000101d1d7c20 */ /* 0x000fe20008410000 */
[----:B------:R-:W-:Y:S03]  /*33b0*/  FMUL.FTZ R30, R30, UR16 ;  /* 0x000000101e1e7c20 */ /* 0x000fe60008410000 */
[----:B------:R2:W3:Y:S01]  /*33c0*/  MUFU.TANH R177, R19 ;  /* 0x0000001300b17308 */ /* 0x0004e20000002400 */
[C---:B------:R-:W-:Y:S04]  /*33d0*/  HMMA.16816.F32 R40, R112.reuse, R8, R40 ;  /* 0x000000087028723c */ /* 0x040fe80000001828 */
[----:B------:R-:W-:Y:S01]  /*33e0*/  FMUL.FTZ R31, R31, UR16 ;  /* 0x000000101f1f7c20 */ /* 0x000fe20008410000 */
[----:B------:R-:W-:Y:S01]  /*33f0*/  FMUL.FTZ R32, R32, UR16 ;  /* 0x0000001020207c20 */ /* 0x000fe20008410000 */
[----:B------:R-:W-:Y:S03]  /*3400*/  FMUL.FTZ R33, R33, UR16 ;  /* 0x0000001021217c20 */ /* 0x000fe60008410000 */
[----:B------:R2:W1:Y:S01]  /*3410*/  MUFU.TANH R184, R20 ;  /* 0x0000001400b87308 */ /* 0x0004620000002400 */
[-C--:B------:R-:W-:Y:S03]  /*3420*/  HMMA.16816.F32 R44, R112, R10.reuse, R44 ;  /* 0x0000000a702c723c */ /* 0x080fe6000000182c */
[----:B------:R-:W-:Y:S01]  /*3430*/  FMUL.FTZ R34, R34, UR16 ;  /* 0x0000001022227c20 */ /* 0x000fe20008410000 */
[----:B------:R-:W-:Y:S01]  /*3440*/  FMUL.FTZ R35, R35, UR16 ;  /* 0x0000001023237c20 */ /* 0x000fe20008410000 */
[----:B------:R-:W-:Y:S01]  /*3450*/  FMUL.FTZ R36, R36, UR16 ;  /* 0x0000001024247c20 */ /* 0x000fe20008410000 */
[----:B------:R-:W-:Y:S03]  /*3460*/  FMUL.FTZ R37, R37, UR16 ;  /* 0x0000001025257c20 */ /* 0x000fe60008410000 */
[----:B------:R2:W1:Y:S01]  /*3470*/  MUFU.TANH R183, R21 ;  /* 0x0000001500b77308 */ /* 0x0004620000002400 */
[C---:B------:R-:W-:Y:S04]  /*3480*/  HMMA.16816.F32 R48, R104.reuse, R10, R48 ;  /* 0x0000000a6830723c */ /* 0x040fe80000001830 */
[----:B------:R-:W-:Y:S01]  /*3490*/  FMUL.FTZ R38, R38, UR16 ;  /* 0x0000001026267c20 */ /* 0x000fe20008410000 */
[----:B------:R-:W-:Y:S01]  /*34a0*/  FMUL.FTZ R39, R39, UR16 ;  /* 0x0000001027277c20 */ /* 0x000fe20008410000 */
[----:B------:R-:W-:Y:S03]  /*34b0*/  FMUL.FTZ R40, R40, UR16 ;  /* 0x0000001028287c20 */ /* 0x000fe60008410000 */
[----:B------:R2:W1:Y:S01]  /*34c0*/  MUFU.TANH R182, R22 ;  /* 0x0000001600b67308 */ /* 0x0004620000002400 */
[----:B------:R-:W-:Y:S01]  /*34d0*/  FMUL.FTZ R41, R41, UR16 ;  /* 0x0000001029297c20 */ /* 0x000fe20008410000 */
[-C--:B----4-:R-:W-:Y:S03]  /*34e0*/  HMMA.16816.F32 R52, R104, R4.reuse, R52 ;  /* 0x000000046834723c */ /* 0x090fe60000001834 */
[----:B------:R-:W-:Y:S01]  /*34f0*/  FMUL.FTZ R42, R42, UR16 ;  /* 0x000000102a2a7c20 */ /* 0x000fe20008410000 */
[----:B------:R-:W-:Y:S01]  /*3500*/  FMUL.FTZ R43, R43, UR16 ;  /* 0x000000102b2b7c20 */ /* 0x000fe20008410000 */
[----:B------:R-:W-:Y:S03]  /*3510*/  FMUL.FTZ R44, R44, UR16 ;  /* 0x000000102c2c7c20 */ /* 0x000fe60008410000 */
[----:B------:R2:W4:Y:S01]  /*3520*/  MUFU.TANH R181, R23 ;  /* 0x0000001700b57308 */ /* 0x0005220000002400 */
[----:B------:R-:W-:Y:S01]  /*3530*/  FMUL.FTZ R45, R45, UR16 ;  /* 0x000000102d2d7c20 */ /* 0x000fe20008410000 */
[C---:B------:R-:W-:Y:S04]  /*3540*/  HMMA.16816.F32 R56, R112.reuse, R4, R56 ;  /* 0x000000047038723c */ /* 0x040fe80000001838 */
[----:B------:R-:W-:Y:S01]  /*3550*/  FMUL.FTZ R46, R46, UR16 ;  /* 0x000000102e2e7c20 */ /* 0x000fe20008410000 */
[----:B------:R-:W-:Y:S03]  /*3560*/  FMUL.FTZ R47, R47, UR16 ;  /* 0x000000102f2f7c20 */ /* 0x000fe60008410000 */
[----:B------:R2:W1:Y:S01]  /*3570*/  MUFU.TANH R188, R24 ;  /* 0x0000001800bc7308 */ /* 0x0004620000002400 */
[----:B------:R-:W-:Y:S01]  /*3580*/  FMUL.FTZ R48, R48, UR16 ;  /* 0x0000001030307c20 */ /* 0x000fe20008410000 */
[-C--:B------:R-:W-:Y:S03]  /*3590*/  HMMA.16816.F32 R60, R112, R6.reuse, R60 ;  /* 0x00000006703c723c */ /* 0x080fe6000000183c */
[----:B------:R-:W-:Y:S01]  /*35a0*/  FMUL.FTZ R49, R49, UR16 ;  /* 0x0000001031317c20 */ /* 0x000fe20008410000 */
[----:B------:R-:W-:Y:S01]  /*35b0*/  FMUL.FTZ R50, R50, UR16 ;  /* 0x0000001032327c20 */ /* 0x000fe20008410000 */
[----:B------:R-:W-:Y:S03]  /*35c0*/  FMUL.FTZ R51, R51, UR16 ;  /* 0x0000001033337c20 */ /* 0x000fe60008410000 */
[----:B------:R2:W1:Y:S01]  /*35d0*/  MUFU.TANH R187, R25 ;  /* 0x0000001900bb7308 */ /* 0x0004620000002400 */
[----:B------:R-:W-:Y:S01]  /*35e0*/  FMUL.FTZ R52, R52, UR16 ;  /* 0x0000001034347c20 */ /* 0x000fe20008410000 */
[----:B------:R-:W-:Y:S04]  /*35f0*/  HMMA.16816.F32 R64, R104, R6, R64 ;  /* 0x000000066840723c */ /* 0x000fe80000001840 */
[----:B------:R-:W-:Y:S01]  /*3600*/  FMUL.FTZ R53, R53, UR16 ;  /* 0x0000001035357c20 */ /* 0x000fe20008410000 */
[----:B------:R-:W-:Y:S03]  /*3610*/  FMUL.FTZ R54, R54, UR16 ;  /* 0x0000001036367c20 */ /* 0x000fe60008410000 */
[----:B------:R2:W1:Y:S01]  /*3620*/  MUFU.TANH R186, R26 ;  /* 0x0000001a00ba7308 */ /* 0x0004620000002400 */
[----:B------:R-:W-:Y:S01]  /*3630*/  FMUL.FTZ R55, R55, UR16 ;  /* 0x0000001037377c20 */ /* 0x000fe20008410000 */
[----:B------:R-:W-:Y:S01]  /*3640*/  FMUL.FTZ R56, R56, UR16 ;  /* 0x0000001038387c20 */ /* 0x000fe20008410000 */
[----:B------:R-:W-:Y:S01]  /*3650*/  FMUL.FTZ R57, R57, UR16 ;  /* 0x0000001039397c20 */ /* 0x000fe20008410000 */
[----:B------:R-:W-:Y:S01]  /*3660*/  FMUL.FTZ R58, R58, UR16 ;  /* 0x000000103a3a7c20 */ /* 0x000fe20008410000 */
[----:B------:R-:W-:Y:S01]  /*3670*/  FMUL.FTZ R59, R59, UR16 ;  /* 0x000000103b3b7c20 */ /* 0x000fe20008410000 */
[----:B------:R-:W-:Y:S01]  /*3680*/  FMUL.FTZ R60, R60, UR16 ;  /* 0x000000103c3c7c20 */ /* 0x000fe20008410000 */
[----:B------:R-:W-:Y:S03]  /*3690*/  FMUL.FTZ R61, R61, UR16 ;  /* 0x000000103d3d7c20 */ /* 0x000fe60008410000 */
[----:B------:R2:W1:Y:S01]  /*36a0*/  MUFU.TANH R185, R27 ;  /* 0x0000001b00b97308 */ /* 0x0004620000002400 */
[----:B------:R-:W-:Y:S01]  /*36b0*/  FMUL.FTZ R62, R62, UR16 ;  /* 0x000000103e3e7c20 */ /* 0x000fe20008410000 */
[----:B------:R-:W-:Y:S01]  /*36c0*/  FMUL.FTZ R63, R63, UR16 ;  /* 0x000000103f3f7c20 */ /* 0x000fe20008410000 */
[----:B------:R-:W-:Y:S01]  /*36d0*/  FMUL.FTZ R64, R64, UR16 ;  /* 0x0000001040407c20 */ /* 0x000fe20008410000 */
[----:B------:R-:W-:Y:S01]  /*36e0*/  FMUL.FTZ R65, R65, UR16 ;  /* 0x0000001041417c20 */ /* 0x000fe20008410000 */
[----:B------:R-:W-:Y:S05]  /*36f0*/  FMUL.FTZ R66, R66, UR16 ;  /* 0x0000001042427c20 */ /* 0x000fea0008410000 */
[----:B------:R2:W1:Y:S01]  /*3700*/  MUFU.TANH R192, R28 ;  /* 0x0000001c00c07308 */ /* 0x0004620000002400 */
[----:B------:R-:W-:Y:S09]  /*3710*/  FMUL.FTZ R67, R67, UR16 ;  /* 0x0000001043437c20 */ /* 0x000ff20008410000 */
[----:B------:R2:W1:Y:S10]  /*3720*/  MUFU.TANH R191, R29 ;  /* 0x0000001d00bf7308 */ /* 0x0004740000002400 */
        /* <DEDUP_REMOVED lines=37> */
[----:B------:R2:W1:Y:S01]  /*3980*/  MUFU.TANH R225, R67 ;  /* 0x0000004300e17308 */ /* 0x0004620000002400 */
[----:B---34-:R-:W-:Y:S05]  /*3990*/  BRA.U !UP0, `(.L_x_600) ;  /* 0x0000000508347547 */ /* 0x018fea000b800000 */
[----:B-12---:R-:W-:Y:S01]  /*39a0*/  MOV R63, R217 ;  /* 0x000000d9003f7202 */ /* 0x006fe20000000f00 */
[----:B------:R-:W-:Y:S01]  /*39b0*/  USHF.L.U32 UR27, UR37, 0x7, URZ ;  /* 0x00000007251b7899 */ /* 0x000fe200080006ff */
[----:B------:R-:W-:Y:S01]  /*39c0*/  MOV R61, R221 ;  /* 0x000000dd003d7202 */ /* 0x000fe20000000f00 */
[----:B------:R-:W-:Y:S01]  /*39d0*/  IMAD.MOV.U32 R62, RZ, RZ, R219 ;  /* 0x000000ffff3e7224 */ /* 0x000fe200078e00db */
        /* <DEDUP_REMOVED lines=50> */
[----:B------:R-:W-:Y:S01]  /*3d00*/  UIADD3 UR44, UPT, UPT, UR27, 0x80, URZ ;  /* 0x000000801b2c7890 */ /* 0x000fe2000fffe0ff */
[----:B------:R-:W-:Y:S01]  /*3d10*/  MOV R28, R179 ;  /* 0x000000b3001c7202 */ /* 0x000fe20000000f00 */
[----:B------:R-:W-:Y:S01]  /*3d20*/  IMAD.MOV.U32 R5, RZ, RZ, R178 ;  /* 0x000000ffff057224 */ /* 0x000fe200078e00b2 */
[----:B------:R-:W-:Y:S01]  /*3d30*/  UIADD3 UR27, UPT, UPT, UR27, UR43, URZ ;  /* 0x0000002b1b1b7290 */ /* 0x000fe2000fffe0ff */
[----:B------:R-:W-:Y:S01]  /*3d40*/  MOV R17, R169 ;  /* 0x000000a900117202 */ /* 0x000fe20000000f00 */
[----:B------:R-:W-:Y:S01]  /*3d50*/  IMAD.MOV.U32 R27, RZ, RZ, R180 ;  /* 0x000000ffff1b7224 */ /* 0x000fe200078e00b4 */
[----:B------:R-:W-:Y:S01]  /*3d60*/  UIADD3 UR42, UPT, UPT, UR42, 0x80, URZ ;  /* 0x000000802a2a7890 */ /* 0x000fe2000fffe0ff */
[----:B------:R-:W-:Y:S01]  /*3d70*/  MOV R26, R171 ;  /* 0x000000ab001a7202 */ /* 0x000fe20000000f00 */
[----:B------:R-:W-:Y:S01]  /*3d80*/  IMAD.U32 R0, RZ, RZ, UR44 ;  /* 0x0000002cff007e24 */ /* 0x000fe2000f8e00ff */
[----:B------:R-:W-:Y:S01]  /*3d90*/  UIADD3 UR27, UPT, UPT, UR27, 0x80, URZ ;  /* 0x000000801b1b7890 */ /* 0x000fe2000fffe0ff */
[----:B------:R-:W-:Y:S01]  /*3da0*/  MOV R3, R165 ;  /* 0x000000a500037202 */ /* 0x000fe20000000f00 */
[----:B------:R-:W-:Y:S01]  /*3db0*/  IMAD.MOV.U32 R44, RZ, RZ, R170 ;  /* 0x000000ffff2c7224 */ /* 0x000fe200078e00aa */
[----:B------:R-:W-:Y:S01]  /*3dc0*/  MOV R25, R167 ;  /* 0x000000a700197202 */ /* 0x000fe20000000f00 */
[----:B------:R-:W-:Y:S01]  /*3dd0*/  UIADD3 UR27, UPT, UPT, UR27, UR14, -UR33 ;  /* 0x0000000e1b1b7290 */ /* 0x000fe2000fffe821 */
[----:B------:R-:W-:Y:S01]  /*3de0*/  IMAD.MOV.U32 R43, RZ, RZ, R175 ;  /* 0x000000ffff2b7224 */ /* 0x000fe200078e00af */
[----:B------:R-:W-:Y:S01]  /*3df0*/  ISETP.LT.AND P0, PT, R0, UR33, PT ;  /* 0x0000002100007c0c */ /* 0x000fe2000bf01270 */
[----:B------:R-:W-:Y:S01]  /*3e00*/  IMAD.MOV.U32 R42, RZ, RZ, R166 ;  /* 0x000000ffff2a7224 */ /* 0x000fe200078e00a6 */
[----:B------:R-:W-:Y:S01]  /*3e10*/  UIADD3 UR27, UPT, UPT, UR27, -0x80, URZ ;  /* 0xffffff801b1b7890 */ /* 0x000fe2000fffe0ff */
[----:B------:R-:W-:Y:S03]  /*3e20*/  IMAD.MOV.U32 R41, RZ, RZ, R168 ;  /* 0x000000ffff297224 */ /* 0x000fe600078e00a8 */
[----:B------:R-:W-:Y:S06]  /*3e30*/  UISETP.GE.AND UP0, UPT, UR42, UR27, UPT ;  /* 0x0000001b2a00728c */ /* 0x000fec000bf06270 */
[----:B------:R-:W-:Y:S11]  /*3e40*/  PLOP3.LUT P1, PT, PT, PT, UP0, 0x80, 0x8 ;  /* 0x000000000008781c */ /* 0x000ff60003f2f008 */
[----:B------:R-:W-:Y:S02]  /*3e50*/  @!UPT UIADD3 URZ, UPT, UPT, URZ, URZ, URZ ;  /* 0x000000fffffff290 */ /* 0x000fe4000fffe0ff */
[----:B------:R-:W-:Y:S05]  /*3e60*/  @!P1 BRA P0, `(.L_x_601) ;  /* 0x0000001000a09947 */ /* 0x000fea0000000000 */
.L_x_600:
[----:B------:R-:W3:Y:S01]  /*3e70*/  S2R R0, SR_TID.X ;  /* 0x0000000000007919 */ /* 0x000ee20000002100 */
[----:B------:R-:W-:Y:S01]  /*3e80*/  IMAD.U32 R3, RZ, RZ, UR48 ;  /* 0x00000030ff037e24 */ /* 0x000fe2000f8e00ff */
[----:B------:R-:W-:Y:S01]  /*3e90*/  UIADD3 UR27, UPT, UPT, UR33, UR9, -UR43 ;  /* 0x00000009211b7290 */ /* 0x000fe2000fffe82b */
[----:B------:R-:W-:Y:S01]  /*3ea0*/  IMAD.MOV.U32 R8, RZ, RZ, 0x1 ;  /* 0x00000001ff087424 */ /* 0x000fe200078e00ff */
[----:B------:R-:W-:Y:S01]  /*3eb0*/  UIADD3 UR42, UPT, UPT, UR33, -UR14, -UR43 ;  /* 0x8000000e212a7290 */ /* 0x000fe2000fffe82b */
[----:B------:R-:W-:Y:S02]  /*3ec0*/  IMAD R3, R3, 0x80, R232 ;  /* 0x0000008003037824 */ /* 0x000fe400078e02e8 */
[----:B------:R-:W-:Y:S02]  /*3ed0*/  IMAD.MOV.U32 R6, RZ, RZ, 0x9 ;  /* 0x00000009ff067424 */ /* 0x000fe400078e00ff */
[----:B------:R-:W-:Y:S02]  /*3ee0*/  IMAD.MOV.U32 R4, RZ, RZ, 0x41 ;  /* 0x00000041ff047424 */ /* 0x000fe400078e00ff */
[C---:B------:R-:W-:Y:S02]  /*3ef0*/  VIADD R2, R3.reuse, UR27 ;  /* 0x0000001b03027c36 */ /* 0x040fe40008000000 */
[----:B------:R-:W-:Y:S02]  /*3f00*/  IMAD.MOV.U32 R7, RZ, RZ, 0x49 ;  /* 0x00000049ff077424 */ /* 0x000fe400078e00ff */
[----:B------:R-:W-:Y:S01]  /*3f10*/  VIADD R3, R3, UR42 ;  /* 0x0000002a03037c36 */ /* 0x000fe20008000000 */
[C---:B------:R-:W-:Y:S02]  /*3f20*/  VIADDMNMX R8, R2.reuse, R8, UR33, PT ;  /* 0x0000002102087e46 */ /* 0x040fe4000b800108 */
[C---:B------:R-:W-:Y:S02]  /*3f30*/  VIADDMNMX R6, R2.reuse, R6, UR33, PT ;  /* 0x0000002102067e46 */ /* 0x040fe4000b800106 */
[C---:B------:R-:W-:Y:S02]  /*3f40*/  VIADDMNMX R4, R2.reuse, R4, UR33, PT ;  /* 0x0000002102047e46 */ /* 0x040fe4000b800104 */
[----:B------:R-:W-:Y:S02]  /*3f50*/  VIADDMNMX R2, R2, R7, UR33, PT ;  /* 0x0000002102027e46 */ /* 0x000fe4000b800107 */
[----:B------:R-:W-:Y:S02]  /*3f60*/  VIADDMNMX R7, R3, 0x8, RZ, !PT ;  /* 0x0000000803077846 */ /* 0x000fe400078001ff */
[----:B------:R-:W-:Y:S01]  /*3f70*/  VIMNMX R9, PT, PT, RZ, R3, !PT ;  /* 0x00000003ff097248 */ /* 0x000fe20007fe0100 */
[----:B---3--:R-:W-:Y:S01]  /*3f80*/  IMAD.SHL.U32 R5, R0, 0x2, RZ ;  /* 0x0000000200057824 */ /* 0x008fe200078e00ff */
[----:B------:R-:W-:Y:S04]  /*3f90*/  SHF.R.U32.HI R0, RZ, 0x1, R0 ;  /* 0x00000001ff007819 */ /* 0x000fe80000011600 */
[----:B------:R-:W-:Y:S04]  /*3fa0*/  LOP3.LUT R5, R5, 0x6, RZ, 0xc0, !PT ;  /* 0x0000000605057812 */ /* 0x000fe800078ec0ff */
[----:B------:R-:W-:Y:S01]  /*3fb0*/  LOP3.LUT R5, R5, 0x1c0, R0, 0xf8, !PT ;  /* 0x000001c005057812 */ /* 0x000fe200078ef800 */
[----:B------:R-:W-:Y:S04]  /*3fc0*/  IMAD.U32 R0, RZ, RZ, UR37 ;  /* 0x00000025ff007e24 */ /* 0x000fe8000f8e00ff */
[----:B------:R-:W-:Y:S01]  /*3fd0*/  IMAD R0, R0, 0x80, R5 ;  /* 0x0000008000007824 */ /* 0x000fe200078e0205 */
[C---:B------:R-:W-:Y:S02]  /*3fe0*/  VIADDMNMX R5, R3.reuse, 0x40, RZ, !PT ;  /* 0x0000004003057846 */ /* 0x040fe400078001ff */
[----:B------:R-:W-:Y:S01]  /*3ff0*/  VIADDMNMX R3, R3, 0x48, RZ, !PT ;  /* 0x0000004803037846 */ /* 0x000fe200078001ff */
[C---:B--2---:R-:W-:Y:S01]  /*4000*/  VIADD R23, R0.reuse, 0x1 ;  /* 0x0000000100177836 */ /* 0x044fe20000000000 */
[C---:B------:R-:W-:Y:S01]  /*4010*/  ISETP.GE.AND P3, PT, R0.reuse, R7, PT ;  /* 0x000000070000720c */ /* 0x040fe20003f66270 */
[C---:B------:R-:W-:Y:S01]  /*4020*/  VIADD R22, R0.reuse, 0x8 ;  /* 0x0000000800167836 */ /* 0x040fe20000000000 */
[C---:B------:R-:W-:Y:S01]  /*4030*/  ISETP.GE.AND P4, PT, R0.reuse, R9, PT ;  /* 0x000000090000720c */ /* 0x040fe20003f86270 */
[C---:B------:R-:W-:Y:S01]  /*4040*/  VIADD R21, R0.reuse, 0x9 ;  /* 0x0000000900157836 */ /* 0x040fe20000000000 */
[C---:B------:R-:W-:Y:S01]  /*4050*/  ISETP.GE.AND P2, PT, R0.reuse, R5, PT ;  /* 0x000000050000720c */ /* 0x040fe20003f46270 */
[C---:B------:R-:W-:Y:S01]  /*4060*/  VIADD R19, R0.reuse, 0x11 ;  /* 0x0000001100137836 */ /* 0x040fe20000000000 */
[C---:B------:R-:W-:Y:S01]  /*4070*/  ISETP.GE.AND P1, PT, R0.reuse, R3, PT ;  /* 0x000000030000720c */ /* 0x040fe20003f26270 */
[C---:B------:R-:W-:Y:S01]  /*4080*/  VIADD R16, R0.reuse, 0x20 ;  /* 0x0000002000107836 */ /* 0x040fe20000000000 */
[C---:B------:R-:W-:Y:S01]  /*4090*/  ISETP.GE.AND P6, PT, R0.reuse, R6, PT ;  /* 0x000000060000720c */ /* 0x040fe20003fc6270 */
[----:B------:R-:W-:Y:S01]  /*40a0*/  VIADD R20, R0, 0x10 ;  /* 0x0000001000147836 */ /* 0x000fe20000000000 */
[----:B------:R-:W-:Y:S01]  /*40b0*/  FSEL R42, R166, -INF , P3 ;  /* 0xff800000a62a7808 */ /* 0x000fe20001800000 */
[----:B------:R-:W-:Y:S01]  /*40c0*/  VIADD R17, R0, 0x19 ;  /* 0x0000001900117836 */ /* 0x000fe20000000000 */
[----:B-1----:R-:W-:Y:S01]  /*40d0*/  FSEL R41, R168, -INF , P4 ;  /* 0xff800000a8297808 */ /* 0x002fe20002000000 */
[C---:B------:R-:W-:Y:S01]  /*40e0*/  VIADD R15, R0.reuse, 0x21 ;  /* 0x00000021000f7836 */ /* 0x040fe20000000000 */
[-C--:B------:R-:W-:Y:S01]  /*40f0*/  ISETP.GE.AND P3, PT, R23, R9.reuse, PT ;  /* 0x000000091700720c */ /* 0x080fe20003f66270 */
[C---:B------:R-:W-:Y:S01]  /*4100*/  VIADD R18, R0.reuse, 0x18 ;  /* 0x0000001800127836 */ /* 0x040fe20000000000 */
[C---:B------:R-:W-:Y:S01]  /*4110*/  ISETP.GE.AND P0, PT, R0.reuse, R8, PT ;  /* 0x000000080000720c */ /* 0x040fe20003f06270 */
[C---:B------:R-:W-:Y:S01]  /*4120*/  VIADD R14, R0.reuse, 0x28 ;  /* 0x00000028000e7836 */ /* 0x040fe20000000000 */
[C---:B------:R-:W-:Y:S01]  /*4130*/  ISETP.GE.AND P4, PT, R0.reuse, R2, PT ;  /* 0x000000020000720c */ /* 0x040fe20003f86270 */
[C---:B------:R-:W-:Y:S01]  /*4140*/  VIADD R13, R0.reuse, 0x29 ;  /* 0x00000029000d7836 */ /* 0x040fe20000000000 */
[----:B------:R-:W-:Y:S01]  /*4150*/  FSEL R43, R175, -INF , P2 ;  /* 0xff800000af2b7808 */ /* 0x000fe20001000000 */
[----:B------:R-:W-:Y:S01]  /*4160*/  VIADD R12, R0, 0x30 ;  /* 0x00000030000c7836 */ /* 0x000fe20000000000 */
[----:B------:R-:W-:Y:S01]  /*4170*/  FSEL R44, R170, -INF , P1 ;  /* 0xff800000aa2c7808 */ /* 0x000fe20000800000 */
[----:B------:R-:W-:Y:S01]  /*4180*/  VIADD R11, R0, 0x31 ;  /* 0x00000031000b7836 */ /* 0x000fe20000000000 */
[-C--:B------:R-:W-:Y:S01]  /*4190*/  ISETP.GE.AND P2, PT, R22, R9.reuse, PT ;  /* 0x000000091600720c */ /* 0x080fe20003f46270 */
[----:B------:R-:W-:Y:S01]  /*41a0*/  VIADD R10, R0, 0x38 ;  /* 0x00000038000a7836 */ /* 0x000fe20000000000 */
[----:B------:R-:W-:Y:S02]  /*41b0*/  FSEL R42, R42, -INF , !P6 ;  /* 0xff8000002a2a7808 */ /* 0x000fe40007000000 */
[C---:B------:R-:W-:Y:S01]  /*41c0*/  ISETP.GE.AND P5, PT, R0.reuse, R4, PT ;  /* 0x000000040000720c */ /* 0x040fe20003fa6270 */
[----:B------:R-:W-:Y:S01]  /*41d0*/  VIADD R0, R0, 0x39 ;  /* 0x0000003900007836 */ /* 0x000fe20000000000 */
[-C--:B------:R-:W-:Y:S02]  /*41e0*/  ISETP.GE.AND P1, PT, R21, R9.reuse, PT ;  /* 0x000000091500720c */ /* 0x080fe40003f26270 */
[-C--:B------:R-:W-:Y:S02]  /*41f0*/  ISETP.GE.AND P6, PT, R19, R9.reuse, PT ;  /* 0x000000091300720c */ /* 0x080fe40003fc6270 */
[----:B------:R-:W-:Y:S02]  /*4200*/  FSEL R25, R167, -INF , P3 ;  /* 0xff800000a7197808 */ /* 0x000fe40001800000 */
[----:B------:R-:W-:Y:S02]  /*4210*/  FSEL R41, R41, -INF , !P0 ;  /* 0xff80000029297808 */ /* 0x000fe40004000000 */
[----:B------:R-:W-:Y:S02]  /*4220*/  FSEL R44, R44, -INF , !P4 ;  /* 0xff8000002c2c7808 */ /* 0x000fe40006000000 */
[-C--:B------:R-:W-:Y:S02]  /*4230*/  ISETP.GE.AND P3, PT, R16, R9.reuse, PT ;  /* 0x000000091000720c */ /* 0x080fe40003f66270 */
[-C--:B------:R-:W-:Y:S02]  /*4240*/  ISETP.GE.AND P0, PT, R20, R9.reuse, PT ;  /* 0x000000091400720c */ /* 0x080fe40003f06270 */
[-C--:B------:R-:W-:Y:S02]  /*4250*/  ISETP.GE.AND P4, PT, R17, R9.reuse, PT ;  /* 0x000000091100720c */ /* 0x080fe40003f86270 */
[----:B------:R-:W-:Y:S02]  /*4260*/  FSEL R27, R180, -INF , P2 ;  /* 0xff800000b41b7808 */ /* 0x000fe40001000000 */
[-C--:B------:R-:W-:Y:S02]  /*4270*/  ISETP.GE.AND P2, PT, R15, R9.reuse, PT ;  /* 0x000000090f00720c */ /* 0x080fe40003f46270 */
[----:B------:R-:W-:Y:S02]  /*4280*/  FSEL R28, R179, -INF , P1 ;  /* 0xff800000b31c7808 */ /* 0x000fe40000800000 */
[----:B------:R-:W-:Y:S02]  /*4290*/  FSEL R38, R183, -INF , P6 ;  /* 0xff800000b7267808 */ /* 0x000fe40003000000 */
[----:B------:R-:W-:Y:S02]  /*42a0*/  FSEL R43, R43, -INF , !P5 ;  /* 0xff8000002b2b7808 */ /* 0x000fe40006800000 */
[-C--:B------:R-:W-:Y:S02]  /*42b0*/  ISETP.GE.AND P1, PT, R14, R9.reuse, PT ;  /* 0x000000090e00720c */ /* 0x080fe40003f26270 */
[-C--:B------:R-:W-:Y:S02]  /*42c0*/  ISETP.GE.AND P6, PT, R12, R9.reuse, PT ;  /* 0x000000090c00720c */ /* 0x080fe40003fc6270 */
[----:B------:R-:W-:Y:S02]  /*42d0*/  FSEL R47, R200, -INF , P3 ;  /* 0xff800000c82f7808 */ /* 0x000fe40001800000 */
[-C--:B------:R-:W-:Y:S02]  /*42e0*/  ISETP.GE.AND P5, PT, R18, R9.reuse, PT ;  /* 0x000000091200720c */ /* 0x080fe40003fa6270 */
[----:B------:R-:W-:Y:S02]  /*42f0*/  FSEL R37, R184, -INF , P0 ;  /* 0xff800000b8257808 */ /* 0x000fe40000000000 */
[----:B------:R-:W-:Y:S02]  /*4300*/  FSEL R40, R195, -INF , P4 ;  /* 0xff800000c3287808 */ /* 0x000fe40002000000 */
[-C--:B------:R-:W-:Y:S02]  /*4310*/  ISETP.GE.AND P3, PT, R0, R9.reuse, PT ;  /* 0x000000090000720c */ /* 0x080fe40003f66270 */
[-C--:B------:R-:W-:Y:S02]  /*4320*/  ISETP.GE.AND P0, PT, R13, R9.reuse, PT ;  /* 0x000000090d00720c */ /* 0x080fe40003f06270 */
[----:B------:R-:W-:Y:S02]  /*4330*/  ISETP.GE.AND P4, PT, R10, R9, PT ;  /* 0x000000090a00720c */ /* 0x000fe40003f86270 */
[----:B------:R-:W-:Y:S02]  /*4340*/  FSEL R48, R199, -INF , P2 ;  /* 0xff800000c7307808 */ /* 0x000fe40001000000 */
[-C--:B------:R-:W-:Y:S02]  /*4350*/  ISETP.GE.AND P2, PT, R23, R7.reuse, PT ;  /* 0x000000071700720c */ /* 0x080fe40003f46270 */
[----:B------:R-:W-:Y:S02]  /*4360*/  FSEL R32, R212, -INF , P1 ;  /* 0xff800000d4207808 */ /* 0x000fe40000800000 */
[----:B------:R-:W-:Y:S02]  /*4370*/  FSEL R30, R216, -INF , P6 ;  /* 0xff800000d81e7808 */ /* 0x000fe40003000000 */
[----:B------:R-:W-:Y:S02]  /*4380*/  FSEL R39, R196, -INF , P5 ;  /* 0xff800000c4277808 */ /* 0x000fe40002800000 */
[-C--:B------:R-:W-:Y:S02]  /*4390*/  ISETP.GE.AND P1, PT, R22, R7.reuse, PT ;  /* 0x000000071600720c */ /* 0x080fe40003f26270 */
[----:B------:R-:W-:Y:S02]  /*43a0*/  ISETP.GE.AND P6, PT, R20, R7, PT ;  /* 0x000000071400720c */ /* 0x000fe40003fc6270 */
[----:B------:R-:W-:Y:S02]  /*43b0*/  FSEL R24, R227, -INF , P3 ;  /* 0xff800000e3187808 */ /* 0x000fe40001800000 */
[----:B------:R-:W-:Y:S02]  /*43c0*/  ISETP.GE.AND P5, PT, R11, R9, PT ;  /* 0x000000090b00720c */ /* 0x000fe40003fa6270 */
[----:B------:R-:W-:Y:S02]  /*43d0*/  FSEL R31, R211, -INF , P0 ;  /* 0xff800000d31f7808 */ /* 0x000fe40000000000 */
[----:B------:R-:W-:Y:S02]  /*43e0*/  FSEL R26, R228, -INF , P4 ;  /* 0xff800000e41a7808 */ /* 0x000fe40002000000 */
[-C--:B------:R-:W-:Y:S02]  /*43f0*/  ISETP.GE.AND P3, PT, R17, R7.reuse, PT ;  /* 0x000000071100720c */ /* 0x080fe40003f66270 */
[-C--:B------:R-:W-:Y:S02]  /*4400*/  ISETP.GE.AND P0, PT, R21, R7.reuse, PT ;  /* 0x000000071500720c */ /* 0x080fe40003f06270 */
[-C--:B------:R-:W-:Y:S02]  /*4410*/  ISETP.GE.AND P4, PT, R18, R7.reuse, PT ;  /* 0x000000071200720c */ /* 0x080fe40003f86270 */
[----:B------:R-:W-:Y:S02]  /*4420*/  FSEL R9, R165, -INF , P2 ;  /* 0xff800000a5097808 */ /* 0x000fe40001000000 */
[-C--:B------:R-:W-:Y:S02]  /*4430*/  ISETP.GE.AND P2, PT, R16, R7.reuse, PT ;  /* 0x000000071000720c */ /* 0x080fe40003f46270 */
[----:B------:R-:W-:Y:S02]  /*4440*/  FSEL R33, R178, -INF , P1 ;  /* 0xff800000b2217808 */ /* 0x000fe40000800000 */
[----:B------:R-:W-:Y:S02]  /*4450*/  FSEL R35, R182, -INF , P6 ;  /* 0xff800000b6237808 */ /* 0x000fe40003000000 */
[----:B------:R-:W-:Y:S02]  /*4460*/  FSEL R29, R215, -INF , P5 ;  /* 0xff800000d71d7808 */ /* 0x000fe40002800000 */
        /* <DEDUP_REMOVED lines=8> */
[-C--:B------:R-:W-:Y:S02]  /*44f0*/  ISETP.GE.AND P4, PT, R11, R7.reuse, PT ;  /* 0x000000070b00720c */ /* 0x080fe40003f86270 */
[----:B------:R-:W-:Y:S02]  /*4500*/  FSEL R49, R198, -INF , P2 ;  /* 0xff800000c6317808 */ /* 0x000fe40001000000 */
[----:B------:R-:W-:Y:S02]  /*4510*/  ISETP.GE.AND P2, PT, R0, R7, PT ;  /* 0x000000070000720c */ /* 0x000fe40003f46270 */
        /* <DEDUP_REMOVED lines=31> */
[----:B------:R-:W-:Y:S02]  /*4710*/  ISETP.GE.AND P1, PT, R0, R5, PT ;  /* 0x000000050000720c */ /* 0x000fe40003f26270 */
        /* <DEDUP_REMOVED lines=34> */
[----:B------:R-:W-:Y:S02]  /*4940*/  ISETP.GE.AND P0, PT, R0, R3, PT ;  /* 0x000000030000720c */ /* 0x000fe40003f06270 */
[-C--:B------:R-:W-:Y:S02]  /*4950*/  ISETP.GE.AND P4, PT, R21, R8.reuse, PT ;  /* 0x000000081500720c */ /* 0x080fe40003f86270 */
[----:B------:R-:W-:Y:S02]  /*4960*/  FSEL R162, R218, -INF , P2 ;  /* 0xff800000daa27808 */ /* 0x000fe40001000000 */
[-C--:B------:R-:W-:Y:S02]  /*4970*/  ISETP.GE.AND P2, PT, R19, R8.reuse, PT ;  /* 0x000000081300720c */ /* 0x080fe40003f46270 */
[----:B------:R-:W-:Y:S02]  /*4980*/  FSEL R163, R219, -INF , P1 ;  /* 0xff800000dba37808 */ /* 0x000fe40000800000 */
[----:B------:R-:W-:Y:S02]  /*4990*/  FSEL R25, R25, -INF , !P6 ;  /* 0xff80000019197808 */ /* 0x000fe40007000000 */
[----:B------:R-:W-:Y:S02]  /*49a0*/  FSEL R159, R206, -INF , P5 ;  /* 0xff800000ce9f7808 */ /* 0x000fe40002800000 */
[-C--:B------:R-:W-:Y:S02]  /*49b0*/  ISETP.GE.AND P1, PT, R18, R8.reuse, PT ;  /* 0x000000081200720c */ /* 0x080fe40003f26270 */
[-C--:B------:R-:W-:Y:S02]  /*49c0*/  ISETP.GE.AND P6, PT, R16, R8.reuse, PT ;  /* 0x000000081000720c */ /* 0x080fe40003fc6270 */
[----:B------:R-:W-:Y:S02]  /*49d0*/  FSEL R37, R37, -INF , !P3 ;  /* 0xff80000025257808 */ /* 0x000fe40005800000 */
[-C--:B------:R-:W-:Y:S02]  /*49e0*/  ISETP.GE.AND P5, PT, R22, R8.reuse, PT ;  /* 0x000000081600720c */ /* 0x080fe40003fa6270 */
[----:B------:R-:W-:Y:S02]  /*49f0*/  FSEL R164, R217, -INF , P0 ;  /* 0xff800000d9a47808 */ /* 0x000fe40000000000 */
[----:B------:R-:W-:Y:S02]  /*4a00*/  FSEL R28, R28, -INF , !P4 ;  /* 0xff8000001c1c7808 */ /* 0x000fe40006000000 */
[-C--:B------:R-:W-:Y:S02]  /*4a10*/  ISETP.GE.AND P3, PT, R13, R8.reuse, PT ;  /* 0x000000080d00720c */ /* 0x080fe40003f66270 */
[-C--:B------:R-:W-:Y:S02]  /*4a20*/  ISETP.GE.AND P0, PT, R17, R8.reuse, PT ;  /* 0x000000081100720c */ /* 0x080fe40003f06270 */
[-C--:B------:R-:W-:Y:S02]  /*4a30*/  ISETP.GE.AND P4, PT, R14, R8.reuse, PT ;  /* 0x000000080e00720c */ /* 0x080fe40003f86270 */
[----:B------:R-:W-:Y:S02]  /*4a40*/  FSEL R38, R38, -INF , !P2 ;  /* 0xff80000026267808 */ /* 0x000fe40005000000 */
[-C--:B------:R-:W-:Y:S02]  /*4a50*/  ISETP.GE.AND P2, PT, R12, R8.reuse, PT ;  /* 0x000000080c00720c */ /* 0x080fe40003f46270 */
[----:B------:R-:W-:Y:S02]  /*4a60*/  FSEL R39, R39, -INF , !P1 ;  /* 0xff80000027277808 */ /* 0x000fe40004800000 */
[----:B------:R-:W-:Y:S02]  /*4a70*/  FSEL R47, R47, -INF , !P6 ;  /* 0xff8000002f2f7808 */ /* 0x000fe40007000000 */
[----:B------:R-:W-:Y:S02]  /*4a80*/  FSEL R27, R27, -INF , !P5 ;  /* 0xff8000001b1b7808 */ /* 0x000fe40006800000 */
[-C--:B------:R-:W-:Y:S02]  /*4a90*/  ISETP.GE.AND P1, PT, R11, R8.reuse, PT ;  /* 0x000000080b00720c */ /* 0x080fe40003f26270 */
[-C--:B------:R-:W-:Y:S02]  /*4aa0*/  ISETP.GE.AND P6, PT, R0, R8.reuse, PT ;  /* 0x000000080000720c */ /* 0x080fe40003fc6270 */
[----:B------:R-:W-:Y:S02]  /*4ab0*/  FSEL R56, R31, -INF , !P3 ;  /* 0xff8000001f387808 */ /* 0x000fe40005800000 */
[----:B------:R-:W-:Y:S02]  /*4ac0*/  ISETP.GE.AND P5, PT, R15, R8, PT ;  /* 0x000000080f00720c */ /* 0x000fe40003fa6270 */
[----:B------:R-:W-:Y:S02]  /*4ad0*/  FSEL R40, R40, -INF , !P0 ;  /* 0xff80000028287808 */ /* 0x000fe40004000000 */
[----:B------:R-:W-:Y:S02]  /*4ae0*/  FSEL R55, R32, -INF , !P4 ;  /* 0xff80000020377808 */ /* 0x000fe40006000000 */
[----:B------:R-:W-:Y:S02]  /*4af0*/  ISETP.GE.AND P3, PT, R21, R6, PT ;  /* 0x000000061500720c */ /* 0x000fe40003f66270 */
[----:B------:R-:W-:Y:S02]  /*4b00*/  ISETP.GE.AND P0, PT, R10, R8, PT ;  /* 0x000000080a00720c */ /* 0x000fe40003f06270 */
[-C--:B------:R-:W-:Y:S02]  /*4b10*/  ISETP.GE.AND P4, PT, R22, R6.reuse, PT ;  /* 0x000000061600720c */ /* 0x080fe40003f86270 */
[----:B------:R-:W-:Y:S02]  /*4b20*/  FSEL R64, R30, -INF , !P2 ;  /* 0xff8000001e407808 */ /* 0x000fe40005000000 */
[-C--:B------:R-:W-:Y:S02]  /*4b30*/  ISETP.GE.AND P2, PT, R20, R6.reuse, PT ;  /* 0x000000061400720c */ /* 0x080fe40003f46270 */
[----:B------:R-:W-:Y:S02]  /*4b40*/  FSEL R65, R29, -INF , !P1 ;  /* 0xff8000001d417808 */ /* 0x000fe40004800000 */
[----:B------:R-:W-:Y:S02]  /*4b50*/  FSEL R67, R24, -INF , !P6 ;  /* 0xff80000018437808 */ /* 0x000fe40007000000 */
[----:B------:R-:W-:Y:S02]  /*4b60*/  FSEL R48, R48, -INF , !P5 ;  /* 0xff80000030307808 */ /* 0x000fe40006800000 */
[-C--:B------:R-:W-:Y:S02]  /*4b70*/  ISETP.GE.AND P1, PT, R19, R6.reuse, PT ;  /* 0x000000061300720c */ /* 0x080fe40003f26270 */
[----:B------:R-:W-:Y:S02]  /*4b80*/  FSEL R24, R34, -INF , !P3 ;  /* 0xff80000022187808 */ /* 0x000fe40005800000 */
[-C--:B------:R-:W-:Y:S02]  /*4b90*/  ISETP.GE.AND P5, PT, R23, R6.reuse, PT ;  /* 0x000000061700720c */ /* 0x080fe40003fa6270 */
[----:B------:R-:W-:Y:S02]  /*4ba0*/  FSEL R66, R26, -INF , !P0 ;  /* 0xff8000001a427808 */ /* 0x000fe40004000000 */
[----:B------:R-:W-:Y:S02]  /*4bb0*/  FSEL R5, R33, -INF , !P4 ;  /* 0xff80000021057808 */ /* 0x000fe40006000000 */
[-C--:B------:R-:W-:Y:S02]  /*4bc0*/  ISETP.GE.AND P3, PT, R14, R6.reuse, PT ;  /* 0x000000060e00720c */ /* 0x080fe40003f66270 */
[-C--:B------:R-:W-:Y:S02]  /*4bd0*/  ISETP.GE.AND P0, PT, R18, R6.reuse, PT ;  /* 0x000000061200720c */ /* 0x080fe40003f06270 */
[----:B------:R-:W-:Y:S02]  /*4be0*/  FSEL R33, R35, -INF , !P2 ;  /* 0xff80000023217808 */ /* 0x000fe40005000000 */
[-C--:B------:R-:W-:Y:S02]  /*4bf0*/  ISETP.GE.AND P2, PT, R13, R6.reuse, PT ;  /* 0x000000060d00720c */ /* 0x080fe40003f46270 */
[-C--:B------:R-:W-:Y:S02]  /*4c00*/  ISETP.GE.AND P6, PT, R17, R6.reuse, PT ;  /* 0x000000061100720c */ /* 0x080fe40003fc6270 */
[----:B------:R-:W-:Y:S02]  /*4c10*/  FSEL R34, R36, -INF , !P1 ;  /* 0xff80000024227808 */ /* 0x000fe40004800000 */
[----:B------:R-:W-:Y:S02]  /*4c20*/  FSEL R3, R9, -INF , !P5 ;  /* 0xff80000009037808 */ /* 0x000fe40006800000 */
[-C--:B------:R-:W-:Y:S02]  /*4c30*/  ISETP.GE.AND P1, PT, R12, R6.reuse, PT ;  /* 0x000000060c00720c */ /* 0x080fe40003f26270 */
[----:B------:R-:W-:Y:S02]  /*4c40*/  FSEL R51, R51, -INF , !P3 ;  /* 0xff80000033337808 */ /* 0x000fe40005800000 */
[-C--:B------:R-:W-:Y:S02]  /*4c50*/  ISETP.GE.AND P5, PT, R16, R6.reuse, PT ;  /* 0x000000061000720c */ /* 0x080fe40003fa6270 */
[----:B------:R-:W-:Y:S02]  /*4c60*/  ISETP.GE.AND P4, PT, R15, R6, PT ;  /* 0x000000060f00720c */ /* 0x000fe40003f86270 */
[----:B------:R-:W-:Y:S02]  /*4c70*/  FSEL R35, R45, -INF , !P0 ;  /* 0xff8000002d237808 */ /* 0x000fe40004000000 */
[----:B------:R-:W-:Y:S02]  /*4c80*/  ISETP.GE.AND P3, PT, R22, R4, PT ;  /* 0x000000041600720c */ /* 0x000fe40003f66270 */
[----:B------:R-:W-:Y:S02]  /*4c90*/  ISETP.GE.AND P0, PT, R11, R6, PT ;  /* 0x000000060b00720c */ /* 0x000fe40003f06270 */
[----:B------:R-:W-:Y:S02]  /*4ca0*/  FSEL R52, R52, -INF , !P2 ;  /* 0xff80000034347808 */ /* 0x000fe40005000000 */
[----:B------:R-:W-:Y:S02]  /*4cb0*/  FSEL R36, R46, -INF , !P6 ;  /* 0xff8000002e247808 */ /* 0x000fe40007000000 */
[----:B------:R-:W-:Y:S02]  /*4cc0*/  ISETP.GE.AND P2, PT, R21, R4, PT ;  /* 0x000000041500720c */ /* 0x000fe40003f46270 */
[----:B------:R-:W-:Y:S02]  /*4cd0*/  ISETP.GE.AND P6, PT, R10, R6, PT ;  /* 0x000000060a00720c */ /* 0x000fe40003fc6270 */
[----:B------:R-:W-:Y:S02]  /*4ce0*/  FSEL R57, R57, -INF , !P1 ;  /* 0xff80000039397808 */ /* 0x000fe40004800000 */
[----:B------:R-:W-:Y:S02]  /*4cf0*/  FSEL R49, R49, -INF , !P5 ;  /* 0xff80000031317808 */ /* 0x000fe40006800000 */
[----:B------:R-:W-:Y:S02]  /*4d00*/  FSEL R50, R50, -INF , !P4 ;  /* 0xff80000032327808 */ /* 0x000fe40006000000 */
[----:B------:R-:W-:Y:S02]  /*4d10*/  ISETP.GE.AND P1, PT, R20, R4, PT ;  /* 0x000000041400720c */ /* 0x000fe40003f26270 */
[----:B------:R-:W-:Y:S02]  /*4d20*/  FSEL R29, R53, -INF , !P3 ;  /* 0xff800000351d7808 */ /* 0x000fe40005800000 */
[----:B------:R-:W-:Y:S02]  /*4d30*/  ISETP.GE.AND P5, PT, R0, R6, PT ;  /* 0x000000060000720c */ /* 0x000fe40003fa6270 */
[-C--:B------:R-:W-:Y:S02]  /*4d40*/  ISETP.GE.AND P4, PT, R23, R4.reuse, PT ;  /* 0x000000041700720c */ /* 0x080fe40003f86270 */
[----:B------:R-:W-:Y:S02]  /*4d50*/  FSEL R58, R58, -INF , !P0 ;  /* 0xff8000003a3a7808 */ /* 0x000fe40004000000 */
[-C--:B------:R-:W-:Y:S02]  /*4d60*/  ISETP.GE.AND P3, PT, R15, R4.reuse, PT ;  /* 0x000000040f00720c */ /* 0x080fe40003f66270 */
[-C--:B------:R-:W-:Y:S02]  /*4d70*/  ISETP.GE.AND P0, PT, R19, R4.reuse, PT ;  /* 0x000000041300720c */ /* 0x080fe40003f06270 */
[----:B------:R-:W-:Y:S02]  /*4d80*/  FSEL R30, R54, -INF , !P2 ;  /* 0xff800000361e7808 */ /* 0x000fe40005000000 */
[----:B------:R-:W-:Y:S02]  /*4d90*/  FSEL R59, R59, -INF , !P6 ;  /* 0xff8000003b3b7808 */ /* 0x000fe40007000000 */
[-C--:B------:R-:W-:Y:S02]  /*4da0*/  ISETP.GE.AND P2, PT, R14, R4.reuse, PT ;  /* 0x000000040e00720c */ /* 0x080fe40003f46270 */
[-C--:B------:R-:W-:Y:S02]  /*4db0*/  ISETP.GE.AND P6, PT, R18, R4.reuse, PT ;  /* 0x000000041200720c */ /* 0x080fe40003fc6270 */
[----:B------:R-:W-:Y:S02]  /*4dc0*/  FSEL R31, R61, -INF , !P1 ;  /* 0xff8000003d1f7808 */ /* 0x000fe40004800000 */
        /* <DEDUP_REMOVED lines=17> */
[-C--:B------:R-:W-:Y:S02]  /*4ee0*/  ISETP.GE.AND P5, PT, R10, R4.reuse, PT ;  /* 0x000000040a00720c */ /* 0x080fe40003fa6270 */
[----:B------:R-:W-:Y:S02]  /*4ef0*/  ISETP.GE.AND P4, PT, R0, R4, PT ;  /* 0x000000040000720c */ /* 0x000fe40003f86270 */
        /* <DEDUP_REMOVED lines=31> */
.L_x_601:
[----:B------:R-:W2:Y:S01]  /*50f0*/  LDL R0, [R1+0x28] ;  /* 0x0000280001007983 */ /* 0x000ea20000100800 */
[----:B------:R-:W-:Y:S01]  /*5100*/  MOV R110, 0x20 ;  /* 0x00000020006e7802 */ /* 0x000fe20000000f00 */
[----:B------:R-:W-:Y:S01]  /*5110*/  UISETP.GT.AND UP0, UPT, UR48, UR45, UPT ;  /* 0x0000002d3000728c */ /* 0x000fe2000bf04270 */
[----:B------:R-:W-:Y:S01]  /*5120*/  MOV R158, 0x10 ;  /* 0x00000010009e7802 */ /* 0x000fe20000000f00 */
[----:B------:R-:W3:Y:S04]  /*5130*/  LDL R102, [R1+0x24] ;  /* 0x0000240001667983 */ /* 0x000ee80000100800 */
[----:B------:R-:W4:Y:S04]  /*5140*/  LDL R101, [R1+0x20] ;  /* 0x0000200001657983 */ /* 0x000f280000100800 */
[----:B------:R-:W4:Y:S04]  /*5150*/  LDL R100, [R1+0x1c] ;  /* 0x00001c0001647983 */ /* 0x000f280000100800 */
        /* <DEDUP_REMOVED lines=14> */
[----:B------:R1:W-:Y:S04]  /*5240*/  STL [R1+0x84], R90 ;  /* 0x0000845a01007387 */ /* 0x0003e80000100800 */
[----:B------:R1:W-:Y:S04]  /*5250*/  STL [R1+0x80], R89 ;  /* 0x0000805901007387 */ /* 0x0003e80000100800 */
[----:B------:R1:W-:Y:S04]  /*5260*/  STL [R1+0x7c], R88 ;  /* 0x00007c5801007387 */ /* 0x0003e80000100800 */
[----:B------:R-:W-:Y:S04]  /*5270*/  STL [R1+0x78], R87 ;  /* 0x0000785701007387 */ /* 0x000fe80000100800 */
[----:B------:R-:W-:Y:S04]  /*5280*/  STL [R1+0x74], R86 ;  /* 0x0000745601007387 */ /* 0x000fe80000100800 */
[----:B------:R-:W-:Y:S04]  /*5290*/  STL [R1+0x70], R85 ;  /* 0x0000705501007387 */ /* 0x000fe80000100800 */
[----:B------:R-:W-:Y:S04]  /*52a0*/  STL [R1+0x6c], R84 ;  /* 0x00006c5401007387 */ /* 0x000fe80000100800 */
[----:B------:R1:W-:Y:S04]  /*52b0*/  STL [R1+0x68], R83 ;  /* 0x0000685301007387 */ /* 0x0003e80000100800 */
[----:B------:R1:W-:Y:S04]  /*52c0*/  STL [R1+0x64], R82 ;  /* 0x0000645201007387 */ /* 0x0003e80000100800 */
[----:B------:R-:W-:Y:S04]  /*52d0*/  STL [R1+0x60], R81 ;  /* 0x0000605101007387 */ /* 0x000fe80000100800 */
[----:B------:R1:W-:Y:S04]  /*52e0*/  STL [R1+0x5c], R80 ;  /* 0x00005c5001007387 */ /* 0x0003e80000100800 */
[----:B------:R1:W-:Y:S04]  /*52f0*/  STL [R1+0x58], R79 ;  /* 0x0000584f01007387 */ /* 0x0003e80000100800 */
[----:B------:R-:W-:Y:S04]  /*5300*/  STL [R1+0x54], R78 ;  /* 0x0000544e01007387 */ /* 0x000fe80000100800 */
[----:B------:R1:W-:Y:S04]  /*5310*/  STL [R1+0x50], R77 ;  /* 0x0000504d01007387 */ /* 0x0003e80000100800 */
[----:B------:R-:W-:Y:S04]  /*5320*/  STL [R1+0x4c], R76 ;  /* 0x00004c4c01007387 */ /* 0x000fe80000100800 */
[----:B------:R-:W-:Y:S04]  /*5330*/  STL [R1+0x48], R75 ;  /* 0x0000484b01007387 */ /* 0x000fe80000100800 */
[----:B------:R1:W-:Y:S04]  /*5340*/  STL [R1+0x44], R74 ;  /* 0x0000444a01007387 */ /* 0x0003e80000100800 */
[----:B------:R-:W-:Y:S04]  /*5350*/  STL [R1+0x40], R73 ;  /* 0x0000404901007387 */ /* 0x000fe80000100800 */
[----:B------:R-:W-:Y:S04]  /*5360*/  STL [R1+0x3c], R72 ;  /* 0x00003c4801007387 */ /* 0x000fe80000100800 */
[----:B------:R-:W-:Y:S01]  /*5370*/  STL [R1+0x38], R71 ;  /* 0x0000384701007387 */ /* 0x000fe20000100800 */
[----:B------:R-:W1:Y:S03]  /*5380*/  S2R R111, SR_TID.X ;  /* 0x00000000006f7919 */ /* 0x000e660000002100 */
[----:B------:R-:W-:Y:S04]  /*5390*/  STL [R1+0x34], R70 ;  /* 0x0000344601007387 */ /* 0x000fe80000100800 */
[----:B------:R4:W-:Y:S04]  /*53a0*/  STL [R1+0x30], R69 ;  /* 0x0000304501007387 */ /* 0x0009e80000100800 */
[----:B------:R4:W-:Y:S01]  /*53b0*/  STL [R1+0x2c], R68 ;  /* 0x00002c4401007387 */ /* 0x0009e20000100800 */
[C---:B-1----:R-:W-:Y:S02]  /*53c0*/  SHF.L.U32 R108, R111.reuse, 0x6, RZ ;  /* 0x000000066f6c7819 */ /* 0x042fe400000006ff */
[C---:B------:R-:W-:Y:S02]  /*53d0*/  LOP3.LUT P1, RZ, R111.reuse, 0x4, RZ, 0xc0, !PT ;  /* 0x000000046fff7812 */ /* 0x040fe4000782c0ff */
[----:B------:R-:W-:Y:S02]  /*53e0*/  SHF.L.U32 R109, R111, 0x5, RZ ;  /* 0x000000056f6d7819 */ /* 0x000fe400000006ff */
[----:B------:R-:W-:Y:S01]  /*53f0*/  SEL R158, R158, 0xfffffff0, !P1 ;  /* 0xfffffff09e9e7807 */ /* 0x000fe20004800000 */
[C---:B--2---:R-:W-:Y:S01]  /*5400*/  FMUL.FTZ R2, R0.reuse, 1.4426950216293334961 ;  /* 0x3fb8aa3b00027820 */ /* 0x044fe20000410000 */
[----:B------:R-:W-:Y:S01]  /*5410*/  FSETP.NEU.FTZ.AND P0, PT, R0, -INF , PT ;  /* 0xff8000000000780b */ /* 0x000fe20003f1d000 */
[----:B---3--:R-:W-:Y:S03]  /*5420*/  FMUL.FTZ R10, R102, 1.4426950216293334961 ;  /* 0x3fb8aa3b660a7820 */ /* 0x008fe60000410000 */
[----:B------:R-:W-:Y:S02]  /*5430*/  FSEL R2, R2, RZ, P0 ;  /* 0x000000ff02027208 */ /* 0x000fe40000000000 */
[----:B------:R-:W-:Y:S03]  /*5440*/  FSETP.NEU.FTZ.AND P0, PT, R102, -INF , PT ;  /* 0xff8000006600780b */ /* 0x000fe60003f1d000 */
[--C-:B------:R-:W-:Y:S04]  /*5450*/  FFMA.FTZ R0, R41, UR15, -R2.reuse ;  /* 0x0000000f29007c23 */ /* 0x100fe80008010802 */
[----:B------:R1:W-:Y:S02]  /*5460*/  MUFU.EX2 R160, R0 ;  /* 0x0000000000a07308 */ /* 0x0003e40000000800 */
[----:B-1----:R-:W-:Y:S01]  /*5470*/  FSEL R0, R10, RZ, P0 ;  /* 0x000000ff0a007208 */ /* 0x002fe20000000000 */
[----:B------:R-:W-:Y:S01]  /*5480*/  FFMA.FTZ R10, R25, UR15, -R2 ;  /* 0x0000000f190a7c23 */ /* 0x000fe20008010802 */
[----:B----4-:R-:W-:Y:S06]  /*5490*/  FSETP.NEU.FTZ.AND P0, PT, R101, -INF , PT ;  /* 0xff8000006500780b */ /* 0x010fec0003f1d000 */
[----:B------:R1:W-:Y:S01]  /*54a0*/  MUFU.EX2 R161, R10 ;  /* 0x0000000a00a17308 */ /* 0x0003e20000000800 */
[--C-:B------:R-:W-:Y:S09]  /*54b0*/  FFMA.FTZ R3, R3, UR15, -R0.reuse ;  /* 0x0000000f03037c23 */ /* 0x100ff20008010800 */
[----:B------:R2:W-:Y:S01]  /*54c0*/  MUFU.EX2 R235, R3 ;  /* 0x0000000300eb7308 */ /* 0x0005e20000000800 */
[----:B-1----:R-:W-:Y:S09]  /*54d0*/  FFMA.FTZ R10, R42, UR15, -R0 ;  /* 0x0000000f2a0a7c23 */ /* 0x002ff20008010800 */
[----:B------:R1:W-:Y:S01]  /*54e0*/  MUFU.EX2 R234, R10 ;  /* 0x0000000a00ea7308 */ /* 0x0003e20000000800 */
[--C-:B--2---:R-:W-:Y:S09]  /*54f0*/  FFMA.FTZ R3, R27, UR15, -R2.reuse ;  /* 0x0000000f1b037c23 */ /* 0x104ff20008010802 */
[----:B------:R2:W-:Y:S01]  /*5500*/  MUFU.EX2 R249, R3 ;  /* 0x0000000300f97308 */ /* 0x0005e20000000800 */
[----:B-1----:R-:W-:Y:S01]  /*5510*/  FMUL.FTZ R10, R101, 1.4426950216293334961 ;  /* 0x3fb8aa3b650a7820 */ /* 0x002fe20000410000 */
[----:B--2---:R-:W-:Y:S08]  /*5520*/  FFMA.FTZ R3, R28, UR15, -R2 ;  /* 0x0000000f1c037c23 */ /* 0x004ff00008010802 */
[----:B------:R1:W-:Y:S02]  /*5530*/  MUFU.EX2 R247, R3 ;  /* 0x0000000300f77308 */ /* 0x0003e40000000800 */
[--C-:B-1----:R-:W-:Y:S01]  /*5540*/  FFMA.FTZ R3, R5, UR15, -R0.reuse ;  /* 0x0000000f05037c23 */ /* 0x102fe20008010800 */
[----:B------:R-:W-:Y:S01]  /*5550*/  FFMA.FTZ R5, R24, UR15, -R0 ;  /* 0x0000000f18057c23 */ /* 0x000fe20008010800 */
[C---:B------:R-:W-:Y:S06]  /*5560*/  SHF.L.U32 R24, R111.reuse, 0x1, RZ ;  /* 0x000000016f187819 */ /* 0x040fec00000006ff */
[----:B------:R1:W-:Y:S10]  /*5570*/  MUFU.EX2 R245, R3 ;  /* 0x0000000300f57308 */ /* 0x0003f40000000800 */
[----:B------:R2:W-:Y:S01]  /*5580*/  MUFU.EX2 R243, R5 ;  /* 0x0000000500f37308 */ /* 0x0005e20000000800 */
[----:B-1----:R-:W-:Y:S01]  /*5590*/  FSEL R3, R10, RZ, P0 ;  /* 0x000000ff0a037208 */ /* 0x002fe20000000000 */
[C---:B------:R-:W-:Y:S01]  /*55a0*/  FMUL.FTZ R10, R100.reuse, 1.4426950216293334961 ;  /* 0x3fb8aa3b640a7820 */ /* 0x040fe20000410000 */
[----:B------:R-:W-:Y:S04]  /*55b0*/  FSETP.NEU.FTZ.AND P0, PT, R100, -INF , PT ;  /* 0xff8000006400780b */ /* 0x000fe80003f1d000 */
[----:B------:R-:W-:Y:S01]  /*55c0*/  R2P PR, R111, 0x18 ;  /* 0x000000186f007804 */ /* 0x000fe20000000000 */
[--C-:B--2---:R-:W-:Y:S04]  /*55d0*/  FFMA.FTZ R5, R43, UR15, -R3.reuse ;  /* 0x0000000f2b057c23 */ /* 0x104fe80008010803 */
[----:B------:R-:W-:Y:S01]  /*55e0*/  SEL R114, R110, 0xffffffe0, !P3 ;  /* 0xffffffe06e727807 */ /* 0x000fe20005800000 */
[----:B------:R1:W-:Y:S02]  /*55f0*/  MUFU.EX2 R163, R5 ;  /* 0x0000000500a37308 */ /* 0x0003e40000000800 */
[----:B-1----:R-:W-:Y:S01]  /*5600*/  FSEL R5, R10, RZ, P0 ;  /* 0x000000ff0a057208 */ /* 0x002fe20000000000 */
[----:B------:R-:W-:Y:S07]  /*5610*/  FFMA.FTZ R10, R26, UR15, -R3 ;  /* 0x0000000f1a0a7c23 */ /* 0x000fee0008010803 */
[----:B------:R1:W-:Y:S01]  /*5620*/  MUFU.EX2 R162, R10 ;  /* 0x0000000a00a27308 */ /* 0x0003e20000000800 */
[--C-:B------:R-:W-:Y:S01]  /*5630*/  FFMA.FTZ R6, R6, UR15, -R5.reuse ;  /* 0x0000000f06067c23 */ /* 0x100fe20008010805 */
[--C-:B------:R-:W-:Y:S01]  /*5640*/  FFMA.FTZ R4, R4, UR15, -R5.reuse ;  /* 0x0000000f04047c23 */ /* 0x100fe20008010805 */
[--C-:B------:R-:W-:Y:S01]  /*5650*/  FFMA.FTZ R8, R8, UR15, -R5.reuse ;  /* 0x0000000f08087c23 */ /* 0x100fe20008010805 */
[--C-:B------:R-:W-:Y:S01]  /*5660*/  FFMA.FTZ R7, R7, UR15, -R5.reuse ;  /* 0x0000000f07077c23 */ /* 0x100fe20008010805 */
[--C-:B------:R-:W-:Y:S05]  /*5670*/  FFMA.FTZ R9, R9, UR15, -R5.reuse ;  /* 0x0000000f09097c23 */ /* 0x100fea0008010805 */
[----:B------:R2:W-:Y:S10]  /*5680*/  MUFU.EX2 R252, R6 ;  /* 0x0000000600fc7308 */ /* 0x0005f40000000800 */
[----:B------:R3:W-:Y:S01]  /*5690*/  MUFU.EX2 R90, R4 ;  /* 0x00000004005a7308 */ /* 0x0007e20000000800 */
[----:B-1----:R-:W-:Y:S09]  /*56a0*/  FFMA.FTZ R10, R44, UR15, -R5 ;  /* 0x0000000f2c0a7c23 */ /* 0x002ff20008010805 */
[----:B------:R1:W-:Y:S01]  /*56b0*/  MUFU.EX2 R233, R10 ;  /* 0x0000000a00e97308 */ /* 0x0003e20000000800 */
[--C-:B--2---:R-:W-:Y:S09]  /*56c0*/  FFMA.FTZ R6, R47, UR15, -R2.reuse ;  /* 0x0000000f2f067c23 */ /* 0x104ff20008010802 */
[----:B------:R2:W-:Y:S01]  /*56d0*/  MUFU.EX2 R97, R6 ;  /* 0x0000000600617308 */ /* 0x0005e20000000800 */
[----:B---3--:R-:W-:Y:S09]  /*56e0*/  FFMA.FTZ R4, R23, UR15, -R3 ;  /* 0x0000000f17047c23 */ /* 0x008ff20008010803 */
[----:B------:R3:W-:Y:S01]  /*56f0*/  MUFU.EX2 R246, R8 ;  /* 0x0000000800f67308 */ /* 0x0007e20000000800 */
[----:B-1----:R-:W-:Y:S09]  /*5700*/  FFMA.FTZ R10, R17, UR15, -R5 ;  /* 0x0000000f110a7c23 */ /* 0x002ff20008010805 */
[----:B------:R1:W-:Y:S01]  /*5710*/  MUFU.EX2 R164, R10 ;  /* 0x0000000a00a47308 */ /* 0x0003e20000000800 */
[----:B--2---:R-:W-:Y:S09]  /*5720*/  FFMA.FTZ R6, R48, UR15, -R2 ;  /* 0x0000000f30067c23 */ /* 0x004ff20008010802 */
[----:B------:R2:W-:Y:S01]  /*5730*/  MUFU.EX2 R96, R6 ;  /* 0x0000000600607308 */ /* 0x0005e20000000800 */
[--C-:B---3--:R-:W-:Y:S09]  /*5740*/  FFMA.FTZ R8, R45, UR15, -R3.reuse ;  /* 0x0000000f2d087c23 */ /* 0x108ff20008010803 */
[----:B------:R3:W-:Y:S01]  /*5750*/  MUFU.EX2 R89, R4 ;  /* 0x0000000400597308 */ /* 0x0007e20000000800 */
[--C-:B-1----:R-:W-:Y:S09]  /*5760*/  FFMA.FTZ R10, R29, UR15, -R3.reuse ;  /* 0x0000000f1d0a7c23 */ /* 0x102ff20008010803 */
[----:B------:R1:W-:Y:S01]  /*5770*/  MUFU.EX2 R239, R10 ;  /* 0x0000000a00ef7308 */ /* 0x0003e20000000800 */
[--C-:B--2---:R-:W-:Y:S09]  /*5780*/  FFMA.FTZ R6, R49, UR15, -R0.reuse ;  /* 0x0000000f31067c23 */ /* 0x104ff20008010800 */
[----:B------:R2:W-:Y:S01]  /*5790*/  MUFU.EX2 R95, R6 ;  /* 0x00000006005f7308 */ /* 0x0005e20000000800 */
[--C-:B---3--:R-:W-:Y:S09]  /*57a0*/  FFMA.FTZ R4, R22, UR15, -R3.reuse ;  /* 0x0000000f16047c23 */ /* 0x108ff20008010803 */
[----:B------:R3:W-:Y:S01]  /*57b0*/  MUFU.EX2 R152, R8 ;  /* 0x0000000800987308 */ /* 0x0007e20000000800 */
[--C-:B-1----:R-:W-:Y:S09]  /*57c0*/  FFMA.FTZ R10, R30, UR15, -R3.reuse ;  /* 0x0000000f1e0a7c23 */ /* 0x102ff20008010803 */
[----:B------:R1:W-:Y:S01]  /*57d0*/  MUFU.EX2 R238, R10 ;  /* 0x0000000a00ee7308 */ /* 0x0003e20000000800 */
[--C-:B--2---:R-:W-:Y:S09]  /*57e0*/  FFMA.FTZ R6, R50, UR15, -R0.reuse ;  /* 0x0000000f32067c23 */ /* 0x104ff20008010800 */
[----:B------:R2:W-:Y:S01]  /*57f0*/  MUFU.EX2 R94, R6 ;  /* 0x00000006005e7308 */ /* 0x0005e20000000800 */
[----:B---3--:R-:W-:Y:S09]  /*5800*/  FFMA.FTZ R8, R46, UR15, -R3 ;  /* 0x0000000f2e087c23 */ /* 0x008ff20008010803 */
[----:B------:R3:W-:Y:S01]  /*5810*/  MUFU.EX2 R88, R4 ;  /* 0x0000000400587308 */ /* 0x0007e20000000800 */
[--C-:B-1----:R-:W-:Y:S09]  /*5820*/  FFMA.FTZ R10, R16, UR15, -R5.reuse ;  /* 0x0000000f100a7c23 */ /* 0x102ff20008010805 */
[----:B------:R1:W-:Y:S01]  /*5830*/  MUFU.EX2 R237, R10 ;  /* 0x0000000a00ed7308 */ /* 0x0003e20000000800 */
[--C-:B--2---:R-:W-:Y:S09]  /*5840*/  FFMA.FTZ R6, R51, UR15, -R0.reuse ;  /* 0x0000000f33067c23 */ /* 0x104ff20008010800 */
[----:B------:R2:W-:Y:S01]  /*5850*/  MUFU.EX2 R83, R6 ;  /* 0x0000000600537308 */ /* 0x0005e20000000800 */
[----:B---3--:R-:W-:Y:S01]  /*5860*/  FFMA.FTZ R4, R12, UR15, -R5 ;  /* 0x0000000f0c047c23 */ /* 0x008fe20008010805 */
[----:B------:R-:W-:Y:S08]  /*5870*/  FFMA.FTZ R12, R19, UR15, -R3 ;  /* 0x0000000f130c7c23 */ /* 0x000ff00008010803 */
        /* <DEDUP_REMOVED lines=13> */
[----:B-1----:R-:W-:Y:S09]  /*5950*/  FFMA.FTZ R10, R38, UR15, -R2 ;  /* 0x0000000f260a7c23 */ /* 0x002ff20008010802 */
[----:B------:R1:W4:Y:S01]  /*5960*/  MUFU.EX2 R242, R10 ;  /* 0x0000000a00f27308 */ /* 0x0003220000000800 */
[----:B--2---:R-:W-:Y:S09]  /*5970*/  FFMA.FTZ R6, R54, UR15, -R3 ;  /* 0x0000000f36067c23 */ /* 0x004ff20008010803 */
[----:B------:R2:W-:Y:S01]  /*5980*/  MUFU.EX2 R92, R6 ;  /* 0x00000006005c7308 */ /* 0x0005e20000000800 */
[----:B---3--:R-:W-:Y:S01]  /*5990*/  FFMA.FTZ R4, R13, UR15, -R5 ;  /* 0x0000000f0d047c23 */ /* 0x008fe20008010805 */
[----:B------:R-:W-:Y:S08]  /*59a0*/  FFMA.FTZ R13, R61, UR15, -R3 ;  /* 0x0000000f3d0d7c23 */ /* 0x000ff00008010803 */
[----:B------:R3:W-:Y:S01]  /*59b0*/  MUFU.EX2 R85, R8 ;  /* 0x0000000800557308 */ /* 0x0007e20000000800 */
[--C-:B-1----:R-:W-:Y:S09]  /*59c0*/  FFMA.FTZ R10, R33, UR15, -R0.reuse ;  /* 0x0000000f210a7c23 */ /* 0x102ff20008010800 */
[----:B------:R1:W-:Y:S01]  /*59d0*/  MUFU.EX2 R241, R10 ;  /* 0x0000000a00f17308 */ /* 0x0003e20000000800 */
[--C-:B--2---:R-:W-:Y:S01]  /*59e0*/  FFMA.FTZ R6, R11, UR15, -R5.reuse ;  /* 0x0000000f0b067c23 */ /* 0x104fe20008010805 */
[----:B------:R-:W-:Y:S08]  /*59f0*/  FFMA.FTZ R11, R18, UR15, -R5 ;  /* 0x0000000f120b7c23 */ /* 0x000ff00008010805 */
[----:B------:R2:W-:Y:S01]  /*5a00*/  MUFU.EX2 R91, R6 ;  /* 0x00000006005b7308 */ /* 0x0005e20000000800 */
[--C-:B---3--:R-:W-:Y:S09]  /*5a10*/  FFMA.FTZ R8, R21, UR15, -R3.reuse ;  /* 0x0000000f15087c23 */ /* 0x108ff20008010803 */
[----:B------:R3:W-:Y:S01]  /*5a20*/  MUFU.EX2 R84, R7 ;  /* 0x0000000700547308 */ /* 0x0007e20000000800 */
[----:B-1----:R-:W-:Y:S09]  /*5a30*/  FFMA.FTZ R10, R34, UR15, -R0 ;  /* 0x0000000f220a7c23 */ /* 0x002ff20008010800 */
[----:B------:R1:W-:Y:S01]  /*5a40*/  MUFU.EX2 R240, R10 ;  /* 0x0000000a00f07308 */ /* 0x0003e20000000800 */
[--C-:B--2---:R-:W-:Y:S09]  /*5a50*/  FFMA.FTZ R6, R65, UR15, -R2.reuse ;  /* 0x0000000f41067c23 */ /* 0x104ff20008010802 */
[----:B------:R2:W-:Y:S01]  /*5a60*/  MUFU.EX2 R80, R6 ;  /* 0x0000000600507308 */ /* 0x0005e20000000800 */
[--C-:B---3--:R-:W-:Y:S09]  /*5a70*/  FFMA.FTZ R7, R64, UR15, -R2.reuse ;  /* 0x0000000f40077c23 */ /* 0x108ff20008010802 */
[----:B------:R3:W-:Y:S01]  /*5a80*/  MUFU.EX2 R81, R7 ;  /* 0x0000000700517308 */ /* 0x0007e20000000800 */
[----:B-1----:R-:W-:Y:S09]  /*5a90*/  FFMA.FTZ R10, R39, UR15, -R2 ;  /* 0x0000000f270a7c23 */ /* 0x002ff20008010802 */
[----:B------:R1:W-:Y:S01]  /*5aa0*/  MUFU.EX2 R149, R10 ;  /* 0x0000000a00957308 */ /* 0x0003e20000000800 */
[--C-:B--2---:R-:W-:Y:S09]  /*5ab0*/  FFMA.FTZ R6, R59, UR15, -R0.reuse ;  /* 0x0000000f3b067c23 */ /* 0x104ff20008010800 */
[----:B------:R2:W-:Y:S01]  /*5ac0*/  MUFU.EX2 R86, R4 ;  /* 0x0000000400567308 */ /* 0x0005e20000000800 */
[----:B---3--:R-:W-:Y:S09]  /*5ad0*/  FFMA.FTZ R7, R60, UR15, -R0 ;  /* 0x0000000f3c077c23 */ /* 0x008ff20008010800 */
[----:B------:R-:W-:Y:S01]  /*5ae0*/  MUFU.EX2 R15, R7 ;  /* 0x00000007000f7308 */ /* 0x000fe20000000800 */
[----:B-1----:R-:W-:Y:S09]  /*5af0*/  FFMA.FTZ R10, R40, UR15, -R2 ;  /* 0x0000000f280a7c23 */ /* 0x002ff20008010802 */
[----:B------:R1:W-:Y:S01]  /*5b00*/  MUFU.EX2 R148, R10 ;  /* 0x0000000a00947308 */ /* 0x0003e20000000800 */
[--C-:B--2---:R-:W-:Y:S09]  /*5b10*/  FFMA.FTZ R4, R57, UR15, -R0.reuse ;  /* 0x0000000f39047c23 */ /* 0x104ff20008010800 */
[----:B------:R2:W-:Y:S10]  /*5b20*/  MUFU.EX2 R79, R4 ;  /* 0x00000004004f7308 */ /* 0x0005f40000000800 */
[----:B------:R4:W-:Y:S01]  /*5b30*/  MUFU.EX2 R77, R8 ;  /* 0x00000008004d7308 */ /* 0x0009e20000000800 */
[--C-:B-1----:R-:W-:Y:S09]  /*5b40*/  FFMA.FTZ R10, R35, UR15, -R0.reuse ;  /* 0x0000000f230a7c23 */ /* 0x102ff20008010800 */
[----:B------:R1:W-:Y:S01]  /*5b50*/  MUFU.EX2 R99, R10 ;  /* 0x0000000a00637308 */ /* 0x0003e20000000800 */
[--C-:B--2---:R-:W-:Y:S09]  /*5b60*/  FFMA.FTZ R4, R58, UR15, -R0.reuse ;  /* 0x0000000f3a047c23 */ /* 0x104ff20008010800 */
[----:B------:R2:W-:Y:S01]  /*5b70*/  MUFU.EX2 R78, R4 ;  /* 0x00000004004e7308 */ /* 0x0005e20000000800 */
[----:B----4-:R-:W-:Y:S09]  /*5b80*/  F2FP.F16.F32.PACK_AB R8, R242, R244 ;  /* 0x000000f4f208723e */ /* 0x010ff200000000ff */
[----:B------:R-:W-:Y:S01]  /*5b90*/  MUFU.EX2 R74, R11 ;  /* 0x0000000b004a7308 */ /* 0x000fe20000000800 */
[----:B-1----:R-:W-:Y:S01]  /*5ba0*/  FFMA.FTZ R10, R36, UR15, -R0 ;  /* 0x0000000f240a7c23 */ /* 0x002fe20008010800 */
[----:B------:R-:W-:Y:S08]  /*5bb0*/  LOP3.LUT R0, R109, 0xc0, RZ, 0xc0, !PT ;  /* 0x000000c06d007812 */ /* 0x000ff000078ec0ff */
[----:B------:R1:W-:Y:S01]  /*5bc0*/  MUFU.EX2 R98, R10 ;  /* 0x0000000a00627308 */ /* 0x0003e20000000800 */
[--C-:B--2---:R-:W-:Y:S09]  /*5bd0*/  FFMA.FTZ R4, R66, UR15, -R2.reuse ;  /* 0x0000000f42047c23 */ /* 0x104ff20008010802 */
[----:B------:R2:W-:Y:S10]  /*5be0*/  MUFU.EX2 R69, R4 ;  /* 0x0000000400457308 */ /* 0x0005f40000000800 */
[----:B------:R-:W-:Y:S01]  /*5bf0*/  MUFU.EX2 R73, R12 ;  /* 0x0000000c00497308 */ /* 0x000fe20000000800 */
[--C-:B-1----:R-:W-:Y:S09]  /*5c00*/  FFMA.FTZ R10, R31, UR15, -R3.reuse ;  /* 0x0000000f1f0a7c23 */ /* 0x102ff20008010803 */
[----:B------:R1:W-:Y:S01]  /*5c10*/  MUFU.EX2 R251, R10 ;  /* 0x0000000a00fb7308 */ /* 0x0003e20000000800 */
[----:B--2---:R-:W-:Y:S01]  /*5c20*/  FFMA.FTZ R4, R67, UR15, -R2 ;  /* 0x0000000f43047c23 */ /* 0x004fe20008010802 */
[C---:B------:R-:W-:Y:S04]  /*5c30*/  SHF.L.U32 R2, R111.reuse, 0x2, RZ ;  /* 0x000000026f027819 */ /* 0x040fe800000006ff */
[----:B------:R-:W-:Y:S04]  /*5c40*/  LOP3.LUT R0, R0, 0x18, R2, 0xf8, !PT ;  /* 0x0000001800007812 */ /* 0x000fe800078ef802 */
[----:B------:R2:W-:Y:S01]  /*5c50*/  MUFU.EX2 R248, R9 ;  /* 0x0000000900f87308 */ /* 0x0005e20000000800 */
[----:B------:R-:W-:Y:S09]  /*5c60*/  SHF.L.U32 R2, R111, 0x4, RZ ;  /* 0x000000046f027819 */ /* 0x000ff200000006ff */
[----:B------:R3:W-:Y:S01]  /*5c70*/  MUFU.EX2 R68, R4 ;  /* 0x0000000400447308 */ /* 0x0007e20000000800 */
[--C-:B-1----:R-:W-:Y:S09]  /*5c80*/  FFMA.FTZ R10, R32, UR15, -R3.reuse ;  /* 0x0000000f200a7c23 */ /* 0x102ff20008010803 */
[----:B------:R-:W-:Y:S01]  /*5c90*/  MUFU.EX2 R72, R13 ;  /* 0x0000000d00487308 */ /* 0x000fe20000000800 */
[----:B--2---:R-:W-:Y:S09]  /*5ca0*/  FFMA.FTZ R9, R20, UR15, -R3 ;  /* 0x0000000f14097c23 */ /* 0x004ff20008010803 */
[----:B------:R-:W1:Y:S01]  /*5cb0*/  MUFU.EX2 R3, R6 ;  /* 0x0000000600037308 */ /* 0x000e620000000800 */
[----:B---3--:R-:W-:Y:S04]  /*5cc0*/  SHF.R.U32.HI R4, RZ, 0x1, R111 ;  /* 0x00000001ff047819 */ /* 0x008fe8000001166f */
[----:B------:R-:W-:Y:S02]  /*5cd0*/  LOP3.LUT R0, R0, 0x8, R4, 0x78, !PT ;  /* 0x0000000800007812 */ /* 0x000fe400078e7804 */
[----:B------:R-:W-:Y:S03]  /*5ce0*/  F2FP.F16.F32.PACK_AB R4, R161, R160 ;  /* 0x000000a0a104723e */ /* 0x000fe600000000ff */
[----:B------:R-:W-:Y:S10]  /*5cf0*/  MUFU.EX2 R76, R9 ;  /* 0x00000009004c7308 */ /* 0x000ff40000000800 */
[----:B------:R2:W3:Y:S01]  /*5d00*/  MUFU.EX2 R250, R10 ;  /* 0x0000000a00fa7308 */ /* 0x0004e20000000800 */
[----:B-1----:R1:W-:Y:S01]  /*5d10*/  STL [R1+0x18], R3 ;  /* 0x0000180301007387 */ /* 0x0023e20000100800 */
[----:B------:R-:W-:Y:S03]  /*5d20*/  LOP3.LUT R6, R2, 0x1c0, RZ, 0xc0, !PT ;  /* 0x000001c002067812 */ /* 0x000fe600078ec0ff */
[----:B------:R-:W-:Y:S01]  /*5d30*/  STL [R1+0x14], R15 ;  /* 0x0000140f01007387 */ /* 0x000fe20000100800 */
[----:B------:R-:W-:Y:S01]  /*5d40*/  LOP3.LUT R6, R6, 0x38, R24, 0xf8, !PT ;  /* 0x0000003806067812 */ /* 0x000fe200078ef818 */
[----:B--2---:R-:W-:Y:S01]  /*5d50*/  FFMA.FTZ R10, R14, UR15, -R5 ;  /* 0x0000000f0e0a7c23 */ /* 0x004fe20008010805 */
[----:B------:R-:W-:Y:S03]  /*5d60*/  LOP3.LUT R14, R24, 0xe006, R108, 0xc8, !PT ;  /* 0x0000e006180e7812 */ /* 0x000fe600078ec86c */
[----:B------:R-:W2:Y:S01]  /*5d70*/  MUFU.EX2 R75, R10 ;  /* 0x0000000a004b7308 */ /* 0x000ea20000000800 */
[----:B------:R-:W-:Y:S01]  /*5d80*/  LOP3.LUT R7, R14, 0xc00, R109, 0xf8, !PT ;  /* 0x00000c000e077812 */ /* 0x000fe200078ef86d */
[--C-:B------:R-:W-:Y:S01]  /*5d90*/  FFMA.FTZ R14, R62, UR15, -R5.reuse ;  /* 0x0000000f3e0e7c23 */ /* 0x100fe20008010805 */
[----:B------:R-:W-:Y:S01]  /*5da0*/  FFMA.FTZ R5, R63, UR15, -R5 ;  /* 0x0000000f3f057c23 */ /* 0x000fe20008010805 */
[----:B-1----:R-:W-:Y:S02]  /*5db0*/  LOP3.LUT R3, R109, 0x120, RZ, 0xc0, !PT ;  /* 0x000001206d037812 */ /* 0x002fe400078ec0ff */
[----:B------:R-:W4:Y:S04]  /*5dc0*/  LDL.LU R109, [R1+0x14] ;  /* 0x00001400016d7983 */ /* 0x000f280000300800 */
[----:B------:R1:W-:Y:S01]  /*5dd0*/  MUFU.EX2 R70, R5 ;  /* 0x0000000500467308 */ /* 0x0003e20000000800 */
[----:B------:R-:W-:Y:S01]  /*5de0*/  LOP3.LUT R2, R3, 0x600, R2, 0xf8, !PT ;  /* 0x0000060003027812 */ /* 0x000fe200078ef802 */
[----:B------:R-:W4:Y:S01]  /*5df0*/  LDL.LU R110, [R1+0x18] ;  /* 0x00001800016e7983 */ /* 0x000f220000300800 */
[----:B------:R-:W-:Y:S02]  /*5e00*/  LOP3.LUT R3, R7, R6, RZ, 0xfc, !PT ;  /* 0x0000000607037212 */ /* 0x000fe400078efcff */
[----:B------:R-:W-:Y:S02]  /*5e10*/  F2FP.F16.F32.PACK_AB R6, R235, R234 ;  /* 0x000000eaeb06723e */ /* 0x000fe400000000ff */
[----:B------:R-:W-:Y:S03]  /*5e20*/  LEA R3, R3, UR4, 0x1 ;  /* 0x0000000403037c11 */ /* 0x000fe6000f8e08ff */
[----:B------:R-:W4:Y:S01]  /*5e30*/  MUFU.EX2 R71, R14 ;  /* 0x0000000e00477308 */ /* 0x000f220000000800 */
[----:B------:R-:W-:Y:S02]  /*5e40*/  LOP3.LUT R0, R2, R0, RZ, 0xfc, !PT ;  /* 0x0000000002007212 */ /* 0x000fe400078efcff */
[----:B------:R-:W-:Y:S01]  /*5e50*/  F2FP.F16.F32.PACK_AB R2, R243, R245 ;  /* 0x000000f5f302723e */ /* 0x000fe200000000ff */
[----:B------:R3:W-:Y:S01]  /*5e60*/  STS [R3+0x10000], R4 ;  /* 0x0100000403007388 */ /* 0x0007e20000000800 */
[----:B------:R-:W-:Y:S02]  /*5e70*/  IADD3 R159, PT, PT, R158, R3, RZ ;  /* 0x000000039e9f7210 */ /* 0x000fe40007ffe0ff */
[C---:B------:R-:W-:Y:S01]  /*5e80*/  IADD3 R7, PT, PT, R3.reuse, 0x10000, RZ ;  /* 0x0001000003077810 */ /* 0x040fe20007ffe0ff */
[----:B------:R2:W-:Y:S01]  /*5e90*/  STS [R3+0x10400], R6 ;  /* 0x0104000603007388 */ /* 0x0005e20000000800 */
[----:B------:R-:W-:Y:S02]  /*5ea0*/  IADD3 R112, PT, PT, R3, 0x10040, RZ ;  /* 0x0001004003707810 */ /* 0x000fe40007ffe0ff */
[----:B------:R-:W-:Y:S01]  /*5eb0*/  @P4 IADD3 R112, PT, PT, R7, -0x40, RZ ;  /* 0xffffffc007704810 */ /* 0x000fe20007ffe0ff */
[----:B------:R2:W-:Y:S01]  /*5ec0*/  STS [R159+0x10400], R2 ;  /* 0x010400029f007388 */ /* 0x0005e20000000800 */
[----:B------:R-:W-:Y:S02]  /*5ed0*/  F2FP.F16.F32.PACK_AB R7, R162, R163 ;  /* 0x000000a3a207723e */ /* 0x000fe400000000ff */
[----:B------:R-:W-:Y:S02]  /*5ee0*/  IADD3 R113, PT, PT, R3, R114, RZ ;  /* 0x0000007203717210 */ /* 0x000fe40007ffe0ff */
[CC--:B------:R-:W-:Y:S02]  /*5ef0*/  IADD3 R157, PT, PT, R158.reuse, R112.reuse, RZ ;  /* 0x000000709e9d7210 */ /* 0x0c0fe40007ffe0ff */
[----:B------:R-:W-:Y:S02]  /*5f00*/  IADD3 R115, PT, PT, R158, R113, RZ ;  /* 0x000000719e737210 */ /* 0x000fe40007ffe0ff */
[----:B------:R-:W-:Y:S02]  /*5f10*/  IADD3 R114, PT, PT, R114, R112, RZ ;  /* 0x0000007072727210 */ /* 0x000fe40007ffe0ff */
[----:B-1----:R-:W-:Y:S02]  /*5f20*/  F2FP.F16.F32.PACK_AB R5, R78, R79 ;  /* 0x0000004f4e05723e */ /* 0x002fe400000000ff */
[----:B------:R-:W-:Y:S02]  /*5f30*/  IADD3 R158, PT, PT, R158, R114, RZ ;  /* 0x000000729e9e7210 */ /* 0x000fe40007ffe0ff */
[----:B------:R-:W-:Y:S02]  /*5f40*/  LEA R0, R0, UR4, 0x1 ;  /* 0x0000000400007c11 */ /* 0x000fe4000f8e08ff */
[----:B---3--:R-:W-:Y:S02]  /*5f50*/  F2FP.F16.F32.PACK_AB R4, R247, R249 ;  /* 0x000000f9f704723e */ /* 0x008fe400000000ff */
[----:B--2---:R-:W-:Y:S03]  /*5f60*/  F2FP.F16.F32.PACK_AB R6, R164, R233 ;  /* 0x000000e9a406723e */ /* 0x004fe600000000ff */
[----:B------:R1:W-:Y:S01]  /*5f70*/  STS [R159+0x10000], R4 ;  /* 0x010000049f007388 */ /* 0x0003e20000000800 */
[----:B------:R-:W-:Y:S03]  /*5f80*/  F2FP.F16.F32.PACK_AB R2, R236, R237 ;  /* 0x000000edec02723e */ /* 0x000fe600000000ff */
[----:B------:R2:W-:Y:S04]  /*5f90*/  STS [R3+0x12000], R7 ;  /* 0x0120000703007388 */ /* 0x0005e80000000800 */
[----:B------:R3:W-:Y:S04]  /*5fa0*/  STS [R3+0x12400], R6 ;  /* 0x0124000603007388 */ /* 0x0007e80000000800 */
[----:B------:R3:W-:Y:S01]  /*5fb0*/  STS [R159+0x12400], R2 ;  /* 0x012400029f007388 */ /* 0x0007e20000000800 */
[----:B-1----:R-:W-:Y:S02]  /*5fc0*/  F2FP.F16.F32.PACK_AB R4, R238, R239 ;  /* 0x000000efee04723e */ /* 0x002fe400000000ff */
[----:B--2---:R-:W-:Y:S03]  /*5fd0*/  F2FP.F16.F32.PACK_AB R7, R240, R241 ;  /* 0x000000f1f007723e */ /* 0x004fe600000000ff */
[----:B------:R1:W-:Y:S01]  /*5fe0*/  STS [R159+0x12000], R4 ;  /* 0x012000049f007388 */ /* 0x0003e20000000800 */
[----:B---3--:R-:W-:Y:S03]  /*5ff0*/  F2FP.F16.F32.PACK_AB R6, R250, R251 ;  /* 0x000000fbfa06723e */ /* 0x008fe600000000ff */
[----:B------:R2:W-:Y:S01]  /*6000*/  STS [R113+0x10000], R8 ;  /* 0x0100000871007388 */ /* 0x0005e20000000800 */
[----:B------:R-:W-:Y:S03]  /*6010*/  F2FP.F16.F32.PACK_AB R2, R98, R99 ;  /* 0x000000636202723e */ /* 0x000fe600000000ff */
        /* <DEDUP_REMOVED lines=8> */
[----:B------:R-:W-:Y:S04]  /*60a0*/  STS [R113+0x12400], R8 ;  /* 0x0124000871007388 */ /* 0x000fe80000000800 */
[----:B------:R3:W-:Y:S01]  /*60b0*/  STS [R115+0x12000], R7 ;  /* 0x0120000773007388 */ /* 0x0007e20000000800 */
[----:B-1----:R-:W-:Y:S02]  /*60c0*/  F2FP.F16.F32.PACK_AB R4, R96, R97 ;  /* 0x000000616004723e */ /* 0x002fe400000000ff */
[----:B--2---:R-:W-:Y:S05]  /*60d0*/  F2FP.F16.F32.PACK_AB R6, R252, R150 ;  /* 0x00000096fc06723e */ /* 0x004fea00000000ff */
[----:B------:R1:W-:Y:S01]  /*60e0*/  STS [R115+0x12400], R6 ;  /* 0x0124000673007388 */ /* 0x0003e20000000800 */
[----:B---3--:R-:W-:Y:S03]  /*60f0*/  F2FP.F16.F32.PACK_AB R7, R92, R93 ;  /* 0x0000005d5c07723e */ /* 0x008fe600000000ff */
[----:B------:R2:W-:Y:S04]  /*6100*/  STS [R112+0x400], R2 ;  /* 0x0004000270007388 */ /* 0x0005e80000000800 */
[----:B------:R3:W-:Y:S01]  /*6110*/  STS [R112], R4 ;  /* 0x0000000470007388 */ /* 0x0007e20000000800 */
[----:B-1----:R-:W-:Y:S02]  /*6120*/  F2FP.F16.F32.PACK_AB R6, R90, R91 ;  /* 0x0000005b5a06723e */ /* 0x002fe400000000ff */
[----:B--2---:R-:W-:Y:S02]  /*6130*/  F2FP.F16.F32.PACK_AB R2, R84, R85 ;  /* 0x000000555402723e */ /* 0x004fe400000000ff */
[----:B---3--:R-:W-:Y:S03]  /*6140*/  F2FP.F16.F32.PACK_AB R4, R82, R83 ;  /* 0x000000535204723e */ /* 0x008fe600000000ff */
[----:B------:R1:W-:Y:S04]  /*6150*/  STS [R157], R2 ;  /* 0x000000029d007388 */ /* 0x0003e80000000800 */
[----:B------:R2:W-:Y:S04]  /*6160*/  STS [R157+0x400], R4 ;  /* 0x000400049d007388 */ /* 0x0005e80000000800 */
[----:B------:R3:W-:Y:S04]  /*6170*/  STS [R112+0x2000], R7 ;  /* 0x0020000770007388 */ /* 0x0007e80000000800 */
[----:B------:R3:W-:Y:S01]  /*6180*/  STS [R112+0x2400], R6 ;  /* 0x0024000670007388 */ /* 0x0007e20000000800 */
[----:B-1----:R-:W-:Y:S02]  /*6190*/  F2FP.F16.F32.PACK_AB R2, R88, R89 ;  /* 0x000000595802723e */ /* 0x002fe400000000ff */
[----:B--2---:R-:W-:Y:S03]  /*61a0*/  F2FP.F16.F32.PACK_AB R4, R68, R69 ;  /* 0x000000454404723e */ /* 0x004fe600000000ff */
[----:B------:R-:W-:Y:S01]  /*61b0*/  STS [R157+0x2000], R2 ;  /* 0x002000029d007388 */ /* 0x000fe20000000800 */
[----:B---3--:R-:W-:Y:S02]  /*61c0*/  F2FP.F16.F32.PACK_AB R7, R86, R87 ;  /* 0x000000575607723e */ /* 0x008fe400000000ff */
[----:B------:R-:W-:Y:S03]  /*61d0*/  F2FP.F16.F32.PACK_AB R6, R80, R81 ;  /* 0x000000515006723e */ /* 0x000fe600000000ff */
[----:B------:R-:W-:Y:S04]  /*61e0*/  STS [R157+0x2400], R7 ;  /* 0x002400079d007388 */ /* 0x000fe80000000800 */
[----:B------:R1:W-:Y:S04]  /*61f0*/  STS [R114], R6 ;  /* 0x0000000672007388 */ /* 0x0003e80000000800 */
[----:B------:R2:W-:Y:S04]  /*6200*/  STS [R114+0x400], R5 ;  /* 0x0004000572007388 */ /* 0x0005e80000000800 */
[----:B------:R3:W-:Y:S01]  /*6210*/  STS [R158], R4 ;  /* 0x000000049e007388 */ /* 0x0007e20000000800 */
[----:B-1----:R-:W-:Y:S02]  /*6220*/  F2FP.F16.F32.PACK_AB R6, R76, R77 ;  /* 0x0000004d4c06723e */ /* 0x002fe400000000ff */
[----:B--2---:R-:W-:Y:S02]  /*6230*/  F2FP.F16.F32.PACK_AB R5, R74, R75 ;  /* 0x0000004b4a05723e */ /* 0x004fe400000000ff */
[----:B---3--:R-:W-:Y:S02]  /*6240*/  F2FP.F16.F32.PACK_AB R4, R72, R73 ;  /* 0x000000494804723e */ /* 0x008fe400000000ff */
[----:B----4-:R-:W-:Y:S05]  /*6250*/  F2FP.F16.F32.PACK_AB R2, R109, R110 ;  /* 0x0000006e6d02723e */ /* 0x010fea00000000ff */
[----:B------:R1:W-:Y:S04]  /*6260*/  STS [R158+0x400], R2 ;  /* 0x000400029e007388 */ /* 0x0003e80000000800 */
[----:B------:R-:W-:Y:S04]  /*6270*/  STS [R114+0x2000], R6 ;  /* 0x0020000672007388 */ /* 0x000fe80000000800 */
[----:B------:R-:W-:Y:S04]  /*6280*/  STS [R114+0x2400], R5 ;  /* 0x0024000572007388 */ /* 0x000fe80000000800 */
[----:B------:R-:W-:Y:S01]  /*6290*/  STS [R158+0x2000], R4 ;  /* 0x002000049e007388 */ /* 0x000fe20000000800 */
[----:B-1----:R-:W-:Y:S05]  /*62a0*/  F2FP.F16.F32.PACK_AB R2, R70, R71 ;  /* 0x000000474602723e */ /* 0x002fea00000000ff */
[----:B------:R1:W-:Y:S04]  /*62b0*/  STS [R158+0x2400], R2 ;  /* 0x002400029e007388 */ /* 0x0003e80000000800 */
[----:B------:R-:W2:Y:S08]  /*62c0*/  LDSM.16.M88.4 R64, [R0+0x4000] ;  /* 0x004000000040783b */ /* 0x000eb00000000200 */
[----:B------:R3:W4:Y:S01]  /*62d0*/  LDSM.16.M88.4 R60, [R0+0x5000] ;  /* 0x00500000003c783b */ /* 0x0007220000000200 */
[C---:B-1----:R-:W-:Y:S02]  /*62e0*/  IADD3 R2, PT, PT, R0.reuse, 0x4000, RZ ;  /* 0x0000400000027810 */ /* 0x042fe40007ffe0ff */
[----:B---3--:R-:W-:Y:S02]  /*62f0*/  IADD3 R0, PT, PT, R0, 0x4020, RZ ;  /* 0x0000402000007810 */ /* 0x008fe40007ffe0ff */
[----:B------:R-:W-:Y:S05]  /*6300*/  @P1 IADD3 R0, PT, PT, R2, -0x20, RZ ;  /* 0xffffffe002001810 */ /* 0x000fea0007ffe0ff */
[----:B------:R-:W1:Y:S01]  /*6310*/  LDSM.16.M88.4 R100, [R0] ;  /* 0x000000000064783b */ /* 0x000e620000000200 */
[-C--:B--2---:R-:W-:Y:S07]  /*6320*/  HMMA.16816.F32 R4, R64, R116.reuse, RZ ;  /* 0x000000744004723c */ /* 0x084fee00000018ff */
[----:B------:R2:W3:Y:S01]  /*6330*/  LDSM.16.M88.4 R104, [R0+0x1000] ;  /* 0x001000000068783b */ /* 0x0004e20000000200 */
[C---:B----4-:R-:W-:Y:S08]  /*6340*/  HMMA.16816.F32 R8, R60.reuse, R116, RZ ;  /* 0x000000743c08723c */ /* 0x050ff000000018ff */
[-C--:B------:R-:W-:Y:S08]  /*6350*/  HMMA.16816.F32 R12, R60, R118.reuse, RZ ;  /* 0x000000763c0c723c */ /* 0x080ff000000018ff */
[C---:B------:R-:W-:Y:S02]  /*6360*/  HMMA.16816.F32 R16, R64.reuse, R118, RZ ;  /* 0x000000764010723c */ /* 0x040fe400000018ff */
[----:B--2---:R-:W-:Y:S06]  /*6370*/  LOP3.LUT R0, R108, 0x400, RZ, 0xc0, !PT ;  /* 0x000004006c007812 */ /* 0x004fec00078ec0ff */
        /* <DEDUP_REMOVED lines=13> */
[C---:B---3--:R-:W-:Y:S08]  /*6450*/  HMMA.16816.F32 R8, R104.reuse, R132, R8 ;  /* 0x000000846808723c */ /* 0x048ff00000001808 */
[-C--:B------:R-:W-:Y:S03]  /*6460*/  HMMA.16816.F32 R12, R104, R134.reuse, R12 ;  /* 0x00000086680c723c */ /* 0x080fe6000000180c */
[C---:B-----5:R-:W-:Y:S01]  /*6470*/  FADD.FTZ R4, -R156.reuse, R4 ;  /* 0x000000049c047221 */ /* 0x060fe20000010100 */
[C---:B------:R-:W-:Y:S01]  /*6480*/  FADD.FTZ R6, -R155.reuse, R6 ;  /* 0x000000069b067221 */ /* 0x040fe20000010100 */
[----:B------:R-:W-:Y:S01]  /*6490*/  FADD.FTZ R5, -R156, R5 ;  /* 0x000000059c057221 */ /* 0x000fe20000010100 */
[----:B------:R-:W-:Y:S02]  /*64a0*/  FADD.FTZ R7, -R155, R7 ;  /* 0x000000079b077221 */ /* 0x000fe40000010100 */
[C---:B------:R-:W-:Y:S04]  /*64b0*/  HMMA.16816.F32 R16, R100.reuse, R134, R16 ;  /* 0x000000866410723c */ /* 0x040fe80000001810 */
[----:B------:R-:W-:Y:S01]  /*64c0*/  FADD.FTZ R9, -R154, R9 ;  /* 0x000000099a097221 */ /* 0x000fe20000010100 */
[----:B------:R-:W-:Y:S01]  /*64d0*/  FMUL.FTZ R161, R161, R5 ;  /* 0x00000005a1a17220 */ /* 0x000fe20000410000 */
[----:B------:R-:W-:Y:S01]  /*64e0*/  FFMA.FTZ R5, -R167, R167, 1 ;  /* 0x3f800000a7057423 */ /* 0x000fe200000101a7 */
[C---:B------:R-:W-:Y:S01]  /*64f0*/  FADD.FTZ R11, -R153.reuse, R11 ;  /* 0x0000000b990b7221 */ /* 0x040fe20000010100 */
[-C--:B------:R-:W-:Y:S03]  /*6500*/  HMMA.16816.F32 R20, R100, R136.reuse, R20 ;  /* 0x000000886414723c */ /* 0x080fe60000001814 */
[----:B------:R-:W-:Y:S01]  /*6510*/  FMUL.FTZ R162, R162, R9 ;  /* 0x00000009a2a27220 */ /* 0x000fe20000410000 */
[----:B------:R-:W-:Y:S01]  /*6520*/  FMUL.FTZ R9, R164, R11 ;  /* 0x0000000ba4097220 */ /* 0x000fe20000410000 */
[----:B------:R-:W-:Y:S01]  /*6530*/  FADD.FTZ R13, -R154, R13 ;  /* 0x0000000d9a0d7221 */ /* 0x000fe20000010100 */
[C---:B------:R-:W-:Y:S01]  /*6540*/  FADD.FTZ R14, -R153.reuse, R14 ;  /* 0x0000000e990e7221 */ /* 0x040fe20000010100 */
[----:B------:R-:W-:Y:S01]  /*6550*/  FADD.FTZ R15, -R153, R15 ;  /* 0x0000000f990f7221 */ /* 0x000fe20000010100 */
[C---:B------:R-:W-:Y:S04]  /*6560*/  HMMA.16816.F32 R24, R104.reuse, R136, R24 ;  /* 0x000000886818723c */ /* 0x040fe80000001818 */
[----:B------:R-:W-:Y:S01]  /*6570*/  FMUL.FTZ R15, R236, R15 ;  /* 0x0000000fec0f7220 */ /* 0x000fe20000410000 */
[C---:B------:R-:W-:Y:S01]  /*6580*/  FADD.FTZ R16, -R156.reuse, R16 ;  /* 0x000000109c107221 */ /* 0x040fe20000010100 */
[----:B------:R-:W-:Y:S01]  /*6590*/  FADD.FTZ R17, -R156, R17 ;  /* 0x000000119c117221 */ /* 0x000fe20000010100 */
[----:B------:R-:W-:Y:S01]  /*65a0*/  FADD.FTZ R18, -R155, R18 ;  /* 0x000000129b127221 */ /* 0x000fe20000010100 */
[-C--:B------:R-:W-:Y:S03]  /*65b0*/  HMMA.16816.F32 R28, R104, R138.reuse, R28 ;  /* 0x0000008a681c723c */ /* 0x080fe6000000181c */
[----:B------:R-:W-:Y:S01]  /*65c0*/  FMUL.FTZ R16, R249, R16 ;  /* 0x00000010f9107220 */ /* 0x000fe20000410000 */
[----:B------:R-:W-:Y:S01]  /*65d0*/  FMUL.FTZ R17, R247, R17 ;  /* 0x00000011f7117220 */ /* 0x000fe20000410000 */
[----:B------:R-:W-:Y:S01]  /*65e0*/  FMUL.FTZ R18, R245, R18 ;  /* 0x00000012f5127220 */ /* 0x000fe20000410000 */
[C---:B------:R-:W-:Y:S01]  /*65f0*/  FADD.FTZ R22, -R155.reuse, R22 ;  /* 0x000000169b167221 */ /* 0x040fe20000010100 */
[----:B------:R-:W-:Y:S01]  /*6600*/  FADD.FTZ R23, -R155, R23 ;  /* 0x000000179b177221 */ /* 0x000fe20000010100 */
[C---:B------:R-:W-:Y:S04]  /*6610*/  HMMA.16816.F32 R32, R100.reuse, R138, R32 ;  /* 0x0000008a6420723c */ /* 0x040fe80000001820 */
[----:B------:R-:W-:Y:S01]  /*6620*/  FMUL.FTZ R23, R240, R23 ;  /* 0x00000017f0177220 */ /* 0x000fe20000410000 */
[C---:B------:R-:W-:Y:S01]  /*6630*/  FADD.FTZ R25, -R154.reuse, R25 ;  /* 0x000000199a197221 */ /* 0x040fe20000010100 */
[C---:B------:R-:W-:Y:S01]  /*6640*/  FADD.FTZ R27, -R153.reuse, R27 ;  /* 0x0000001b991b7221 */ /* 0x040fe20000010100 */
[C---:B------:R-:W-:Y:S01]  /*6650*/  FADD.FTZ R26, -R153.reuse, R26 ;  /* 0x0000001a991a7221 */ /* 0x040fe20000010100 */
[-C--:B------:R-:W-:Y:S03]  /*6660*/  HMMA.16816.F32 R36, R100, R140.reuse, R36 ;  /* 0x0000008c6424723c */ /* 0x080fe60000001824 */
[C---:B------:R-:W-:Y:S01]  /*6670*/  FADD.FTZ R28, -R154.reuse, R28 ;  /* 0x0000001c9a1c7221 */ /* 0x040fe20000010100 */
[----:B------:R-:W-:Y:S01]  /*6680*/  FADD.FTZ R29, -R154, R29 ;  /* 0x0000001d9a1d7221 */ /* 0x000fe20000010100 */
[----:B------:R-:W-:Y:S01]  /*6690*/  FADD.FTZ R30, -R153, R30 ;  /* 0x0000001e991e7221 */ /* 0x000fe20000010100 */
[----:B------:R-:W-:Y:S01]  /*66a0*/  FMUL.FTZ R27, R246, R27 ;  /* 0x0000001bf61b7220 */ /* 0x000fe20000410000 */
[----:B------:R-:W-:Y:S01]  /*66b0*/  FMUL.FTZ R26, R248, R26 ;  /* 0x0000001af81a7220 */ /* 0x000fe20000410000 */
[C---:B------:R-:W-:Y:S04]  /*66c0*/  HMMA.16816.F32 R40, R104.reuse, R140, R40 ;  /* 0x0000008c6828723c */ /* 0x040fe80000001828 */
[----:B------:R-:W-:Y:S01]  /*66d0*/  FMUL.FTZ R29, R151, R29 ;  /* 0x0000001d971d7220 */ /* 0x000fe20000410000 */
[----:B------:R-:W-:Y:S01]  /*66e0*/  FMUL.FTZ R30, R150, R30 ;  /* 0x0000001e961e7220 */ /* 0x000fe20000410000 */
[C---:B------:R-:W-:Y:S01]  /*66f0*/  FADD.FTZ R32, -R156.reuse, R32 ;  /* 0x000000209c207221 */ /* 0x040fe20000010100 */
[C---:B------:R-:W-:Y:S01]  /*6700*/  FADD.FTZ R33, -R156.reuse, R33 ;  /* 0x000000219c217221 */ /* 0x040fe20000010100 */
[-C--:B------:R-:W-:Y:S03]  /*6710*/  HMMA.16816.F32 R44, R104, R142.reuse, R44 ;  /* 0x0000008e682c723c */ /* 0x080fe6000000182c */
[----:B------:R-:W-:Y:S01]  /*6720*/  FMUL.FTZ R32, R149, R32 ;  /* 0x0000002095207220 */ /* 0x000fe20000410000 */
[C---:B------:R-:W-:Y:S01]  /*6730*/  FADD.FTZ R34, -R155.reuse, R34 ;  /* 0x000000229b227221 */ /* 0x040fe20000010100 */
        /* <DEDUP_REMOVED lines=10> */
[C---:B------:R-:W-:Y:S01]  /*67e0*/  FADD.FTZ R40, -R154.reuse, R40 ;  /* 0x000000289a287221 */ /* 0x040fe20000010100 */
[C---:B------:R-:W-:Y:S01]  /*67f0*/  FADD.FTZ R41, -R154.reuse, R41 ;  /* 0x000000299a297221 */ /* 0x040fe20000010100 */
        /* <DEDUP_REMOVED lines=8> */
[----:B------:R-:W-:Y:S01]  /*6880*/  SHF.R.U32.HI R105, RZ, 0x1, R111 ;  /* 0x00000001ff697819 */ /* 0x000fe2000001166f */
[----:B------:R-:W-:Y:S01]  /*6890*/  FMUL.FTZ R44, R89, R44 ;  /* 0x0000002c592c7220 */ /* 0x000fe20000410000 */
[----:B------:R-:W-:Y:S01]  /*68a0*/  SHF.L.U32 R104, R111, 0x3, RZ ;  /* 0x000000036f687819 */ /* 0x000fe200000006ff */
[----:B------:R-:W-:Y:S01]  /*68b0*/  FADD.FTZ R47, -R153, R47 ;  /* 0x0000002f992f7221 */ /* 0x000fe20000010100 */
[----:B------:R-:W-:Y:S01]  /*68c0*/  LOP3.LUT R106, R105, 0x30, RZ, 0xc0, !PT ;  /* 0x00000030696a7812 */ /* 0x000fe200078ec0ff */
[C---:B------:R-:W-:Y:S01]  /*68d0*/  FADD.FTZ R48, -R156.reuse, R48 ;  /* 0x000000309c307221 */ /* 0x040fe20000010100 */
[----:B------:R-:W-:Y:S01]  /*68e0*/  FADD.FTZ R49, -R156, R49 ;  /* 0x000000319c317221 */ /* 0x000fe20000010100 */
[----:B------:R-:W-:Y:S01]  /*68f0*/  FADD.FTZ R50, -R155, R50 ;  /* 0x000000329b327221 */ /* 0x000fe20000010100 */
[----:B------:R-:W-:Y:S01]  /*6900*/  LOP3.LUT R2, R106, 0x8, R111, 0xf8, !PT ;  /* 0x000000086a027812 */ /* 0x000fe200078ef86f */
[----:B------:R-:W-:Y:S01]  /*6910*/  FMUL.FTZ R48, R85, R48 ;  /* 0x0000003055307220 */ /* 0x000fe20000410000 */
[----:B------:R-:W-:Y:S01]  /*6920*/  FADD.FTZ R51, -R155, R51 ;  /* 0x000000339b337221 */ /* 0x000fe20000010100 */
[----:B------:R-:W-:Y:S01]  /*6930*/  FMUL.FTZ R50, R83, R50 ;  /* 0x0000003253327220 */ /* 0x000fe20000410000 */
[----:B------:R-:W-:Y:S01]  /*6940*/  LOP3.LUT R2, R2, 0x1c0, R108, 0xf8, !PT ;  /* 0x000001c002027812 */ /* 0x000fe200078ef86c */
[C---:B------:R-:W-:Y:S01]  /*6950*/  FADD.FTZ R52, -R156.reuse, R52 ;  /* 0x000000349c347221 */ /* 0x040fe20000010100 */
[----:B------:R-:W-:Y:S01]  /*6960*/  FADD.FTZ R53, -R156, R53 ;  /* 0x000000359c357221 */ /* 0x000fe20000010100 */
[C---:B------:R-:W-:Y:S01]  /*6970*/  FADD.FTZ R54, -R155.reuse, R54 ;  /* 0x000000369b367221 */ /* 0x040fe20000010100 */
[----:B------:R-:W-:Y:S01]  /*6980*/  FADD.FTZ R55, -R155, R55 ;  /* 0x000000379b377221 */ /* 0x000fe20000010100 */
[----:B------:R-:W-:Y:S01]  /*6990*/  FMUL.FTZ R52, R81, R52 ;  /* 0x0000003451347220 */ /* 0x000fe20000410000 */
[----:B------:R-:W-:Y:S01]  /*69a0*/  FMUL.FTZ R53, R80, R53 ;  /* 0x0000003550357220 */ /* 0x000fe20000410000 */
[C---:B------:R-:W-:Y:S01]  /*69b0*/  FADD.FTZ R56, -R154.reuse, R56 ;  /* 0x000000389a387221 */ /* 0x040fe20000010100 */
[----:B------:R-:W-:Y:S01]  /*69c0*/  FADD.FTZ R57, -R154, R57 ;  /* 0x000000399a397221 */ /* 0x000fe20000010100 */
[C---:B------:R-:W-:Y:S01]  /*69d0*/  FADD.FTZ R58, -R153.reuse, R58 ;  /* 0x0000003a993a7221 */ /* 0x040fe20000010100 */
[----:B------:R-:W-:Y:S01]  /*69e0*/  FADD.FTZ R59, -R153, R59 ;  /* 0x0000003b993b7221 */ /* 0x000fe20000010100 */
[----:B------:R-:W-:Y:S01]  /*69f0*/  FMUL.FTZ R56, R77, R56 ;  /* 0x000000384d387220 */ /* 0x000fe20000410000 */
[----:B------:R-:W-:Y:S01]  /*6a00*/  FMUL.FTZ R57, R76, R57 ;  /* 0x000000394c397220 */ /* 0x000fe20000410000 */
[C---:B------:R-:W-:Y:S01]  /*6a10*/  FADD.FTZ R60, -R154.reuse, R60 ;  /* 0x0000003c9a3c7221 */ /* 0x040fe20000010100 */
[C---:B------:R-:W-:Y:S01]  /*6a20*/  FADD.FTZ R61, -R154.reuse, R61 ;  /* 0x0000003d9a3d7221 */ /* 0x040fe20000010100 */
[C---:B------:R-:W-:Y:S01]  /*6a30*/  FADD.FTZ R62, -R153.reuse, R62 ;  /* 0x0000003e993e7221 */ /* 0x040fe20000010100 */
[----:B------:R-:W-:Y:S01]  /*6a40*/  FADD.FTZ R63, -R153, R63 ;  /* 0x0000003f993f7221 */ /* 0x000fe20000010100 */
[----:B------:R-:W-:Y:S01]  /*6a50*/  FADD.FTZ R24, -R154, R24 ;  /* 0x000000189a187221 */ /* 0x000fe20000010100 */
[----:B------:R-:W-:Y:S01]  /*6a60*/  FMUL.FTZ R61, R72, R61 ;  /* 0x0000003d483d7220 */ /* 0x000fe20000410000 */
[----:B------:R-:W-:Y:S04]  /*6a70*/  HMMA.16816.F32 R64, R100, R146, R64 ;  /* 0x000000926440723c */ /* 0x000fe80000001840 */
[----:B------:R-:W-:Y:S01]  /*6a80*/  FMUL.FTZ R24, R251, R24 ;  /* 0x00000018fb187220 */ /* 0x000fe20000410000 */
[C---:B------:R-:W-:Y:S01]  /*6a90*/  FADD.FTZ R20, -R156.reuse, R20 ;  /* 0x000000149c147221 */ /* 0x040fe20000010100 */
[----:B------:R-:W-:Y:S01]  /*6aa0*/  FADD.FTZ R21, -R156, R21 ;  /* 0x000000159c157221 */ /* 0x000fe20000010100 */
[----:B------:R-:W-:Y:S01]  /*6ab0*/  FMUL.FTZ R107, R160, R4 ;  /* 0x00000004a06b7220 */ /* 0x000fe20000410000 */
[----:B------:R-:W-:Y:S01]  /*6ac0*/  LOP3.LUT R2, R2, 0x38, R104, 0x78, !PT ;  /* 0x0000003802027812 */ /* 0x000fe200078e7868 */
[----:B------:R-:W-:Y:S01]  /*6ad0*/  FMUL.FTZ R20, R244, R20 ;  /* 0x00000014f4147220 */ /* 0x000fe20000410000 */
[----:B------:R-:W-:Y:S01]  /*6ae0*/  FMUL.FTZ R21, R242, R21 ;  /* 0x00000015f2157220 */ /* 0x000fe20000410000 */
[----:B------:R-:W-:Y:S01]  /*6af0*/  FMUL.FTZ R160, R234, R6 ;  /* 0x00000006eaa07220 */ /* 0x000fe20000410000 */
[----:B------:R-:W-:Y:S01]  /*6b00*/  FFMA.FTZ R4, -R166, R166, 1 ;  /* 0x3f800000a6047423 */ /* 0x000fe200000101a6 */
[----:B------:R-:W-:Y:S01]  /*6b10*/  FFMA.FTZ R6, -R168, R168, 1 ;  /* 0x3f800000a8067423 */ /* 0x000fe200000101a8 */
[----:B------:R-:W-:Y:S01]  /*6b20*/  LEA R2, R2, R0, 0x1 ;  /* 0x0000000002027211 */ /* 0x000fe200078e08ff */
[----:B------:R-:W-:Y:S01]  /*6b30*/  FFMA.FTZ R0, -R165, R165, 1 ;  /* 0x3f800000a5007423 */ /* 0x000fe200000101a5 */
[----:B------:R-:W-:Y:S01]  /*6b40*/  FMUL.FTZ R5, R5, UR16 ;  /* 0x0000001005057c20 */ /* 0x000fe20008410000 */
[----:B------:R-:W-:Y:S01]  /*6b50*/  FMUL.FTZ R6, R6, UR16 ;  /* 0x0000001006067c20 */ /* 0x000fe20008410000 */
[----:B------:R-:W-:Y:S01]  /*6b60*/  FMUL.FTZ R7, R235, R7 ;  /* 0x00000007eb077220 */ /* 0x000fe20000410000 */
[C---:B------:R-:W-:Y:S01]  /*6b70*/  FADD.FTZ R64, -R156.reuse, R64 ;  /* 0x000000409c407221 */ /* 0x040fe20000010100 */
[----:B------:R-:W-:Y:S01]  /*6b80*/  FADD.FTZ R65, -R156, R65 ;  /* 0x000000419c417221 */ /* 0x000fe20000010100 */
[----:B------:R-:W-:Y:S01]  /*6b90*/  FMUL.FTZ R107, R107, R6 ;  /* 0x000000066b6b7220 */ /* 0x000fe20000410000 */
[----:B------:R-:W-:Y:S01]  /*6ba0*/  FMUL.FTZ R11, R161, R5 ;  /* 0x00000005a10b7220 */ /* 0x000fe20000410000 */
[----:B------:R-:W-:Y:S01]  /*6bb0*/  FMUL.FTZ R64, R69, R64 ;  /* 0x0000004045407220 */ /* 0x000fe20000410000 */
[----:B------:R-:W-:Y:S01]  /*6bc0*/  FMUL.FTZ R161, R238, R13 ;  /* 0x0000000deea17220 */ /* 0x000fe20000410000 */
[----:B------:R-:W-:Y:S01]  /*6bd0*/  FMUL.FTZ R0, R0, UR16 ;  /* 0x0000001000007c20 */ /* 0x000fe20008410000 */
[----:B------:R-:W-:Y:S01]  /*6be0*/  FADD.FTZ R8, -R154, R8 ;  /* 0x000000089a087221 */ /* 0x000fe20000010100 */
[----:B------:R-:W-:Y:S01]  /*6bf0*/  F2FP.F16.F32.PACK_AB R168, R11, R107 ;  /* 0x0000006b0ba8723e */ /* 0x000fe200000000ff */
[----:B------:R-:W-:Y:S01]  /*6c00*/  FFMA.FTZ R6, -R175, R175, 1 ;  /* 0x3f800000af067423 */ /* 0x000fe200000101af */
[----:B------:R-:W-:Y:S01]  /*6c10*/  FMUL.FTZ R7, R7, R0 ;  /* 0x0000000007077220 */ /* 0x000fe20000410000 */
[----:B------:R-:W-:Y:S01]  /*6c20*/  FMUL.FTZ R163, R163, R8 ;  /* 0x00000008a3a37220 */ /* 0x000fe20000410000 */
[----:B------:R-:W-:Y:S01]  /*6c30*/  FFMA.FTZ R5, -R171, R171, 1 ;  /* 0x3f800000ab057423 */ /* 0x000fe200000101ab */
[----:B------:R-:W-:Y:S01]  /*6c40*/  FMUL.FTZ R6, R6, UR16 ;  /* 0x0000001006067c20 */ /* 0x000fe20008410000 */
[----:B------:R-:W-:Y:S01]  /*6c50*/  FMUL.FTZ R4, R4, UR16 ;  /* 0x0000001004047c20 */ /* 0x000fe20008410000 */
[----:B------:R-:W-:Y:S01]  /*6c60*/  FADD.FTZ R12, -R154, R12 ;  /* 0x0000000c9a0c7221 */ /* 0x000fe20000010100 */
[----:B------:R-:W-:Y:S01]  /*6c70*/  FMUL.FTZ R5, R5, UR16 ;  /* 0x0000001005057c20 */ /* 0x000fe20008410000 */
        /* <DEDUP_REMOVED lines=8> */
[----:B------:R-:W-:Y:S01]  /*6d00*/  FFMA.FTZ R6, -R176, R176, 1 ;  /* 0x3f800000b0067423 */ /* 0x000fe200000101b0 */
[----:B------:R-:W-:Y:S01]  /*6d10*/  F2FP.F16.F32.PACK_AB R166, R13, R14 ;  /* 0x0000000e0da6723e */ /* 0x000fe200000000ff */
[----:B------:R-:W-:Y:S01]  /*6d20*/  FFMA.FTZ R5, -R174, R174, 1 ;  /* 0x3f800000ae057423 */ /* 0x000fe200000101ae */
[----:B------:R-:W-:Y:S01]  /*6d30*/  FFMA.FTZ R4, -R170, R170, 1 ;  /* 0x3f800000aa047423 */ /* 0x000fe200000101aa */
[----:B------:R-:W-:Y:S01]  /*6d40*/  FMUL.FTZ R6, R6, UR16 ;  /* 0x0000001006067c20 */ /* 0x000fe20008410000 */
[----:B------:R-:W-:Y:S01]  /*6d50*/  FADD.FTZ R19, -R155, R19 ;  /* 0x000000139b137221 */ /* 0x000fe20000010100 */
[----:B------:R-:W-:Y:S01]  /*6d60*/  FMUL.FTZ R5, R5, UR16 ;  /* 0x0000001005057c20 */ /* 0x000fe20008410000 */
[----:B------:R-:W-:Y:S01]  /*6d70*/  FMUL.FTZ R4, R4, UR16 ;  /* 0x0000001004047c20 */ /* 0x000fe20008410000 */
[----:B------:R-:W-:Y:S01]  /*6d80*/  FMUL.FTZ R12, R12, R6 ;  /* 0x000000060c0c7220 */ /* 0x000fe20000410000 */
[----:B------:R-:W-:Y:S01]  /*6d90*/  FFMA.FTZ R6, -R180, R180, 1 ;  /* 0x3f800000b4067423 */ /* 0x000fe200000101b4 */
[----:B------:R-:W-:Y:S01]  /*6da0*/  FMUL.FTZ R11, R161, R5 ;  /* 0x00000005a10b7220 */ /* 0x000fe20000410000 */
[----:B------:R-:W-:Y:S01]  /*6db0*/  FMUL.FTZ R10, R10, R4 ;  /* 0x000000040a0a7220 */ /* 0x000fe20000410000 */
[----:B------:R-:W-:Y:S01]  /*6dc0*/  FFMA.FTZ R5, -R179, R179, 1 ;  /* 0x3f800000b3057423 */ /* 0x000fe200000101b3 */
[----:B------:R-:W-:Y:S01]  /*6dd0*/  FMUL.FTZ R6, R6, UR16 ;  /* 0x0000001006067c20 */ /* 0x000fe20008410000 */
[----:B------:R-:W-:Y:S01]  /*6de0*/  FMUL.FTZ R19, R243, R19 ;  /* 0x00000013f3137220 */ /* 0x000fe20000410000 */
[----:B------:R-:W-:Y:S01]  /*6df0*/  F2FP.F16.F32.PACK_AB R164, R11, R12 ;  /* 0x0000000c0ba4723e */ /* 0x000fe200000000ff */
[----:B------:R-:W-:Y:S01]  /*6e00*/  FMUL.FTZ R5, R5, UR16 ;  /* 0x0000001005057c20 */ /* 0x000fe20008410000 */
[----:B------:R-:W-:Y:S01]  /*6e10*/  FFMA.FTZ R4, -R173, R173, 1 ;  /* 0x3f800000ad047423 */ /* 0x000fe200000101ad */
[----:B------:R-:W-:Y:S01]  /*6e20*/  FFMA.FTZ R0, -R169, R169, 1 ;  /* 0x3f800000a9007423 */ /* 0x000fe200000101a9 */
[----:B------:R-:W-:Y:S01]  /*6e30*/  FADD.FTZ R66, -R155, R66 ;  /* 0x000000429b427221 */ /* 0x000fe20000010100 */
[----:B------:R-:W-:Y:S01]  /*6e40*/  FMUL.FTZ R14, R17, R5 ;  /* 0x00000005110e7220 */ /* 0x000fe20000410000 */
[----:B------:R-:W-:Y:S01]  /*6e50*/  FMUL.FTZ R17, R88, R45 ;  /* 0x0000002d58117220 */ /* 0x000fe20000410000 */
[----:B------:R-:W-:Y:S01]  /*6e60*/  FMUL.FTZ R4, R4, UR16 ;  /* 0x0000001004047c20 */ /* 0x000fe20008410000 */
[----:B------:R-:W-:Y:S01]  /*6e70*/  FFMA.FTZ R5, -R183, R183, 1 ;  /* 0x3f800000b7057423 */ /* 0x000fe200000101b7 */
[----:B------:R-:W-:Y:S01]  /*6e80*/  FMUL.FTZ R0, R0, UR16 ;  /* 0x0000001000007c20 */ /* 0x000fe20008410000 */
[----:B------:R-:W-:Y:S01]  /*6e90*/  FADD.FTZ R67, -R155, R67 ;  /* 0x000000439b437221 */ /* 0x000fe20000010100 */
[----:B------:R-:W-:Y:S01]  /*6ea0*/  FMUL.FTZ R8, R160, R4 ;  /* 0x00000004a0087220 */ /* 0x000fe20000410000 */
[----:B------:R-:W-:Y:S01]  /*6eb0*/  FMUL.FTZ R5, R5, UR16 ;  /* 0x0000001005057c20 */ /* 0x000fe20008410000 */
[----:B------:R-:W-:Y:S01]  /*6ec0*/  FMUL.FTZ R9, R9, R0 ;  /* 0x0000000009097220 */ /* 0x000fe20000410000 */
[----:B------:R-:W-:Y:S01]  /*6ed0*/  FFMA.FTZ R4, -R178, R178, 1 ;  /* 0x3f800000b2047423 */ /* 0x000fe200000101b2 */
[----:B------:R-:W-:Y:S01]  /*6ee0*/  FFMA.FTZ R0, -R172, R172, 1 ;  /* 0x3f800000ac007423 */ /* 0x000fe200000101ac */
[----:B------:R-:W-:Y:S01]  /*6ef0*/  FMUL.FTZ R11, R21, R5 ;  /* 0x00000005150b7220 */ /* 0x000fe20000410000 */
[----:B------:R-:W-:Y:S01]  /*6f00*/  FFMA.FTZ R5, -R187, R187, 1 ;  /* 0x3f800000bb057423 */ /* 0x000fe200000101bb */
[----:B------:R-:W-:Y:S01]  /*6f10*/  F2FP.F16.F32.PACK_AB R165, R9, R10 ;  /* 0x0000000a09a5723e */ /* 0x000fe200000000ff */
[----:B------:R-:W-:Y:S01]  /*6f20*/  FMUL.FTZ R10, R241, R22 ;  /* 0x00000016f10a7220 */ /* 0x000fe20000410000 */
[----:B------:R-:W-:Y:S01]  /*6f30*/  FMUL.FTZ R22, R92, R41 ;  /* 0x000000295c167220 */ /* 0x000fe20000410000 */
[----:B------:R-:W-:Y:S01]  /*6f40*/  FMUL.FTZ R4, R4, UR16 ;  /* 0x0000001004047c20 */ /* 0x000fe20008410000 */
[----:B------:R-:W-:Y:S01]  /*6f50*/  FMUL.FTZ R0, R0, UR16 ;  /* 0x0000001000007c20 */ /* 0x000fe20008410000 */
[----:B------:R-:W-:Y:S01]  /*6f60*/  FMUL.FTZ R5, R5, UR16 ;  /* 0x0000001005057c20 */ /* 0x000fe20008410000 */
[----:B------:R-:W-:Y:S01]  /*6f70*/  LOP3.LUT R103, R104, 0x18, RZ, 0xc0, !PT ;  /* 0x0000001868677812 */ /* 0x000fe200078ec0ff */
[----:B------:R-:W-:Y:S01]  /*6f80*/  FMUL.FTZ R13, R18, R4 ;  /* 0x00000004120d7220 */ /* 0x000fe20000410000 */
[----:B------:R-:W-:Y:S01]  /*6f90*/  FMUL.FTZ R18, R79, R54 ;  /* 0x000000364f127220 */ /* 0x000fe20000410000 */
[----:B------:R-:W-:Y:S01]  /*6fa0*/  FMUL.FTZ R7, R15, R0 ;  /* 0x000000000f077220 */ /* 0x000fe20000410000 */
[----:B------:R-:W-:Y:S01]  /*6fb0*/  FMUL.FTZ R15, R16, R6 ;  /* 0x00000006100f7220 */ /* 0x000fe20000410000 */
[----:B------:R-:W-:Y:S01]  /*6fc0*/  FMUL.FTZ R16, R86, R47 ;  /* 0x0000002f56107220 */ /* 0x000fe20000410000 */
[----:B------:R-:W-:Y:S01]  /*6fd0*/  FFMA.FTZ R6, -R184, R184, 1 ;  /* 0x3f800000b8067423 */ /* 0x000fe200000101b8 */
[----:B------:R-:W-:Y:S01]  /*6fe0*/  FFMA.FTZ R0, -R177, R177, 1 ;  /* 0x3f800000b1007423 */ /* 0x000fe200000101b1 */
[----:B------:R-:W-:Y:S01]  /*6ff0*/  F2FP.F16.F32.PACK_AB R163, R7, R8 ;  /* 0x0000000807a3723e */ /* 0x000fe200000000ff */
[----:B------:R-:W-:Y:S01]  /*7000*/  FMUL.FTZ R8, R250, R25 ;  /* 0x00000019fa087220 */ /* 0x000fe20000410000 */
[----:B------:R-:W-:Y:S01]  /*7010*/  FMUL.FTZ R25, R96, R37 ;  /* 0x0000002560197220 */ /* 0x000fe20000410000 */
[----:B------:R-:W-:Y:S01]  /*7020*/  F2FP.F16.F32.PACK_AB R162, R14, R15 ;  /* 0x0000000f0ea2723e */ /* 0x000fe200000000ff */
[----:B------:R-:W-:Y:S01]  /*7030*/  FMUL.FTZ R15, R152, R28 ;  /* 0x0000001c980f7220 */ /* 0x000fe20000410000 */
[----:B------:R-:W-:Y:S01]  /*7040*/  FMUL.FTZ R28, R252, R31 ;  /* 0x0000001ffc1c7220 */ /* 0x000fe20000410000 */
[----:B------:R1:W5:Y:S01]  /*7050*/  LDL.LU R152, [R1+0xbc] ;  /* 0x0000bc0001987983 */ /* 0x0003620000300800 */
[----:B------:R-:W-:Y:S01]  /*7060*/  FMUL.FTZ R31, R70, R63 ;  /* 0x0000003f461f7220 */ /* 0x000fe20000410000 */
[----:B------:R-:W-:Y:S01]  /*7070*/  FMUL.FTZ R6, R6, UR16 ;  /* 0x0000001006067c20 */ /* 0x000fe20008410000 */
[----:B------:R-:W-:Y:S01]  /*7080*/  FMUL.FTZ R8, R8, R5 ;  /* 0x0000000508087220 */ /* 0x000fe20000410000 */
[----:B------:R1:W5:Y:S01]  /*7090*/  LDL.LU R151, [R1+0xb8] ;  /* 0x0000b80001977983 */ /* 0x0003620000300800 */
[----:B------:R-:W-:Y:S01]  /*70a0*/  FMUL.FTZ R0, R0, UR16 ;  /* 0x0000001000007c20 */ /* 0x000fe20008410000 */
[----:B------:R-:W-:Y:S01]  /*70b0*/  FMUL.FTZ R12, R20, R6 ;  /* 0x00000006140c7220 */ /* 0x000fe20000410000 */
[----:B------:R-:W-:Y:S01]  /*70c0*/  FFMA.FTZ R6, -R188, R188, 1 ;  /* 0x3f800000bc067423 */ /* 0x000fe200000101bc */
[----:B------:R1:W5:Y:S01]  /*70d0*/  LDL.LU R150, [R1+0xb4] ;  /* 0x0000b40001967983 */ /* 0x0003620000300800 */
[----:B------:R-:W-:Y:S01]  /*70e0*/  FMUL.FTZ R9, R19, R0 ;  /* 0x0000000013097220 */ /* 0x000fe20000410000 */
[----:B------:R-:W-:Y:S01]  /*70f0*/  FFMA.FTZ R0, -R181, R181, 1 ;  /* 0x3f800000b5007423 */ /* 0x000fe200000101b5 */
[----:B------:R-:W-:Y:S01]  /*7100*/  F2FP.F16.F32.PACK_AB R160, R11, R12 ;  /* 0x0000000c0ba0723e */ /* 0x000fe200000000ff */
[----:B------:R1:W5:Y:S01]  /*7110*/  LDL.LU R149, [R1+0xb0] ;  /* 0x0000b00001957983 */ /* 0x0003620000300800 */
[----:B------:R-:W-:Y:S01]  /*7120*/  FMUL.FTZ R11, R99, R34 ;  /* 0x00000022630b7220 */ /* 0x000fe20000410000 */
[----:B------:R-:W-:Y:S01]  /*7130*/  FMUL.FTZ R12, R84, R49 ;  /* 0x00000031540c7220 */ /* 0x000fe20000410000 */
[----:B------:R-:W-:Y:S01]  /*7140*/  FMUL.FTZ R0, R0, UR16 ;  /* 0x0000001000007c20 */ /* 0x000fe20008410000 */
[----:B------:R-:W-:Y:S01]  /*7150*/  F2FP.F16.F32.PACK_AB R161, R9, R13 ;  /* 0x0000000d09a1723e */ /* 0x000fe200000000ff */
[----:B------:R-:W-:Y:S01]  /*7160*/  FMUL.FTZ R6, R6, UR16 ;  /* 0x0000001006067c20 */ /* 0x000fe20008410000 */
[----:B------:R-:W-:Y:S01]  /*7170*/  FFMA.FTZ R4, -R182, R182, 1 ;  /* 0x3f800000b6047423 */ /* 0x000fe200000101b6 */
[----:B------:R-:W-:Y:S01]  /*7180*/  FMUL.FTZ R7, R23, R0 ;  /* 0x0000000017077220 */ /* 0x000fe20000410000 */
[----:B------:R-:W-:Y:S01]  /*7190*/  FMUL.FTZ R23, R90, R43 ;  /* 0x0000002b5a177220 */ /* 0x000fe20000410000 */
[----:B------:R-:W-:Y:S01]  /*71a0*/  FMUL.FTZ R9, R24, R6 ;  /* 0x0000000618097220 */ /* 0x000fe20000410000 */
[----:B------:R-:W-:Y:S01]  /*71b0*/  FMUL.FTZ R24, R94, R39 ;  /* 0x000000275e187220 */ /* 0x000fe20000410000 */
[----:B------:R-:W-:Y:S01]  /*71c0*/  FFMA.FTZ R0, -R185, R185, 1 ;  /* 0x3f800000b9007423 */ /* 0x000fe200000101b9 */
[----:B------:R-:W-:Y:S01]  /*71d0*/  FMUL.FTZ R4, R4, UR16 ;  /* 0x0000001004047c20 */ /* 0x000fe20008410000 */
[----:B------:R-:W-:Y:S01]  /*71e0*/  FFMA.FTZ R6, -R192, R192, 1 ;  /* 0x3f800000c0067423 */ /* 0x000fe200000101c0 */
[----:B------:R-:W-:Y:S01]  /*71f0*/  FFMA.FTZ R5, -R191, R191, 1 ;  /* 0x3f800000bf057423 */ /* 0x000fe200000101bf */
[----:B------:R-:W-:Y:S01]  /*7200*/  FMUL.FTZ R0, R0, UR16 ;  /* 0x0000001000007c20 */ /* 0x000fe20008410000 */
[----:B------:R-:W-:Y:S01]  /*7210*/  FMUL.FTZ R10, R10, R4 ;  /* 0x000000040a0a7220 */ /* 0x000fe20000410000 */
[----:B------:R-:W-:Y:S01]  /*7220*/  FMUL.FTZ R6, R6, UR16 ;  /* 0x0000001006067c20 */ /* 0x000fe20008410000 */
[----:B------:R-:W-:Y:S01]  /*7230*/  FFMA.FTZ R4, -R186, R186, 1 ;  /* 0x3f800000ba047423 */ /* 0x000fe200000101ba */
[----:B------:R-:W-:Y:S01]  /*7240*/  FMUL.FTZ R13, R27, R0 ;  /* 0x000000001b0d7220 */ /* 0x000fe20000410000 */
[----:B------:R-:W-:Y:S01]  /*7250*/  FMUL.FTZ R27, R148, R33 ;  /* 0x00000021941b7220 */ /* 0x000fe20000410000 */
[----:B------:R-:W-:Y:S01]  /*7260*/  F2FP.F16.F32.PACK_AB R107, R7, R10 ;  /* 0x0000000a076b723e */ /* 0x000fe200000000ff */
[----:B------:R1:W5:Y:S01]  /*7270*/  LDL.LU R148, [R1+0xac] ;  /* 0x0000ac0001947983 */ /* 0x0003620000300800 */
[----:B------:R-:W-:Y:S01]  /*7280*/  FMUL.FTZ R7, R15, R6 ;  /* 0x000000060f077220 */ /* 0x000fe20000410000 */
[----:B------:R-:W-:Y:S01]  /*7290*/  FMUL.FTZ R15, R78, R55 ;  /* 0x000000374e0f7220 */ /* 0x000fe20000410000 */
[----:B------:R-:W-:Y:S01]  /*72a0*/  FMUL.FTZ R4, R4, UR16 ;  /* 0x0000001004047c20 */ /* 0x000fe20008410000 */
[----:B------:R1:W5:Y:S01]  /*72b0*/  LDL.LU R99, [R1+0xa8] ;  /* 0x0000a80001637983 */ /* 0x0003620000300800 */
[----:B------:R-:W-:Y:S01]  /*72c0*/  F2FP.F16.F32.PACK_AB R33, R8, R9 ;  /* 0x000000090821723e */ /* 0x000fe200000000ff */
[----:B------:R-:W-:Y:S01]  /*72d0*/  FFMA.FTZ R6, -R196, R196, 1 ;  /* 0x3f800000c4067423 */ /* 0x000fe200000101c4 */
[----:B------:R-:W-:Y:S01]  /*72e0*/  FMUL.FTZ R14, R26, R4 ;  /* 0x000000041a0e7220 */ /* 0x000fe20000410000 */
[----:B------:R-:W-:Y:S01]  /*72f0*/  FMUL.FTZ R26, R98, R35 ;  /* 0x00000023621a7220 */ /* 0x000fe20000410000 */
[----:B------:R-:W-:Y:S01]  /*7300*/  FFMA.FTZ R4, -R190, R190, 1 ;  /* 0x3f800000be047423 */ /* 0x000fe200000101be */
[----:B------:R1:W5:Y:S01]  /*7310*/  LDL.LU R98, [R1+0xa4] ;  /* 0x0000a40001627983 */ /* 0x0003620000300800 */
[----:B------:R-:W-:Y:S01]  /*7320*/  FMUL.FTZ R6, R6, UR16 ;  /* 0x0000001006067c20 */ /* 0x000fe20008410000 */
[----:B------:R-:W-:Y:S01]  /*7330*/  F2FP.F16.F32.PACK_AB R34, R13, R14 ;  /* 0x0000000e0d22723e */ /* 0x000fe200000000ff */
[----:B------:R-:W-:Y:S01]  /*7340*/  FMUL.FTZ R13, R82, R51 ;  /* 0x00000033520d7220 */ /* 0x000fe20000410000 */
[----:B------:R1:W5:Y:S01]  /*7350*/  LDL.LU R97, [R1+0xa0] ;  /* 0x0000a00001617983 */ /* 0x0003620000300800 */
[----:B------:R-:W-:Y:S01]  /*7360*/  FMUL.FTZ R14, R75, R58 ;  /* 0x0000003a4b0e7220 */ /* 0x000fe20000410000 */
[----:B------:R-:W-:Y:S01]  /*7370*/  FMUL.FTZ R8, R32, R6 ;  /* 0x0000000620087220 */ /* 0x000fe20000410000 */
[----:B------:R-:W-:Y:S01]  /*7380*/  FMUL.FTZ R32, R71, R62 ;  /* 0x0000003e47207220 */ /* 0x000fe20000410000 */
[----:B------:R1:W5:Y:S01]  /*7390*/  LDL.LU R96, [R1+0x9c] ;  /* 0x00009c0001607983 */ /* 0x0003620000300800 */
[----:B------:R-:W-:Y:S01]  /*73a0*/  FMUL.FTZ R4, R4, UR16 ;  /* 0x0000001004047c20 */ /* 0x000fe20008410000 */
[----:B------:R-:W-:Y:S01]  /*73b0*/  FFMA.FTZ R0, -R189, R189, 1 ;  /* 0x3f800000bd007423 */ /* 0x000fe200000101bd */
[----:B------:R-:W-:Y:S01]  /*73c0*/  FMUL.FTZ R5, R5, UR16 ;  /* 0x0000001005057c20 */ /* 0x000fe20008410000 */
[----:B------:R1:W5:Y:S01]  /*73d0*/  LDL.LU R95, [R1+0x98] ;  /* 0x00009800015f7983 */ /* 0x0003620000300800 */
[----:B------:R-:W-:Y:S01]  /*73e0*/  FMUL.FTZ R10, R30, R4 ;  /* 0x000000041e0a7220 */ /* 0x000fe20000410000 */
[----:B------:R-:W-:Y:S01]  /*73f0*/  FMUL.FTZ R30, R73, R60 ;  /* 0x0000003c491e7220 */ /* 0x000fe20000410000 */
[----:B------:R-:W-:Y:S01]  /*7400*/  FMUL.FTZ R0, R0, UR16 ;  /* 0x0000001000007c20 */ /* 0x000fe20008410000 */
[----:B------:R1:W5:Y:S01]  /*7410*/  LDL.LU R94, [R1+0x94] ;  /* 0x00009400015e7983 */ /* 0x0003620000300800 */
[----:B------:R-:W-:Y:S01]  /*7420*/  FFMA.FTZ R4, -R194, R194, 1 ;  /* 0x3f800000c2047423 */ /* 0x000fe200000101c2 */
[----:B------:R-:W-:Y:S01]  /*7430*/  FMUL.FTZ R29, R29, R5 ;  /* 0x000000051d1d7220 */ /* 0x000fe20000410000 */
[----:B------:R-:W-:Y:S01]  /*7440*/  FMUL.FTZ R28, R28, R0 ;  /* 0x000000001c1c7220 */ /* 0x000fe20000410000 */
[----:B------:R1:W5:Y:S01]  /*7450*/  LDL.LU R93, [R1+0x90] ;  /* 0x00009000015d7983 */ /* 0x0003620000300800 */
[----:B------:R-:W-:Y:S01]  /*7460*/  FMUL.FTZ R4, R4, UR16 ;  /* 0x0000001004047c20 */ /* 0x000fe20008410000 */
[----:B------:R-:W-:Y:S01]  /*7470*/  FFMA.FTZ R5, -R195, R195, 1 ;  /* 0x3f800000c3057423 */ /* 0x000fe200000101c3 */
[----:B------:R-:W-:Y:S01]  /*7480*/  FFMA.FTZ R0, -R193, R193, 1 ;  /* 0x3f800000c1007423 */ /* 0x000fe200000101c1 */
[----:B------:R1:W5:Y:S01]  /*7490*/  LDL.LU R92, [R1+0x8c] ;  /* 0x00008c00015c7983 */ /* 0x0003620000300800 */
[----:B------:R-:W-:Y:S01]  /*74a0*/  F2FP.F16.F32.PACK_AB R28, R28, R10 ;  /* 0x0000000a1c1c723e */ /* 0x000fe200000000ff */
        /* <DEDUP_REMOVED lines=8> */
[----:B------:R-:W-:Y:S01]  /*7530*/  FMUL.FTZ R4, R4, UR16 ;  /* 0x0000001004047c20 */ /* 0x000fe20008410000 */
[----:B------:R-:W-:Y:S01]  /*7540*/  FMUL.FTZ R26, R26, R0 ;  /* 0x000000001a1a7220 */ /* 0x000fe20000410000 */
[----:B------:R1:W5:Y:S01]  /*7550*/  LDL.LU R89, [R1+0x80] ;  /* 0x0000800001597983 */ /* 0x0003620000300800 */
[----:B------:R-:W-:Y:S01]  /*7560*/  FFMA.FTZ R0, -R197, R197, 1 ;  /* 0x3f800000c5007423 */ /* 0x000fe200000101c5 */
[----:B------:R-:W-:Y:S01]  /*7570*/  F2FP.F16.F32.PACK_AB R27, R27, R8 ;  /* 0x000000081b1b723e */ /* 0x000fe200000000ff */
[----:B------:R-:W-:Y:S01]  /*7580*/  FMUL.FTZ R8, R87, R46 ;  /* 0x0000002e57087220 */ /* 0x000fe20000410000 */
[----:B------:R1:W5:Y:S01]  /*7590*/  LDL.LU R88, [R1+0x7c] ;  /* 0x00007c0001587983 */ /* 0x0003620000300800 */
[----:B------:R-:W-:Y:S01]  /*75a0*/  FMUL.FTZ R11, R38, R4 ;  /* 0x00000004260b7220 */ /* 0x000fe20000410000 */
[----:B------:R-:W-:Y:S01]  /*75b0*/  FMUL.FTZ R0, R0, UR16 ;  /* 0x0000001000007c20 */ /* 0x000fe20008410000 */
[----:B------:R-:W-:Y:S01]  /*75c0*/  FFMA.FTZ R4, -R202, R202, 1 ;  /* 0x3f800000ca047423 */ /* 0x000fe200000101ca */
[----:B------:R1:W5:Y:S01]  /*75d0*/  LDL.LU R87, [R1+0x78] ;  /* 0x0000780001577983 */ /* 0x0003620000300800 */
[----:B------:R-:W-:Y:S01]  /*75e0*/  F2FP.F16.F32.PACK_AB R26, R26, R9 ;  /* 0x000000091a1a723e */ /* 0x000fe200000000ff */
[----:B------:R-:W-:Y:S01]  /*75f0*/  FMUL.FTZ R24, R24, R0 ;  /* 0x0000000018187220 */ /* 0x000fe20000410000 */
[----:B------:R-:W-:Y:S01]  /*7600*/  FMUL.FTZ R4, R4, UR16 ;  /* 0x0000001004047c20 */ /* 0x000fe20008410000 */
[----:B------:R1:W5:Y:S01]  /*7610*/  LDL.LU R86, [R1+0x74] ;  /* 0x0000740001567983 */ /* 0x0003620000300800 */
[----:B------:R-:W-:Y:S01]  /*7620*/  FFMA.FTZ R0, -R201, R201, 1 ;  /* 0x3f800000c9007423 */ /* 0x000fe200000101c9 */
[----:B------:R-:W-:Y:S01]  /*7630*/  F2FP.F16.F32.PACK_AB R29, R29, R7 ;  /* 0x000000071d1d723e */ /* 0x000fe200000000ff */
[----:B------:R-:W-:Y:S01]  /*7640*/  FMUL.FTZ R10, R10, R4 ;  /* 0x000000040a0a7220 */ /* 0x000fe20000410000 */
[----:B------:R1:W5:Y:S01]  /*7650*/  LDL.LU R85, [R1+0x70] ;  /* 0x0000700001557983 */ /* 0x0003620000300800 */
[----:B------:R-:W-:Y:S01]  /*7660*/  F2FP.F16.F32.PACK_AB R24, R24, R11 ;  /* 0x0000000b1818723e */ /* 0x000fe200000000ff */
[----:B------:R-:W-:Y:S01]  /*7670*/  FMUL.FTZ R11, R74, R59 ;  /* 0x0000003b4a0b7220 */ /* 0x000fe20000410000 */
[----:B------:R-:W-:Y:S01]  /*7680*/  FMUL.FTZ R0, R0, UR16 ;  /* 0x0000001000007c20 */ /* 0x000fe20008410000 */
[----:B------:R1:W5:Y:S01]  /*7690*/  LDL.LU R84, [R1+0x6c] ;  /* 0x00006c0001547983 */ /* 0x0003620000300800 */
[----:B------:R-:W-:Y:S01]  /*76a0*/  FFMA.FTZ R4, -R206, R206, 1 ;  /* 0x3f800000ce047423 */ /* 0x000fe200000101ce */
[----:B------:R-:W-:Y:S01]  /*76b0*/  FFMA.FTZ R6, -R200, R200, 1 ;  /* 0x3f800000c8067423 */ /* 0x000fe200000101c8 */
[----:B------:R-:W-:Y:S01]  /*76c0*/  FMUL.FTZ R23, R23, R0 ;  /* 0x0000000017177220 */ /* 0x000fe20000410000 */
[----:B------:R1:W5:Y:S01]  /*76d0*/  LDL.LU R83, [R1+0x68] ;  /* 0x0000680001537983 */ /* 0x0003620000300800 */
[----:B------:R-:W-:Y:S01]  /*76e0*/  FMUL.FTZ R4, R4, UR16 ;  /* 0x0000001004047c20 */ /* 0x000fe20008410000 */
[----:B------:R-:W-:Y:S01]  /*76f0*/  FFMA.FTZ R0, -R205, R205, 1 ;  /* 0x3f800000cd007423 */ /* 0x000fe200000101cd */
[----:B------:R-:W-:Y:S01]  /*7700*/  FMUL.FTZ R6, R6, UR16 ;  /* 0x0000001006067c20 */ /* 0x000fe20008410000 */
[----:B------:R1:W5:Y:S01]  /*7710*/  LDL.LU R82, [R1+0x64] ;  /* 0x0000640001527983 */ /* 0x0003620000300800 */
[----:B------:R-:W-:Y:S01]  /*7720*/  F2FP.F16.F32.PACK_AB R23, R23, R10 ;  /* 0x0000000a1717723e */ /* 0x000fe200000000ff */
[----:B------:R-:W-:Y:S01]  /*7730*/  FMUL.FTZ R8, R8, R4 ;  /* 0x0000000408087220 */ /* 0x000fe20000410000 */
[----:B------:R-:W-:Y:S01]  /*7740*/  FFMA.FTZ R4, -R210, R210, 1 ;  /* 0x3f800000d2047423 */ /* 0x000fe200000101d2 */
[----:B------:R1:W5:Y:S01]  /*7750*/  LDL.LU R81, [R1+0x60] ;  /* 0x0000600001517983 */ /* 0x0003620000300800 */
[----:B------:R-:W-:Y:S01]  /*7760*/  FMUL.FTZ R0, R0, UR16 ;  /* 0x0000001000007c20 */ /* 0x000fe20008410000 */
[----:B------:R-:W-:Y:S01]  /*7770*/  FMUL.FTZ R7, R36, R6 ;  /* 0x0000000624077220 */ /* 0x000fe20000410000 */
[----:B------:R-:W-:Y:S01]  /*7780*/  FMUL.FTZ R4, R4, UR16 ;  /* 0x0000001004047c20 */ /* 0x000fe20008410000 */
[----:B------:R1:W5:Y:S01]  /*7790*/  LDL.LU R80, [R1+0x5c] ;  /* 0x00005c0001507983 */ /* 0x0003620000300800 */
[----:B------:R-:W-:Y:S01]  /*77a0*/  FMUL.FTZ R16, R16, R0 ;  /* 0x0000000010107220 */ /* 0x000fe20000410000 */
[----:B------:R-:W-:Y:S01]  /*77b0*/  FFMA.FTZ R0, -R209, R209, 1 ;  /* 0x3f800000d1007423 */ /* 0x000fe200000101d1 */
[----:B------:R-:W-:Y:S01]  /*77c0*/  FMUL.FTZ R10, R50, R4 ;  /* 0x00000004320a7220 */ /* 0x000fe20000410000 */
[----:B------:R1:W5:Y:S01]  /*77d0*/  LDL.LU R79, [R1+0x58] ;  /* 0x00005800014f7983 */ /* 0x0003620000300800 */
[----:B------:R-:W-:Y:S01]  /*77e0*/  FFMA.FTZ R4, -R214, R214, 1 ;  /* 0x3f800000d6047423 */ /* 0x000fe200000101d6 */
[----:B------:R-:W-:Y:S01]  /*77f0*/  FMUL.FTZ R0, R0, UR16 ;  /* 0x0000001000007c20 */ /* 0x000fe20008410000 */
[----:B------:R-:W-:Y:S01]  /*7800*/  F2FP.F16.F32.PACK_AB R16, R16, R8 ;  /* 0x000000081010723e */ /* 0x000fe200000000ff */
[----:B------:R1:W5:Y:S01]  /*7810*/  LDL.LU R78, [R1+0x54] ;  /* 0x00005400014e7983 */ /* 0x0003620000300800 */
[----:B------:R-:W-:Y:S01]  /*7820*/  FMUL.FTZ R4, R4, UR16 ;  /* 0x0000001004047c20 */ /* 0x000fe20008410000 */
[----:B------:R-:W-:Y:S01]  /*7830*/  FMUL.FTZ R13, R13, R0 ;  /* 0x000000000d0d7220 */ /* 0x000fe20000410000 */
[----:B------:R-:W-:Y:S01]  /*7840*/  FFMA.FTZ R0, -R213, R213, 1 ;  /* 0x3f800000d5007423 */ /* 0x000fe200000101d5 */
[----:B------:R1:W5:Y:S01]  /*7850*/  LDL.LU R77, [R1+0x50] ;  /* 0x00005000014d7983 */ /* 0x0003620000300800 */
[----:B------:R-:W-:Y:S01]  /*7860*/  FMUL.FTZ R18, R18, R4 ;  /* 0x0000000412127220 */ /* 0x000fe20000410000 */
[----:B------:R-:W-:Y:S01]  /*7870*/  FFMA.FTZ R6, -R204, R204, 1 ;  /* 0x3f800000cc067423 */ /* 0x000fe200000101cc */
[----:B------:R-:W-:Y:S01]  /*7880*/  FMUL.FTZ R0, R0, UR16 ;  /* 0x0000001000007c20 */ /* 0x000fe20008410000 */
[----:B------:R1:W5:Y:S01]  /*7890*/  LDL.LU R76, [R1+0x4c] ;  /* 0x00004c00014c7983 */ /* 0x0003620000300800 */
[----:B------:R-:W-:Y:S01]  /*78a0*/  F2FP.F16.F32.PACK_AB R13, R13, R10 ;  /* 0x0000000a0d0d723e */ /* 0x000fe200000000ff */
[----:B------:R-:W-:Y:S01]  /*78b0*/  FMUL.FTZ R6, R6, UR16 ;  /* 0x0000001006067c20 */ /* 0x000fe20008410000 */
[----:B------:R-:W-:Y:S01]  /*78c0*/  FMUL.FTZ R15, R15, R0 ;  /* 0x000000000f0f7220 */ /* 0x000fe20000410000 */
[----:B------:R1:W5:Y:S01]  /*78d0*/  LDL.LU R75, [R1+0x48] ;  /* 0x00004800014b7983 */ /* 0x0003620000300800 */
[----:B------:R-:W-:Y:S01]  /*78e0*/  FFMA.FTZ R5, -R199, R199, 1 ;  /* 0x3f800000c7057423 */ /* 0x000fe200000101c7 */
[----:B------:R-:W-:Y:S01]  /*78f0*/  FMUL.FTZ R9, R40, R6 ;  /* 0x0000000628097220 */ /* 0x000fe20000410000 */
[----:B------:R-:W-:Y:S01]  /*7900*/  FFMA.FTZ R6, -R208, R208, 1 ;  /* 0x3f800000d0067423 */ /* 0x000fe200000101d0 */
[----:B------:R1:W5:Y:S01]  /*7910*/  LDL.LU R74, [R1+0x44] ;  /* 0x00004400014a7983 */ /* 0x0003620000300800 */
[----:B------:R-:W-:Y:S01]  /*7920*/  FMUL.FTZ R5, R5, UR16 ;  /* 0x0000001005057c20 */ /* 0x000fe20008410000 */
[----:B------:R-:W-:Y:S01]  /*7930*/  FFMA.FTZ R0, -R218, R218, 1 ;  /* 0x3f800000da007423 */ /* 0x000fe200000101da */
[----:B------:R-:W-:Y:S01]  /*7940*/  FMUL.FTZ R6, R6, UR16 ;  /* 0x0000001006067c20 */ /* 0x000fe20008410000 */
[----:B------:R1:W5:Y:S01]  /*7950*/  LDL.LU R73, [R1+0x40] ;  /* 0x0000400001497983 */ /* 0x0003620000300800 */
[----:B------:R-:W-:Y:S01]  /*7960*/  FMUL.FTZ R25, R25, R5 ;  /* 0x0000000519197220 */ /* 0x000fe20000410000 */
[----:B------:R-:W-:Y:S01]  /*7970*/  FFMA.FTZ R5, -R203, R203, 1 ;  /* 0x3f800000cb057423 */ /* 0x000fe200000101cb */
[----:B------:R-:W-:Y:S01]  /*7980*/  FMUL.FTZ R0, R0, UR16 ;  /* 0x0000001000007c20 */ /* 0x000fe20008410000 */
[----:B------:R1:W5:Y:S01]  /*7990*/  LDL.LU R72, [R1+0x3c] ;  /* 0x00003c0001487983 */ /* 0x0003620000300800 */
[----:B------:R-:W-:Y:S01]  /*79a0*/  FFMA.FTZ R4, -R220, R220, 1 ;  /* 0x3f800000dc047423 */ /* 0x000fe200000101dc */
[----:B------:R-:W-:Y:S01]  /*79b0*/  FMUL.FTZ R5, R5, UR16 ;  /* 0x0000001005057c20 */ /* 0x000fe20008410000 */
[----:B------:R-:W-:Y:S01]  /*79c0*/  F2FP.F16.F32.PACK_AB R25, R25, R7 ;  /* 0x000000071919723e */ /* 0x000fe200000000ff */
[----:B------:R1:W5:Y:S01]  /*79d0*/  LDL.LU R71, [R1+0x38] ;  /* 0x0000380001477983 */ /* 0x0003620000300800 */
[----:B------:R-:W-:Y:S01]  /*79e0*/  FMUL.FTZ R7, R44, R6 ;  /* 0x000000062c077220 */ /* 0x000fe20000410000 */
[----:B------:R-:W-:Y:S01]  /*79f0*/  FFMA.FTZ R6, -R212, R212, 1 ;  /* 0x3f800000d4067423 */ /* 0x000fe200000101d4 */
[----:B------:R-:W-:Y:S01]  /*7a00*/  FMUL.FTZ R22, R22, R5 ;  /* 0x0000000516167220 */ /* 0x000fe20000410000 */
[----:B------:R1:W5:Y:S01]  /*7a10*/  LDL.LU R70, [R1+0x34] ;  /* 0x0000340001467983 */ /* 0x0003620000300800 */
[----:B------:R-:W-:Y:S01]  /*7a20*/  FFMA.FTZ R5, -R207, R207, 1 ;  /* 0x3f800000cf057423 */ /* 0x000fe200000101cf */
[----:B------:R-:W-:Y:S01]  /*7a30*/  FMUL.FTZ R6, R6, UR16 ;  /* 0x0000001006067c20 */ /* 0x000fe20008410000 */
[----:B------:R-:W-:Y:S01]  /*7a40*/  FMUL.FTZ R11, R11, R0 ;  /* 0x000000000b0b7220 */ /* 0x000fe20000410000 */
[----:B------:R-:W-:Y:S01]  /*7a50*/  F2FP.F16.F32.PACK_AB R22, R22, R9 ;  /* 0x000000091616723e */ /* 0x000fe200000000ff */
[----:B------:R1:W5:Y:S01]  /*7a60*/  LDL.LU R69, [R1+0x30] ;  /* 0x0000300001457983 */ /* 0x0003620000300800 */
[----:B------:R-:W-:Y:S01]  /*7a70*/  FMUL.FTZ R9, R48, R6 ;  /* 0x0000000630097220 */ /* 0x000fe20000410000 */
[----:B------:R-:W-:Y:S01]  /*7a80*/  FFMA.FTZ R6, -R216, R216, 1 ;  /* 0x3f800000d8067423 */ /* 0x000fe200000101d8 */
[----:B------:R-:W-:Y:S01]  /*7a90*/  FMUL.FTZ R5, R5, UR16 ;  /* 0x0000001005057c20 */ /* 0x000fe20008410000 */
[----:B------:R-:W-:Y:S01]  /*7aa0*/  FMUL.FTZ R4, R4, UR16 ;  /* 0x0000001004047c20 */ /* 0x000fe20008410000 */
[----:B------:R-:W-:Y:S01]  /*7ab0*/  FFMA.FTZ R0, -R217, R217, 1 ;  /* 0x3f800000d9007423 */ /* 0x000fe200000101d9 */
[----:B------:R-:W-:Y:S01]  /*7ac0*/  FMUL.FTZ R6, R6, UR16 ;  /* 0x0000001006067c20 */ /* 0x000fe20008410000 */
[----:B------:R-:W-:Y:S01]  /*7ad0*/  FMUL.FTZ R17, R17, R5 ;  /* 0x0000000511117220 */ /* 0x000fe20000410000 */
[----:B------:R-:W-:Y:S01]  /*7ae0*/  FFMA.FTZ R5, -R211, R211, 1 ;  /* 0x3f800000d3057423 */ /* 0x000fe200000101d3 */
[----:B------:R-:W-:Y:S01]  /*7af0*/  FMUL.FTZ R14, R14, R4 ;  /* 0x000000040e0e7220 */ /* 0x000fe20000410000 */
[----:B------:R-:W-:Y:S01]  /*7b00*/  FMUL.FTZ R8, R52, R6 ;  /* 0x0000000634087220 */ /* 0x000fe20000410000 */
[----:B------:R-:W-:Y:S01]  /*7b10*/  FFMA.FTZ R6, -R224, R224, 1 ;  /* 0x3f800000e0067423 */ /* 0x000fe200000101e0 */
[----:B------:R-:W-:Y:S01]  /*7b20*/  FMUL.FTZ R5, R5, UR16 ;  /* 0x0000001005057c20 */ /* 0x000fe20008410000 */
[----:B------:R-:W-:Y:S01]  /*7b30*/  F2FP.F16.F32.PACK_AB R17, R17, R7 ;  /* 0x000000071111723e */ /* 0x000fe200000000ff */
[----:B------:R-:W-:Y:S01]  /*7b40*/  FMUL.FTZ R0, R0, UR16 ;  /* 0x0000001000007c20 */ /* 0x000fe20008410000 */
[----:B------:R-:W-:Y:S01]  /*7b50*/  FMUL.FTZ R6, R6, UR16 ;  /* 0x0000001006067c20 */ /* 0x000fe20008410000 */
[----:B------:R-:W-:Y:S01]  /*7b60*/  FMUL.FTZ R12, R12, R5 ;  /* 0x000000050c0c7220 */ /* 0x000fe20000410000 */
[----:B------:R-:W-:Y:S01]  /*7b70*/  FFMA.FTZ R5, -R215, R215, 1 ;  /* 0x3f800000d7057423 */ /* 0x000fe200000101d7 */
[----:B------:R-:W-:Y:S01]  /*7b80*/  FFMA.FTZ R4, -R219, R219, 1 ;  /* 0x3f800000db047423 */ /* 0x000fe200000101db */
[----:B------:R-:W-:Y:S01]  /*7b90*/  FMUL.FTZ R10, R56, R6 ;  /* 0x00000006380a7220 */ /* 0x000fe20000410000 */
[----:B------:R-:W-:Y:S01]  /*7ba0*/  F2FP.F16.F32.PACK_AB R6, R15, R18 ;  /* 0x000000120f06723e */ /* 0x000fe200000000ff */
[----:B------:R-:W-:Y:S01]  /*7bb0*/  FMUL.FTZ R18, R68, R65 ;  /* 0x0000004144127220 */ /* 0x000fe20000410000 */
[----:B------:R-:W-:Y:S01]  /*7bc0*/  FMUL.FTZ R5, R5, UR16 ;  /* 0x0000001005057c20 */ /* 0x000fe20008410000 */
[----:B------:R1:W5:Y:S01]  /*7bd0*/  LDL.LU R68, [R1+0x2c] ;  /* 0x00002c0001447983 */ /* 0x0003620000300800 */
[----:B------:R-:W-:Y:S01]  /*7be0*/  F2FP.F16.F32.PACK_AB R12, R12, R9 ;  /* 0x000000090c0c723e */ /* 0x000fe200000000ff */
[----:B------:R-:W-:Y:S01]  /*7bf0*/  FMUL.FTZ R31, R31, R0 ;  /* 0x000000001f1f7220 */ /* 0x000fe20000410000 */
[----:B------:R-:W-:Y:S01]  /*7c00*/  FMUL.FTZ R7, R53, R5 ;  /* 0x0000000535077220 */ /* 0x000fe20000410000 */
[----:B------:R-:W-:Y:S01]  /*7c10*/  FFMA.FTZ R5, -R222, R222, 1 ;  /* 0x3f800000de057423 */ /* 0x000fe200000101de */
[----:B------:R-:W-:Y:S01]  /*7c20*/  FMUL.FTZ R4, R4, UR16 ;  /* 0x0000001004047c20 */ /* 0x000fe20008410000 */
[----:B------:R-:W-:Y:S01]  /*7c30*/  FFMA.FTZ R0, -R228, R228, 1 ;  /* 0x3f800000e4007423 */ /* 0x000fe200000101e4 */
[----:B------:R-:W-:Y:S01]  /*7c40*/  FMUL.FTZ R20, R110, R66 ;  /* 0x000000426e147220 */ /* 0x000fe20000410000 */
[----:B------:R-:W-:Y:S01]  /*7c50*/  FMUL.FTZ R5, R5, UR16 ;  /* 0x0000001005057c20 */ /* 0x000fe20008410000 */
[----:B------:R-:W-:Y:S01]  /*7c60*/  F2FP.F16.F32.PACK_AB R7, R7, R8 ;  /* 0x000000080707723e */ /* 0x000fe200000000ff */
[----:B------:R-:W-:Y:S01]  /*7c70*/  FFMA.FTZ R8, -R223, R223, 1 ;  /* 0x3f800000df087423 */ /* 0x000fe200000101df */
[----:B------:R-:W-:Y:S01]  /*7c80*/  FMUL.FTZ R32, R32, R4 ;  /* 0x0000000420207220 */ /* 0x000fe20000410000 */
[----:B------:R-:W-:Y:S01]  /*7c90*/  FMUL.FTZ R9, R57, R5 ;  /* 0x0000000539097220 */ /* 0x000fe20000410000 */
[----:B------:R-:W-:Y:S01]  /*7ca0*/  FFMA.FTZ R5, -R221, R221, 1 ;  /* 0x3f800000dd057423 */ /* 0x000fe200000101dd */
[----:B------:R-:W-:Y:S01]  /*7cb0*/  FMUL.FTZ R8, R8, UR16 ;  /* 0x0000001008087c20 */ /* 0x000fe20008410000 */
[----:B------:R-:W-:Y:S01]  /*7cc0*/  FMUL.FTZ R21, R0, UR16 ;  /* 0x0000001000157c20 */ /* 0x000fe20008410000 */
[----:B------:R-:W-:Y:S01]  /*7cd0*/  FFMA.FTZ R4, -R226, R226, 1 ;  /* 0x3f800000e2047423 */ /* 0x000fe200000101e2 */
[----:B------:R-:W-:Y:S01]  /*7ce0*/  FMUL.FTZ R5, R5, UR16 ;  /* 0x0000001005057c20 */ /* 0x000fe20008410000 */
[----:B------:R-:W-:Y:S01]  /*7cf0*/  FFMA.FTZ R0, -R225, R225, 1 ;  /* 0x3f800000e1007423 */ /* 0x000fe200000101e1 */
[----:B------:R-:W-:Y:S01]  /*7d00*/  F2FP.F16.F32.PACK_AB R9, R9, R10 ;  /* 0x0000000a0909723e */ /* 0x000fe200000000ff */
[----:B------:R-:W-:Y:S01]  /*7d10*/  FMUL.FTZ R30, R30, R8 ;  /* 0x000000081e1e7220 */ /* 0x000fe20000410000 */
[----:B------:R-:W-:Y:S01]  /*7d20*/  FMUL.FTZ R15, R61, R5 ;  /* 0x000000053d0f7220 */ /* 0x000fe20000410000 */
[----:B------:R-:W-:Y:S01]  /*7d30*/  F2FP.F16.F32.PACK_AB R8, R11, R14 ;  /* 0x0000000e0b08723e */ /* 0x000fe200000000ff */
[----:B------:R-:W-:Y:S01]  /*7d40*/  FFMA.FTZ R5, -R227, R227, 1 ;  /* 0x3f800000e3057423 */ /* 0x000fe200000101e3 */
[----:B------:R-:W-:Y:S01]  /*7d50*/  FMUL.FTZ R19, R109, R67 ;  /* 0x000000436d137220 */ /* 0x000fe20000410000 */
[----:B------:R-:W-:Y:S01]  /*7d60*/  MOV R110, 0x20 ;  /* 0x00000020006e7802 */ /* 0x000fe20000000f00 */
[----:B------:R-:W-:Y:S01]  /*7d70*/  FMUL.FTZ R4, R4, UR16 ;  /* 0x0000001004047c20 */ /* 0x000fe20008410000 */
[----:B------:R-:W-:Y:S01]  /*7d80*/  FMUL.FTZ R5, R5, UR16 ;  /* 0x0000001005057c20 */ /* 0x000fe20008410000 */
[----:B------:R-:W-:Y:S01]  /*7d90*/  SHF.L.U32 R109, R111, 0x5, RZ ;  /* 0x000000056f6d7819 */ /* 0x000fe200000006ff */
[----:B------:R-:W-:Y:S01]  /*7da0*/  FMUL.FTZ R0, R0, UR16 ;  /* 0x0000001000007c20 */ /* 0x000fe20008410000 */
[----:B------:R-:W-:Y:S01]  /*7db0*/  FMUL.FTZ R21, R64, R21 ;  /* 0x0000001540157220 */ /* 0x000fe20000410000 */
[----:B------:R-:W-:Y:S01]  /*7dc0*/  F2FP.F16.F32.PACK_AB R11, R15, R30 ;  /* 0x0000001e0f0b723e */ /* 0x000fe200000000ff */
[----:B------:R-:W-:Y:S01]  /*7dd0*/  FMUL.FTZ R18, R18, R5 ;  /* 0x0000000512127220 */ /* 0x000fe20000410000 */
[----:B------:R-:W-:Y:S01]  /*7de0*/  FMUL.FTZ R20, R20, R4 ;  /* 0x0000000414147220 */ /* 0x000fe20000410000 */
[----:B------:R-:W-:Y:S01]  /*7df0*/  F2FP.F16.F32.PACK_AB R10, R31, R32 ;  /* 0x000000201f0a723e */ /* 0x000fe200000000ff */
[----:B------:R-:W-:Y:S01]  /*7e00*/  FMUL.FTZ R19, R19, R0 ;  /* 0x0000000013137220 */ /* 0x000fe20000410000 */
[----:B-1----:R-:W-:Y:S06]  /*7e10*/  BRA.U !UP0, `(.L_x_602) ;  /* 0x00000001089c7547 */ /* 0x002fec000b800000 */
[----:B------:R-:W2:Y:S01]  /*7e20*/  LDL.LU R37, [R1] ;  /* 0x0000000001257983 */ /* 0x000ea20000300800 */
[----:B------:R-:W1:Y:S01]  /*7e30*/  LDC R14, c[0x0][0x3b0] ;  /* 0x0000ec00ff0e7b82 */ /* 0x000e620000000800 */
[----:B------:R-:W-:Y:S01]  /*7e40*/  ISETP.GE.AND P0, PT, R103, UR5, PT ;  /* 0x0000000567007c0c */ /* 0x000fe2000bf06270 */
[----:B------:R-:W-:Y:S01]  /*7e50*/  ULOP3.LUT UR27, UR48, 0x1, URZ, 0xc0, !UPT ;  /* 0x00000001301b7892 */ /* 0x000fe2000f8ec0ff */
[----:B------:R-:W3:Y:S01]  /*7e60*/  LDL.LU R36, [R1+0x8] ;  /* 0x0000080001247983 */ /* 0x000ee20000300800 */
[----:B------:R-:W-:Y:S02]  /*7e70*/  IADD3 R4, P2, PT, RZ, -UR31, RZ ;  /* 0x8000001fff047c10 */ /* 0x000fe4000ff5e0ff */
[----:B------:R-:W-:Y:S01]  /*7e80*/  UISETP.NE.U32.AND UP1, UPT, UR27, 0x1, UPT ;  /* 0x000000011b00788c */ /* 0x000fe2000bf25070 */
[----:B------:R-:W4:Y:S03]  /*7e90*/  LDL.LU R35, [R1+0x4] ;  /* 0x0000040001237983 */ /* 0x000f260000300800 */
[----:B------:R-:W-:Y:S04]  /*7ea0*/  USEL UR27, UR30, 0x2000, !UP1 ;  /* 0x000020001e1b7887 */ /* 0x000fe8000c800000 */
[----:B------:R-:W2:Y:S02]  /*7eb0*/  @!P0 LDC R5, c[0x0][0x3b4] ;  /* 0x0000ed00ff058b82 */ /* 0x000ea40000000800 */
[----:B------:R-:W-:Y:S02]  /*7ec0*/  VIADD R229, R229, UR27 ;  /* 0x0000001be5e57c36 */ /* 0x000fe40008000000 */
[----:B-----5:R-:W-:Y:S02]  /*7ed0*/  VIADD R149, R149, UR27 ;  /* 0x0000001b95957c36 */ /* 0x020fe40008000000 */
[----:B----4-:R-:W-:Y:S02]  /*7ee0*/  VIADD R35, R35, UR27 ;  /* 0x0000001b23237c36 */ /* 0x010fe40008000000 */
[----:B-1----:R-:W-:Y:S04]  /*7ef0*/  IMAD.SHL.U32 R0, R14, 0x80, RZ ;  /* 0x000000800e007824 */ /* 0x002fe800078e00ff */
[----:B------:R-:W-:Y:S01]  /*7f00*/  IMAD.X R0, RZ, RZ, ~R0, P2 ;  /* 0x000000ffff007224 */ /* 0x000fe200010e0e00 */
[----:B------:R-:W-:Y:S04]  /*7f10*/  ISETP.GE.AND P2, PT, R103, UR5, PT ;  /* 0x0000000567007c0c */ /* 0x000fe8000bf46270 */
[----:B------:R-:W-:Y:S04]  /*7f20*/  SHF.R.S64 R4, R4, 0x1f, R0 ;  /* 0x0000001f04047819 */ /* 0x000fe80000001000 */
[----:B---3--:R-:W-:Y:S04]  /*7f30*/  IADD3 R36, P3, PT, R4, R36, RZ ;  /* 0x0000002404247210 */ /* 0x008fe80007f7e0ff */
[----:B--2---:R-:W-:Y:S01]  /*7f40*/  LEA.HI.X.SX32 R37, R0, R37, 0x1, P3 ;  /* 0x0000002500257211 */ /* 0x004fe200018f0eff */
[----:B------:R1:W-:Y:S01]  /*7f50*/  STL [R1+0x8], R36 ;  /* 0x0000082401007387 */ /* 0x0003e20000100800 */
[C---:B------:R-:W-:Y:S03]  /*7f60*/  @!P0 LEA R4, P3, R14.reuse, R36, 0x7 ;  /* 0x000000240e048211 */ /* 0x040fe600078638ff */
[----:B------:R1:W-:Y:S01]  /*7f70*/  STL [R1], R37 ;  /* 0x0000002501007387 */ /* 0x0003e20000100800 */
[----:B------:R-:W-:Y:S01]  /*7f80*/  @!P0 LEA.HI.X R5, R14, R37, R5, 0x7, P3 ;  /* 0x000000250e058211 */ /* 0x000fe200018f3c05 */
[----:B------:R-:W-:Y:S02]  /*7f90*/  @!P2 IMAD.MOV.U32 R14, RZ, RZ, R36 ;  /* 0x000000ffff0ea224 */ /* 0x000fe400078e0024 */
[----:B------:R1:W-:Y:S01]  /*7fa0*/  STL [R1+0x4], R35 ;  /* 0x0000042301007387 */ /* 0x0003e20000100800 */
[----:B------:R-:W-:Y:S05]  /*7fb0*/  @!P2 IMAD.MOV.U32 R15, RZ, RZ, R37 ;  /* 0x000000ffff0fa224 */ /* 0x000fea00078e0025 */
        /* <DEDUP_REMOVED lines=13> */
.L_x_602:
[----:B------:R-:W-:Y:S01]  /*8090*/  STS [R3+0x8000], R168 ;  /* 0x008000a803007388 */ /* 0x000fe20000000800 */
[----:B-1----:R-:W-:Y:S01]  /*80a0*/  F2FP.F16.F32.PACK_AB R4, R18, R21 ;  /* 0x000000151204723e */ /* 0x002fe200000000ff */
[----:B------:R-:W-:Y:S01]  /*80b0*/  IMAD.SHL.U32 R60, R111, 0x4, RZ ;  /* 0x000000046f3c7824 */ /* 0x000fe200078e00ff */
[----:B------:R-:W-:Y:S01]  /*80c0*/  F2FP.F16.F32.PACK_AB R5, R19, R20 ;  /* 0x000000141305723e */ /* 0x000fe200000000ff */
[----:B------:R-:W-:Y:S01]  /*80d0*/  STS [R3+0x8400], R167 ;  /* 0x008400a703007388 */ /* 0x000fe20000000800 */
[--C-:B------:R-:W-:Y:S01]  /*80e0*/  SHF.R.U32.HI R0, RZ, 0x4, R111.reuse ;  /* 0x00000004ff007819 */ /* 0x100fe2000001166f */
[----:B------:R-:W1:Y:S02]  /*80f0*/  LDC R102, c[0x0][0x44c] ;  /* 0x00011300ff667b82 */ /* 0x000e640000000800 */
[----:B------:R-:W-:Y:S01]  /*8100*/  STS [R159+0x8000], R162 ;  /* 0x008000a29f007388 */ /* 0x000fe20000000800 */
[----:B------:R-:W-:Y:S03]  /*8110*/  LOP3.LUT R59, R0, 0x8, RZ, 0xc0, !PT ;  /* 0x00000008003b7812 */ /* 0x000fe600078ec0ff */
[----:B------:R-:W-:Y:S04]  /*8120*/  STS [R159+0x8400], R161 ;  /* 0x008400a19f007388 */ /* 0x000fe80000000800 */
[----:B------:R-:W-:Y:S04]  /*8130*/  STS [R3+0xa000], R166 ;  /* 0x00a000a603007388 */ /* 0x000fe80000000800 */
[----:B------:R2:W-:Y:S04]  /*8140*/  STS [R3+0xa400], R165 ;  /* 0x00a400a503007388 */ /* 0x0005e80000000800 */
[----:B------:R-:W-:Y:S04]  /*8150*/  STS [R159+0xa000], R164 ;  /* 0x00a000a49f007388 */ /* 0x000fe80000000800 */
[----:B------:R-:W-:Y:S01]  /*8160*/  STS [R159+0xa400], R163 ;  /* 0x00a400a39f007388 */ /* 0x000fe20000000800 */
[----:B-1----:R-:W-:Y:S03]  /*8170*/  IMAD R102, R102, UR8, RZ ;  /* 0x0000000866667c24 */ /* 0x002fe6000f8e02ff */
[----:B------:R-:W-:Y:S01]  /*8180*/  STS [R113+0x8000], R160 ;  /* 0x008000a071007388 */ /* 0x000fe20000000800 */
[----:B------:R-:W-:Y:S03]  /*8190*/  IMAD.U32 R0, R102, -0x80, RZ ;  /* 0xffffff8066007824 */ /* 0x000fe600078e00ff */
[----:B------:R-:W-:Y:S04]  /*81a0*/  STS [R113+0x8400], R107 ;  /* 0x0084006b71007388 */ /* 0x000fe80000000800 */
[----:B------:R-:W-:Y:S04]  /*81b0*/  STS [R115+0x8000], R27 ;  /* 0x0080001b73007388 */ /* 0x000fe80000000800 */
[----:B------:R-:W-:Y:S01]  /*81c0*/  STS [R115+0x8400], R26 ;  /* 0x0084001a73007388 */ /* 0x000fe20000000800 */
[----:B--2---:R-:W-:Y:S03]  /*81d0*/  LOP3.LUT R3, R59, 0x10, R111, 0xf8, !PT ;  /* 0x000000103b037812 */ /* 0x004fe600078ef86f */
[----:B------:R-:W-:Y:S01]  /*81e0*/  STS [R113+0xa000], R33 ;  /* 0x00a0002171007388 */ /* 0x000fe20000000800 */
[--C-:B------:R-:W-:Y:S03]  /*81f0*/  LOP3.LUT R3, R3, 0xc0, R109.reuse, 0xf8, !PT ;  /* 0x000000c003037812 */ /* 0x100fe600078ef86d */
[----:B------:R-:W-:Y:S01]  /*8200*/  STS [R113+0xa400], R34 ;  /* 0x00a4002271007388 */ /* 0x000fe20000000800 */
[----:B------:R-:W-:Y:S03]  /*8210*/  LOP3.LUT R3, R3, 0x18, R60, 0x78, !PT ;  /* 0x0000001803037812 */ /* 0x000fe600078e783c */
[----:B------:R-:W-:Y:S01]  /*8220*/  STS [R115+0xa000], R29 ;  /* 0x00a0001d73007388 */ /* 0x000fe20000000800 */
[----:B------:R-:W-:Y:S03]  /*8230*/  LOP3.LUT R3, R3, 0x120, R109, 0xf8, !PT ;  /* 0x0000012003037812 */ /* 0x000fe600078ef86d */
[----:B------:R-:W-:Y:S01]  /*8240*/  STS [R115+0xa400], R28 ;  /* 0x00a4001c73007388 */ /* 0x000fe20000000800 */
[----:B------:R-:W-:Y:S03]  /*8250*/  LEA R3, R3, UR4, 0x1 ;  /* 0x0000000403037c11 */ /* 0x000fe6000f8e08ff */
        /* <DEDUP_REMOVED lines=23> */
[----:B------:R-:W-:Y:S04]  /*83d0*/  LDSM.16.MT88.4 R28, [R3+0x4800] ;  /* 0x00480000031c783b */ /* 0x000fe80000004200 */
[----:B------:R-:W-:Y:S01]  /*83e0*/  LDSM.16.MT88.4 R32, [R2+UR4+0x15000] ;  /* 0x015000040220783b */ /* 0x000fe20008004200 */
[-C--:B-1---5:R-:W-:Y:S08]  /*83f0*/  HMMA.16816.F32 R68, R4, R8.reuse, R68 ;  /* 0x000000080444723c */ /* 0x0a2ff00000001844 */
        /* <DEDUP_REMOVED lines=44> */
[----:B------:R-:W-:Y:S02]  /*86c0*/  LOP3.LUT R4, R104, 0xd8, RZ, 0xc0, !PT ;  /* 0x000000d868047812 */ /* 0x000fe400078ec0ff */
[----:B------:R-:W-:Y:S02]  /*86d0*/  LEA R6, P0, R0, R230, 0x2 ;  /* 0x000000e600067211 */ /* 0x000fe400078010ff */
[-C--:B----4-:R-:W-:Y:S05]  /*86e0*/  HMMA.16816.F32 R68, R16, R20.reuse, R68 ;  /* 0x000000141044723c */ /* 0x090fea0000001844 */
[----:B------:R-:W-:Y:S01]  /*86f0*/  LOP3.LUT R4, R4, 0x18, R111, 0x78, !PT ;  /* 0x0000001804047812 */ /* 0x000fe200078e786f */
[----:B------:R-:W-:Y:S02]  /*8700*/  IMAD.MOV.U32 R230, RZ, RZ, R6 ;  /* 0x000000ffffe67224 */ /* 0x000fe400078e0006 */
[C---:B--2---:R-:W-:Y:S04]  /*8710*/  HMMA.16816.F32 R72, R28.reuse, R20, R72 ;  /* 0x000000141c48723c */ /* 0x044fe80000001848 */
[----:B------:R-:W-:Y:S02]  /*8720*/  LOP3.LUT R5, R4, 0x1f20, R104, 0xf8, !PT ;  /* 0x00001f2004057812 */ /* 0x000fe400078ef868 */
[----:B------:R-:W-:Y:S02]  /*8730*/  LEA.HI.X.SX32 R4, R0, R231, 0x2, P0 ;  /* 0x000000e700047211 */ /* 0x000fe400000f16ff */
[-C--:B------:R-:W-:Y:S03]  /*8740*/  HMMA.16816.F32 R76, R28, R22.reuse, R76 ;  /* 0x000000161c4c723c */ /* 0x080fe6000000184c */
[----:B------:R-:W-:Y:S01]  /*8750*/  LOP3.LUT R0, R108, 0x1c0, RZ, 0xc0, !PT ;  /* 0x000001c06c007812 */ /* 0x000fe200078ec0ff */
[----:B------:R-:W-:Y:S01]  /*8760*/  IMAD.MOV.U32 R231, RZ, RZ, R4 ;  /* 0x000000ffffe77224 */ /* 0x000fe200078e0004 */
[----:B------:R-:W-:Y:S03]  /*8770*/  LEA R61, R5, UR4, 0x1 ;  /* 0x00000004053d7c11 */ /* 0x000fe6000f8e08ff */
[----:B------:R-:W-:Y:S01]  /*8780*/  HMMA.16816.F32 R80, R16, R22, R80 ;  /* 0x000000161050723c */ /* 0x000fe20000001850 */
[----:B------:R-:W-:Y:S08]  /*8790*/  @!UPT UIADD3 URZ, UPT, UPT, URZ, URZ, URZ ;  /* 0x000000fffffff290 */ /* 0x000ff0000fffe0ff */
        /* <DEDUP_REMOVED lines=30> */
.L_x_603:
[----:B------:R-:W2:Y:S01]  /*8980*/  LDL R114, [R1+0x28] ;  /* 0x0000280001727983 */ /* 0x000ea20000100800 */
[----:B-1----:R-:W-:Y:S01]  /*8990*/  LOP3.LUT R4, R108, 0x200, RZ, 0xc0, !PT ;  /* 0x000002006c047812 */ /* 0x002fe200078ec0ff */
[----:B------:R-:W-:Y:S01]  /*89a0*/  IMAD.U32 R100, RZ, RZ, UR49 ;  /* 0x00000031ff647e24 */ /* 0x000fe2000f8e00ff */
[----:B------:R-:W-:Y:S01]  /*89b0*/  LOP3.LUT R0, R0, 0x38, R104, 0xf8, !PT ;  /* 0x0000003800007812 */ /* 0x000fe200078ef868 */
[----:B------:R-:W3:Y:S01]  /*89c0*/  LDL R113, [R1+0x24] ;  /* 0x0000240001717983 */ /* 0x000ee20000100800 */
[----:B------:R-:W-:Y:S01]  /*89d0*/  LOP3.LUT R4, R4, 0xc00, R109, 0xf8, !PT ;  /* 0x00000c0004047812 */ /* 0x000fe200078ef86d */
[----:B------:R-:W-:Y:S01]  /*89e0*/  IMAD.MOV.U32 R115, RZ, RZ, 0x4 ;  /* 0x00000004ff737424 */ /* 0x000fe200078e00ff */
[----:B------:R-:W-:Y:S01]  /*89f0*/  LOP3.LUT R0, R0, 0x8, R105, 0x78, !PT ;  /* 0x0000000800007812 */ /* 0x000fe200078e7869 */
[----:B------:R-:W4:Y:S01]  /*8a00*/  LDL R112, [R1+0x20] ;  /* 0x0000200001707983 */ /* 0x000f220000100800 */
[----:B------:R-:W-:Y:S01]  /*8a10*/  LOP3.LUT P0, RZ, R111, 0x2, RZ, 0xc0, !PT ;  /* 0x000000026fff7812 */ /* 0x000fe2000780c0ff */
[----:B------:R-:W-:Y:S01]  /*8a20*/  @UP0 UIADD3 UR44, UP1, UPT, UR18, -0x200, URZ ;  /* 0xfffffe00122c0890 */ /* 0x000fe2000ff3e0ff */
[----:B------:R-:W-:Y:S01]  /*8a30*/  LOP3.LUT R0, R4, R0, RZ, 0xfc, !PT ;  /* 0x0000000004007212 */ /* 0x000fe200078efcff */
[----:B------:R-:W5:Y:S01]  /*8a40*/  LDL R107, [R1+0x1c] ;  /* 0x00001c00016b7983 */ /* 0x000f620000100800 */
[----:B------:R-:W-:Y:S01]  /*8a50*/  SEL R58, R110, 0xffffffe0, !P0 ;  /* 0xffffffe06e3a7807 */ /* 0x000fe20004000000 */
[----:B------:R-:W-:Y:S01]  /*8a60*/  @UP0 UIADD3.X UR42, UPT, UPT, UR19, -0x1, URZ, UP1, !UPT ;  /* 0xffffffff132a0890 */ /* 0x000fe20008ffe4ff */
[----:B------:R-:W-:Y:S01]  /*8a70*/  LEA R0, R0, UR4, 0x1 ;  /* 0x0000000400007c11 */ /* 0x000fe2000f8e08ff */
[----:B------:R-:W-:Y:S01]  /*8a80*/  LDSM.16.MT88.4 R20, [R3+0x6000] ;  /* 0x006000000314783b */ /* 0x000fe20000004200 */
[----:B------:R-:W-:Y:S01]  /*8a90*/  LEA R100, P0, R100, R230, 0x2 ;  /* 0x000000e664647211 */ /* 0x000fe200078010ff */
[----:B------:R-:W-:Y:S02]  /*8aa0*/  @UP0 UIADD3 UR10, UP1, UPT, UR10, -0x200, URZ ;  /* 0xfffffe000a0a0890 */ /* 0x000fe4000ff3e0ff */
[----:B------:R-:W1:Y:S01]  /*8ab0*/  LDSM.16.M88.4 R16, [R0+0x8000] ;  /* 0x008000000010783b */ /* 0x000e620000000200 */
[C---:B------:R-:W-:Y:S01]  /*8ac0*/  IMAD.IADD R57, R0.reuse, 0x1, R58 ;  /* 0x0000000100397824 */ /* 0x040fe200078e023a */
[----:B------:R-:W-:Y:S01]  /*8ad0*/  ULOP3.LUT UR27, UR48, 0x1, URZ, 0xc0, !UPT ;  /* 0x00000001301b7892 */ /* 0x000fe2000f8ec0ff */
[C---:B------:R-:W-:Y:S01]  /*8ae0*/  VIADD R8, R0.reuse, 0x8000 ;  /* 0x0000800000087836 */ /* 0x040fe20000000000 */
[----:B------:R-:W1:Y:S01]  /*8af0*/  LDSM.16.M88.4 R12, [R0+0xa000] ;  /* 0x00a00000000c783b */ /* 0x000e620000000200 */
[----:B------:R-:W-:Y:S01]  /*8b00*/  VIADD R56, R0, 0x8040 ;  /* 0x0000804000387836 */ /* 0x000fe20000000000 */
[----:B------:R-:W-:Y:S01]  /*8b10*/  @UP0 UIADD3.X UR11, UPT, UPT, UR11, -0x1, URZ, UP1, !UPT ;  /* 0xffffffff0b0b0890 */ /* 0x000fe20008ffe4ff */
[----:B------:R-:W-:Y:S01]  /*8b20*/  @P1 VIADD R56, R8, 0xffffffc0 ;  /* 0xffffffc008381836 */ /* 0x000fe20000000000 */
[----:B------:R-:W-:Y:S01]  /*8b30*/  LDSM.16.MT88.4 R28, [R3+0x6400] ;  /* 0x00640000031c783b */ /* 0x000fe20000004200 */
[----:B------:R-:W-:Y:S01]  /*8b40*/  PLOP3.LUT P1, PT, PT, PT, UP0, 0x80, 0x8 ;  /* 0x000000000008781c */ /* 0x000fe20003f2f008 */
[----:B------:R-:W-:Y:S01]  /*8b50*/  UISETP.NE.U32.AND UP1, UPT, UR27, 0x1, UPT ;  /* 0x000000011b00788c */ /* 0x000fe2000bf25070 */
[----:B------:R-:W-:Y:S01]  /*8b60*/  IMAD.IADD R58, R58, 0x1, R56 ;  /* 0x000000013a3a7824 */ /* 0x000fe200078e0238 */
[----:B------:R-:W1:Y:S04]  /*8b70*/  LDSM.16.M88.4 R24, [R57+0x8000] ;  /* 0x008000003918783b */ /* 0x000e680000000200 */
[----:B------:R-:W1:Y:S01]  /*8b80*/  LDSM.16.M88.4 R32, [R57+0xa000] ;  /* 0x00a000003920783b */ /* 0x000e620000000200 */
[----:B------:R-:W-:Y:S03]  /*8b90*/  PLOP3.LUT P2, PT, PT, PT, UP1, 0x80, 0x8 ;  /* 0x000000000008781c */ /* 0x000fe60003f4f018 */
[----:B------:R-:W-:Y:S04]  /*8ba0*/  LDSM.16.MT88.4 R40, [R3+0x6800] ;  /* 0x006800000328783b */ /* 0x000fe80000004200 */
[----:B------:R-:W1:Y:S04]  /*8bb0*/  LDSM.16.M88.4 R36, [R56] ;  /* 0x000000003824783b */ /* 0x000e680000000200 */
[----:B------:R-:W1:Y:S04]  /*8bc0*/  LDSM.16.M88.4 R44, [R56+0x2000] ;  /* 0x00200000382c783b */ /* 0x000e680000000200 */
        /* <DEDUP_REMOVED lines=14> */
[-C--:B------:R-:W-:Y:S08]  /*8cb0*/  HMMA.16816.F32 R4, R36, R40.reuse, R4 ;  /* 0x000000282404723c */ /* 0x080ff00000001804 */
        /* <DEDUP_REMOVED lines=20> */
[----:B------:R-:W1:Y:S03]  /*8e00*/  LDSM.16.M88.4 R20, [R57+0xe000] ;  /* 0x00e000003914783b */ /* 0x000e660000000200 */
        /* <DEDUP_REMOVED lines=9> */
[----:B------:R-:W1:Y:S02]  /*8ea0*/  LDSM.16.M88.4 R32, [R56+0x4000] ;  /* 0x004000003820783b */ /* 0x000e640000000200 */
[----:B------:R-:W-:Y:S02]  /*8eb0*/  LEA.HI.X.SX32 R49, R102, R51, 0x5, P0 ;  /* 0x0000003366317211 */ /* 0x000fe400000f2eff */
[----:B------:R-:W-:Y:S01]  /*8ec0*/  @P1 LOP3.LUT R232, R106, 0x7, R0, 0xf8, !PT ;  /* 0x000000076ae81812 */ /* 0x000fe200078ef800 */
[C---:B------:R-:W-:Y:S02]  /*8ed0*/  VIADD R0, R148.reuse, 0xffffe000 ;  /* 0xffffe00094007836 */ /* 0x040fe40000000000 */
[----:B------:R-:W-:Y:S01]  /*8ee0*/  HMMA.16816.F32 R16, R24, R30, R16 ;  /* 0x0000001e1810723c */ /* 0x000fe20000001810 */
[----:B------:R-:W1:Y:S03]  /*8ef0*/  LDSM.16.M88.4 R24, [R56+0x6000] ;  /* 0x006000003818783b */ /* 0x000e660000000200 */
[----:B------:R-:W-:Y:S01]  /*8f00*/  @P2 VIADD R0, R148, 0x2000 ;  /* 0x0000200094002836 */ /* 0x000fe20000000000 */
[----:B------:R-:W-:Y:S03]  /*8f10*/  LDSM.16.MT88.4 R28, [R3+0x7c00] ;  /* 0x007c0000031c783b */ /* 0x000fe60000004200 */
[-C--:B-1----:R-:W-:Y:S08]  /*8f20*/  HMMA.16816.F32 R4, R36, R40.reuse, R4 ;  /* 0x000000282404723c */ /* 0x082ff00000001804 */
[C---:B------:R-:W-:Y:S08]  /*8f30*/  HMMA.16816.F32 R8, R20.reuse, R40, R8 ;  /* 0x000000281408723c */ /* 0x040ff00000001808 */
[-C--:B------:R-:W-:Y:S01]  /*8f40*/  HMMA.16816.F32 R12, R20, R42.reuse, R12 ;  /* 0x0000002a140c723c */ /* 0x080fe2000000180c */
[----:B------:R-:W1:Y:S07]  /*8f50*/  LDSM.16.M88.4 R20, [R58+0x4000] ;  /* 0x004000003a14783b */ /* 0x000e6e0000000200 */
[----:B------:R-:W-:Y:S01]  /*8f60*/  HMMA.16816.F32 R16, R36, R42, R16 ;  /* 0x0000002a2410723c */ /* 0x000fe20000001810 */
[----:B------:R-:W1:Y:S03]  /*8f70*/  LDSM.16.M88.4 R36, [R58+0x6000] ;  /* 0x006000003a24783b */ /* 0x000e660000000200 */
[C---:B------:R-:W-:Y:S04]  /*8f80*/  LEA R42, P0, R102.reuse, R48, 0x5 ;  /* 0x00000030662a7211 */ /* 0x040fe800078028ff */
[-C--:B------:R-:W-:Y:S05]  /*8f90*/  HMMA.16816.F32 R4, R32, R44.reuse, R4 ;  /* 0x0000002c2004723c */ /* 0x080fea0000001804 */
[C---:B------:R-:W-:Y:S02]  /*8fa0*/  LEA.HI.X.SX32 R43, R102.reuse, R49, 0x5, P0 ;  /* 0x00000031662b7211 */ /* 0x040fe400000f2eff */
[C---:B------:R-:W-:Y:S01]  /*8fb0*/  LEA R40, P0, R102.reuse, R42, 0x5 ;  /* 0x0000002a66287211 */ /* 0x040fe200078028ff */
[C---:B------:R-:W-:Y:S04]  /*8fc0*/  HMMA.16816.F32 R8, R24.reuse, R44, R8 ;  /* 0x0000002c1808723c */ /* 0x040fe80000001808 */
[----:B------:R-:W-:Y:S04]  /*8fd0*/  LEA.HI.X.SX32 R41, R102, R43, 0x5, P0 ;  /* 0x0000002b66297211 */ /* 0x000fe800000f2eff */
[-C--:B------:R-:W-:Y:S03]  /*8fe0*/  HMMA.16816.F32 R12, R24, R46.reuse, R12 ;  /* 0x0000002e180c723c */ /* 0x080fe6000000180c */
[----:B------:R-:W-:Y:S01]  /*8ff0*/  @P1 IMAD.WIDE.U32 R24, R232, R115, UR18 ;  /* 0x00000012e8181e25 */ /* 0x000fe2000f8e0073 */
[----:B------:R-:W-:Y:S01]  /*9000*/  @UP0 UMOV UR18, UR44 ;  /* 0x0000002c00120c82 */ /* 0x000fe20008000000 */
[----:B------:R-:W-:Y:S01]  /*9010*/  @UP0 UMOV UR19, UR42 ;  /* 0x0000002a00130c82 */ /* 0x000fe20008000000 */
[----:B------:R-:W-:Y:S02]  /*9020*/  UISETP.GT.AND UP0, UPT, UR48, UR45, UPT ;  /* 0x0000002d3000728c */ /* 0x000fe4000bf04270 */
[----:B------:R-:W-:Y:S01]  /*9030*/  HMMA.16816.F32 R16, R32, R46, R16 ;  /* 0x0000002e2010723c */ /* 0x000fe20000001810 */
[----:B------:R-:W-:Y:S03]  /*9040*/  UIADD3 UR48, UPT, UPT, UR48, -0x1, URZ ;  /* 0xffffffff30307890 */ /* 0x000fe6000fffe0ff */
[C---:B------:R-:W-:Y:S04]  /*9050*/  LEA R32, P0, R102.reuse, R40, 0x5 ;  /* 0x0000002866207211 */ /* 0x040fe800078028ff */
[-C--:B-1----:R-:W-:Y:S05]  /*9060*/  HMMA.16816.F32 R4, R20, R28.reuse, R4 ;  /* 0x0000001c1404723c */ /* 0x082fea0000001804 */
[C---:B------:R-:W-:Y:S03]  /*9070*/  LEA.HI.X.SX32 R33, R102.reuse, R41, 0x5, P0 ;  /* 0x0000002966217211 */ /* 0x040fe600000f2eff */
[C---:B------:R-:W-:Y:S04]  /*9080*/  HMMA.16816.F32 R8, R36.reuse, R28, R8 ;  /* 0x0000001c2408723c */ /* 0x040fe80000001808 */
[C---:B------:R-:W-:Y:S04]  /*9090*/  LEA R28, P0, R102.reuse, R32, 0x5 ;  /* 0x00000020661c7211 */ /* 0x040fe800078028ff */
[-C--:B------:R-:W-:Y:S01]  /*90a0*/  HMMA.16816.F32 R12, R36, R30.reuse, R12 ;  /* 0x0000001e240c723c */ /* 0x080fe2000000180c */
[----:B--2---:R-:W2:Y:S02]  /*90b0*/  @P1 LDG.E R114, desc[UR34][R24.64+-0x200] ;  /* 0xfffe002218721981 */ /* 0x004ea4000c1e1900 */
[C---:B------:R-:W-:Y:S02]  /*90c0*/  LEA.HI.X.SX32 R29, R102.reuse, R33, 0x5, P0 ;  /* 0x00000021661d7211 */ /* 0x040fe400000f2eff */
[----:B---3--:R-:W3:Y:S01]  /*90d0*/  @P1 LDG.E R113, desc[UR34][R24.64+-0x1e0] ;  /* 0xfffe202218711981 */ /* 0x008ee2000c1e1900 */
[C---:B------:R-:W-:Y:S02]  /*90e0*/  LEA R26, P0, R102.reuse, R28, 0x5 ;  /* 0x0000001c661a7211 */ /* 0x040fe400078028ff */
[----:B------:R-:W-:Y:S01]  /*90f0*/  HMMA.16816.F32 R16, R20, R30, R16 ;  /* 0x0000001e1410723c */ /* 0x000fe20000001810 */
[----:B----4-:R-:W4:Y:S03]  /*9100*/  @P1 LDG.E R112, desc[UR34][R24.64+-0x100] ;  /* 0xffff002218701981 */ /* 0x010f26000c1e1900 */
[C---:B------:R-:W-:Y:S01]  /*9110*/  LEA.HI.X.SX32 R27, R102.reuse, R29, 0x5, P0 ;  /* 0x0000001d661b7211 */ /* 0x040fe200000f2eff */
[----:B-----5:R1:W5:Y:S04]  /*9120*/  @P1 LDG.E R107, desc[UR34][R24.64+-0xe0] ;  /* 0xffff2022186b1981 */ /* 0x020368000c1e1900 */
[----:B------:R1:W-:Y:S04]  /*9130*/  REDG.E.ADD.F32.FTZ.RN.STRONG.GPU desc[UR34][R230.64], R4 ;  /* 0x00000004e60079a6 */ /* 0x0003e8000c12f322 */
[----:B------:R1:W-:Y:S04]  /*9140*/  REDG.E.ADD.F32.FTZ.RN.STRONG.GPU desc[UR34][R100.64], R5 ;  /* 0x00000005640079a6 */ /* 0x0003e8000c12f322 */
[----:B------:R1:W-:Y:S04]  /*9150*/  REDG.E.ADD.F32.FTZ.RN.STRONG.GPU desc[UR34][R66.64], R6 ;  /* 0x00000006420079a6 */ /* 0x0003e8000c12f322 */
[----:B------:R1:W-:Y:S04]  /*9160*/  REDG.E.ADD.F32.FTZ.RN.STRONG.GPU desc[UR34][R64.64], R7 ;  /* 0x00000007400079a6 */ /* 0x0003e8000c12f322 */
[----:B------:R-:W-:Y:S04]  /*9170*/  REDG.E.ADD.F32.FTZ.RN.STRONG.GPU desc[UR34][R62.64], R8 ;  /* 0x000000083e0079a6 */ /* 0x000fe8000c12f322 */
[----:B------:R-:W-:Y:S04]  /*9180*/  REDG.E.ADD.F32.FTZ.RN.STRONG.GPU desc[UR34][R54.64], R9 ;  /* 0x00000009360079a6 */ /* 0x000fe8000c12f322 */
[----:B------:R-:W-:Y:S01]  /*9190*/  REDG.E.ADD.F32.FTZ.RN.STRONG.GPU desc[UR34][R52.64], R10 ;  /* 0x0000000a340079a6 */ /* 0x000fe2000c12f322 */
[C---:B-1----:R-:W-:Y:S03]  /*91a0*/  LEA R4, P0, R102.reuse, R26, 0x5 ;  /* 0x0000001a66047211 */ /* 0x042fe600078028ff */
[----:B------:R-:W-:Y:S01]  /*91b0*/  REDG.E.ADD.F32.FTZ.RN.STRONG.GPU desc[UR34][R50.64], R11 ;  /* 0x0000000b320079a6 */ /* 0x000fe2000c12f322 */
[C---:B------:R-:W-:Y:S03]  /*91c0*/  LEA.HI.X.SX32 R5, R102.reuse, R27, 0x5, P0 ;  /* 0x0000001b66057211 */ /* 0x040fe600000f2eff */
        /* <DEDUP_REMOVED lines=17> */
[----:B------:R-:W1:Y:S04]  /*92e0*/  LDSM.16.MT88.4 R32, [R148+0x800] ;  /* 0x000800009420783b */ /* 0x000e680000004200 */
[----:B------:R-:W1:Y:S02]  /*92f0*/  LDSM.16.MT88.4 R36, [R2+UR4+0xd000] ;  /* 0x00d000040224783b */ /* 0x000e640008004200 */
        /* <DEDUP_REMOVED lines=16> */
[-C--:B------:R-:W-:Y:S08]  /*9400*/  HMMA.16816.F32 R92, R36, R34.reuse, R92 ;  /* 0x00000022245c723c */ /* 0x080ff0000000185c */
[----:B------:R-:W-:Y:S01]  /*9410*/  HMMA.16816.F32 R96, R28, R34, R96 ;  /* 0x000000221c60723c */ /* 0x000fe20000001860 */
[----:B------:R-:W-:Y:S04]  /*9420*/  LDSM.16.MT88.4 R28, [R148+0x1400] ;  /* 0x00140000941c783b */ /* 0x000fe80000004200 */
[----:B------:R-:W-:Y:S03]  /*9430*/  LDSM.16.MT88.4 R32, [R2+UR4+0xe800] ;  /* 0x00e800040220783b */ /* 0x000fe60008004200 */
[-C--:B-1----:R-:W-:Y:S08]  /*9440*/  HMMA.16816.F32 R84, R4, R8.reuse, R84 ;  /* 0x000000080454723c */ /* 0x082ff00000001854 */
[C---:B------:R-:W-:Y:S08]  /*9450*/  HMMA.16816.F32 R88, R12.reuse, R8, R88 ;  /* 0x000000080c58723c */ /* 0x040ff00000001858 */
[-C--:B------:R-:W-:Y:S01]  /*9460*/  HMMA.16816.F32 R92, R12, R10.reuse, R92 ;  /* 0x0000000a0c5c723c */ /* 0x080fe2000000185c */
[----:B------:R-:W1:Y:S07]  /*9470*/  LDSM.16.MT88.4 R12, [R2+UR4+0xa800] ;  /* 0x00a80004020c783b */ /* 0x000e6e0008004200 */
[----:B------:R-:W-:Y:S01]  /*9480*/  HMMA.16816.F32 R96, R4, R10, R96 ;  /* 0x0000000a0460723c */ /* 0x000fe20000001860 */
[----:B------:R-:W-:Y:S04]  /*9490*/  LDSM.16.MT88.4 R4, [R2+UR4+0xb000] ;  /* 0x00b000040204783b */ /* 0x000fe80008004200 */
[----:B------:R-:W4:Y:S03]  /*94a0*/  LDSM.16.MT88.4 R8, [R148+0x1800] ;  /* 0x001800009408783b */ /* 0x000f260000004200 */
[-C--:B------:R-:W-:Y:S08]  /*94b0*/  HMMA.16816.F32 R84, R16, R20.reuse, R84 ;  /* 0x000000141054723c */ /* 0x080ff00000001854 */
[C---:B------:R-:W-:Y:S08]  /*94c0*/  HMMA.16816.F32 R88, R24.reuse, R20, R88 ;  /* 0x000000141858723c */ /* 0x040ff00000001858 */
[-C--:B------:R-:W-:Y:S01]  /*94d0*/  HMMA.16816.F32 R92, R24, R22.reuse, R92 ;  /* 0x00000016185c723c */ /* 0x080fe2000000185c */
[----:B------:R-:W5:Y:S07]  /*94e0*/  LDSM.16.MT88.4 R24, [R2+UR4+0xf000] ;  /* 0x00f000040218783b */ /* 0x000f6e0008004200 */
[----:B------:R-:W-:Y:S01]  /*94f0*/  HMMA.16816.F32 R96, R16, R22, R96 ;  /* 0x000000161060723c */ /* 0x000fe20000001860 */
[----:B------:R-:W-:Y:S04]  /*9500*/  LDSM.16.MT88.4 R16, [R2+UR4+0xb800] ;  /* 0x00b800040210783b */ /* 0x000fe80008004200 */
[----:B------:R2:W5:Y:S03]  /*9510*/  LDSM.16.MT88.4 R20, [R148+0x1c00] ;  /* 0x001c00009414783b */ /* 0x0005660000004200 */
[-C--:B-1----:R-:W-:Y:S08]  /*9520*/  HMMA.16816.F32 R84, R12, R28.reuse, R84 ;  /* 0x0000001c0c54723c */ /* 0x082ff00000001854 */
[C---:B------:R-:W-:Y:S08]  /*9530*/  HMMA.16816.F32 R88, R32.reuse, R28, R88 ;  /* 0x0000001c2058723c */ /* 0x040ff00000001858 */
[-C--:B------:R-:W-:Y:S01]  /*9540*/  HMMA.16816.F32 R92, R32, R30.reuse, R92 ;  /* 0x0000001e205c723c */ /* 0x080fe2000000185c */
[----:B------:R-:W1:Y:S02]  /*9550*/  LDSM.16.MT88.4 R32, [R2+UR4+0xf800] ;  /* 0x00f800040220783b */ /* 0x000e640008004200 */
[----:B--2---:R-:W-:Y:S02]  /*9560*/  IMAD.MOV.U32 R148, RZ, RZ, R0 ;  /* 0x000000ffff947224 */ /* 0x004fe400078e0000 */
[----:B------:R2:W-:Y:S03]  /*9570*/  @P1 STL [R1+0x28], R114 ;  /* 0x0000287201001387 */ /* 0x0005e60000100800 */
[----:B------:R-:W-:Y:S01]  /*9580*/  HMMA.16816.F32 R96, R12, R30, R96 ;  /* 0x0000001e0c60723c */ /* 0x000fe20000001860 */
[----:B---3--:R2:W-:Y:S04]  /*9590*/  @P1 STL [R1+0x24], R113 ;  /* 0x0000247101001387 */ /* 0x0085e80000100800 */
[----:B----4-:R2:W-:Y:S03]  /*95a0*/  @P1 STL [R1+0x20], R112 ;  /* 0x0000207001001387 */ /* 0x0105e60000100800 */
[-C--:B------:R-:W-:Y:S01]  /*95b0*/  HMMA.16816.F32 R84, R4, R8.reuse, R84 ;  /* 0x000000080454723c */ /* 0x080fe20000001854 */
[----:B-----5:R2:W-:Y:S07]  /*95c0*/  @P1 STL [R1+0x1c], R107 ;  /* 0x00001c6b01001387 */ /* 0x0205ee0000100800 */
[C---:B------:R-:W-:Y:S08]  /*95d0*/  HMMA.16816.F32 R88, R24.reuse, R8, R88 ;  /* 0x000000081858723c */ /* 0x040ff00000001858 */
[-C--:B------:R-:W-:Y:S08]  /*95e0*/  HMMA.16816.F32 R92, R24, R10.reuse, R92 ;  /* 0x0000000a185c723c */ /* 0x080ff0000000185c */
[----:B------:R-:W-:Y:S08]  /*95f0*/  HMMA.16816.F32 R96, R4, R10, R96 ;  /* 0x0000000a0460723c */ /* 0x000ff00000001860 */
[-C--:B------:R-:W-:Y:S08]  /*9600*/  HMMA.16816.F32 R84, R16, R20.reuse, R84 ;  /* 0x000000141054723c */ /* 0x080ff00000001854 */
[C---:B-1----:R-:W-:Y:S08]  /*9610*/  HMMA.16816.F32 R88, R32.reuse, R20, R88 ;  /* 0x000000142058723c */ /* 0x042ff00000001858 */
[-C--:B------:R-:W-:Y:S08]  /*9620*/  HMMA.16816.F32 R92, R32, R22.reuse, R92 ;  /* 0x00000016205c723c */ /* 0x080ff0000000185c */
[----:B------:R-:W-:Y:S01]  /*9630*/  HMMA.16816.F32 R96, R16, R22, R96 ;  /* 0x000000161060723c */ /* 0x000fe20000001860 */
[----:B------:R-:W-:Y:S08]  /*9640*/  @!UPT UIADD3 URZ, UPT, UPT, URZ, URZ, URZ ;  /* 0x000000fffffff290 */ /* 0x000ff0000fffe0ff */
[----:B--2---:R-:W-:Y:S11]  /*9650*/  BRA.U UP0, `(.L_x_604) ;  /* 0xffffff9500e47547 */ /* 0x004ff6000b83ffff */
[C---:B------:R-:W-:Y:S01]  /*9660*/  IMAD.SHL.U32 R2, R111.reuse, 0x10, RZ ;  /* 0x000000106f027824 */ /* 0x040fe200078e00ff */
[----:B------:R-:W1:Y:S01]  /*9670*/  LDCU UR5, c[0x0][0x500] ;  /* 0x0000a000ff0577ac */ /* 0x000e620008000800 */
[----:B------:R-:W-:Y:S01]  /*9680*/  IMAD.SHL.U32 R107, R111, 0x2, RZ ;  /* 0x000000026f6b7824 */ /* 0x000fe200078e00ff */
[----:B------:R-:W-:Y:S02]  /*9690*/  LOP3.LUT R0, R104, 0xc0, RZ, 0xc0, !PT ;  /* 0x000000c068007812 */ /* 0x000fe400078ec0ff */
[----:B------:R-:W-:Y:S01]  /*96a0*/  LOP3.LUT R2, R2, 0x600, RZ, 0xc0, !PT ;  /* 0x0000060002027812 */ /* 0x000fe200078ec0ff */
[----:B------:R-:W-:Y:S01]  /*96b0*/  UISETP.NE.AND UP0, UPT, UR40, -0x1, UPT ;  /* 0xffffffff2800788c */ /* 0x000fe2000bf05270 */
[----:B------:R-:W-:Y:S01]  /*96c0*/  LOP3.LUT R0, R0, 0x18, R111, 0xf8, !PT ;  /* 0x0000001800007812 */ /* 0x000fe200078ef86f */
[----:B------:R-:W-:Y:S01]  /*96d0*/  UMOV UR42, UR7 ;  /* 0x00000007002a7c82 */ /* 0x000fe20008000000 */
[----:B------:R-:W-:Y:S02]  /*96e0*/  LOP3.LUT R2, R2, 0x6, R107, 0xf8, !PT ;  /* 0x0000000602027812 */ /* 0x000fe400078ef86b */
[----:B------:R-:W-:-:S02]  /*96f0*/  F2FP.F16.F32.PACK_AB R68, R69, R68 ;  /* 0x000000444544723e */ /* 0x000fc400000000ff */
        /* <DEDUP_REMOVED lines=63> */
[----:B-1----:R-:W-:Y:S01]  /*9af0*/  MOV R0, UR9 ;  /* 0x0000000900007c02 */ /* 0x002fe20008000f00 */
[----:B------:R-:W-:Y:S05]  /*9b00*/  BRA `(.L_x_606) ;  /* 0x0000000000187947 */ /* 0x000fea0003800000 */
.L_x_605:
[----:B------:R-:W2:Y:S01]  /*9b10*/  LDCU.64 UR10, c[0x0][0x5c0] ;  /* 0x0000b800ff0a77ac */ /* 0x000ea20008000a00 */
[----:B------:R-:W-:-:S04]  /*9b20*/  UIADD3 UR5, UPT, UPT, UR36, UR40, URZ ;  /* 0x0000002824057290 */ /* 0x000fc8000fffe0ff */
[----:B--2---:R-:W-:Y:S02]  /*9b30*/  UIMAD.WIDE.U32 UR18, UR5, UR10, URZ ;  /* 0x0000000a051272a5 */ /* 0x004fe4000f8e00ff */
[----:B------:R-:W-:-:S04]  /*9b40*/  UIMAD UR5, UR5, UR11, URZ ;  /* 0x0000000b050572a4 */ /* 0x000fc8000f8e02ff */
[----:B------:R-:W-:-:S06]  /*9b50*/  UIADD3 UR5, UPT, UPT, UR19, UR5, URZ ;  /* 0x0000000513057290 */ /* 0x000fcc000fffe0ff */
[----:B-1----:R-:W-:Y:S02]  /*9b60*/  MOV R0, UR5 ;  /* 0x0000000500007c02 */ /* 0x002fe40008000f00 */
.L_x_606:
[----:B------:R-:W-:Y:S05]  /*9b70*/  BRA.U UP0, `(.L_x_607) ;  /* 0x0000000100307547 */ /* 0x000fea000b800000 */
        /* <DEDUP_REMOVED lines=8> */
[----:B------:R-:W-:-:S03]  /*9c00*/  UIMAD UR15, UR42, UR15, UR17 ;  /* 0x0000000f2a0f72a4 */ /* 0x000fc6000f8e0211 */
[----:B------:R-:W-:-:S03]  /*9c10*/  UMOV UR36, UR16 ;  /* 0x0000001000247c82 */ /* 0x000fc60008000000 */
[----:B------:R-:W-:Y:S01]  /*9c20*/  MOV R18, UR15 ;  /* 0x0000000f00127c02 */ /* 0x000fe20008000f00 */
[----:B------:R-:W-:Y:S06]  /*9c30*/  BRA `(.L_x_608) ;  /* 0x00000000001c7947 */ /* 0x000fec0003800000 */
.L_x_607:
[----:B------:R-:W1:Y:S01]  /*9c40*/  LDCU.64 UR8, c[0x0][0x5c8] ;  /* 0x0000b900ff0877ac */ /* 0x000e620008000a00 */
[----:B------:R-:W-:-:S04]  /*9c50*/  UIADD3 UR5, UPT, UPT, UR36, UR40, URZ ;  /* 0x0000002824057290 */ /* 0x000fc8000fffe0ff */
[----:B-1----:R-:W-:Y:S02]  /*9c60*/  UIMAD.WIDE.U32 UR14, UR5, UR8, URZ ;  /* 0x00000008050e72a5 */ /* 0x002fe4000f8e00ff */
[----:B------:R-:W-:-:S04]  /*9c70*/  UIMAD UR5, UR5, UR9, URZ ;  /* 0x00000009050572a4 */ /* 0x000fc8000f8e02ff */
[----:B------:R-:W-:Y:S01]  /*9c80*/  UIADD3 UR5, UPT, UPT, UR15, UR5, URZ ;  /* 0x000000050f057290 */ /* 0x000fe2000fffe0ff */
[----:B------:R-:W-:-:S05]  /*9c90*/  UMOV UR36, UR14 ;  /* 0x0000000e00247c82 */ /* 0x000fca0008000000 */
[----:B------:R-:W-:-:S07]  /*9ca0*/  MOV R18, UR5 ;  /* 0x0000000500127c02 */ /* 0x000fce0008000f00 */
.L_x_608:
[----:B------:R-:W-:Y:S01]  /*9cb0*/  BAR.SYNC.DEFER_BLOCKING 0x0 ;  /* 0x0000000000007b1d */ /* 0x000fe20000010000 */
[----:B------:R-:W-:Y:S01]  /*9cc0*/  USHF.L.U32 UR5, UR37, 0x7, URZ ;  /* 0x0000000725057899 */ /* 0x000fe200080006ff */
[----:B------:R-:W-:Y:S01]  /*9cd0*/  SHF.R.U32.HI R111, RZ, 0x2, R111 ;  /* 0x00000002ff6f7819 */ /* 0x000fe2000001166f */
[----:B------:R-:W-:Y:S01]  /*9ce0*/  USHF.L.U32 UR17, UR37, 0x7, URZ ;  /* 0x0000000725117899 */ /* 0x000fe200080006ff */
[----:B------:R-:W-:Y:S01]  /*9cf0*/  IMAD.MOV.U32 R5, RZ, RZ, RZ ;  /* 0x000000ffff057224 */ /* 0x000fe200078e00ff */
        /* <DEDUP_REMOVED lines=13> */
[----:B------:R-:W-:Y:S01]  /*9dd0*/  IADD3 R2, P0, PT, R2, UR18, RZ ;  /* 0x0000001202027c10 */ /* 0x000fe2000ff1e0ff */
        /* <DEDUP_REMOVED lines=23> */
.L_x_610:
[----:B------:R-:W-:Y:S05]  /*9f50*/  BSYNC.RECONVERGENT B0 ;  /* 0x0000000000007941 */ /* 0x000fea0003800200 */
.L_x_609:
        /* <DEDUP_REMOVED lines=11> */
.L_x_612:
[----:B------:R-:W-:Y:S05]  /*a010*/  BSYNC.RECONVERGENT B0 ;  /* 0x0000000000007941 */ /* 0x000fea0003800200 */
.L_x_611:
[----:B------:R-:W4:Y:S01]  /*a020*/  LDS.128 R12, [R61+0x8000] ;  /* 0x008000003d0c7984 */ /* 0x000f220000000c00 */
[----:B------:R-:W-:Y:S01]  /*a030*/  UIMAD UR16, UR16, UR8, URZ ;  /* 0x00000008101072a4 */ /* 0x000fe2000f8e02ff */
[----:B--2---:R-:W-:Y:S01]  /*a040*/  IADD3 R2, P0, PT, R16, UR36, RZ ;  /* 0x0000002410027c10 */ /* 0x004fe2000ff1e0ff */
        /* <DEDUP_REMOVED lines=22> */
.L_x_575:
[----:B------:R-:W-:Y:S05]  /*a1b0*/  BSYNC.RECONVERGENT B1 ;  /* 0x0000000000017941 */ /* 0x000fea0003800200 */
.L_x_557:
        /* <DEDUP_REMOVED lines=11> */
.L_x_614:
        /* <DEDUP_REMOVED lines=9> */
.L_x_1590:


//--------------------- .text._ZN5flash44flash_bwd_dq_dk_dv_loop_seqk_parallel_kernelI23Flash_bwd_kernel_traitsILi32ELi128ELi128ELi8ELi4ELi4ELi4ELb1ELb0EN7cutlass6half_tE19Flash_kernel_traitsILi32ELi128ELi128ELi8ES3_EELb1ELb0ELb0ELb0ELb1ELb1ELb0EEEvNS_16Flash_bwd_paramsE --------------------------
	.section	.text._ZN5flash44flash_bwd_dq_dk_dv_loop_seqk_parallel_kernelI23Flash_bwd_kernel_traitsILi32ELi128ELi128ELi8ELi4ELi4ELi4ELb1ELb0EN7cutlass6half_tE19Flash_kernel_traitsILi32ELi128ELi128ELi8ES3_EELb1ELb0ELb0ELb0ELb1ELb1ELb0EEEvNS_16Flash_bwd_paramsE,"ax",@progbits
	.align	128
        .global         _ZN5flash44flash_bwd_dq_dk_dv_loop_seqk_parallel_kernelI23Flash_bwd_kernel_traitsILi32ELi128ELi128ELi8ELi4ELi4ELi4ELb1ELb0EN7cutlass6half_tE19Flash_kernel_traitsILi32ELi128ELi128ELi8ES3_EELb1ELb0ELb0ELb0ELb1ELb1ELb0EEEvNS_16Flash_bwd_paramsE
        .type           _ZN5flash44flash_bwd_dq_dk_dv_loop_seqk_parallel_kernelI23Flash_bwd_kernel_traitsILi32ELi128ELi128ELi8ELi4ELi4ELi4ELb1ELb0EN7cutlass6half_tE19Flash_kernel_traitsILi32ELi128ELi128ELi8ES3_EELb1ELb0ELb0ELb0ELb1ELb1ELb0EEEvNS_16Flash_bwd_paramsE,@function
        .size           _ZN5flash44flash_bwd_dq_dk_dv_loop_seqk_parallel_kernelI23Flash_bwd_kernel_traitsILi32ELi128ELi128ELi8ELi4ELi4ELi4ELb1ELb0EN7cutlass6half_tE19Flash_kernel_traitsILi32ELi128ELi128ELi8ES3_EELb1ELb0ELb0ELb0ELb1ELb1ELb0EEEvNS_16Flash_bwd_paramsE,(.L_x_1591 - _ZN5flash44flash_bwd_dq_dk_dv_loop_seqk_parallel_kernelI23Flash_bwd_kernel_traitsILi32ELi128ELi128ELi8ELi4ELi4ELi4ELb1ELb0EN7cutlass6half_tE19Flash_kernel_traitsILi32ELi128ELi128ELi8ES3_EELb1ELb0ELb0ELb0ELb1ELb1ELb0EEEvNS_16Flash_bwd_paramsE)
        .other          _ZN5flash44flash_bwd_dq_dk_dv_loop_seqk_parallel_kernelI23Flash_bwd_kernel_traitsILi32ELi128ELi128ELi8ELi4ELi4ELi4ELb1ELb0EN7cutlass6half_tE19Flash_kernel_traitsILi32ELi128ELi128ELi8ES3_EELb1ELb0ELb0ELb0ELb1ELb1ELb0EEEvNS_16Flash_bwd_paramsE,@"STO_CUDA_ENTRY STV_DEFAULT"
_ZN5flash44flash_bwd_dq_dk_dv_loop_seqk_parallel_kernelI23Flash_bwd_kernel_traitsILi32ELi128ELi128ELi8ELi4ELi4ELi4ELb1ELb0EN7cutlass6half_tE19Flash_kernel_traitsILi32ELi128ELi128ELi8ES3_EELb1ELb0ELb0ELb0ELb1ELb1ELb0EEEvNS_16Flash_bwd_paramsE:
.text._ZN5flash44flash_bwd_dq_dk_dv_loop_seqk_parallel_kernelI23Flash_bwd_kernel_traitsILi32ELi128ELi128ELi8ELi4ELi4ELi4ELb1ELb0EN7cutlass6half_tE19Flash_kernel_traitsILi32ELi128ELi128ELi8ES3_EELb1ELb0ELb0ELb0ELb1ELb1ELb0EEEvNS_16Flash_bwd_paramsE:
        /* <DEDUP_REMOVED lines=14> */
[----:B------:R-:W-:Y:S01]  /*00e0*/  UMOV UR8, 0x400 ;  /* 0x0000040000087882 */ /* 0x000fe20000000000 */
[----:B------:R-:W-:Y:S01]  /*00f0*/  IMAD.MOV.U32 R108, RZ, RZ, 0x10 ;  /* 0x00000010ff6c7424 */ /* 0x000fe200078e00ff */
[----:B------:R-:W3:Y:S02]  /*0100*/  LDCU.64 UR18, c[0x0][0x358] ;  /* 0x00006b00ff1277ac */ /* 0x000ee40008000a00 */
[----:B------:R-:W4:Y:S01]  /*0110*/  S2UR UR5, SR_CgaCtaId ;  /* 0x00000000000579c3 */ /* 0x000f220000008800 */
[----:B------:R-:W-:Y:S01]  /*0120*/  UMOV UR7, 0xffffe000 ;  /* 0xffffe00000077882 */ /* 0x000fe20000000000 */
[----:B------:R-:W-:-:S06]  /*0130*/  UMOV UR23, URZ ;  /* 0x000000ff00177c82 */ /* 0x000fcc0008000000 */
[----:B------:R-:W5:Y:S08]  /*0140*/  S2UR UR20, SR_CgaCtaId ;  /* 0x00000000001479c3 */ /* 0x000f700000008800 */
[----:B------:R-:W3:Y:S01]  /*0150*/  S2UR UR16, SR_CTAID.Z ;  /* 0x00000000001079c3 */ /* 0x000ee20000002700 */
[----:B--2---:R-:W-:Y:S01]  /*0160*/  ULEA UR6, UR6, UR4, 0x18 ;  /* 0x0000000406067291 */ /* 0x004fe2000f8ec0ff */
        /* <DEDUP_REMOVED lines=9> */
[----:B------:R-:W-:Y:S01]  /*0200*/  IMAD.SHL.U32 R158, R4, 0x2, RZ ;  /* 0x00000002049e7824 */ /* 0x000fe200078e00ff */
[----:B------:R-:W-:Y:S01]  /*0210*/  LOP3.LUT R3, R6, 0x30, RZ, 0xc0, !PT ;  /* 0x0000003006037812 */ /* 0x000fe200078ec0ff */
[----:B------:R-:W-:Y:S01]  /*0220*/  IMAD.SHL.U32 R0, R4, 0x8, RZ ;  /* 0x0000000804007824 */ /* 0x000fe200078e00ff */
[----:B------:R-:W-:Y:S01]  /*0230*/  LOP3.LUT R5, R5, 0x18, RZ, 0xc0, !PT ;  /* 0x0000001805057812 */ /* 0x000fe200078ec0ff */
[----:B------:R-:W1:Y:S01]  /*0240*/  S2UR UR22, SR_CTAID.Y ;  /* 0x00000000001679c3 */ /* 0x000e620000002600 */
[----:B------:R-:W-:Y:S01]  /*0250*/  LOP3.LUT R157, R157, 0xc0, R2, 0xf8, !PT ;  /* 0x000000c09d9d7812 */ /* 0x000fe200078ef802 */
[----:B----4-:R-:W-:Y:S01]  /*0260*/  ULEA UR4, UR5, UR9, 0x18 ;  /* 0x0000000905047291 */ /* 0x010fe2000f8ec0ff */
[----:B------:R-:W-:Y:S01]  /*0270*/  LOP3.LUT R7, R8, 0x1c0, RZ, 0xc0, !PT ;  /* 0x000001c008077812 */ /* 0x000fe200078ec0ff */
[----:B------:R-:W-:Y:S01]  /*0280*/  UIADD3 UR9, UPT, UPT, UR6, 0x10000, URZ ;  /* 0x0001000006097890 */ /* 0x000fe2000fffe0ff */
[----:B------:R-:W-:Y:S01]  /*0290*/  LOP3.LUT R3, R3, 0x8, R4, 0xf8, !PT ;  /* 0x0000000803037812 */ /* 0x000fe200078ef804 */
[----:B------:R-:W-:Y:S01]  /*02a0*/  UIADD3 UR5, UPT, UPT, UR6, 0x8000, URZ ;  /* 0x0000800006057890 */ /* 0x000fe2000fffe0ff */
[----:B------:R-:W-:Y:S01]  /*02b0*/  LOP3.LUT R154, R155, 0x1c0, RZ, 0xc0, !PT ;  /* 0x000001c09b9a7812 */ /* 0x000fe200078ec0ff */
[----:B------:R-:W2:Y:S01]  /*02c0*/  S2UR UR21, SR_CTAID.Z ;  /* 0x00000000001579c3 */ /* 0x000ea20000002700 */
[----:B------:R-:W-:Y:S01]  /*02d0*/  LOP3.LUT R9, R5, 0xc0, R2, 0xf8, !PT ;  /* 0x000000c005097812 */ /* 0x000fe200078ef802 */
[----:B-----5:R-:W-:Y:S01]  /*02e0*/  ULEA UR20, UR20, UR8, 0x18 ;  /* 0x0000000814147291 */ /* 0x020fe2000f8ec0ff */
[----:B------:R-:W-:-:S02]  /*02f0*/  LOP3.LUT R157, R157, R5, RZ, 0x3c, !PT ;  /* 0x000000059d9d7212 */ /* 0x000fc400078e3cff */
[----:B------:R-:W-:Y:S02]  /*0300*/  LOP3.LUT R7, R7, 0x38, R158, 0xf8, !PT ;  /* 0x0000003807077812 */ /* 0x000fe400078ef89e */
[--C-:B------:R-:W-:Y:S02]  /*0310*/  LOP3.LUT R5, R3, 0x1c0, R155.reuse, 0xf8, !PT ;  /* 0x000001c003057812 */ /* 0x100fe400078ef89b */
[----:B------:R-:W-:Y:S02]  /*0320*/  LOP3.LUT R158, R158, 0xe006, R155, 0xc8, !PT ;  /* 0x0000e0069e9e7812 */ /* 0x000fe400078ec89b */
[----:B------:R-:W-:Y:S02]  /*0330*/  LOP3.LUT R154, R154, 0x38, R0, 0xf8, !PT ;  /* 0x000000389a9a7812 */ /* 0x000fe400078ef800 */
[----:B------:R-:W-:Y:S02]  /*0340*/  LOP3.LUT R3, R155, 0x200, RZ, 0xc0, !PT ;  /* 0x000002009b037812 */ /* 0x000fe400078ec0ff */
[----:B------:R-:W-:-:S02]  /*0350*/  LOP3.LUT R158, R158, 0xc00, R2, 0xf8, !PT ;  /* 0x00000c009e9e7812 */ /* 0x000fc400078ef802 */
[----:B------:R-:W-:Y:S02]  /*0360*/  LOP3.LUT R154, R154, 0x8, R6, 0x78, !PT ;  /* 0x000000089a9a7812 */ /* 0x000fe400078e7806 */
[----:B------:R-:W-:Y:S02]  /*0370*/  LOP3.LUT R3, R3, 0xc00, R2, 0xf8, !PT ;  /* 0x00000c0003037812 */ /* 0x000fe400078ef802 */
[----:B------:R-:W-:Y:S02]  /*0380*/  LOP3.LUT P2, RZ, R4, 0x4, RZ, 0xc0, !PT ;  /* 0x0000000404ff7812 */ /* 0x000fe4000784c0ff */
[----:B------:R-:W-:Y:S02]  /*0390*/  LOP3.LUT R156, R2, 0x20, RZ, 0xc0, !PT ;  /* 0x00000020029c7812 */ /* 0x000fe400078ec0ff */
[----:B------:R-:W-:Y:S02]  /*03a0*/  LOP3.LUT R160, R0, 0xd8, RZ, 0xc0, !PT ;  /* 0x000000d800a07812 */ /* 0x000fe400078ec0ff */
[----:B------:R-:W-:-:S02]  /*03b0*/  LOP3.LUT R158, R158, R7, RZ, 0xfc, !PT ;  /* 0x000000079e9e7212 */ /* 0x000fc400078efcff */
[----:B------:R-:W-:Y:S02]  /*03c0*/  LOP3.LUT R154, R3, R154, RZ, 0xfc, !PT ;  /* 0x0000009a039a7212 */ /* 0x000fe400078efcff */
[C---:B------:R-:W-:Y:S02]  /*03d0*/  LOP3.LUT P3, RZ, R4.reuse, 0x2, RZ, 0xc0, !PT ;  /* 0x0000000204ff7812 */ /* 0x040fe4000786c0ff */
[----:B------:R-:W-:Y:S02]  /*03e0*/  LOP3.LUT P1, RZ, R4, 0x8, RZ, 0xc0, !PT ;  /* 0x0000000804ff7812 */ /* 0x000fe4000782c0ff */
[----:B------:R-:W-:Y:S02]  /*03f0*/  LOP3.LUT R160, R160, 0x18, R4, 0x78, !PT ;  /* 0x00000018a0a07812 */ /* 0x000fe400078e7804 */
[----:B------:R-:W-:Y:S02]  /*0400*/  LOP3.LUT R156, R156, 0x3800, R8, 0xf8, !PT ;  /* 0x000038009c9c7812 */ /* 0x000fe400078ef808 */
[----:B------:R-:W-:-:S02]  /*0410*/  LEA R158, R158, UR9, 0x1 ;  /* 0x000000099e9e7c11 */ /* 0x000fc4000f8e08ff */
[----:B------:R-:W-:Y:S02]  /*0420*/  LEA R154, R154, UR5, 0x1 ;  /* 0x000000059a9a7c11 */ /* 0x000fe4000f8e08ff */
[----:B------:R-:W-:Y:S01]  /*0430*/  SEL R3, R162, 0xffffffe0, !P3 ;  /* 0xffffffe0a2037807 */ /* 0x000fe20005800000 */
[----:B------:R-:W-:Y:S01]  /*0440*/  VIADD R159, R158, 0x40 ;  /* 0x000000409e9f7836 */ /* 0x000fe20000000000 */
[----:B------:R-:W-:Y:S01]  /*0450*/  LOP3.LUT R4, R9, 0x8, R4, 0x78, !PT ;  /* 0x0000000809047812 */ /* 0x000fe200078e7804 */
[----:B------:R-:W-:Y:S01]  /*0460*/  VIADD R152, R154, 0x40 ;  /* 0x000000409a987836 */ /* 0x000fe20000000000 */
[----:B------:R-:W-:Y:S01]  /*0470*/  LOP3.LUT R156, R156, 0x100, R8, 0xf8, !PT ;  /* 0x000001009c9c7812 */ /* 0x000fe200078ef808 */
[----:B------:R-:W-:Y:S01]  /*0480*/  @P0 VIADD R159, R158, 0xffffffc0 ;  /* 0xffffffc09e9f0836 */ /* 0x000fe20000000000 */
[----:B------:R-:W-:Y:S01]  /*0490*/  LOP3.LUT R160, R160, 0x1f20, R0, 0xf8, !PT ;  /* 0x00001f20a0a07812 */ /* 0x000fe200078ef800 */
[----:B------:R-:W-:Y:S01]  /*04a0*/  @P2 VIADD R152, R154, 0xffffffc0 ;  /* 0xffffffc09a982836 */ /* 0x000fe20000000000 */
[----:B------:R-:W-:Y:S01]  /*04b0*/  SEL R162, R162, 0xffffffe0, !P1 ;  /* 0xffffffe0a2a27807 */ /* 0x000fe20004800000 */
[----:B------:R-:W-:Y:S01]  /*04c0*/  IMAD.IADD R153, R3, 0x1, R154 ;  /* 0x0000000103997824 */ /* 0x000fe200078e029a */
[----:B------:R-:W-:Y:S01]  /*04d0*/  LOP3.LUT R0, R5, 0x38, R0, 0x78, !PT ;  /* 0x0000003805007812 */ /* 0x000fe200078e7800 */
[----:B------:R-:W-:Y:S01]  /*04e0*/  IMAD.IADD R3, R3, 0x1, R152 ;  /* 0x0000000103037824 */ /* 0x000fe200078e0298 */
[----:B------:R-:W-:Y:S01]  /*04f0*/  LOP3.LUT R155, R155, 0x400, RZ, 0xc0, !PT ;  /* 0x000004009b9b7812 */ /* 0x000fe200078ec0ff */
[----:B------:R-:W-:Y:S01]  /*0500*/  IMAD.IADD R161, R158, 0x1, R162 ;  /* 0x000000019ea17824 */ /* 0x000fe200078e02a2 */
[----:B------:R-:W-:Y:S01]  /*0510*/  LOP3.LUT R157, R157, 0x120, R2, 0xf8, !PT ;  /* 0x000001209d9d7812 */ /* 0x000fe200078ef802 */
[----:B------:R-:W-:Y:S01]  /*0520*/  IMAD.IADD R162, R162, 0x1, R159 ;  /* 0x00000001a2a27824 */ /* 0x000fe200078e029f */
[----:B------:R-:W-:Y:S01]  /*0530*/  LOP3.LUT R156, R156, R4, RZ, 0xfc, !PT ;  /* 0x000000049c9c7212 */ /* 0x000fe200078efcff */
[----:B------:R-:W-:Y:S01]  /*0540*/  IMAD R155, R0, 0x2, R155 ;  /* 0x00000002009b7824 */ /* 0x000fe200078e029b */
[----:B------:R-:W-:-:S02]  /*0550*/  SEL R108, R108, 0xfffffff0, !P2 ;  /* 0xfffffff06c6c7807 */ /* 0x000fc40005000000 */
[----:B------:R-:W-:Y:S02]  /*0560*/  LEA R160, R160, UR6, 0x1 ;  /* 0x00000006a0a07c11 */ /* 0x000fe4000f8e08ff */
[----:B------:R-:W-:Y:S02]  /*0570*/  LEA R157, R157, UR6, 0x1 ;  /* 0x000000069d9d7c11 */ /* 0x000fe4000f8e08ff */
[----:B------:R-:W-:Y:S01]  /*0580*/  LEA R156, R156, UR5, 0x1 ;  /* 0x000000059c9c7c11 */ /* 0x000fe2000f8e08ff */
[----:B-123--:R-:W-:-:S06]  /*0590*/  UMOV UR5, URZ ;  /* 0x000000ff00057c82 */ /* 0x00efcc0008000000 */
.L_x_622:
[----:B-1----:R-:W1:Y:S01]  /*05a0*/  LDCU.64 UR10, c[0x0][0x470] ;  /* 0x00008e00ff0a77ac */ /* 0x002e620008000a00 */
[----:B------:R-:W2:Y:S01]  /*05b0*/  S2UR UR26, SR_CTAID.Y ;  /* 0x00000000001a79c3 */ /* 0x000ea20000002600 */
[----:B------:R-:W3:Y:S01]  /*05c0*/  LDCU.64 UR8, c[0x0][0x478] ;  /* 0x00008f00ff0877ac */ /* 0x000ee20008000a00 */
[----:B-1----:R-:W-:Y:S02]  /*05d0*/  UISETP.NE.U32.AND UP3, UPT, UR10, URZ, UPT ;  /* 0x000000ff0a00728c */ /* 0x002fe4000bf65070 */
[----:B---3--:R-:W-:Y:S02]  /*05e0*/  UISETP.NE.U32.AND UP2, UPT, UR8, URZ, UPT ;  /* 0x000000ff0800728c */ /* 0x008fe4000bf45070 */
[----:B------:R-:W-:Y:S02]  /*05f0*/  UISETP.NE.AND.EX UP3, UPT, UR11, URZ, UPT, UP3 ;  /* 0x000000ff0b00728c */ /* 0x000fe4000bf65330 */
[----:B------:R-:W-:-:S04]  /*0600*/  UISETP.NE.AND.EX UP2, UPT, UR9, URZ, UPT, UP2 ;  /* 0x000000ff0900728c */ /* 0x000fc8000bf45320 */
[----:B------:R-:W-:Y:S02]  /*0610*/  PLOP3.LUT P1, PT, PT, PT, UP3, 0x80, 0x8 ;  /* 0x000000000008781c */ /* 0x000fe40003f2f038 */
[----:B------:R-:W-:-:S03]  /*0620*/  PLOP3.LUT P0, PT, PT, PT, UP2, 0x80, 0x8 ;  /* 0x000000000008781c */ /* 0x000fc60003f0f028 */
[----:B--2---:R-:W-:Y:S02]  /*0630*/  @UP3 ULEA UR10, UP1, UR26, UR10, 0x2 ;  /* 0x0000000a1a0a3291 */ /* 0x004fe4000f8210ff */
[----:B------:R-:W-:Y:S02]  /*0640*/  @UP2 ULEA UR8, UP0, UR26, UR8, 0x2 ;  /* 0x000000081a082291 */ /* 0x000fe4000f8010ff */
[----:B------:R-:W-:Y:S02]  /*0650*/  @UP3 ULEA.HI.X UR11, UR26, UR11, URZ, 0x2, UP1 ;  /* 0x0000000b1a0b3291 */ /* 0x000fe400088f14ff */
[----:B------:R-:W-:Y:S01]  /*0660*/  @UP2 ULEA.HI.X UR9, UR26, UR9, URZ, 0x2, UP0 ;  /* 0x000000091a092291 */ /* 0x000fe200080f14ff */
[----:B------:R-:W-:Y:S02]  /*0670*/  IMAD.U32 R6, RZ, RZ, UR10 ;  /* 0x0000000aff067e24 */ /* 0x000fe4000f8e00ff */
[----:B------:R-:W-:Y:S02]  /*0680*/  IMAD.U32 R4, RZ, RZ, UR8 ;  /* 0x00000008ff047e24 */ /* 0x000fe4000f8e00ff */
[----:B------:R-:W-:-:S02]  /*0690*/  IMAD.U32 R7, RZ, RZ, UR11 ;  /* 0x0000000bff077e24 */ /* 0x000fc4000f8e00ff */
[----:B------:R-:W-:Y:S02]  /*06a0*/  IMAD.U32 R5, RZ, RZ, UR9 ;  /* 0x00000009ff057e24 */ /* 0x000fe4000f8e00ff */
[----:B------:R-:W1:Y:S01]  /*06b0*/  @!UP2 LDCU.64 UR10, c[0x0][0x488] ;  /* 0x00009100ff0aa7ac */ /* 0x000e620008000a00 */
[----:B------:R-:W2:Y:S01]  /*06c0*/  @P1 LDG.E R2, desc[UR18][R6.64] ;  /* 0x0000001206021981 */ /* 0x000ea2000c1e1900 */
[----:B------:R-:W3:Y:S03]  /*06d0*/  @!UP2 LDCU.64 UR8, c[0x0][0x438] ;  /* 0x00008700ff08a7ac */ /* 0x000ee60008000a00 */
[----:B------:R-:W4:Y:S01]  /*06e0*/  @P0 LDG.E R0, desc[UR18][R4.64] ;  /* 0x0000001204000981 */ /* 0x000f22000c1e1900 */
[----:B------:R-:W-:Y:S01]  /*06f0*/  UMOV UR32, URZ ;  /* 0x000000ff00207c82 */ /* 0x000fe20008000000 */
[----:B------:R-:W-:Y:S02]  /*0700*/  USHF.L.U32 UR36, UR17, 0x7, URZ ;  /* 0x0000000711247899 */ /* 0x000fe400080006ff */
[----:B-1----:R-:W-:-:S04]  /*0710*/  @!UP2 UISETP.NE.U32.AND UP0, UPT, UR10, URZ, UPT ;  /* 0x000000ff0a00a28c */ /* 0x002fc8000bf05070 */
[----:B------:R-:W-:-:S04]  /*0720*/  @!UP2 UISETP.NE.AND.EX UP0, UPT, UR11, URZ, UPT, UP0 ;  /* 0x000000ff0b00a28c */ /* 0x000fc8000bf05300 */
[----:B---3--:R-:W-:Y:S01]  /*0730*/  @!UP2 USEL UR9, UR9, URZ, UP0 ;  /* 0x000000ff0909a287 */ /* 0x008fe20008000000 */
[----:B--2---:R-:W-:Y:S02]  /*0740*/  @P1 R2UR UR32, R2 ;  /* 0x00000000022012ca */ /* 0x004fe400000e0000 */
[----:B----4-:R-:W-:-:S13]  /*0750*/  @P0 R2UR UR12, R0 ;  /* 0x00000000000c02ca */ /* 0x010fda00000e0000 */
[----:B------:R-:W-:Y:S02]  /*0760*/  @UP2 UIADD3 UR12, UPT, UPT, UR12, -UR32, URZ ;  /* 0x800000200c0c2290 */ /* 0x000fe4000fffe0ff */
[----:B------:R-:W-:-:S04]  /*0770*/  @!UP2 UIADD3 UR12, UPT, UPT, UR9, UR8, -UR32 ;  /* 0x00000008090ca290 */ /* 0x000fc8000fffe820 */
[----:B------:R-:W-:-:S09]  /*0780*/  UISETP.GE.AND UP0, UPT, UR36, UR12, UPT ;  /* 0x0000000c2400728c */ /* 0x000fd2000bf06270 */
[----:B-----5:R-:W-:Y:S05]  /*0790*/  BRA.U UP0, `(.L_x_615) ;  /* 0x0000006900a47547 */ /* 0x020fea000b800000 */
[----:B------:R-:W1:Y:S01]  /*07a0*/  LDC R0, c[0x0][0x3e8] ;  /* 0x0000fa00ff007b82 */ /* 0x000e620000000800 */
[----:B------:R-:W2:Y:S01]  /*07b0*/  S2R R2, SR_CTAID.Z ;  /* 0x0000000000027919 */ /* 0x000ea20000002700 */
[----:B------:R-:W3:Y:S01]  /*07c0*/  LDCU.U8 UR8, c[0x0][0x548] ;  /* 0x0000a900ff0877ac */ /* 0x000ee20008000000 */
[----:B------:R-:W4:Y:S01]  /*07d0*/  LDCU UR25, c[0x0][0x434] ;  /* 0x00008680ff1977ac */ /* 0x000f220008000800 */
[----:B------:R-:W1:Y:S01]  /*07e0*/  LDCU.U8 UR35, c[0x0][0x5f0] ;  /* 0x0000be00ff2377ac */ /* 0x000e620008000000 */
[----:B------:R-:W-:Y:S02]  /*07f0*/  USHF.L.U32 UR30, UR26, 0x7, URZ ;  /* 0x000000071a1e7899 */ /* 0x000fe400080006ff */
[----:B---3--:R-:W-:Y:S01]  /*0800*/  UISETP.NE.AND UP0, UPT, UR8, URZ, UPT ;  /* 0x000000ff0800728c */ /* 0x008fe2000bf05270 */
[----:B-1----:R-:W-:Y:S01]  /*0810*/  IABS R5, R0 ;  /* 0x0000000000057213 */ /* 0x002fe20000000000 */
[----:B----4-:R-:W-:-:S03]  /*0820*/  UIADD3 UR9, UPT, UPT, UR25, 0x7f, URZ ;  /* 0x0000007f19097890 */ /* 0x010fc6000fffe0ff */
[----:B------:R-:W1:Y:S01]  /*0830*/  I2F.RP R6, R5 ;  /* 0x0000000500067306 */ /* 0x000e620000209400 */
[----:B------:R-:W-:-:S05]  /*0840*/  USHF.R.S32.HI UR31, URZ, 0x1f, UR9 ;  /* 0x0000001fff1f7899 */ /* 0x000fca0008011409 */
[----:B------:R-:W3:Y:S01]  /*0850*/  @UP0 LDCU UR34, c[0x0][0x454] ;  /* 0x00008a80ff2207ac */ /* 0x000ee20008000800 */
[----:B--2---:R-:W-:Y:S01]  /*0860*/  IABS R2, R2 ;  /* 0x0000000200027213 */ /* 0x004fe20000000000 */
[----:B------:R-:W2:Y:S01]  /*0870*/  @!UP0 LDCU UR8, c[0x0][0x3e0] ;  /* 0x00007c00ff0887ac */ /* 0x000ea20008000800 */
[----:B------:R-:W-:Y:S01]  /*0880*/  ULEA.HI UR31, UR31, UR9, URZ, 0x7 ;  /* 0x000000091f1f7291 */ /* 0x000fe2000f8f38ff */
[----:B-1----:R-:W1:Y:S03]  /*0890*/  MUFU.RCP R6, R6 ;  /* 0x0000000600067308 */ /* 0x002e660000001000 */
[----:B------:R-:W-:-:S04]  /*08a0*/  USHF.R.S32.HI UR31, URZ, 0x7, UR31 ;  /* 0x00000007ff1f7899 */ /* 0x000fc8000801141f */
[----:B------:R-:W-:Y:S02]  /*08b0*/  UIADD3 UR29, UPT, UPT, UR31, -0x1, URZ ;  /* 0xffffffff1f1d7890 */ /* 0x000fe4000fffe0ff */
[----:B---3--:R-:W-:Y:S02]  /*08c0*/  @UP0 UIMAD UR34, UR16, UR34, URZ ;  /* 0x00000022102202a4 */ /* 0x008fe4000f8e02ff */
[----:B--2---:R-:W-:Y:S02]  /*08d0*/  @!UP0 UIMAD UR8, UR26, UR8, UR16 ;  /* 0x000000081a0882a4 */ /* 0x004fe4000f8e0210 */
[----:B------:R-:W-:Y:S02]  /*08e0*/  @UP0 UIMAD UR34, UR26, UR25, UR34 ;  /* 0x000000191a2202a4 */ /* 0x000fe4000f8e0222 */
[----:B------:R-:W-:Y:S01]  /*08f0*/  @!UP0 UIMAD UR34, UR8, UR25, URZ ;  /* 0x00000019082282a4 */ /* 0x000fe2000f8e02ff */
[----:B-1----:R-:W-:-:S04]  /*0900*/  VIADD R6, R6, 0xffffffe ;  /* 0x0ffffffe06067836 */ /* 0x002fc80000000000 */
[----:B------:R-:W1:Y:S02]  /*0910*/  F2I.FTZ.U32.TRUNC.NTZ R7, R6 ;  /* 0x0000000600077305 */ /* 0x000e64000021f000 */
[----:B-1----:R-:W-:Y:S02]  /*0920*/  IMAD.MOV R4, RZ, RZ, -R7 ;  /* 0x000000ffff047224 */ /* 0x002fe400078e0a07 */
[----:B------:R-:W-:Y:S02]  /*0930*/  IMAD.MOV.U32 R6, RZ, RZ, RZ ;  /* 0x000000ffff067224 */ /* 0x000fe400078e00ff */
[----:B------:R-:W-:-:S04]  /*0940*/  IMAD R4, R4, R5, RZ ;  /* 0x0000000504047224 */ /* 0x000fc800078e02ff */
        /* <DEDUP_REMOVED lines=10> */
[----:B------:R-:W-:-:S04]  /*09f0*/  LOP3.LUT R2, R0, UR16, RZ, 0x3c, !PT ;  /* 0x0000001000027c12 */ /* 0x000fc8000f8e3cff */
[----:B------:R-:W-:-:S07]  /*0a00*/  ISETP.GE.AND P0, PT, R2, RZ, PT ;  /* 0x000000ff0200720c */ /* 0x000fce0003f06270 */
[----:B------:R-:W-:-:S06]  /*0a10*/  @P2 VIADD R22, R22, 0x1 ;  /* 0x0000000116162836 */ /* 0x000fcc0000000000 */
[----:B------:R-:W-:Y:S02]  /*0a20*/  @!P0 IADD3 R22, PT, PT, -R22, RZ, RZ ;  /* 0x000000ff16168210 */ /* 0x000fe40007ffe1ff */
[----:B------:R-:W-:-:S04]  /*0a30*/  @!P1 LOP3.LUT R22, RZ, R0, RZ, 0x33, !PT ;  /* 0x00000000ff169212 */ /* 0x000fc800078e33ff */
[----:B------:R-:W-:Y:S01]  /*0a40*/  SHF.R.S32.HI R14, RZ, 0x1f, R22 ;  /* 0x0000001fff0e7819 */ /* 0x000fe20000011416 */
[----:B------:R-:W-:Y:S06]  /*0a50*/  BRA.U !UP0, `(.L_x_616) ;  /* 0x00000001081c7547 */ /* 0x000fec000b800000 */
[----:B------:R-:W1:Y:S01]  /*0a60*/  LDCU UR9, c[0x0][0x430] ;  /* 0x00008600ff0977ac */ /* 0x000e620008000800 */
[----:B------:R-:W1:Y:S01]  /*0a70*/  LDCU UR8, c[0x0][0x454] ;  /* 0x00008a80ff0877ac */ /* 0x000e620008000800 */
[----:B------:R-:W2:Y:S01]  /*0a80*/  LDCU UR24, c[0x0][0x444] ;  /* 0x00008880ff1877ac */ /* 0x000ea20008000800 */
[----:B-1----:R-:W-:Y:S02]  /*0a90*/  ULEA UR8, UR9, UR8, 0x7 ;  /* 0x0000000809087291 */ /* 0x002fe4000f8e38ff */
[----:B--2---:R-:W-:-:S04]  /*0aa0*/  UIMAD UR28, UR26, UR24, UR30 ;  /* 0x000000181a1c72a4 */ /* 0x004fc8000f8e021e */
[----:B------:R-:W-:Y:S01]  /*0ab0*/  UIMAD UR28, UR8, UR16, UR28 ;  /* 0x00000010081c72a4 */ /* 0x000fe2000f8e021c */
[----:B------:R-:W-:Y:S11]  /*0ac0*/  BRA `(.L_x_617) ;  /* 0x0000000000107947 */ /* 0x000ff60003800000 */
.L_x_616:
[----:B------:R-:W1:Y:S01]  /*0ad0*/  LDCU UR28, c[0x0][0x3e0] ;  /* 0x00007c00ff1c77ac */ /* 0x000e620008000800 */
[----:B------:R-:W2:Y:S01]  /*0ae0*/  LDCU UR24, c[0x0][0x444] ;  /* 0x00008880ff1877ac */ /* 0x000ea20008000800 */
[----:B-1----:R-:W-:-:S04]  /*0af0*/  UIMAD UR28, UR26, UR28, UR16 ;  /* 0x0000001c1a1c72a4 */ /* 0x002fc8000f8e0210 */
[----:B--2---:R-:W-:-:S12]  /*0b00*/  UIMAD UR28, UR28, UR24, URZ ;  /* 0x000000181c1c72a4 */ /* 0x004fd8000f8e02ff */
.L_x_617:
[----:B------:R-:W1:Y:S01]  /*0b10*/  S2R R163, SR_TID.X ;  /* 0x0000000000a37919 */ /* 0x000e620000002100 */
[----:B------:R-:W2:Y:S01]  /*0b20*/  LDCU.64 UR10, c[0x0][0x588] ;  /* 0x0000b100ff0a77ac */ /* 0x000ea20008000a00 */
[----:B------:R-:W3:Y:S01]  /*0b30*/  LDC.64 R10, c[0x0][0x3b0] ;  /* 0x0000ec00ff0a7b82 */ /* 0x000ee20000000a00 */
[----:B------:R-:W-:Y:S01]  /*0b40*/  MOV R19, RZ ;  /* 0x000000ff00137202 */ /* 0x000fe20000000f00 */
[----:B------:R-:W4:Y:S01]  /*0b50*/  LDCU.64 UR8, c[0x0][0x3a8] ;  /* 0x00007500ff0877ac */ /* 0x000f220008000a00 */
[----:B------:R-:W-:Y:S01]  /*0b60*/  ISETP.NE.AND P3, PT, RZ, UR35, PT ;  /* 0x00000023ff007c0c */ /* 0x000fe2000bf65270 */
[----:B------:R-:W4:Y:S04]  /*0b70*/  LDCU.64 UR12, c[0x0][0x3a0] ;  /* 0x00007400ff0c77ac */ /* 0x000f280008000a00 */
[----:B------:R-:W3:Y:S01]  /*0b80*/  LDC.64 R8, c[0x0][0x3c0] ;  /* 0x0000f000ff087b82 */ /* 0x000ee20000000a00 */
[----:B------:R-:W3:Y:S01]  /*0b90*/  LDCU.64 UR14, c[0x0][0x398] ;  /* 0x00007300ff0e77ac */ /* 0x000ee20008000a00 */
[----:B------:R-:W-:Y:S01]  /*0ba0*/  ULEA UR27, UR31, 0xffffff80, 0x7 ;  /* 0xffffff801f1b7891 */ /* 0x000fe2000f8e38ff */
[----:B--2---:R-:W-:Y:S01]  /*0bb0*/  IMAD.U32 R4, RZ, RZ, UR10 ;  /* 0x0000000aff047e24 */ /* 0x004fe2000f8e00ff */
[----:B------:R-:W-:Y:S01]  /*0bc0*/  USHF.R.S32.HI UR37, URZ, 0x1f, UR32 ;  /* 0x0000001fff257899 */ /* 0x000fe20008011420 */
[----:B------:R-:W-:Y:S01]  /*0bd0*/  IMAD.U32 R20, RZ, RZ, UR11 ;  /* 0x0000000bff147e24 */ /* 0x000fe2000f8e00ff */
[----:B------:R-:W2:Y:S01]  /*0be0*/  LDCU.64 UR10, c[0x0][0x3d8] ;  /* 0x00007b00ff0a77ac */ /* 0x000ea20008000a00 */
[----:B----4-:R-:W-:Y:S01]  /*0bf0*/  IMAD.U32 R6, RZ, RZ, UR8 ;  /* 0x00000008ff067e24 */ /* 0x010fe2000f8e00ff */
[----:B------:R-:W-:Y:S01]  /*0c00*/  MOV R16, UR9 ;  /* 0x0000000900107c02 */ /* 0x000fe20008000f00 */
[----:B------:R-:W4:Y:S01]  /*0c10*/  LDCU.64 UR8, c[0x0][0x3d0] ;  /* 0x00007a00ff0877ac */ /* 0x000f220008000a00 */
[----:B------:R-:W-:-:S02]  /*0c20*/  IMAD.U32 R12, RZ, RZ, UR12 ;  /* 0x0000000cff0c7e24 */ /* 0x000fc4000f8e00ff */
[----:B------:R-:W-:Y:S01]  /*0c30*/  IMAD.U32 R2, RZ, RZ, UR13 ;  /* 0x0000000dff027e24 */ /* 0x000fe2000f8e00ff */
[----:B------:R-:W-:Y:S01]  /*0c40*/  USHF.R.S32.HI UR33, URZ, 0x1f, UR27 ;  /* 0x0000001fff217899 */ /* 0x000fe2000801141b */
[----:B-1----:R-:W-:Y:S01]  /*0c50*/  IMAD.SHL.U32 R18, R163, 0x8, RZ ;  /* 0x00000008a3127824 */ /* 0x002fe200078e00ff */
[----:B------:R-:W1:Y:S01]  /*0c60*/  LDCU.64 UR12, c[0x0][0x3c8] ;  /* 0x00007900ff0c77ac */ /* 0x000e620008000a00 */
[----:B------:R-:W-:-:S03]  /*0c70*/  SHF.R.U32.HI R109, RZ, 0x2, R163 ;  /* 0x00000002ff6d7819 */ /* 0x000fc600000116a3 */
[----:B---3--:R-:W-:Y:S01]  /*0c80*/  IMAD R0, R10, UR33, RZ ;  /* 0x000000210a007c24 */ /* 0x008fe2000f8e02ff */
[----:B------:R-:W-:Y:S01]  /*0c90*/  LOP3.LUT R18, R18, 0x18, RZ, 0xc0, !PT ;  /* 0x0000001812127812 */ /* 0x000fe200078ec0ff */
[----:B------:R-:W-:Y:S01]  /*0ca0*/  ULEA UR34, UR29, UR34, 0x7 ;  /* 0x000000221d227291 */ /* 0x000fe2000f8e38ff */
[----:B------:R-:W-:Y:S02]  /*0cb0*/  IMAD R164, R109, R11, RZ ;  /* 0x0000000b6da47224 */ /* 0x000fe400078e02ff */
[----:B------:R-:W-:Y:S01]  /*0cc0*/  IMAD R0, R11, UR27, R0 ;  /* 0x0000001b0b007c24 */ /* 0x000fe2000f8e0200 */
[----:B------:R-:W-:Y:S01]  /*0cd0*/  SHF.L.U64.HI R11, R10, 0x6, R11 ;  /* 0x000000060a0b7819 */ /* 0x000fe2000001020b */
[----:B------:R-:W-:-:S04]  /*0ce0*/  IMAD.WIDE.U32 R6, R6, UR26, R18 ;  /* 0x0000001a06067c25 */ /* 0x000fc8000f8e0012 */
[----:B------:R-:W-:-:S04]  /*0cf0*/  IMAD.WIDE.U32 R4, R4, UR26, R18 ;  /* 0x0000001a04047c25 */ /* 0x000fc8000f8e0012 */
[----:B------:R-:W-:Y:S02]  /*0d00*/  IMAD R17, R16, UR26, R7 ;  /* 0x0000001a10117c24 */ /* 0x000fe4000f8e0207 */
[----:B------:R-:W-:Y:S01]  /*0d10*/  IMAD R21, R20, UR26, R5 ;  /* 0x0000001a14157c24 */ /* 0x000fe2000f8e0205 */
[----:B------:R-:W-:Y:S01]  /*0d20*/  MOV R20, R4 ;  /* 0x0000000400147202 */ /* 0x000fe20000000f00 */
[----:B------:R-:W-:Y:S02]  /*0d30*/  IMAD.MOV.U32 R16, RZ, RZ, R6 ;  /* 0x000000ffff107224 */ /* 0x000fe400078e0006 */
[----:B------:R-:W-:Y:S01]  /*0d40*/  IMAD.WIDE.U32 R12, R12, UR26, R18 ;  /* 0x0000001a0c0c7c25 */ /* 0x000fe2000f8e0012 */
[----:B------:R-:W3:Y:S03]  /*0d50*/  LDC.64 R6, c[0x0][0x590] ;  /* 0x00016400ff067b82 */ /* 0x000ee60000000a00 */
[----:B------:R-:W-:-:S04]  /*0d60*/  IMAD.WIDE.U32 R4, R10, UR27, RZ ;  /* 0x0000001b0a047c25 */ /* 0x000fc8000f8e00ff */
[----:B------:R-:W-:Y:S01]  /*0d70*/  IMAD R13, R2, UR26, R13 ;  /* 0x0000001a020d7c24 */ /* 0x000fe2000f8e020d */
[----:B------:R-:W-:Y:S01]  /*0d80*/  LOP3.LUT R18, R4, R18, RZ, 0xfc, !PT ;  /* 0x0000001204127212 */ /* 0x000fe200078efcff */
[C---:B--2---:R-:W-:Y:S01]  /*0d90*/  IMAD R2, R14.reuse, UR10, RZ ;  /* 0x0000000a0e027c24 */ /* 0x044fe2000f8e02ff */
[----:B------:R-:W-:Y:S01]  /*0da0*/  MOV R4, UR14 ;  /* 0x0000000e00047c02 */ /* 0x000fe20008000f00 */
[----:B----4-:R-:W-:Y:S01]  /*0db0*/  IMAD R14, R14, UR8, RZ ;  /* 0x000000080e0e7c24 */ /* 0x010fe2000f8e02ff */
[----:B------:R-:W-:Y:S01]  /*0dc0*/  UIADD3 UR14, UP0, UPT, UR36, UR32, URZ ;  /* 0x00000020240e7290 */ /* 0x000fe2000ff1e0ff */
[----:B------:R-:W-:Y:S02]  /*0dd0*/  IMAD.IADD R19, R5, 0x1, R0 ;  /* 0x0000000105137824 */ /* 0x000fe400078e0200 */
[C---:B------:R-:W-:Y:S01]  /*0de0*/  IMAD R2, R22.reuse, UR11, R2 ;  /* 0x0000000b16027c24 */ /* 0x040fe2000f8e0202 */
[----:B------:R-:W-:Y:S01]  /*0df0*/  ULEA.HI.X.SX32 UR36, UR36, UR37, 0x1, UP0 ;  /* 0x0000002524247291 */ /* 0x000fe200080f0eff */
[C---:B------:R-:W-:Y:S01]  /*0e00*/  IMAD.WIDE.U32 R16, R22.reuse, UR10, R16 ;  /* 0x0000000a16107c25 */ /* 0x040fe2000f8e0010 */
[----:B------:R-:W2:Y:S03]  /*0e10*/  LDCU.64 UR10, c[0x0][0x550] ;  /* 0x0000aa00ff0a77ac */ /* 0x000ea60008000a00 */
[----:B------:R-:W-:Y:S01]  /*0e20*/  IMAD R14, R22, UR9, R14 ;  /* 0x00000009160e7c24 */ /* 0x000fe2000f8e020e */
[----:B------:R-:W-:Y:S01]  /*0e30*/  IADD3 R17, PT, PT, R17, R2, RZ ;  /* 0x0000000211117210 */ /* 0x000fe20007ffe0ff */
[----:B------:R-:W-:-:S04]  /*0e40*/  IMAD.WIDE.U32 R4, R4, UR26, R18 ;  /* 0x0000001a04047c25 */ /* 0x000fc8000f8e0012 */
[----:B------:R-:W-:Y:S02]  /*0e50*/  IMAD.U32 R0, RZ, RZ, UR15 ;  /* 0x0000000fff007e24 */ /* 0x000fe4000f8e00ff */
[----:B------:R-:W-:Y:S01]  /*0e60*/  IMAD.WIDE.U32 R22, R22, UR8, R12 ;  /* 0x0000000816167c25 */ /* 0x000fe2000f8e000c */
[----:B------:R-:W4:Y:S01]  /*0e70*/  LDCU.64 UR8, c[0x0][0x390] ;  /* 0x00007200ff0877ac */ /* 0x000f220008000a00 */
[----:B------:R-:W2:Y:S02]  /*0e80*/  LDC.64 R12, c[0x0][0x598] ;  /* 0x00016600ff0c7b82 */ /* 0x000ea40000000a00 */
[----:B-1----:R-:W-:Y:S02]  /*0e90*/  IMAD.U32 R18, RZ, RZ, UR12 ;  /* 0x0000000cff127e24 */ /* 0x002fe4000f8e00ff */
[----:B------:R-:W-:Y:S02]  /*0ea0*/  IMAD R5, R0, UR26, R5 ;  /* 0x0000001a00057c24 */ /* 0x000fe4000f8e0205 */
[----:B------:R-:W-:Y:S01]  /*0eb0*/  IMAD.U32 R2, RZ, RZ, UR13 ;  /* 0x0000000dff027e24 */ /* 0x000fe2000f8e00ff */
[----:B------:R-:W1:Y:S01]  /*0ec0*/  LDCU.64 UR12, c[0x0][0x380] ;  /* 0x00007000ff0c77ac */ /* 0x000e620008000a00 */
[----:B------:R-:W-:-:S04]  /*0ed0*/  IMAD.WIDE.U32 R18, R18, UR16, R4 ;  /* 0x0000001012127c25 */ /* 0x000fc8000f8e0004 */
[----:B------:R-:W-:Y:S02]  /*0ee0*/  IMAD R4, R8, UR36, RZ ;  /* 0x0000002408047c24 */ /* 0x000fe4000f8e02ff */
[----:B---3--:R-:W-:Y:S02]  /*0ef0*/  IMAD R0, R6, UR33, RZ ;  /* 0x0000002106007c24 */ /* 0x008fe4000f8e02ff */
[----:B------:R-:W-:Y:S02]  /*0f00*/  IMAD R4, R9, UR14, R4 ;  /* 0x0000000e09047c24 */ /* 0x000fe4000f8e0204 */
[----:B------:R-:W-:-:S04]  /*0f10*/  IMAD.WIDE.U32 R16, R8, UR14, R16 ;  /* 0x0000000e08107c25 */ /* 0x000fc8000f8e0010 */
[----:B------:R-:W-:Y:S01]  /*0f20*/  IMAD R0, R7, UR27, R0 ;  /* 0x0000001b07007c24 */ /* 0x000fe2000f8e0200 */
[----:B------:R-:W-:Y:S01]  /*0f30*/  IADD3 R17, PT, PT, R17, R4, RZ ;  /* 0x0000000411117210 */ /* 0x000fe20007ffe0ff */
[----:B------:R-:W-:Y:S01]  /*0f40*/  IMAD.WIDE.U32 R24, R6, UR27, R20 ;  /* 0x0000001b06187c25 */ /* 0x000fe2000f8e0014 */
[----:B------:R-:W3:Y:S03]  /*0f50*/  LDC.64 R4, c[0x0][0x3b8] ;  /* 0x0000ee00ff047b82 */ /* 0x000ee60000000a00 */
[----:B------:R-:W-:Y:S02]  /*0f60*/  IMAD R19, R2, UR16, R19 ;  /* 0x0000001002137c24 */ /* 0x000fe4000f8e0213 */
[----:B------:R-:W-:Y:S02]  /*0f70*/  IMAD.IADD R25, R25, 0x1, R0 ;  /* 0x0000000119197824 */ /* 0x000fe400078e0200 */
[----:B------:R-:W-:-:S04]  /*0f80*/  IMAD.WIDE.U32 R20, R109, R10, R18 ;  /* 0x0000000a6d147225 */ /* 0x000fc800078e0012 */
[----:B--2---:R-:W-:Y:S01]  /*0f90*/  IMAD.WIDE.U32 R18, R12, UR16, R24 ;  /* 0x000000100c127c25 */ /* 0x004fe2000f8e0018 */
[----:B------:R-:W-:Y:S02]  /*0fa0*/  IADD3 R164, PT, PT, R21, R164, RZ ;  /* 0x000000a415a47210 */ /* 0x000fe40007ffe0ff */
[C---:B-1----:R-:W-:Y:S01]  /*0fb0*/  LEA R165, P1, R20.reuse, UR12, 0x1 ;  /* 0x0000000c14a57c11 */ /* 0x042fe2000f8208ff */
[----:B------:R-:W-:Y:S01]  /*0fc0*/  IMAD.WIDE.U32 R16, R109, R8, R16 ;  /* 0x000000086d107225 */ /* 0x000fe200078e0010 */
[----:B------:R-:W1:Y:S02]  /*0fd0*/  LDCU UR12, c[0x0][0x44c] ;  /* 0x00008980ff0c77ac */ /* 0x000e640008000800 */
[----:B------:R-:W-:Y:S01]  /*0fe0*/  LEA.HI.X R164, R20, UR13, R164, 0x1, P1 ;  /* 0x0000000d14a47c11 */ /* 0x000fe200088f0ca4 */
[----:B------:R-:W-:Y:S01]  /*0ff0*/  IMAD R19, R13, UR16, R19 ;  /* 0x000000100d137c24 */ /* 0x000fe2000f8e0213 */
[----:B------:R-:W-:Y:S01]  /*1000*/  LEA R12, P0, R8, R16, 0x6 ;  /* 0x00000010080c7211 */ /* 0x000fe200078030ff */
[----:B------:R-:W-:Y:S01]  /*1010*/  IMAD R2, R109, R9, R17 ;  /* 0x000000096d027224 */ /* 0x000fe200078e0211 */
[----:B----4-:R-:W-:Y:S01]  /*1020*/  LEA R20, P2, R16, UR8, 0x1 ;  /* 0x0000000810147c11 */ /* 0x010fe2000f8408ff */
[----:B------:R-:W-:-:S02]  /*1030*/  IMAD.SHL.U32 R0, R10, 0x40, RZ ;  /* 0x000000400a007824 */ /* 0x000fc400078e00ff */
[C---:B------:R-:W-:Y:S01]  /*1040*/  IMAD.WIDE.U32 R166, R109.reuse, R6, R18 ;  /* 0x000000066da67225 */ /* 0x040fe200078e0012 */
[----:B------:R-:W-:Y:S01]  /*1050*/  LEA R18, P1, R12, UR8, 0x1 ;  /* 0x000000080c127c11 */ /* 0x000fe2000f8208ff */
[----:B------:R-:W-:Y:S01]  /*1060*/  ULOP3.LUT UR8, UR29, 0x80000001, URZ, 0xc0, !UPT ;  /* 0x800000011d087892 */ /* 0x000fe2000f8ec0ff */
[----:B------:R-:W-:Y:S01]  /*1070*/  LEA.HI.X R8, R8, R2, R9, 0x6, P0 ;  /* 0x0000000208087211 */ /* 0x000fe200000f3409 */
[----:B------:R-:W-:Y:S01]  /*1080*/  IMAD R9, R109, R7, RZ ;  /* 0x000000076d097224 */ /* 0x000fe200078e02ff */
[----:B------:R-:W-:Y:S01]  /*1090*/  LEA R10, P0, R0, R165, 0x1 ;  /* 0x000000a5000a7211 */ /* 0x000fe200078008ff */
[----:B------:R-:W-:Y:S01]  /*10a0*/  IMAD.IADD R15, R23, 0x1, R14 ;  /* 0x00000001170f7824 */ /* 0x000fe200078e020e */
[----:B------:R-:W-:Y:S01]  /*10b0*/  LEA.HI.X R21, R16, UR9, R2, 0x1, P2 ;  /* 0x0000000910157c11 */ /* 0x000fe200090f0c02 */
[----:B------:R-:W-:Y:S01]  /*10c0*/  @P3 BAR.SYNC.DEFER_BLOCKING 0x0 ;  /* 0x0000000000003b1d */ /* 0x000fe20000010000 */
[----:B------:R-:W-:Y:S01]  /*10d0*/  LEA.HI.X R11, R0, R164, R11, 0x1, P0 ;  /* 0x000000a4000b7211 */ /* 0x000fe200000f0c0b */
[----:B------:R-:W-:Y:S01]  /*10e0*/  IMAD.IADD R9, R167, 0x1, R9 ;  /* 0x00000001a7097824 */ /* 0x000fe200078e0209 */
[----:B------:R-:W-:Y:S01]  /*10f0*/  LEA R167, P0, R166, UR10, 0x1 ;  /* 0x0000000aa6a77c11 */ /* 0x000fe2000f8008ff */
[----:B------:R-:W-:Y:S01]  /*1100*/  IMAD.MOV.U32 R14, RZ, RZ, R22 ;  /* 0x000000ffff0e7224 */ /* 0x000fe200078e0016 */
[----:B------:R-:W-:Y:S01]  /*1110*/  SHF.L.U64.HI R7, R6, 0x6, R7 ;  /* 0x0000000606077819 */ /* 0x000fe20000010207 */
[----:B---3--:R-:W-:Y:S01]  /*1120*/  IMAD R2, R4, UR36, RZ ;  /* 0x0000002404027c24 */ /* 0x008fe2000f8e02ff */
[----:B------:R-:W-:Y:S01]  /*1130*/  SHF.L.U32 R6, R6, 0x6, RZ ;  /* 0x0000000606067819 */ /* 0x000fe200000006ff */
[----:B------:R-:W2:Y:S01]  /*1140*/  S2R R0, SR_TID.X ;  /* 0x0000000000007919 */ /* 0x000ea20000002100 */
[----:B------:R-:W-:Y:S01]  /*1150*/  LEA.HI.X R19, R12, UR9, R8, 0x1, P1 ;  /* 0x000000090c137c11 */ /* 0x000fe200088f0c08 */
[----:B------:R-:W-:Y:S01]  /*1160*/  UISETP.NE.AND UP0, UPT, UR8, 0x1, UPT ;  /* 0x000000010800788c */ /* 0x000fe2000bf05270 */
[----:B------:R-:W-:Y:S01]  /*1170*/  LEA.HI.X R166, R166, UR11, R9, 0x1, P0 ;  /* 0x0000000ba6a67c11 */ /* 0x000fe200080f0c09 */
[----:B------:R-:W3:Y:S01]  /*1180*/  LDCU.64 UR8, c[0x0][0x388] ;  /* 0x00007100ff0877ac */ /* 0x000ee20008000a00 */
[----:B------:R-:W-:Y:S01]  /*1190*/  IMAD R2, R5, UR14, R2 ;  /* 0x0000000e05027c24 */ /* 0x000fe2000f8e0202 */
[----:B------:R-:W-:Y:S01]  /*11a0*/  LEA R12, P0, R6, R167, 0x1 ;  /* 0x000000a7060c7211 */ /* 0x000fe200078008ff */
[----:B------:R-:W-:Y:S01]  /*11b0*/  IMAD.WIDE.U32 R14, R4, UR14, R14 ;  /* 0x0000000e040e7c25 */ /* 0x000fe2000f8e000e */
[----:B------:R-:W-:-:S02]  /*11c0*/  USEL UR10, URZ, 0x2000, UP0 ;  /* 0x00002000ff0a7887 */ /* 0x000fc40008000000 */
[-C--:B------:R-:W-:Y:S01]  /*11d0*/  LEA.HI.X R13, R6, R166.reuse, R7, 0x1, P0 ;  /* 0x000000a6060d7211 */ /* 0x080fe200000f0c07 */
[----:B------:R-:W-:Y:S01]  /*11e0*/  IMAD.IADD R9, R15, 0x1, R2 ;  /* 0x000000010f097824 */ /* 0x000fe200078e0202 */
[----:B------:R-:W-:Y:S01]  /*11f0*/  MOV R7, R166 ;  /* 0x000000a600077202 */ /* 0x000fe20000000f00 */
[----:B------:R-:W-:Y:S01]  /*1200*/  IMAD.MOV.U32 R8, RZ, RZ, R14 ;  /* 0x000000ffff087224 */ /* 0x000fe200078e000e */
[----:B------:R-:W4:Y:S01]  /*1210*/  LDCU.64 UR14, c[0x0][0x420] ;  /* 0x00008400ff0e77ac */ /* 0x000f220008000a00 */
[----:B------:R-:W-:Y:S01]  /*1220*/  IMAD.MOV.U32 R6, RZ, RZ, R167 ;  /* 0x000000ffff067224 */ /* 0x000fe200078e00a7 */
[----:B------:R-:W-:Y:S01]  /*1230*/  @!PT LDS RZ, [RZ] ;  /* 0x00000000fffff984 */ /* 0x000fe20000000800 */
[----:B------:R-:W-:Y:S01]  /*1240*/  @!PT LDS RZ, [RZ] ;  /* 0x00000000fffff984 */ /* 0x000fe20000000800 */
[----:B------:R-:W-:Y:S01]  /*1250*/  @!PT LDS RZ, [RZ] ;  /* 0x00000000fffff984 */ /* 0x000fe20000000800 */
[----:B------:R-:W-:Y:S01]  /*1260*/  LDGSTS.E.BYPASS.LTC128B.128 [R160+0x8000], desc[UR18][R20.64] ;  /* 0x0800000014a07fae */ /* 0x000fe2000b981a12 */
[C---:B------:R-:W-:Y:S01]  /*1270*/  IMAD.WIDE.U32 R8, R109.reuse, R4, R8 ;  /* 0x000000046d087225 */ /* 0x040fe200078e0008 */
[----:B------:R-:W1:Y:S02]  /*1280*/  LDCU UR11, c[0x0][0x3e0] ;  /* 0x00007c00ff0b77ac */ /* 0x000e640008000800 */
[----:B------:R-:W-:Y:S01]  /*1290*/  LDGSTS.E.BYPASS.LTC128B.128 [R160+0x9000], desc[UR18][R18.64] ;  /* 0x0900000012a07fae */ /* 0x000fe2000b981a12 */
[----:B------:R-:W-:Y:S01]  /*12a0*/  VIADD R177, R160, UR10 ;  /* 0x0000000aa0b17c36 */ /* 0x000fe20008000000 */
[C---:B---3--:R-:W-:Y:S01]  /*12b0*/  LEA R14, P1, R8.reuse, UR8, 0x1 ;  /* 0x00000008080e7c11 */ /* 0x048fe2000f8208ff */
[----:B------:R-:W-:Y:S01]  /*12c0*/  IMAD R2, R109, R5, R9 ;  /* 0x000000056d027224 */ /* 0x000fe200078e0209 */
[----:B------:R-:W0:Y:S04]  /*12d0*/  LDGDEPBAR ;  /* 0x00000000000079af */ /* 0x000e280000000000 */
[----:B------:R3:W-:Y:S01]  /*12e0*/  LDGSTS.E.BYPASS.LTC128B.128 [R160+0x4000], desc[UR18][R6.64] ;  /* 0x0400000006a07fae */ /* 0x0007e2000b981a12 */
[----:B------:R-:W-:-:S03]  /*12f0*/  LEA.HI.X R15, R8, UR9, R2, 0x1, P1 ;  /* 0x00000009080f7c11 */ /* 0x000fc600088f0c02 */
[----:B------:R1:W-:Y:S01]  /*1300*/  LDGSTS.E.BYPASS.LTC128B.128 [R160+0x5000], desc[UR18][R12.64] ;  /* 0x050000000ca07fae */ /* 0x0003e2000b981a12 */
[----:B--2---:R-:W-:Y:S01]  /*1310*/  SHF.R.U32.HI R171, RZ, 0x5, R0 ;  /* 0x00000005ffab7819 */ /* 0x004fe20000011600 */
[----:B----4-:R-:W-:Y:S01]  /*1320*/  UIMAD.WIDE UR14, UR34, 0x4, UR14 ;  /* 0x00000004220e78a5 */ /* 0x010fe2000f8e020e */
[C---:B---3--:R-:W-:Y:S02]  /*1330*/  LEA R6, P0, R4.reuse, R8, 0x6 ;  /* 0x0000000804067211 */ /* 0x048fe400078030ff */
[----:B------:R-:W-:Y:S02]  /*1340*/  SHF.L.U32 R7, R171, 0x4, RZ ;  /* 0x00000004ab077819 */ /* 0x000fe400000006ff */
[----:B-1----:R-:W-:Y:S01]  /*1350*/  MOV R12, R165 ;  /* 0x000000a5000c7202 */ /* 0x002fe20000000f00 */
[----:B------:R-:W-:Y:S01]  /*1360*/  IMAD.MOV.U32 R13, RZ, RZ, R164 ;  /* 0x000000ffff0d7224 */ /* 0x000fe200078e00a4 */
[----:B------:R-:W-:Y:S01]  /*1370*/  LEA.HI.X R5, R4, R2, R5, 0x6, P0 ;  /* 0x0000000204057211 */ /* 0x000fe200000f3405 */
[----:B------:R-:W-:Y:S01]  /*1380*/  IMAD.MOV.U32 R4, RZ, RZ, 0x4 ;  /* 0x00000004ff047424 */ /* 0x000fe200078e00ff */
[----:B------:R-:W-:-:S02]  /*1390*/  LOP3.LUT R7, R7, 0x30, RZ, 0xc0, !PT ;  /* 0x0000003007077812 */ /* 0x000fc400078ec0ff */
[----:B------:R1:W-:Y:S02]  /*13a0*/  LDGSTS.E.BYPASS.LTC128B.128 [R177], desc[UR18][R12.64] ;  /* 0x000000000cb17fae */ /* 0x0003e4000b981a12 */
[----:B------:R-:W-:Y:S02]  /*13b0*/  LOP3.LUT R7, R7, 0x7, R109, 0xf8, !PT ;  /* 0x0000000707077812 */ /* 0x000fe400078ef86d */
[----:B------:R-:W-:Y:S04]  /*13c0*/  LDGSTS.E.BYPASS.LTC128B.128 [R177+0x1000], desc[UR18][R10.64] ;  /* 0x010000000ab17fae */ /* 0x000fe8000b981a12 */
[----:B------:R-:W-:Y:S01]  /*13d0*/  LDGSTS.E.BYPASS.LTC128B.128 [R160+0x6000], desc[UR18][R14.64] ;  /* 0x060000000ea07fae */ /* 0x000fe2000b981a12 */
[----:B-1----:R-:W-:-:S04]  /*13e0*/  LEA R12, P0, R6, UR8, 0x1 ;  /* 0x00000008060c7c11 */ /* 0x002fc8000f8008ff */
[----:B------:R-:W-:Y:S01]  /*13f0*/  LEA.HI.X R13, R6, UR9, R5, 0x1, P0 ;  /* 0x00000009060d7c11 */ /* 0x000fe200080f0c05 */
[----:B------:R-:W-:Y:S01]  /*1400*/  IMAD.WIDE.U32 R4, R7, R4, UR14 ;  /* 0x0000000e07047e25 */ /* 0x000fe2000f8e0004 */
[----:B------:R-:W-:Y:S01]  /*1410*/  USHF.R.S32.HI UR13, URZ, 0x1f, UR24 ;  /* 0x0000001fff0d7899 */ /* 0x000fe20008011418 */
[----:B------:R-:W1:Y:S02]  /*1420*/  LDCU.64 UR8, c[0x0][0x460] ;  /* 0x00008c00ff0877ac */ /* 0x000e640008000a00 */
[----:B------:R-:W-:Y:S04]  /*1430*/  LDGSTS.E.BYPASS.LTC128B.128 [R160+0x7000], desc[UR18][R12.64] ;  /* 0x070000000ca07fae */ /* 0x000fe8000b981a12 */
[----:B------:R-:W0:Y:S04]  /*1440*/  LDGDEPBAR ;  /* 0x00000000000079af */ /* 0x000e280000000000 */
[----:B------:R-:W5:Y:S04]  /*1450*/  LDG.E R176, desc[UR18][R4.64] ;  /* 0x0000001204b07981 */ /* 0x000f68000c1e1900 */
[----:B------:R-:W5:Y:S04]  /*1460*/  LDG.E R175, desc[UR18][R4.64+0x20] ;  /* 0x0000201204af7981 */ /* 0x000f68000c1e1900 */
[----:B------:R-:W5:Y:S04]  /*1470*/  LDG.E R174, desc[UR18][R4.64+0x100] ;  /* 0x0001001204ae7981 */ /* 0x000f68000c1e1900 */
[----:B------:R2:W5:Y:S01]  /*1480*/  LDG.E R173, desc[UR18][R4.64+0x120] ;  /* 0x0001201204ad7981 */ /* 0x000562000c1e1900 */
[----:B------:R-:W-:Y:S01]  /*1490*/  UIMAD.WIDE.U32 UR38, UR26, UR24, URZ ;  /* 0x000000181a2672a5 */ /* 0x000fe2000f8e00ff */
[----:B------:R-:W-:Y:S01]  /*14a0*/  IMAD.SHL.U32 R151, R108, 0x2, RZ ;  /* 0x000000026c977824 */ /* 0x000fe200078e00ff */
[----:B------:R-:W-:Y:S01]  /*14b0*/  UIMAD UR13, UR13, UR26, URZ ;  /* 0x0000001a0d0d72a4 */ /* 0x000fe2000f8e02ff */
[----:B------:R-:W3:Y:S01]  /*14c0*/  S2R R2, SR_CTAID.X ;  /* 0x0000000000027919 */ /* 0x000ee20000002500 */
[----:B------:R-:W-:Y:S01]  /*14d0*/  USHF.R.S32.HI UR24, URZ, 0x1f, UR11 ;  /* 0x0000001fff187899 */ /* 0x000fe2000801140b */
[----:B------:R-:W-:Y:S01]  /*14e0*/  LOP3.LUT R178, R163, 0x1f, RZ, 0xc0, !PT ;  /* 0x0000001fa3b27812 */ /* 0x000fe200078ec0ff */
[----:B------:R-:W-:Y:S01]  /*14f0*/  UIADD3 UR13, UPT, UPT, UR39, UR13, URZ ;  /* 0x0000000d270d7290 */ /* 0x000fe2000fffe0ff */
[----:B------:R-:W-:-:S04]  /*1500*/  DEPBAR.LE SB0, 0x1 ;  /* 0x000080400000791a */ /* 0x000fc80000000000 */
[----:B------:R-:W-:Y:S01]  /*1510*/  BAR.SYNC.DEFER_BLOCKING 0x0 ;  /* 0x0000000000007b1d */ /* 0x000fe20000010000 */
[----:B------:R-:W-:Y:S01]  /*1520*/  UIMAD UR13, UR13, UR11, URZ ;  /* 0x0000000b0d0d72a4 */ /* 0x000fe2000f8e02ff */
[----:B------:R-:W-:Y:S01]  /*1530*/  IADD3 R144, PT, PT, R156, R151, RZ ;  /* 0x000000979c907210 */ /* 0x000fe20007ffe0ff */
[----:B------:R-:W-:Y:S01]  /*1540*/  UIMAD.WIDE.U32 UR36, UR38, UR11, URZ ;  /* 0x0000000b262472a5 */ /* 0x000fe2000f8e00ff */
[----:B------:R-:W-:Y:S01]  /*1550*/  CS2R R94, SRZ ;  /* 0x00000000005e7805 */ /* 0x000fe2000001ff00 */
[----:B------:R-:W-:Y:S01]  /*1560*/  UIMAD UR13, UR24, UR38, UR13 ;  /* 0x00000026180d72a4 */ /* 0x000fe2000f8e020d */
[----:B------:R-:W-:Y:S01]  /*1570*/  CS2R R92, SRZ ;  /* 0x00000000005c7805 */ /* 0x000fe2000001ff00 */
[----:B------:R-:W-:Y:S01]  /*1580*/  UIMAD UR34, UR16, UR12, URZ ;  /* 0x0000000c102272a4 */ /* 0x000fe2000f8e02ff */
[----:B------:R-:W-:Y:S01]  /*1590*/  CS2R R98, SRZ ;  /* 0x0000000000627805 */ /* 0x000fe2000001ff00 */
[----:B-1----:R-:W-:Y:S01]  /*15a0*/  UISETP.NE.U32.AND UP0, UPT, UR8, URZ, UPT ;  /* 0x000000ff0800728c */ /* 0x002fe2000bf05070 */
[----:B------:R-:W-:Y:S01]  /*15b0*/  CS2R R96, SRZ ;  /* 0x0000000000607805 */ /* 0x000fe2000001ff00 */
[----:B------:R-:W-:Y:S01]  /*15c0*/  UIADD3 UR13, UPT, UPT, UR37, UR13, URZ ;  /* 0x0000000d250d7290 */ /* 0x000fe2000fffe0ff */
[----:B------:R-:W-:Y:S01]  /*15d0*/  CS2R R90, SRZ ;  /* 0x00000000005a7805 */ /* 0x000fe2000001ff00 */
[----:B--2---:R-:W3:Y:S01]  /*15e0*/  LDC.64 R4, c[0x0][0x5f8] ;  /* 0x00017e00ff047b82 */ /* 0x004ee20000000a00 */
[----:B------:R-:W-:Y:S01]  /*15f0*/  UISETP.NE.AND.EX UP0, UPT, UR9, URZ, UPT, UP0 ;  /* 0x000000ff0900728c */ /* 0x000fe2000bf05300 */
[----:B------:R-:W-:Y:S01]  /*1600*/  CS2R R88, SRZ ;  /* 0x0000000000587805 */ /* 0x000fe2000001ff00 */
[----:B------:R-:W-:Y:S01]  /*1610*/  USHF.R.S32.HI UR35, URZ, 0x1f, UR34 ;  /* 0x0000001fff237899 */ /* 0x000fe20008011422 */
[----:B------:R-:W-:Y:S01]  /*1620*/  CS2R R86, SRZ ;  /* 0x0000000000567805 */ /* 0x000fe2000001ff00 */
[----:B------:R-:W-:Y:S01]  /*1630*/  USHF.R.S32.HI UR24, URZ, 0x1f, UR12 ;  /* 0x0000001fff187899 */ /* 0x000fe2000801140c */
[----:B------:R-:W-:Y:S01]  /*1640*/  CS2R R84, SRZ ;  /* 0x0000000000547805 */ /* 0x000fe2000001ff00 */
[----:B------:R-:W-:Y:S01]  /*1650*/  UIMAD UR13, UR13, UR12, URZ ;  /* 0x0000000c0d0d72a4 */ /* 0x000fe2000f8e02ff */
[----:B------:R-:W-:Y:S01]  /*1660*/  CS2R R78, SRZ ;  /* 0x00000000004e7805 */ /* 0x000fe2000001ff00 */
[----:B------:R-:W-:Y:S01]  /*1670*/  USEL UR30, UR30, URZ, UP0 ;  /* 0x000000ff1e1e7287 */ /* 0x000fe20008000000 */
[----:B------:R-:W-:Y:S01]  /*1680*/  CS2R R76, SRZ ;  /* 0x00000000004c7805 */ /* 0x000fe2000001ff00 */
[----:B------:R1:W2:Y:S01]  /*1690*/  LDSM.16.M88.4 R132, [R144] ;  /* 0x000000009084783b */ /* 0x0002a20000000200 */
[----:B------:R-:W-:Y:S01]  /*16a0*/  UIMAD.WIDE.U32 UR34, UR36, UR12, UR34 ;  /* 0x0000000c242272a5 */ /* 0x000fe2000f8e0022 */
[----:B------:R-:W-:Y:S01]  /*16b0*/  CS2R R82, SRZ ;  /* 0x0000000000527805 */ /* 0x000fe2000001ff00 */
[----:B------:R-:W-:Y:S01]  /*16c0*/  UIMAD UR13, UR24, UR36, UR13 ;  /* 0x00000024180d72a4 */ /* 0x000fe2000f8e020d */
[----:B------:R1:W4:Y:S01]  /*16d0*/  LDSM.16.M88.4 R136, [R144+0x400] ;  /* 0x000400009088783b */ /* 0x0003220000000200 */
[----:B------:R-:W-:Y:S01]  /*16e0*/  UIADD3 UR30, UP0, UPT, UR27, UR30, URZ ;  /* 0x0000001e1b1e7290 */ /* 0x000fe2000ff1e0ff */
[----:B------:R-:W-:Y:S01]  /*16f0*/  CS2R R80, SRZ ;  /* 0x0000000000507805 */ /* 0x000fe2000001ff00 */
[----:B------:R-:W-:Y:S01]  /*1700*/  UIADD3 UR35, UPT, UPT, UR35, UR13, URZ ;  /* 0x0000000d23237290 */ /* 0x000fe2000fffe0ff */
[----:B------:R1:W1:Y:S01]  /*1710*/  LDSM.16.M88.4 R140, [R144+0x800] ;  /* 0x00080000908c783b */ /* 0x0002620000000200 */
[----:B------:R-:W-:Y:S01]  /*1720*/  UIMAD.WIDE UR36, UR11, UR12, URZ ;  /* 0x0000000c0b2472a5 */ /* 0x000fe2000f8e02ff */
[----:B------:R-:W-:Y:S01]  /*1730*/  CS2R R74, SRZ ;  /* 0x00000000004a7805 */ /* 0x000fe2000001ff00 */
[----:B------:R-:W-:Y:S01]  /*1740*/  UIMAD UR24, UR11, UR12, URZ ;  /* 0x0000000c0b1872a4 */ /* 0x000fe2000f8e02ff */
[----:B------:R-:W1:Y:S01]  /*1750*/  LDSM.16.M88.4 R144, [R144+0xc00] ;  /* 0x000c00009090783b */ /* 0x000e620000000200 */
[----:B------:R-:W-:Y:S01]  /*1760*/  UIMAD.WIDE.U32 UR34, UR36, UR30, UR34 ;  /* 0x0000001e242272a5 */ /* 0x000fe2000f8e0022 */
[----:B---3--:R-:W-:Y:S01]  /*1770*/  IMAD.WIDE.U32 R8, R2, R4, RZ ;  /* 0x0000000402087225 */ /* 0x008fe200078e00ff */
[----:B------:R-:W-:Y:S01]  /*1780*/  UIADD3.X UR33, UPT, UPT, URZ, UR33, URZ, UP0, !UPT ;  /* 0x00000021ff217290 */ /* 0x000fe200087fe4ff */
[----:B------:R3:W1:Y:S01]  /*1790*/  LDSM.16.M88.4 R116, [R156] ;  /* 0x000000009c74783b */ /* 0x0006620000000200 */
[----:B------:R-:W-:Y:S01]  /*17a0*/  UIMAD UR12, UR37, UR30, URZ ;  /* 0x0000001e250c72a4 */ /* 0x000fe2000f8e02ff */
[----:B------:R-:W-:Y:S01]  /*17b0*/  IMAD R6, R171, UR24, R178 ;  /* 0x00000018ab067c24 */ /* 0x000fe2000f8e02b2 */
[----:B------:R-:W2:Y:S01]  /*17c0*/  LDCU.64 UR8, c[0x0][0x570] ;  /* 0x0000ae00ff0877ac */ /* 0x000ea20008000a00 */
[----:B------:R3:W1:Y:S01]  /*17d0*/  LDSM.16.M88.4 R120, [R156+0x400] ;  /* 0x000400009c78783b */ /* 0x0006620000000200 */
[----:B------:R-:W-:Y:S01]  /*17e0*/  SEL R4, R8, RZ, P3 ;  /* 0x000000ff08047207 */ /* 0x000fe20001800000 */
[----:B------:R-:W-:Y:S01]  /*17f0*/  IMAD R5, R2, R5, R9 ;  /* 0x0000000502057224 */ /* 0x000fe200078e0209 */
[----:B------:R-:W-:Y:S01]  /*1800*/  UIMAD UR12, UR36, UR33, UR12 ;  /* 0x00000021240c72a4 */ /* 0x000fe2000f8e020c */
[----:B------:R3:W1:Y:S01]  /*1810*/  LDSM.16.M88.4 R124, [R156+0x800] ;  /* 0x000800009c7c783b */ /* 0x0006620000000200 */
[----:B------:R-:W-:Y:S01]  /*1820*/  IADD3 R4, P1, P0, R6, UR34, R4 ;  /* 0x0000002206047c10 */ /* 0x000fe2000f83e004 */
[----:B------:R-:W-:Y:S01]  /*1830*/  USHF.L.U32 UR13, UR24, 0x7, URZ ;  /* 0x00000007180d7899 */ /* 0x000fe200080006ff */
[----:B------:R-:W-:Y:S01]  /*1840*/  SHF.R.S32.HI R6, RZ, 0x1f, R6 ;  /* 0x0000001fff067819 */ /* 0x000fe20000011406 */
[----:B------:R3:W1:Y:S01]  /*1850*/  LDSM.16.M88.4 R128, [R156+0xc00] ;  /* 0x000c00009c80783b */ /* 0x0006620000000200 */
[----:B------:R-:W-:Y:S01]  /*1860*/  UIADD3 UR12, UPT, UPT, UR35, UR12, URZ ;  /* 0x0000000c230c7290 */ /* 0x000fe2000fffe0ff */
[----:B------:R-:W-:Y:S01]  /*1870*/  SEL R5, R5, RZ, P3 ;  /* 0x000000ff05057207 */ /* 0x000fe20001800000 */
[----:B------:R-:W4:Y:S01]  /*1880*/  LDCU.64 UR34, c[0x0][0x5e8] ;  /* 0x0000bd00ff2277ac */ /* 0x000f220008000a00 */
[----:B------:R-:W-:-:S02]  /*1890*/  MOV R2, UR13 ;  /* 0x0000000d00027c02 */ /* 0x000fc40008000f00 */
[----:B------:R-:W-:Y:S02]  /*18a0*/  CS2R R72, SRZ ;  /* 0x0000000000487805 */ /* 0x000fe4000001ff00 */
[----:B------:R-:W-:Y:S01]  /*18b0*/  CS2R R70, SRZ ;  /* 0x0000000000467805 */ /* 0x000fe2000001ff00 */
[----:B------:R-:W-:Y:S01]  /*18c0*/  UISETP.GE.AND UP0, UPT, UR25, 0x1, UPT ;  /* 0x000000011900788c */ /* 0x000fe2000bf06270 */
[----:B------:R-:W-:Y:S01]  /*18d0*/  IADD3.X R5, PT, PT, R6, UR12, R5, P1, P0 ;  /* 0x0000000c06057c10 */ /* 0x000fe20008fe0405 */
[----:B------:R-:W-:Y:S01]  /*18e0*/  ULEA UR28, UR29, UR28, 0x7 ;  /* 0x0000001c1d1c7291 */ /* 0x000fe2000f8e38ff */
[----:B------:R-:W-:Y:S02]  /*18f0*/  IADD3 R4, P0, PT, R4, UR13, RZ ;  /* 0x0000000d04047c10 */ /* 0x000fe4000ff1e0ff */
[----:B------:R-:W-:Y:S02]  /*1900*/  CS2R R68, SRZ ;  /* 0x0000000000447805 */ /* 0x000fe4000001ff00 */
[----:B------:R-:W-:-:S02]  /*1910*/  LEA.HI.X.SX32 R2, R2, R5, 0x1, P0 ;  /* 0x0000000502027211 */ /* 0x000fc400000f0eff */
[----:B--2---:R-:W-:-:S04]  /*1920*/  LEA R182, P0, R4, UR8, 0x2 ;  /* 0x0000000804b67c11 */ /* 0x004fc8000f8010ff */
[----:B------:R-:W-:Y:S01]  /*1930*/  LEA.HI.X R183, R4, UR9, R2, 0x2, P0 ;  /* 0x0000000904b77c11 */ /* 0x000fe200080f1402 */
[----:B----4-:R-:W-:Y:S01]  /*1940*/  UIMAD.WIDE UR34, UR28, 0x4, UR34 ;  /* 0x000000041c2278a5 */ /* 0x010fe2000f8e0222 */
[----:B---3--:R-:W-:Y:S11]  /*1950*/  BRA.U !UP0, `(.L_x_618) ;  /* 0x0000005108147547 */ /* 0x008ff6000b800000 */
[----:B------:R-:W2:Y:S01]  /*1960*/  LDC.64 R4, c[0x0][0x528] ;  /* 0x00014a00ff047b82 */ /* 0x000ea20000000a00 */
[C---:B------:R-:W-:Y:S01]  /*1970*/  IMAD.SHL.U32 R2, R0.reuse, 0x4, RZ ;  /* 0x0000000400027824 */ /* 0x040fe200078e00ff */
[----:B------:R-:W-:Y:S01]  /*1980*/  LOP3.LUT R8, R171, 0x3, RZ, 0xc0, !PT ;  /* 0x00000003ab087812 */ /* 0x000fe200078ec0ff */
[----:B------:R-:W-:Y:S02]  /*1990*/  IMAD.U32 R180, RZ, RZ, UR31 ;  /* 0x0000001fffb47e24 */ /* 0x000fe4000f8e00ff */
[----:B------:R-:W-:-:S03]  /*19a0*/  IMAD.SHL.U32 R10, R0, 0x20, RZ ;  /* 0x00000020000a7824 */ /* 0x000fc600078e00ff */
[----:B------:R-:W3:Y:S01]  /*19b0*/  LDC R169, c[0x0][0x44c] ;  /* 0x00011300ffa97b82 */ /* 0x000ee20000000800 */
[----:B--2---:R-:W2:Y:S04]  /*19c0*/  LDG.E.64 R6, desc[UR18][R4.64+0x8] ;  /* 0x0000081204067981 */ /* 0x004ea8000c1e1b00 */
[----:B------:R-:W4:Y:S01]  /*19d0*/  LDG.E.64 R4, desc[UR18][R4.64] ;  /* 0x0000001204047981 */ /* 0x000f22000c1e1b00 */
[----:B------:R-:W-:Y:S01]  /*19e0*/  LOP3.LUT R2, R2, 0x18, RZ, 0xc0, !PT ;  /* 0x0000001802027812 */ /* 0x000fe200078ec0ff */
[----:B------:R-:W-:Y:S01]  /*19f0*/  IMAD R180, R180, 0x8, R8 ;  /* 0x00000008b4b47824 */ /* 0x000fe200078e0208 */
[----:B------:R-:W-:Y:S01]  /*1a00*/  LOP3.LUT R9, R10, 0x120, RZ, 0xc0, !PT ;  /* 0x000001200a097812 */ /* 0x000fe200078ec0ff */
[----:B------:R-:W-:Y:S01]  /*1a10*/  IMAD.SHL.U32 R8, R0, 0x10, RZ ;  /* 0x0000001000087824 */ /* 0x000fe200078e00ff */
[----:B------:R-:W-:Y:S01]  /*1a20*/  LOP3.LUT R2, R2, 0xc0, R10, 0xf8, !PT ;  /* 0x000000c002027812 */ /* 0x000fe200078ef80a */
[----:B------:R-:W-:Y:S01]  /*1a30*/  UIMAD UR9, UR26, UR11, UR16 ;  /* 0x0000000b1a0972a4 */ /* 0x000fe2000f8e0210 */
[----:B------:R-:W-:Y:S01]  /*1a40*/  SHF.R.U32.HI R10, RZ, 0x1, R0 ;  /* 0x00000001ff0a7819 */ /* 0x000fe20000011600 */
[----:B------:R-:W-:Y:S01]  /*1a50*/  IMAD.SHL.U32 R171, R171, 0x10, RZ ;  /* 0x00000010abab7824 */ /* 0x000fe200078e00ff */
[----:B------:R-:W-:Y:S01]  /*1a60*/  LOP3.LUT R0, R9, 0x600, R8, 0xf8, !PT ;  /* 0x0000060009007812 */ /* 0x000fe200078ef808 */
[----:B------:R-:W-:Y:S01]  /*1a70*/  USHF.L.U32 UR9, UR9, 0x5, URZ ;  /* 0x0000000509097899 */ /* 0x000fe200080006ff */
[----:B------:R-:W-:Y:S01]  /*1a80*/  SHF.R.U32.HI R9, RZ, 0x6, R163 ;  /* 0x00000006ff097819 */ /* 0x000fe200000116a3 */
[----:B------:R-:W-:Y:S01]  /*1a90*/  IMAD.U32 R8, RZ, RZ, UR17 ;  /* 0x00000011ff087e24 */ /* 0x000fe2000f8e00ff */
[----:B------:R-:W1:Y:S01]  /*1aa0*/  S2R R163, SR_TID.X ;  /* 0x0000000000a37919 */ /* 0x000e620000002100 */
[----:B------:R-:W-:Y:S01]  /*1ab0*/  USHF.R.S32.HI UR8, URZ, 0x1f, UR9 ;  /* 0x0000001fff087899 */ /* 0x000fe20008011409 */
[----:B------:R-:W-:Y:S01]  /*1ac0*/  LOP3.LUT R2, R2, 0x8, R10, 0x78, !PT ;  /* 0x0000000802027812 */ /* 0x000fe200078e780a */
[----:B------:R-:W-:Y:S01]  /*1ad0*/  VIADD R149, R157, UR10 ;  /* 0x0000000a9d957c36 */ /* 0x000fe20008000000 */
[----:B------:R-:W-:Y:S01]  /*1ae0*/  LOP3.LUT R9, R9, 0xe, RZ, 0xc0, !PT ;  /* 0x0000000e09097812 */ /* 0x000fe200078ec0ff */
[----:B------:R-:W-:Y:S01]  /*1af0*/  IMAD.MOV.U32 R170, RZ, RZ, 0x10 ;  /* 0x00000010ffaa7424 */ /* 0x000fe200078e00ff */
[----:B------:R-:W-:Y:S01]  /*1b00*/  LOP3.LUT R0, R0, R2, RZ, 0xfc, !PT ;  /* 0x0000000200007212 */ /* 0x000fe200078efcff */
[----:B------:R-:W-:Y:S01]  /*1b10*/  IMAD.IADD R2, R156, 0x1, R151 ;  /* 0x000000019c027824 */ /* 0x000fe200078e0297 */
[----:B------:R-:W-:Y:S01]  /*1b20*/  USHF.L.U32 UR12, UR24, 0x3, URZ ;  /* 0x00000003180c7899 */ /* 0x000fe200080006ff */
[----:B------:R-:W-:Y:S01]  /*1b30*/  IMAD.MOV.U32 R168, RZ, RZ, 0x4 ;  /* 0x00000004ffa87424 */ /* 0x000fe200078e00ff */
[----:B------:R-:W1:Y:S01]  /*1b40*/  LDCU UR11, c[0x0][0x45c] ;  /* 0x00008b80ff0b77ac */ /* 0x000e620008000800 */
[----:B------:R-:W-:Y:S01]  /*1b50*/  IMAD.MOV.U32 R95, RZ, RZ, RZ ;  /* 0x000000ffff5f7224 */ /* 0x000fe200078e00ff */
[----:B--2---:R-:W-:Y:S01]  /*1b60*/  IADD3 R178, P1, P0, R6, UR9, R178 ;  /* 0x0000000906b27c10 */ /* 0x004fe2000f83e0b2 */
[----:B------:R-:W-:Y:S01]  /*1b70*/  IMAD R6, R8, 0x4, R9 ;  /* 0x0000000408067824 */ /* 0x000fe200078e0209 */
[----:B------:R-:W2:Y:S02]  /*1b80*/  LDCU.U8 UR9, c[0x0][0x4f8] ;  /* 0x00009f00ff0977ac */ /* 0x000ea40008000000 */
[----:B------:R-:W-:Y:S01]  /*1b90*/  IADD3.X R172, PT, PT, R7, UR8, RZ, P1, P0 ;  /* 0x0000000807ac7c10 */ /* 0x000fe20008fe04ff */
[----:B------:R-:W1:Y:S01]  /*1ba0*/  LDCU UR8, c[0x0][0x3e0] ;  /* 0x00007c00ff0877ac */ /* 0x000e620008000800 */
[----:B----4-:R-:W-:-:S02]  /*1bb0*/  R2UR UR13, R5 ;  /* 0x00000000050d72ca */ /* 0x010fc400000e0000 */
[----:B------:R-:W-:-:S11]  /*1bc0*/  R2UR UR30, R4 ;  /* 0x00000000041e72ca */ /* 0x000fd600000e0000 */
[----:B------:R-:W-:Y:S01]  /*1bd0*/  UIADD3 UR28, UPT, UPT, UR13, -0x4498517b, URZ ;  /* 0xbb67ae850d1c7890 */ /* 0x000fe2000fffe0ff */
[C---:B------:R-:W-:Y:S01]  /*1be0*/  VIADD R184, R6.reuse, 0x1 ;  /* 0x0000000106b87836 */ /* 0x040fe20000000000 */
[----:B------:R-:W-:Y:S01]  /*1bf0*/  LOP3.LUT R186, R6, UR13, RZ, 0x3c, !PT ;  /* 0x0000000d06ba7c12 */ /* 0x000fe2000f8e3cff */
[----:B------:R-:W-:Y:S01]  /*1c00*/  IMAD.WIDE.U32 R178, R178, -0x2daee0ad, RZ ;  /* 0xd2511f53b2b27825 */ /* 0x000fe200078e00ff */
[----:B------:R-:W-:Y:S01]  /*1c10*/  LEA R0, R0, UR4, 0x1 ;  /* 0x0000000400007c11 */ /* 0x000fe2000f8e08ff */
[----:B------:R-:W-:Y:S01]  /*1c20*/  UIADD3 UR27, UPT, UPT, UR13, 0x76cf5d0a, URZ ;  /* 0x76cf5d0a0d1b7890 */ /* 0x000fe2000fffe0ff */
[----:B------:R-:W-:Y:S01]  /*1c30*/  LOP3.LUT R184, R184, UR13, RZ, 0x3c, !PT ;  /* 0x0000000db8b87c12 */ /* 0x000fe2000f8e3cff */
[----:B------:R-:W-:Y:S01]  /*1c40*/  VIADD R180, R180, 0xfffffff8 ;  /* 0xfffffff8b4b47836 */ /* 0x000fe20000000000 */
[C---:B------:R-:W-:Y:S01]  /*1c50*/  LOP3.LUT R186, R179.reuse, R186, RZ, 0x3c, !PT ;  /* 0x000000bab3ba7212 */ /* 0x040fe200078e3cff */
[----:B------:R-:W-:Y:S01]  /*1c60*/  IMAD.IADD R148, R0, 0x1, R151 ;  /* 0x0000000100947824 */ /* 0x000fe200078e0297 */
[----:B------:R-:W-:Y:S01]  /*1c70*/  LOP3.LUT R184, R179, R184, RZ, 0x3c, !PT ;  /* 0x000000b8b3b87212 */ /* 0x000fe200078e3cff */
[----:B------:R-:W-:Y:S01]  /*1c80*/  UIADD3 UR26, UPT, UPT, UR13, 0x32370b8f, URZ ;  /* 0x32370b8f0d1a7890 */ /* 0x000fe2000fffe0ff */
[----:B-1----:R-:W-:Y:S01]  /*1c90*/  LOP3.LUT P0, RZ, R163, 0x4, RZ, 0xc0, !PT ;  /* 0x00000004a3ff7812 */ /* 0x002fe2000780c0ff */
[----:B------:R-:W-:Y:S01]  /*1ca0*/  IMAD.WIDE.U32 R186, R186, -0x326172a9, RZ ;  /* 0xcd9e8d57baba7825 */ /* 0x000fe200078e00ff */
[----:B------:R-:W-:Y:S01]  /*1cb0*/  UIADD3 UR25, UPT, UPT, UR13, -0x126145ec, URZ ;  /* 0xed9eba140d197890 */ /* 0x000fe2000fffe0ff */
[----:B------:R-:W-:Y:S01]  /*1cc0*/  IADD3 R150, PT, PT, R0, UR10, RZ ;  /* 0x0000000a00967c10 */ /* 0x000fe2000fffe0ff */
[----:B------:R-:W-:Y:S01]  /*1cd0*/  UIADD3 UR24, UPT, UPT, UR13, -0x56f99767, URZ ;  /* 0xa90668990d187890 */ /* 0x000fe2000fffe0ff */
[----:B------:R-:W-:Y:S01]  /*1ce0*/  IMAD.WIDE.U32 R184, R184, -0x326172a9, RZ ;  /* 0xcd9e8d57b8b87825 */ /* 0x000fe200078e00ff */
[----:B------:R-:W-:Y:S01]  /*1cf0*/  UIADD3 UR13, UPT, UPT, UR13, 0x646e171e, URZ ;  /* 0x646e171e0d0d7890 */ /* 0x000fe2000fffe0ff */
[----:B------:R-:W-:Y:S01]  /*1d00*/  UMOV UR10, UR34 ;  /* 0x00000022000a7c82 */ /* 0x000fe20008000000 */
[----:B--23--:R-:W-:-:S10]  /*1d10*/  UMOV UR31, UR35 ;  /* 0x00000023001f7c82 */ /* 0x00cfd40008000000 */
.L_x_621:
[----:B-----5:R-:W-:Y:S01]  /*1d20*/  FSETP.NEU.FTZ.AND P1, PT, R176, -INF , PT ;  /* 0xff800000b000780b */ /* 0x020fe20003f3d000 */
[----:B------:R-:W0:Y:S01]  /*1d30*/  LDGDEPBAR ;  /* 0x00000000000079af */ /* 0x000e220000000000 */
[----:B------:R-:W-:Y:S01]  /*1d40*/  IMAD.IADD R112, R151, 0x1, R150 ;  /* 0x0000000197707824 */ /* 0x000fe200078e0296 */
[----:B------:R-:W-:Y:S01]  /*1d50*/  UIADD3 UR33, UPT, UPT, UR30, -0x61c88647, URZ ;  /* 0x9e3779b91e217890 */ /* 0x000fe2000fffe0ff */
[----:B------:R-:W-:Y:S01]  /*1d60*/  VIADD R206, R180, 0x4 ;  /* 0x00000004b4ce7836 */ /* 0x000fe20000000000 */
[----:B------:R-:W-:Y:S03]  /*1d70*/  UIADD3 UR34, UPT, UPT, UR30, 0x3c6ef372, URZ ;  /* 0x3c6ef3721e227890 */ /* 0x000fe6000fffe0ff */
[----:B------:R-:W-:Y:S03]  /*1d80*/  IMAD.WIDE.U32 R206, R206, -0x326172a9, RZ ;  /* 0xcd9e8d57cece7825 */ /* 0x000fe600078e00ff */
[C---:B------:R-:W-:Y:S02]  /*1d90*/  LOP3.LUT R208, R206.reuse, UR33, R187, 0x96, !PT ;  /* 0x00000021ced07c12 */ /* 0x040fe4000f8e96bb */
[----:B------:R-:W-:Y:S03]  /*1da0*/  LOP3.LUT R206, R206, UR33, R185, 0x96, !PT ;  /* 0x00000021cece7c12 */ /* 0x000fe6000f8e96b9 */
[----:B------:R-:W-:Y:S01]  /*1db0*/  IMAD.WIDE.U32 R208, R208, -0x2daee0ad, RZ ;  /* 0xd2511f53d0d07825 */ /* 0x000fe200078e00ff */
        /* <DEDUP_REMOVED lines=25> */
[----:B------:R-:W-:Y:S01]  /*1f50*/  FMUL.FTZ R101, R176, 1.4426950216293334961 ;  /* 0x3fb8aa3bb0657820 */ /* 0x000fe20000410000 */
[----:B------:R-:W-:Y:S04]  /*1f60*/  FMUL.FTZ R100, R175, 1.4426950216293334961 ;  /* 0x3fb8aa3baf647820 */ /* 0x000fe80000410000 */
[----:B------:R-:W-:Y:S01]  /*1f70*/  FSEL R101, R101, RZ, P1 ;  /* 0x000000ff65657208 */ /* 0x000fe20000800000 */
[-C--:B------:R-:W-:Y:S01]  /*1f80*/  HMMA.16816.F32 R60, R60, R102.reuse, RZ ;  /* 0x000000663c3c723c */ /* 0x080fe200000018ff */
[----:B------:R-:W-:Y:S04]  /*1f90*/  FSETP.NEU.FTZ.AND P1, PT, R175, -INF , PT ;  /* 0xff800000af00780b */ /* 0x000fe80003f3d000 */
[----:B------:R-:W-:Y:S02]  /*1fa0*/  FSEL R100, R100, RZ, P1 ;  /* 0x000000ff64647208 */ /* 0x000fe40000800000 */
[C---:B------:R-:W-:Y:S01]  /*1fb0*/  FSETP.NEU.FTZ.AND P1, PT, R174.reuse, -INF , PT ;  /* 0xff800000ae00780b */ /* 0x040fe20003f3d000 */
[----:B------:R-:W-:Y:S02]  /*1fc0*/  HMMA.16816.F32 R64, R64, R102, RZ ;  /* 0x000000664040723c */ /* 0x000fe400000018ff */
[----:B------:R-:W-:Y:S01]  /*1fd0*/  FMUL.FTZ R103, R174, 1.4426950216293334961 ;  /* 0x3fb8aa3bae677820 */ /* 0x000fe20000410000 */
[----:B------:R-:W-:Y:S04]  /*1fe0*/  FMUL.FTZ R102, R173, 1.4426950216293334961 ;  /* 0x3fb8aa3bad667820 */ /* 0x000fe80000410000 */
[----:B------:R-:W-:Y:S01]  /*1ff0*/  FSEL R103, R103, RZ, P1 ;  /* 0x000000ff67677208 */ /* 0x000fe20000800000 */
[-C--:B-1----:R-:W-:Y:S05]  /*2000*/  HMMA.16816.F32 R4, R104, R108.reuse, R4 ;  /* 0x0000006c6804723c */ /* 0x082fea0000001804 */
[----:B------:R-:W-:Y:S03]  /*2010*/  FSETP.NEU.FTZ.AND P1, PT, R173, -INF , PT ;  /* 0xff800000ad00780b */ /* 0x000fe60003f3d000 */
[C---:B--2---:R-:W-:Y:S04]  /*2020*/  HMMA.16816.F32 R8, R112.reuse, R108, R8 ;  /* 0x0000006c7008723c */ /* 0x044fe80000001808 */
[----:B------:R-:W-:Y:S04]  /*2030*/  FSEL R102, R102, RZ, P1 ;  /* 0x000000ff66667208 */ /* 0x000fe80000800000 */
[-C--:B------:R-:W-:Y:S03]  /*2040*/  HMMA.16816.F32 R12, R112, R110.reuse, R12 ;  /* 0x0000006e700c723c */ /* 0x080fe6000000180c */
[--C-:B------:R-:W-:Y:S01]  /*2050*/  FFMA.FTZ R4, R4, UR11, -R101.reuse ;  /* 0x0000000b04047c23 */ /* 0x100fe20008010865 */
[----:B------:R-:W-:Y:S01]  /*2060*/  FFMA.FTZ R5, R5, UR11, -R101 ;  /* 0x0000000b05057c23 */ /* 0x000fe20008010865 */
[--C-:B------:R-:W-:Y:S01]  /*2070*/  FFMA.FTZ R6, R6, UR11, -R100.reuse ;  /* 0x0000000b06067c23 */ /* 0x100fe20008010864 */
[----:B------:R-:W-:Y:S01]  /*2080*/  FFMA.FTZ R7, R7, UR11, -R100 ;  /* 0x0000000b07077c23 */ /* 0x000fe20008010864 */
[----:B------:R-:W1:Y:S01]  /*2090*/  MUFU.EX2 R181, R4 ;  /* 0x0000000400b57308 */ /* 0x000e620000000800 */
[C---:B------:R-:W-:Y:S04]  /*20a0*/  HMMA.16816.F32 R16, R104.reuse, R110, R16 ;  /* 0x0000006e6810723c */ /* 0x040fe80000001810 */
[--C-:B------:R-:W-:Y:S01]  /*20b0*/  FFMA.FTZ R10, R10, UR11, -R102.reuse ;  /* 0x0000000b0a0a7c23 */ /* 0x100fe20008010866 */
[--C-:B------:R-:W-:Y:S01]  /*20c0*/  FFMA.FTZ R9, R9, UR11, -R103.reuse ;  /* 0x0000000b09097c23 */ /* 0x100fe20008010867 */
[--C-:B------:R-:W-:Y:S03]  /*20d0*/  FFMA.FTZ R8, R8, UR11, -R103.reuse ;  /* 0x0000000b08087c23 */ /* 0x100fe60008010867 */
[----:B------:R2:W-:Y:S01]  /*20e0*/  MUFU.EX2 R191, R5 ;  /* 0x0000000500bf7308 */ /* 0x0005e20000000800 */
[--C-:B------:R-:W-:Y:S01]  /*20f0*/  FFMA.FTZ R11, R11, UR11, -R102.reuse ;  /* 0x0000000b0b0b7c23 */ /* 0x100fe20008010866 */
[--C-:B------:R-:W-:Y:S01]  /*2100*/  FFMA.FTZ R12, R12, UR11, -R103.reuse ;  /* 0x0000000b0c0c7c23 */ /* 0x100fe20008010867 */
[----:B------:R-:W-:Y:S01]  /*2110*/  FFMA.FTZ R13, R13, UR11, -R103 ;  /* 0x0000000b0d0d7c23 */ /* 0x000fe20008010867 */
[--C-:B------:R-:W-:Y:S01]  /*2120*/  FFMA.FTZ R14, R14, UR11, -R102.reuse ;  /* 0x0000000b0e0e7c23 */ /* 0x100fe20008010866 */
[----:B------:R-:W-:Y:S05]  /*2130*/  FFMA.FTZ R15, R15, UR11, -R102 ;  /* 0x0000000b0f0f7c23 */ /* 0x000fea0008010866 */
[----:B------:R3:W-:Y:S01]  /*2140*/  MUFU.EX2 R193, R10 ;  /* 0x0000000a00c17308 */ /* 0x0007e20000000800 */
[--C-:B------:R-:W-:Y:S01]  /*2150*/  FFMA.FTZ R16, R16, UR11, -R101.reuse ;  /* 0x0000000b10107c23 */ /* 0x100fe20008010865 */
[----:B------:R-:W-:Y:S01]  /*2160*/  FFMA.FTZ R17, R17, UR11, -R101 ;  /* 0x0000000b11117c23 */ /* 0x000fe20008010865 */
[--C-:B------:R-:W-:Y:S01]  /*2170*/  FFMA.FTZ R18, R18, UR11, -R100.reuse ;  /* 0x0000000b12127c23 */ /* 0x100fe20008010864 */
[--C-:B------:R-:W-:Y:S06]  /*2180*/  FFMA.FTZ R19, R19, UR11, -R100.reuse ;  /* 0x0000000b13137c23 */ /* 0x100fec0008010864 */
[----:B------:R-:W4:Y:S01]  /*2190*/  MUFU.EX2 R188, R6 ;  /* 0x0000000600bc7308 */ /* 0x000f220000000800 */
[----:B--2---:R-:W-:Y:S05]  /*21a0*/  IMAD.WIDE.U32 R4, R180, -0x326172a9, RZ ;  /* 0xcd9e8d57b4047825 */ /* 0x004fea00078e00ff */
[----:B------:R-:W-:Y:S02]  /*21b0*/  LOP3.LUT R204, R172, UR30, R5, 0x96, !PT ;  /* 0x0000001eaccc7c12 */ /* 0x000fe4000f8e9605 */
[C---:B------:R-:W-:Y:S02]  /*21c0*/  LOP3.LUT R200, R4.reuse, UR33, R187, 0x96, !PT ;  /* 0x0000002104c87c12 */ /* 0x040fe4000f8e96bb */
[----:B------:R2:W-:Y:S01]  /*21d0*/  MUFU.EX2 R189, R7 ;  /* 0x0000000700bd7308 */ /* 0x0005e20000000800 */
[----:B---3--:R-:W-:Y:S01]  /*21e0*/  LOP3.LUT R10, R4, UR33, R185, 0x96, !PT ;  /* 0x00000021040a7c12 */ /* 0x008fe2000f8e96b9 */
[----:B------:R-:W-:Y:S01]  /*21f0*/  IMAD.WIDE.U32 R204, R204, -0x2daee0ad, RZ ;  /* 0xd2511f53cccc7825 */ /* 0x000fe200078e00ff */
[----:B------:R-:W-:Y:S03]  /*2200*/  UIADD3 UR33, UPT, UPT, UR30, -0x255992d5, URZ ;  /* 0xdaa66d2b1e217890 */ /* 0x000fe6000fffe0ff */
[----:B------:R-:W-:Y:S04]  /*2210*/  IMAD.WIDE.U32 R200, R200, -0x2daee0ad, RZ ;  /* 0xd2511f53c8c87825 */ /* 0x000fe800078e00ff */
[----:B------:R3:W-:Y:S01]  /*2220*/  MUFU.EX2 R192, R9 ;  /* 0x0000000900c07308 */ /* 0x0007e20000000800 */
[----:B------:R-:W-:Y:S09]  /*2230*/  LOP3.LUT R202, R204, UR27, R201, 0x96, !PT ;  /* 0x0000001bccca7c12 */ /* 0x000ff2000f8e96c9 */
[----:B------:R1:W-:Y:S01]  /*2240*/  MUFU.EX2 R190, R8 ;  /* 0x0000000800be7308 */ /* 0x0003e20000000800 */
[----:B--2---:R-:W2:Y:S01]  /*2250*/  LDSM.16.M88.4 R4, [R2+-0x1c00] ;  /* 0xffe400000204783b */ /* 0x004ea20000000200 */
[----:B------:R-:W-:Y:S08]  /*2260*/  IMAD.WIDE.U32 R202, R202, -0x326172a9, RZ ;  /* 0xcd9e8d57caca7825 */ /* 0x000ff000078e00ff */
[----:B------:R-:W-:Y:S01]  /*2270*/  MUFU.EX2 R195, R12 ;  /* 0x0000000c00c37308 */ /* 0x000fe20000000800 */
[----:B---3--:R-:W-:Y:S01]  /*2280*/  LOP3.LUT R9, R172, UR30, R207, 0x96, !PT ;  /* 0x0000001eac097c12 */ /* 0x008fe2000f8e96cf */
[----:B------:R-:W-:Y:S04]  /*2290*/  IMAD.WIDE.U32 R206, R206, -0x2daee0ad, RZ ;  /* 0xd2511f53cece7825 */ /* 0x000fe800078e00ff */
[----:B------:R-:W-:Y:S04]  /*22a0*/  IMAD.WIDE.U32 R226, R9, -0x2daee0ad, RZ ;  /* 0xd2511f5309e27825 */ /* 0x000fe800078e00ff */
[----:B------:R3:W-:Y:S01]  /*22b0*/  MUFU.EX2 R110, R13 ;  /* 0x0000000d006e7308 */ /* 0x0007e20000000800 */
[----:B-1----:R-:W-:Y:S02]  /*22c0*/  LOP3.LUT R8, R178, UR28, R205, 0x96, !PT ;  /* 0x0000001cb2087c12 */ /* 0x002fe4000f8e96cd */
[----:B------:R-:W-:Y:S02]  /*22d0*/  LOP3.LUT R108, R226, UR27, R209, 0x96, !PT ;  /* 0x0000001be26c7c12 */ /* 0x000fe4000f8e96d1 */
[----:B------:R-:W-:Y:S02]  /*22e0*/  LOP3.LUT R9, R178, UR28, R227, 0x96, !PT ;  /* 0x0000001cb2097c12 */ /* 0x000fe4000f8e96e3 */
[----:B------:R-:W-:Y:S03]  /*22f0*/  LOP3.LUT R226, R226, UR27, R207, 0x96, !PT ;  /* 0x0000001be2e27c12 */ /* 0x000fe6000f8e96cf */
[----:B------:R1:W-:Y:S01]  /*2300*/  MUFU.EX2 R194, R11 ;  /* 0x0000000b00c27308 */ /* 0x0003e20000000800 */
[----:B------:R-:W-:Y:S04]  /*2310*/  IMAD.WIDE.U32 R108, R108, -0x326172a9, RZ ;  /* 0xcd9e8d576c6c7825 */ /* 0x000fe800078e00ff */
[----:B------:R-:W-:Y:S05]  /*2320*/  IMAD.WIDE.U32 R198, R9, -0x326172a9, RZ ;  /* 0xcd9e8d5709c67825 */ /* 0x000fea00078e00ff */
[----:B------:R4:W-:Y:S01]  /*2330*/  MUFU.EX2 R196, R14 ;  /* 0x0000000e00c47308 */ /* 0x0009e20000000800 */
[----:B---3--:R-:W-:Y:S01]  /*2340*/  IMAD.WIDE.U32 R12, R8, -0x326172a9, RZ ;  /* 0xcd9e8d57080c7825 */ /* 0x008fe200078e00ff */
[----:B------:R-:W-:Y:S02]  /*2350*/  LOP3.LUT R220, R198, UR33, R109, 0x96, !PT ;  /* 0x00000021c6dc7c12 */ /* 0x000fe4000f8e966d */
[----:B------:R-:W-:Y:S01]  /*2360*/  LOP3.LUT R9, R184, UR34, R199, 0x96, !PT ;  /* 0x00000022b8097c12 */ /* 0x000fe2000f8e96c7 */
[----:B------:R-:W-:Y:S01]  /*2370*/  IMAD.WIDE.U32 R226, R226, -0x326172a9, RZ ;  /* 0xcd9e8d57e2e27825 */ /* 0x000fe200078e00ff */
[--C-:B------:R-:W-:Y:S02]  /*2380*/  LOP3.LUT R8, R186, UR34, R13.reuse, 0x96, !PT ;  /* 0x00000022ba087c12 */ /* 0x100fe4000f8e960d */
[----:B------:R-:W-:Y:S02]  /*2390*/  LOP3.LUT R13, R184, UR34, R13, 0x96, !PT ;  /* 0x00000022b80d7c12 */ /* 0x000fe4000f8e960d */
[----:B------:R-:W-:Y:S01]  /*23a0*/  MUFU.EX2 R197, R16 ;  /* 0x0000001000c57308 */ /* 0x000fe20000000800 */
[----:B------:R-:W-:Y:S01]  /*23b0*/  LOP3.LUT R216, R12, UR33, R203, 0x96, !PT ;  /* 0x000000210cd87c12 */ /* 0x000fe2000f8e96cb */
[----:B------:R-:W-:Y:S01]  /*23c0*/  IMAD.WIDE.U32 R212, R8, -0x2daee0ad, RZ ;  /* 0xd2511f5308d47825 */ /* 0x000fe200078e00ff */
[----:B------:R-:W-:Y:S01]  /*23d0*/  LOP3.LUT R8, R198, UR33, R227, 0x96, !PT ;  /* 0x00000021c6087c12 */ /* 0x000fe2000f8e96e3 */
[-C--:B--2---:R-:W-:Y:S03]  /*23e0*/  HMMA.16816.F32 R20, R104, R4.reuse, R20 ;  /* 0x000000046814723c */ /* 0x084fe60000001814 */
[----:B-1----:R-:W-:Y:S01]  /*23f0*/  IMAD.WIDE.U32 R10, R10, -0x2daee0ad, RZ ;  /* 0xd2511f530a0a7825 */ /* 0x002fe200078e00ff */
[----:B----4-:R-:W-:Y:S02]  /*2400*/  LOP3.LUT R14, R186, UR34, R199, 0x96, !PT ;  /* 0x00000022ba0e7c12 */ /* 0x010fe4000f8e96c7 */
[----:B------:R1:W-:Y:S01]  /*2410*/  MUFU.EX2 R198, R17 ;  /* 0x0000001100c67308 */ /* 0x0003e20000000800 */
[----:B------:R-:W-:Y:S01]  /*2420*/  UIADD3 UR34, UPT, UPT, UR30, 0x78dde6e4, URZ ;  /* 0x78dde6e41e227890 */ /* 0x000fe2000fffe0ff */
[----:B------:R-:W-:Y:S01]  /*2430*/  IMAD.WIDE.U32 R216, R216, -0x2daee0ad, RZ ;  /* 0xd2511f53d8d87825 */ /* 0x000fe200078e00ff */
[----:B------:R-:W-:Y:S01]  /*2440*/  LOP3.LUT R204, R204, UR27, R11, 0x96, !PT ;  /* 0x0000001bcccc7c12 */ /* 0x000fe2000f8e960b */
[C---:B------:R-:W-:Y:S04]  /*2450*/  HMMA.16816.F32 R24, R112.reuse, R4, R24 ;  /* 0x000000047018723c */ /* 0x040fe80000001818 */
[----:B------:R-:W-:Y:S02]  /*2460*/  LOP3.LUT R11, R200, UR26, R213, 0x96, !PT ;  /* 0x0000001ac80b7c12 */ /* 0x000fe4000f8e96d5 */
[----:B------:R2:W-:Y:S01]  /*2470*/  MUFU.EX2 R111, R15 ;  /* 0x0000000f006f7308 */ /* 0x0005e20000000800 */
[----:B------:R-:W-:Y:S01]  /*2480*/  LOP3.LUT R212, R212, UR25, R217, 0x96, !PT ;  /* 0x00000019d4d47c12 */ /* 0x000fe2000f8e96d9 */
[----:B------:R-:W-:Y:S01]  /*2490*/  IMAD.WIDE.U32 R204, R204, -0x326172a9, RZ ;  /* 0xcd9e8d57cccc7825 */ /* 0x000fe200078e00ff */
[-C--:B------:R-:W-:Y:S03]  /*24a0*/  HMMA.16816.F32 R28, R112, R6.reuse, R28 ;  /* 0x00000006701c723c */ /* 0x080fe6000000181c */
[----:B------:R-:W-:Y:S01]  /*24b0*/  FFMA.FTZ R20, R20, UR11, -R101 ;  /* 0x0000000b14147c23 */ /* 0x000fe20008010865 */
[----:B------:R-:W-:Y:S03]  /*24c0*/  LOP3.LUT R12, R12, UR33, R205, 0x96, !PT ;  /* 0x000000210c0c7c12 */ /* 0x000fe6000f8e96cd */
[----:B------:R3:W-:Y:S01]  /*24d0*/  MUFU.EX2 R199, R18 ;  /* 0x0000001200c77308 */ /* 0x0007e20000000800 */
[----:B-1----:R-:W-:Y:S04]  /*24e0*/  IMAD.WIDE.U32 R16, R13, -0x2daee0ad, RZ ;  /* 0xd2511f530d107825 */ /* 0x002fe800078e00ff */
[----:B------:R-:W-:Y:S01]  /*24f0*/  FFMA.FTZ R21, R21, UR11, -R101 ;  /* 0x0000000b15157c23 */ /* 0x000fe20008010865 */
[C---:B------:R-:W-:Y:S01]  /*2500*/  HMMA.16816.F32 R32, R104.reuse, R6, R32 ;  /* 0x000000066820723c */ /* 0x040fe20000001820 */
[----:B------:R-:W-:Y:S03]  /*2510*/  UIADD3 UR33, UPT, UPT, UR30, 0x1715609d, URZ ;  /* 0x1715609d1e217890 */ /* 0x000fe6000fffe0ff */
[----:B------:R-:W-:Y:S04]  /*2520*/  IMAD.WIDE.U32 R214, R14, -0x2daee0ad, RZ ;  /* 0xd2511f530ed67825 */ /* 0x000fe800078e00ff */
[----:B------:R-:W-:Y:S01]  /*2530*/  FFMA.FTZ R22, R22, UR11, -R100 ;  /* 0x0000000b16167c23 */ /* 0x000fe20008010864 */
[----:B------:R-:W1:Y:S01]  /*2540*/  MUFU.EX2 R201, R20 ;  /* 0x0000001400c97308 */ /* 0x000e620000000800 */
[----:B--2---:R-:W-:Y:S01]  /*2550*/  LOP3.LUT R15, R10, UR26, R17, 0x96, !PT ;  /* 0x0000001a0a0f7c12 */ /* 0x004fe2000f8e9611 */
[----:B------:R-:W-:Y:S01]  /*2560*/  FFMA.FTZ R25, R25, UR11, -R103 ;  /* 0x0000000b19197c23 */ /* 0x000fe20008010867 */
[----:B------:R-:W-:Y:S01]  /*2570*/  LOP3.LUT R10, R208, UR26, R215, 0x96, !PT ;  /* 0x0000001ad00a7c12 */ /* 0x000fe2000f8e96d7 */
[----:B------:R-:W-:Y:S04]  /*2580*/  IMAD.WIDE.U32 R12, R12, -0x2daee0ad, RZ ;  /* 0xd2511f530c0c7825 */ /* 0x000fe800078e00ff */
[----:B------:R-:W-:Y:S01]  /*2590*/  FFMA.FTZ R26, R26, UR11, -R102 ;  /* 0x0000000b1a1a7c23 */ /* 0x000fe20008010866 */
[----:B------:R-:W-:Y:S01]  /*25a0*/  FFMA.FTZ R28, R28, UR11, -R103 ;  /* 0x0000000b1c1c7c23 */ /* 0x000fe20008010867 */
[----:B------:R-:W-:Y:S01]  /*25b0*/  IMAD.WIDE.U32 R208, R11, -0x326172a9, RZ ;  /* 0xcd9e8d570bd07825 */ /* 0x000fe200078e00ff */
[----:B---3--:R-:W-:Y:S01]  /*25c0*/  LOP3.LUT R18, R16, UR25, R13, 0x96, !PT ;  /* 0x0000001910127c12 */ /* 0x008fe2000f8e960d */
[----:B------:R-:W2:Y:S02]  /*25d0*/  MUFU.EX2 R203, R22 ;  /* 0x0000001600cb7308 */ /* 0x000ea40000000800 */
[--C-:B------:R-:W-:Y:S01]  /*25e0*/  FFMA.FTZ R23, R23, UR11, -R100.reuse ;  /* 0x0000000b17177c23 */ /* 0x100fe20008010864 */
[----:B------:R-:W-:Y:S01]  /*25f0*/  IMAD.WIDE.U32 R16, R9, -0x2daee0ad, RZ ;  /* 0xd2511f5309107825 */ /* 0x000fe200078e00ff */
[----:B------:R-:W-:Y:S03]  /*2600*/  LOP3.LUT R13, R202, UR34, R209, 0x96, !PT ;  /* 0x00000022ca0d7c12 */ /* 0x000fe6000f8e96d1 */
[----:B------:R-:W-:Y:S01]  /*2610*/  FFMA.FTZ R205, R24, UR11, -R103 ;  /* 0x0000000b18cd7c23 */ /* 0x000fe20008010867 */
[----:B------:R-:W-:Y:S01]  /*2620*/  IMAD.WIDE.U32 R220, R220, -0x2daee0ad, RZ ;  /* 0xd2511f53dcdc7825 */ /* 0x000fe200078e00ff */
[----:B------:R-:W-:Y:S01]  /*2630*/  LOP3.LUT R14, R206, UR26, R17, 0x96, !PT ;  /* 0x0000001ace0e7c12 */ /* 0x000fe2000f8e9611 */
[----:B------:R3:W4:Y:S02]  /*2640*/  MUFU.EX2 R202, R21 ;  /* 0x0000001500ca7308 */ /* 0x0007240000000800 */
[--C-:B------:R-:W-:Y:S01]  /*2650*/  FFMA.FTZ R34, R34, UR11, -R100.reuse ;  /* 0x0000000b22227c23 */ /* 0x100fe20008010864 */
[----:B------:R-:W-:Y:S01]  /*2660*/  IMAD.WIDE.U32 R8, R8, -0x2daee0ad, RZ ;  /* 0xd2511f5308087825 */ /* 0x000fe200078e00ff */
[----:B------:R-:W-:Y:S03]  /*2670*/  LOP3.LUT R214, R214, UR25, R221, 0x96, !PT ;  /* 0x00000019d6d67c12 */ /* 0x000fe6000f8e96dd */
[----:B------:R-:W-:Y:S01]  /*2680*/  FFMA.FTZ R33, R33, UR11, -R101 ;  /* 0x0000000b21217c23 */ /* 0x000fe20008010865 */
[----:B------:R-:W-:Y:S01]  /*2690*/  IMAD.WIDE.U32 R212, R212, -0x326172a9, RZ ;  /* 0xcd9e8d57d4d47825 */ /* 0x000fe200078e00ff */
[----:B------:R-:W-:Y:S01]  /*26a0*/  LOP3.LUT R16, R16, UR25, R9, 0x96, !PT ;  /* 0x0000001910107c12 */ /* 0x000fe2000f8e9609 */
[----:B------:R1:W-:Y:S02]  /*26b0*/  MUFU.EX2 R200, R19 ;  /* 0x0000001300c87308 */ /* 0x0003e40000000800 */
[----:B------:R-:W-:Y:S01]  /*26c0*/  FFMA.FTZ R35, R35, UR11, -R100 ;  /* 0x0000000b23237c23 */ /* 0x000fe20008010864 */
[----:B------:R-:W-:Y:S01]  /*26d0*/  IMAD.WIDE.U32 R214, R214, -0x326172a9, RZ ;  /* 0xcd9e8d57d6d67825 */ /* 0x000fe200078e00ff */
[----:B------:R-:W-:Y:S03]  /*26e0*/  LOP3.LUT R11, R208, UR33, R213, 0x96, !PT ;  /* 0x00000021d00b7c12 */ /* 0x000fe6000f8e96d5 */
[----:B------:R-:W-:Y:S03]  /*26f0*/  IMAD.WIDE.U32 R4, R15, -0x326172a9, RZ ;  /* 0xcd9e8d570f047825 */ /* 0x000fe600078e00ff */
[----:B------:R-:W-:Y:S01]  /*2700*/  MUFU.EX2 R205, R205 ;  /* 0x000000cd00cd7308 */ /* 0x000fe20000000800 */
[----:B---3--:R-:W-:Y:S01]  /*2710*/  IMAD.WIDE.U32 R20, R10, -0x326172a9, RZ ;  /* 0xcd9e8d570a147825 */ /* 0x008fe200078e00ff */
[----:B------:R-:W-:Y:S03]  /*2720*/  LOP3.LUT R5, R204, UR34, R5, 0x96, !PT ;  /* 0x00000022cc057c12 */ /* 0x000fe6000f8e9605 */
[----:B------:R-:W-:Y:S01]  /*2730*/  IMAD.WIDE.U32 R16, R16, -0x326172a9, RZ ;  /* 0xcd9e8d5710107825 */ /* 0x000fe200078e00ff */
[----:B------:R-:W-:Y:S04]  /*2740*/  LOP3.LUT R9, R108, UR34, R21, 0x96, !PT ;  /* 0x000000226c097c12 */ /* 0x000fe8000f8e9615 */
[----:B------:R3:W4:Y:S01]  /*2750*/  MUFU.EX2 R204, R23 ;  /* 0x0000001700cc7308 */ /* 0x0007220000000800 */
[----:B------:R-:W-:Y:S01]  /*2760*/  LOP3.LUT R10, R20, UR33, R215, 0x96, !PT ;  /* 0x00000021140a7c12 */ /* 0x000fe2000f8e96d7 */
[----:B-1----:R-:W-:Y:S04]  /*2770*/  IMAD.WIDE.U32 R18, R18, -0x326172a9, RZ ;  /* 0xcd9e8d5712127825 */ /* 0x002fe800078e00ff */
[----:B------:R-:W-:Y:S01]  /*2780*/  IMAD.WIDE.U32 R108, R14, -0x326172a9, RZ ;  /* 0xcd9e8d570e6c7825 */ /* 0x000fe200078e00ff */
[----:B------:R-:W-:Y:S03]  /*2790*/  LOP3.LUT R15, R4, UR33, R19, 0x96, !PT ;  /* 0x00000021040f7c12 */ /* 0x000fe6000f8e9613 */
[----:B------:R-:W-:Y:S01]  /*27a0*/  IMAD.WIDE.U32 R20, R11, -0x2daee0ad, RZ ;  /* 0xd2511f530b147825 */ /* 0x000fe200078e00ff */
[----:B------:R-:W-:Y:S01]  /*27b0*/  LOP3.LUT R4, R108, UR33, R17, 0x96, !PT ;  /* 0x000000216c047c12 */ /* 0x000fe2000f8e9611 */
[----:B------:R-:W-:Y:S01]  /*27c0*/  UIADD3 UR33, UPT, UPT, UR30, -0x4ab325aa, URZ ;  /* 0xb54cda561e217890 */ /* 0x000fe2000fffe0ff */
[----:B------:R-:W-:Y:S01]  /*27d0*/  LOP3.LUT R226, R226, UR34, R109, 0x96, !PT ;  /* 0x00000022e2e27c12 */ /* 0x000fe2000f8e966d */
[----:B------:R-:W-:Y:S01]  /*27e0*/  IMAD.WIDE.U32 R206, R13, -0x2daee0ad, RZ ;  /* 0xd2511f530dce7825 */ /* 0x000fe200078e00ff */
[C---:B------:R-:W-:Y:S02]  /*27f0*/  PRMT R24, R20.reuse, 0x7770, RZ ;  /* 0x0000777014187816 */ /* 0x040fe400000000ff */
[----:B---3--:R-:W-:Y:S01]  /*2800*/  PRMT R23, R20, 0x7771, RZ ;  /* 0x0000777114177816 */ /* 0x008fe200000000ff */
[----:B------:R-:W-:Y:S01]  /*2810*/  IMAD.WIDE.U32 R208, R9, -0x2daee0ad, RZ ;  /* 0xd2511f5309d07825 */ /* 0x000fe200078e00ff */
[----:B------:R-:W-:Y:S02]  /*2820*/  LOP3.LUT R216, R216, UR24, R207, 0x96, !PT ;  /* 0x00000018d8d87c12 */ /* 0x000fe4000f8e96cf */
[----:B------:R-:W-:Y:S01]  /*2830*/  LOP3.LUT R108, R206, UR13, R21, 0x96, !PT ;  /* 0x0000000dce6c7c12 */ /* 0x000fe2000f8e9615 */
[----:B------:R-:W-:Y:S01]  /*2840*/  IMAD.WIDE.U32 R206, R5, -0x2daee0ad, RZ ;  /* 0xd2511f5305ce7825 */ /* 0x000fe200078e00ff */
[----:B------:R-:W-:Y:S02]  /*2850*/  LOP3.LUT R220, R220, UR24, R209, 0x96, !PT ;  /* 0x00000018dcdc7c12 */ /* 0x000fe4000f8e96d1 */
[C---:B------:R-:W-:Y:S01]  /*2860*/  PRMT R5, R20.reuse, 0x7772, RZ ;  /* 0x0000777214057816 */ /* 0x040fe200000000ff */
[----:B------:R-:W-:Y:S01]  /*2870*/  IMAD.WIDE.U32 R210, R15, -0x2daee0ad, RZ ;  /* 0xd2511f530fd27825 */ /* 0x000fe200078e00ff */
[----:B------:R-:W-:Y:S01]  /*2880*/  PRMT R20, R20, 0x7773, RZ ;  /* 0x0000777314147816 */ /* 0x000fe200000000ff */
[----:B------:R-:W1:Y:S01]  /*2890*/  MUFU.EX2 R209, R28 ;  /* 0x0000001c00d17308 */ /* 0x000e620000000800 */
[----:B------:R-:W-:Y:S01]  /*28a0*/  LOP3.LUT R19, R12, UR24, R207, 0x96, !PT ;  /* 0x000000180c137c12 */ /* 0x000fe2000f8e96cf */
[----:B------:R-:W-:Y:S01]  /*28b0*/  IMAD.WIDE.U32 R10, R10, -0x2daee0ad, RZ ;  /* 0xd2511f530a0a7825 */ /* 0x000fe200078e00ff */
[----:B------:R-:W-:Y:S02]  /*28c0*/  PRMT R17, R210, 0x7770, RZ ;  /* 0x00007770d2117816 */ /* 0x000fe400000000ff */
[----:B------:R-:W-:Y:S01]  /*28d0*/  LOP3.LUT R15, R206, UR13, R211, 0x96, !PT ;  /* 0x0000000dce0f7c12 */ /* 0x000fe2000f8e96d3 */
[----:B------:R-:W-:Y:S01]  /*28e0*/  IMAD.WIDE.U32 R216, R216, -0x326172a9, RZ ;  /* 0xcd9e8d57d8d87825 */ /* 0x000fe200078e00ff */
[----:B------:R-:W-:Y:S03]  /*28f0*/  PRMT R12, R210, 0x7771, RZ ;  /* 0x00007771d20c7816 */ /* 0x000fe600000000ff */
[----:B------:R3:W-:Y:S01]  /*2900*/  MUFU.EX2 R206, R25 ;  /* 0x0000001900ce7308 */ /* 0x0007e20000000800 */
[----:B------:R-:W-:Y:S01]  /*2910*/  LOP3.LUT R109, R208, UR13, R11, 0x96, !PT ;  /* 0x0000000dd06d7c12 */ /* 0x000fe2000f8e960b */
[----:B------:R-:W-:Y:S01]  /*2920*/  IMAD.WIDE.U32 R226, R226, -0x2daee0ad, RZ ;  /* 0xd2511f53e2e27825 */ /* 0x000fe200078e00ff */
[----:B------:R-:W-:Y:S02]  /*2930*/  PRMT R14, R210, 0x7772, RZ ;  /* 0x00007772d20e7816 */ /* 0x000fe400000000ff */
[----:B------:R-:W-:Y:S01]  /*2940*/  LOP3.LUT R212, R212, UR33, R217, 0x96, !PT ;  /* 0x00000021d4d47c12 */ /* 0x000fe2000f8e96d9 */
[--C-:B------:R-:W-:Y:S01]  /*2950*/  FFMA.FTZ R208, R27, UR11, -R102.reuse ;  /* 0x0000000b1bd07c23 */ /* 0x100fe20008010866 */
[----:B------:R-:W-:Y:S03]  /*2960*/  PRMT R13, R210, 0x7773, RZ ;  /* 0x00007773d20d7816 */ /* 0x000fe600000000ff */
[----:B------:R2:W-:Y:S01]  /*2970*/  MUFU.EX2 R207, R26 ;  /* 0x0000001a00cf7308 */ /* 0x0005e20000000800 */
[----:B------:R-:W-:Y:S01]  /*2980*/  PRMT R27, R10, 0x7770, RZ ;  /* 0x000077700a1b7816 */ /* 0x000fe200000000ff */
[----:B------:R-:W-:Y:S01]  /*2990*/  FFMA.FTZ R217, R31, UR11, -R102 ;  /* 0x0000000b1fd97c23 */ /* 0x000fe20008010866 */
[----:B------:R-:W-:Y:S01]  /*29a0*/  LOP3.LUT R213, R212, 0xff, RZ, 0xc0, !PT ;  /* 0x000000ffd4d57812 */ /* 0x000fe200078ec0ff */
[----:B------:R-:W-:Y:S01]  /*29b0*/  FFMA.FTZ R211, R29, UR11, -R103 ;  /* 0x0000000b1dd37c23 */ /* 0x000fe20008010867 */
[----:B------:R-:W-:Y:S01]  /*29c0*/  PRMT R22, R10, 0x7773, RZ ;  /* 0x000077730a167816 */ /* 0x000fe200000000ff */
[----:B------:R-:W-:Y:S01]  /*29d0*/  IMAD.WIDE.U32 R220, R220, -0x326172a9, RZ ;  /* 0xcd9e8d57dcdc7825 */ /* 0x000fe200078e00ff */
[----:B------:R-:W-:Y:S03]  /*29e0*/  ISETP.LE.U32.AND P2, PT, R213, UR9, PT ;  /* 0x00000009d5007c0c */ /* 0x000fe6000bf43070 */
[----:B------:R-:W1:Y:S01]  /*29f0*/  MUFU.EX2 R208, R208 ;  /* 0x000000d000d07308 */ /* 0x000e620000000800 */
[----:B------:R-:W-:Y:S02]  /*2a00*/  PRMT R213, R212, 0x7632, R213 ;  /* 0x00007632d4d57816 */ /* 0x000fe400000000d5 */
[----:B------:R-:W-:Y:S02]  /*2a10*/  LOP3.LUT R215, R214, UR33, R221, 0x96, !PT ;  /* 0x00000021d6d77c12 */ /* 0x000fe4000f8e96dd */
[----:B---3--:R-:W-:Y:S02]  /*2a20*/  PRMT R25, R10, 0x7772, RZ ;  /* 0x000077720a197816 */ /* 0x008fe400000000ff */
[----:B------:R-:W-:Y:S02]  /*2a30*/  PRMT R219, R216, 0x7770, RZ ;  /* 0x00007770d8db7816 */ /* 0x000fe400000000ff */
[----:B--2---:R-:W-:Y:S02]  /*2a40*/  PRMT R26, R10, 0x7771, RZ ;  /* 0x000077710a1a7816 */ /* 0x004fe400000000ff */
[----:B------:R-:W-:Y:S01]  /*2a50*/  PRMT R29, R216, 0x7772, RZ ;  /* 0x00007772d81d7816 */ /* 0x000fe200000000ff */
[----:B------:R-:W-:Y:S01]  /*2a60*/  @!P2 FADD.FTZ R181, -R181, -RZ ;  /* 0x800000ffb5b5a221 */ /* 0x000fe20000010100 */
[----:B------:R-:W-:Y:S02]  /*2a70*/  LOP3.LUT R21, R8, UR24, R227, 0x96, !PT ;  /* 0x0000001808157c12 */ /* 0x000fe4000f8e96e3 */
[----:B------:R-:W-:Y:S01]  /*2a80*/  LOP3.LUT R31, R212, 0xffff, RZ, 0xc0, !PT ;  /* 0x0000ffffd41f7812 */ /* 0x000fe200078ec0ff */
[----:B------:R-:W2:Y:S01]  /*2a90*/  LDSM.16.M88.4 R8, [R2+-0x1800] ;  /* 0xffe800000208783b */ /* 0x000ea20000000200 */
[----:B------:R-:W-:Y:S02]  /*2aa0*/  LOP3.LUT R213, R213, 0xff, RZ, 0xc0, !PT ;  /* 0x000000ffd5d57812 */ /* 0x000fe400078ec0ff */
[----:B------:R-:W-:Y:S02]  /*2ab0*/  SHF.R.U32.HI R31, RZ, 0x8, R31 ;  /* 0x00000008ff1f7819 */ /* 0x000fe4000001161f */
[----:B------:R-:W-:Y:S01]  /*2ac0*/  ISETP.LE.U32.AND P5, PT, R213, UR9, PT ;  /* 0x00000009d5007c0c */ /* 0x000fe2000bfa3070 */
[----:B------:R-:W-:Y:S01]  /*2ad0*/  FFMA.FTZ R213, R32, UR11, -R101 ;  /* 0x0000000b20d57c23 */ /* 0x000fe20008010865 */
[----:B------:R-:W-:Y:S02]  /*2ae0*/  LOP3.LUT R32, R31, 0xffff, RZ, 0xc0, !PT ;  /* 0x0000ffff1f207812 */ /* 0x000fe400078ec0ff */
[----:B------:R-:W-:Y:S02]  /*2af0*/  LOP3.LUT R31, R215, 0xffff, RZ, 0xc0, !PT ;  /* 0x0000ffffd71f7812 */ /* 0x000fe400078ec0ff */
[----:B------:R-:W-:Y:S01]  /*2b00*/  ISETP.LE.U32.AND P4, PT, R32, UR9, PT ;  /* 0x0000000920007c0c */ /* 0x000fe2000bf83070 */
[----:B------:R-:W-:Y:S01]  /*2b10*/  MUFU.EX2 R213, R213 ;  /* 0x000000d500d57308 */ /* 0x000fe20000000800 */
[----:B------:R-:W-:Y:S02]  /*2b20*/  LOP3.LUT R210, R108, 0xff, RZ, 0xc0, !PT ;  /* 0x000000ff6cd27812 */ /* 0x000fe400078ec0ff */
[----:B------:R-:W-:Y:S02]  /*2b30*/  SHF.R.U32.HI R31, RZ, 0x8, R31 ;  /* 0x00000008ff1f7819 */ /* 0x000fe4000001161f */
[----:B------:R-:W-:Y:S01]  /*2b40*/  SHF.R.U32.HI R214, RZ, 0x18, R212 ;  /* 0x00000018ffd67819 */ /* 0x000fe200000116d4 */
[----:B------:R-:W-:Y:S01]  /*2b50*/  @!P5 FADD.FTZ R188, -R188, -RZ ;  /* 0x800000ffbcbcd221 */ /* 0x000fe20000010100 */
[----:B------:R-:W-:Y:S03]  /*2b60*/  LOP3.LUT R31, R31, 0xffff, RZ, 0xc0, !PT ;  /* 0x0000ffff1f1f7812 */ /* 0x000fe600078ec0ff */
[----:B------:R-:W-:Y:S01]  /*2b70*/  MUFU.EX2 R212, R217 ;  /* 0x000000d900d47308 */ /* 0x000fe20000000800 */
[----:B------:R-:W-:Y:S02]  /*2b80*/  ISETP.LE.U32.AND P3, PT, R210, UR9, PT ;  /* 0x00000009d2007c0c */ /* 0x000fe4000bf63070 */
[----:B------:R-:W-:Y:S01]  /*2b90*/  ISETP.LE.U32.AND P2, PT, R31, UR9, PT ;  /* 0x000000091f007c0c */ /* 0x000fe2000bf43070 */
[----:B------:R-:W-:Y:S01]  /*2ba0*/  @!P4 FADD.FTZ R191, -R191, -RZ ;  /* 0x800000ffbfbfc221 */ /* 0x000fe20000010100 */
[----:B------:R-:W-:Y:S02]  /*2bb0*/  ISETP.LE.U32.AND P1, PT, R214, UR9, PT ;  /* 0x00000009d6007c0c */ /* 0x000fe4000bf23070 */
[----:B------:R-:W-:Y:S03]  /*2bc0*/  LOP3.LUT R214, R215, 0xff, RZ, 0xc0, !PT ;  /* 0x000000ffd7d67812 */ /* 0x000fe600078ec0ff */
[----:B------:R3:W-:Y:S01]  /*2bd0*/  MUFU.EX2 R210, R211 ;  /* 0x000000d300d27308 */ /* 0x0007e20000000800 */
[----:B------:R-:W-:Y:S02]  /*2be0*/  PRMT R218, R216, 0x7771, RZ ;  /* 0x00007771d8da7816 */ /* 0x000fe400000000ff */
[----:B------:R-:W-:Y:S02]  /*2bf0*/  ISETP.LE.U32.AND P6, PT, R214, UR9, PT ;  /* 0x00000009d6007c0c */ /* 0x000fe4000bfc3070 */
[----:B------:R-:W-:Y:S01]  /*2c00*/  PRMT R28, R216, 0x7773, RZ ;  /* 0x00007773d81c7816 */ /* 0x000fe200000000ff */
[----:B------:R-:W-:Y:S01]  /*2c10*/  @!P3 FADD.FTZ R201, -R201, -RZ ;  /* 0x800000ffc9c9b221 */ /* 0x000fe20000010100 */
[----:B------:R-:W-:Y:S01]  /*2c20*/  PRMT R216, R220, 0x7770, RZ ;  /* 0x00007770dcd87816 */ /* 0x000fe200000000ff */
[----:B------:R-:W-:Y:S01]  /*2c30*/  @!P2 FADD.FTZ R192, -R192, -RZ ;  /* 0x800000ffc0c0a221 */ /* 0x000fe20000010100 */
[----:B------:R-:W-:Y:S01]  /*2c40*/  PRMT R7, R220, 0x7772, RZ ;  /* 0x00007772dc077816 */ /* 0x000fe200000000ff */
[----:B------:R-:W-:Y:S01]  /*2c50*/  @!P1 FADD.FTZ R189, -R189, -RZ ;  /* 0x800000ffbdbd9221 */ /* 0x000fe20000010100 */
[----:B------:R-:W-:Y:S01]  /*2c60*/  SHF.R.U32.HI R31, RZ, 0x18, R215 ;  /* 0x00000018ff1f7819 */ /* 0x000fe200000116d7 */
[-C--:B--2---:R-:W-:Y:S01]  /*2c70*/  HMMA.16816.F32 R36, R104, R8.reuse, R36 ;  /* 0x000000086824723c */ /* 0x084fe20000001824 */
[----:B------:R-:W2:Y:S02]  /*2c80*/  MUFU.EX2 R214, R33 ;  /* 0x0000002100d67308 */ /* 0x000ea40000000800 */
[----:B------:R-:W-:Y:S01]  /*2c90*/  PRMT R32, R215, 0x7632, R32 ;  /* 0x00007632d7207816 */ /* 0x000fe20000000020 */
[----:B------:R-:W-:Y:S01]  /*2ca0*/  @!P6 FADD.FTZ R190, -R190, -RZ ;  /* 0x800000ffbebee221 */ /* 0x000fe20000010100 */
[----:B------:R-:W-:Y:S01]  /*2cb0*/  ISETP.LE.U32.AND P5, PT, R31, UR9, PT ;  /* 0x000000091f007c0c */ /* 0x000fe2000bfa3070 */
[----:B---3--:R-:W-:Y:S01]  /*2cc0*/  FFMA.FTZ R211, R30, UR11, -R102 ;  /* 0x0000000b1ed37c23 */ /* 0x008fe20008010866 */
[----:B------:R-:W-:Y:S01]  /*2cd0*/  ISETP.LE.U32.AND P1, PT, R216, UR9, PT ;  /* 0x00000009d8007c0c */ /* 0x000fe2000bf23070 */
[C---:B------:R-:W-:Y:S03]  /*2ce0*/  HMMA.16816.F32 R40, R112.reuse, R8, R40 ;  /* 0x000000087028723c */ /* 0x040fe60000001828 */
[----:B------:R-:W-:Y:S01]  /*2cf0*/  MUFU.EX2 R215, R34 ;  /* 0x0000002200d77308 */ /* 0x000fe20000000800 */
[----:B------:R-:W-:Y:S02]  /*2d00*/  LOP3.LUT R32, R32, 0xff, RZ, 0xc0, !PT ;  /* 0x000000ff20207812 */ /* 0x000fe400078ec0ff */
[----:B------:R-:W-:Y:S02]  /*2d10*/  ISETP.GT.U32.AND P2, PT, R7, UR9, PT ;  /* 0x0000000907007c0c */ /* 0x000fe4000bf44070 */
[----:B------:R-:W-:Y:S01]  /*2d20*/  PRMT R30, R220, 0x7771, RZ ;  /* 0x00007771dc1e7816 */ /* 0x000fe200000000ff */
[-C--:B------:R-:W-:Y:S04]  /*2d30*/  HMMA.16816.F32 R44, R112, R10.reuse, R44 ;  /* 0x0000000a702c723c */ /* 0x080fe8000000182c */
[----:B------:R-:W3:Y:S01]  /*2d40*/  MUFU.EX2 R211, R211 ;  /* 0x000000d300d37308 */ /* 0x000ee20000000800 */
[----:B------:R-:W-:Y:S01]  /*2d50*/  ISETP.LE.U32.AND P4, PT, R32, UR9, PT ;  /* 0x0000000920007c0c */ /* 0x000fe2000bf83070 */
[----:B------:R-:W-:Y:S01]  /*2d60*/  @!P1 FADD.FTZ R195, -R195, -RZ ;  /* 0x800000ffc3c39221 */ /* 0x000fe20000010100 */
[----:B------:R-:W-:Y:S01]  /*2d70*/  ISETP.GT.U32.AND P6, PT, R30, UR9, PT ;  /* 0x000000091e007c0c */ /* 0x000fe2000bfc4070 */
[----:B------:R-:W-:Y:S01]  /*2d80*/  @!P5 FADD.FTZ R194, -R194, -RZ ;  /* 0x800000ffc2c2d221 */ /* 0x000fe20000010100 */
[----:B------:R-:W-:Y:S01]  /*2d90*/  ISETP.LE.U32.AND P1, PT, R219, UR9, PT ;  /* 0x00000009db007c0c */ /* 0x000fe2000bf23070 */
[C---:B------:R-:W-:Y:S04]  /*2da0*/  HMMA.16816.F32 R48, R104.reuse, R10, R48 ;  /* 0x0000000a6830723c */ /* 0x040fe80000001830 */
[----:B------:R-:W3:Y:S01]  /*2db0*/  MUFU.EX2 R216, R35 ;  /* 0x0000002300d87308 */ /* 0x000ee20000000800 */
[----:B------:R-:W-:Y:S01]  /*2dc0*/  PRMT R6, R220, 0x7773, RZ ;  /* 0x00007773dc067816 */ /* 0x000fe200000000ff */
[----:B------:R-:W-:Y:S01]  /*2dd0*/  @P2 FADD.FTZ R196, -R196, -RZ ;  /* 0x800000ffc4c42221 */ /* 0x000fe20000010100 */
[----:B------:R-:W-:Y:S01]  /*2de0*/  ISETP.GT.U32.AND P2, PT, R29, UR9, PT ;  /* 0x000000091d007c0c */ /* 0x000fe2000bf44070 */
[--C-:B------:R-:W-:Y:S01]  /*2df0*/  FFMA.FTZ R36, R36, UR11, -R101.reuse ;  /* 0x0000000b24247c23 */ /* 0x100fe20008010865 */
[----:B------:R-:W-:Y:S01]  /*2e00*/  LOP3.LUT R8, R108, 0xffff, RZ, 0xc0, !PT ;  /* 0x0000ffff6c087812 */ /* 0x000fe200078ec0ff */
[----:B------:R-:W-:Y:S01]  /*2e10*/  @!P4 FADD.FTZ R193, -R193, -RZ ;  /* 0x800000ffc1c1c221 */ /* 0x000fe20000010100 */
[----:B------:R-:W-:Y:S01]  /*2e20*/  ISETP.GT.U32.AND P4, PT, R6, UR9, PT ;  /* 0x0000000906007c0c */ /* 0x000fe2000bf84070 */
[----:B------:R-:W-:Y:S01]  /*2e30*/  @P6 FADD.FTZ R110, -R110, -RZ ;  /* 0x800000ff6e6e6221 */ /* 0x000fe20000010100 */
[----:B------:R-:W-:Y:S01]  /*2e40*/  SHF.R.U32.HI R8, RZ, 0x8, R8 ;  /* 0x00000008ff087819 */ /* 0x000fe20000011608 */
[----:B------:R-:W-:Y:S01]  /*2e50*/  @!P1 FADD.FTZ R197, -R197, -RZ ;  /* 0x800000ffc5c59221 */ /* 0x000fe20000010100 */
[----:B------:R-:W-:Y:S01]  /*2e60*/  PRMT R6, R108, 0x7632, R6 ;  /* 0x000076326c067816 */ /* 0x000fe20000000006 */
[----:B------:R-:W-:Y:S01]  /*2e70*/  FFMA.FTZ R37, R37, UR11, -R101 ;  /* 0x0000000b25257c23 */ /* 0x000fe20008010865 */
[----:B------:R-:W-:Y:S01]  /*2e80*/  LOP3.LUT R8, R8, 0xffff, RZ, 0xc0, !PT ;  /* 0x0000ffff08087812 */ /* 0x000fe200078ec0ff */
[--C-:B------:R-:W-:Y:S01]  /*2e90*/  FFMA.FTZ R41, R41, UR11, -R103.reuse ;  /* 0x0000000b29297c23 */ /* 0x100fe20008010867 */
[----:B------:R-:W-:Y:S01]  /*2ea0*/  ISETP.GT.U32.AND P6, PT, R218, UR9, PT ;  /* 0x00000009da007c0c */ /* 0x000fe2000bfc4070 */
[----:B------:R-:W-:Y:S01]  /*2eb0*/  @P2 FADD.FTZ R199, -R199, -RZ ;  /* 0x800000ffc7c72221 */ /* 0x000fe20000010100 */
[----:B------:R-:W-:Y:S01]  /*2ec0*/  LOP3.LUT R6, R6, 0xff, RZ, 0xc0, !PT ;  /* 0x000000ff06067812 */ /* 0x000fe200078ec0ff */
[----:B------:R-:W-:Y:S01]  /*2ed0*/  FFMA.FTZ R38, R38, UR11, -R100 ;  /* 0x0000000b26267c23 */ /* 0x000fe20008010864 */
[----:B------:R-:W-:Y:S01]  /*2ee0*/  SHF.R.U32.HI R7, RZ, 0x18, R108 ;  /* 0x00000018ff077819 */ /* 0x000fe2000001166c */
[----:B------:R-:W-:Y:S01]  /*2ef0*/  @P4 FADD.FTZ R111, -R111, -RZ ;  /* 0x800000ff6f6f4221 */ /* 0x000fe20000010100 */
[----:B------:R-:W-:Y:S01]  /*2f00*/  ISETP.LE.U32.AND P1, PT, R6, UR9, PT ;  /* 0x0000000906007c0c */ /* 0x000fe2000bf23070 */
[--C-:B------:R-:W-:Y:S01]  /*2f10*/  FFMA.FTZ R42, R42, UR11, -R102.reuse ;  /* 0x0000000b2a2a7c23 */ /* 0x100fe20008010866 */
[----:B------:R-:W-:Y:S01]  /*2f20*/  LOP3.LUT R6, R109, 0xffff, RZ, 0xc0, !PT ;  /* 0x0000ffff6d067812 */ /* 0x000fe200078ec0ff */
[--C-:B------:R-:W-:Y:S01]  /*2f30*/  FFMA.FTZ R40, R40, UR11, -R103.reuse ;  /* 0x0000000b28287c23 */ /* 0x100fe20008010867 */
[----:B------:R-:W-:Y:S01]  /*2f40*/  ISETP.LE.U32.AND P2, PT, R8, UR9, PT ;  /* 0x0000000908007c0c */ /* 0x000fe2000bf43070 */
[----:B------:R-:W-:Y:S01]  /*2f50*/  FFMA.FTZ R46, R46, UR11, -R102 ;  /* 0x0000000b2e2e7c23 */ /* 0x000fe20008010866 */
[----:B------:R-:W-:Y:S01]  /*2f60*/  ISETP.LE.U32.AND P5, PT, R7, UR9, PT ;  /* 0x0000000907007c0c */ /* 0x000fe2000bfa3070 */
[----:B------:R-:W-:Y:S01]  /*2f70*/  @P6 FADD.FTZ R198, -R198, -RZ ;  /* 0x800000ffc6c66221 */ /* 0x000fe20000010100 */
[----:B------:R-:W-:Y:S01]  /*2f80*/  LOP3.LUT R7, R109, 0xff, RZ, 0xc0, !PT ;  /* 0x000000ff6d077812 */ /* 0x000fe200078ec0ff */
[----:B------:R-:W-:Y:S01]  /*2f90*/  FFMA.FTZ R39, R39, UR11, -R100 ;  /* 0x0000000b27277c23 */ /* 0x000fe20008010864 */
[----:B------:R-:W-:Y:S01]  /*2fa0*/  SHF.R.U32.HI R6, RZ, 0x8, R6 ;  /* 0x00000008ff067819 */ /* 0x000fe20000011606 */
[----:B------:R-:W-:Y:S01]  /*2fb0*/  FFMA.FTZ R44, R44, UR11, -R103 ;  /* 0x0000000b2c2c7c23 */ /* 0x000fe20008010867 */
[----:B------:R-:W-:Y:S01]  /*2fc0*/  ISETP.LE.U32.AND P6, PT, R7, UR9, PT ;  /* 0x0000000907007c0c */ /* 0x000fe2000bfc3070 */
[----:B------:R-:W-:Y:S01]  /*2fd0*/  @!P1 FADD.FTZ R203, -R203, -RZ ;  /* 0x800000ffcbcb9221 */ /* 0x000fe20000010100 */
[----:B------:R-:W-:Y:S01]  /*2fe0*/  LOP3.LUT R7, R6, 0xffff, RZ, 0xc0, !PT ;  /* 0x0000ffff06077812 */ /* 0x000fe200078ec0ff */
[----:B------:R-:W-:Y:S01]  /*2ff0*/  FFMA.FTZ R47, R47, UR11, -R102 ;  /* 0x0000000b2f2f7c23 */ /* 0x000fe20008010866 */
[----:B------:R-:W-:Y:S01]  /*3000*/  PRMT R6, R109, 0x7632, R6 ;  /* 0x000076326d067816 */ /* 0x000fe20000000006 */
[----:B----4-:R-:W-:Y:S01]  /*3010*/  @!P2 FADD.FTZ R202, -R202, -RZ ;  /* 0x800000ffcacaa221 */ /* 0x010fe20000010100 */
[----:B------:R-:W-:Y:S01]  /*3020*/  SHF.R.U32.HI R109, RZ, 0x18, R109 ;  /* 0x00000018ff6d7819 */ /* 0x000fe2000001166d */
[----:B------:R-:W-:Y:S01]  /*3030*/  @!P5 FADD.FTZ R204, -R204, -RZ ;  /* 0x800000ffccccd221 */ /* 0x000fe20000010100 */
[----:B------:R-:W-:Y:S01]  /*3040*/  ISETP.LE.U32.AND P5, PT, R27, UR9, PT ;  /* 0x000000091b007c0c */ /* 0x000fe2000bfa3070 */
[----:B------:R-:W-:Y:S01]  /*3050*/  FFMA.FTZ R45, R45, UR11, -R103 ;  /* 0x0000000b2d2d7c23 */ /* 0x000fe20008010867 */
[----:B------:R-:W-:Y:S01]  /*3060*/  ISETP.LE.U32.AND P2, PT, R109, UR9, PT ;  /* 0x000000096d007c0c */ /* 0x000fe2000bf43070 */
[----:B------:R-:W-:Y:S01]  /*3070*/  FFMA.FTZ R49, R49, UR11, -R101 ;  /* 0x0000000b31317c23 */ /* 0x000fe20008010865 */
[----:B------:R-:W-:Y:S01]  /*3080*/  SHF.R.U32.HI R109, RZ, 0x2, R163 ;  /* 0x00000002ff6d7819 */ /* 0x000fe200000116a3 */
[----:B------:R-:W-:Y:S01]  /*3090*/  @!P6 FADD.FTZ R205, -R205, -RZ ;  /* 0x800000ffcdcde221 */ /* 0x000fe20000010100 */
[----:B------:R-:W-:Y:S01]  /*30a0*/  ISETP.GT.U32.AND P4, PT, R28, UR9, PT ;  /* 0x000000091c007c0c */ /* 0x000fe2000bf84070 */
[----:B------:R-:W-:Y:S01]  /*30b0*/  FFMA.FTZ R43, R43, UR11, -R102 ;  /* 0x0000000b2b2b7c23 */ /* 0x000fe20008010866 */
[----:B------:R-:W-:Y:S01]  /*30c0*/  ISETP.GT.U32.AND P6, PT, R23, UR9, PT ;  /* 0x0000000917007c0c */ /* 0x000fe2000bfc4070 */
[--C-:B------:R-:W-:Y:S01]  /*30d0*/  FFMA.FTZ R50, R50, UR11, -R100.reuse ;  /* 0x0000000b32327c23 */ /* 0x100fe20008010864 */
[----:B------:R-:W-:Y:S01]  /*30e0*/  LOP3.LUT R6, R6, 0xff, RZ, 0xc0, !PT ;  /* 0x000000ff06067812 */ /* 0x000fe200078ec0ff */
[----:B------:R-:W-:Y:S01]  /*30f0*/  FFMA.FTZ R48, R48, UR11, -R101 ;  /* 0x0000000b30307c23 */ /* 0x000fe20008010865 */
[----:B------:R-:W-:Y:S01]  /*3100*/  LOP3.LUT R249, R109, 0x7, RZ, 0xc0, !PT ;  /* 0x000000076df97812 */ /* 0x000fe200078ec0ff */
[----:B-1----:R-:W-:Y:S01]  /*3110*/  @!P5 FADD.FTZ R209, -R209, -RZ ;  /* 0x800000ffd1d1d221 */ /* 0x002fe20000010100 */
[----:B------:R-:W-:Y:S01]  /*3120*/  ISETP.LE.U32.AND P3, PT, R6, UR9, PT ;  /* 0x0000000906007c0c */ /* 0x000fe2000bf63070 */
[----:B------:R-:W-:Y:S01]  /*3130*/  @!P2 FADD.FTZ R208, -R208, -RZ ;  /* 0x800000ffd0d0a221 */ /* 0x000fe20000010100 */
[----:B------:R-:W-:Y:S01]  /*3140*/  ISETP.GT.U32.AND P5, PT, R20, UR9, PT ;  /* 0x0000000914007c0c */ /* 0x000fe2000bfa4070 */
[----:B------:R-:W-:Y:S01]  /*3150*/  FFMA.FTZ R51, R51, UR11, -R100 ;  /* 0x0000000b33337c23 */ /* 0x000fe20008010864 */
[----:B------:R-:W-:Y:S01]  /*3160*/  ISETP.GT.U32.AND P2, PT, R25, UR9, PT ;  /* 0x0000000919007c0c */ /* 0x000fe2000bf44070 */
[----:B------:R-:W-:Y:S01]  /*3170*/  @P4 FADD.FTZ R200, -R200, -RZ ;  /* 0x800000ffc8c84221 */ /* 0x000fe20000010100 */
[----:B------:R-:W-:Y:S01]  /*3180*/  ISETP.LE.U32.AND P4, PT, R7, UR9, PT ;  /* 0x0000000907007c0c */ /* 0x000fe2000bf83070 */
[----:B--2---:R-:W-:Y:S01]  /*3190*/  @P6 FADD.FTZ R214, -R214, -RZ ;  /* 0x800000ffd6d66221 */ /* 0x004fe20000010100 */
[----:B------:R-:W-:Y:S01]  /*31a0*/  ISETP.LE.U32.AND P1, PT, R24, UR9, PT ;  /* 0x0000000918007c0c */ /* 0x000fe2000bf23070 */
[----:B------:R-:W-:Y:S01]  /*31b0*/  IMAD.WIDE.U32 R24, R4, -0x2daee0ad, RZ ;  /* 0xd2511f5304187825 */ /* 0x000fe200078e00ff */
[----:B------:R-:W-:Y:S01]  /*31c0*/  SEL R108, R170, 0xfffffff0, !P0 ;  /* 0xfffffff0aa6c7807 */ /* 0x000fe20004000000 */
[----:B------:R-:W1:Y:S02]  /*31d0*/  MUFU.EX2 R217, R36 ;  /* 0x0000002400d97308 */ /* 0x000e640000000800 */
[----:B------:R-:W-:Y:S01]  /*31e0*/  @!P3 FADD.FTZ R207, -R207, -RZ ;  /* 0x800000ffcfcfb221 */ /* 0x000fe20000010100 */
[----:B------:R-:W-:Y:S01]  /*31f0*/  ISETP.GT.U32.AND P3, PT, R26, UR9, PT ;  /* 0x000000091a007c0c */ /* 0x000fe2000bf64070 */
[----:B------:R-:W-:Y:S01]  /*3200*/  IMAD.WIDE.U32 R26, R19, -0x326172a9, RZ ;  /* 0xcd9e8d57131a7825 */ /* 0x000fe200078e00ff */
[----:B------:R-:W-:Y:S03]  /*3210*/  LOP3.LUT R8, R226, UR13, R25, 0x96, !PT ;  /* 0x0000000de2087c12 */ /* 0x000fe6000f8e9619 */
[----:B---3--:R-:W-:Y:S01]  /*3220*/  @P2 FADD.FTZ R211, -R211, -RZ ;  /* 0x800000ffd3d32221 */ /* 0x008fe20000010100 */
[----:B------:R-:W-:Y:S01]  /*3230*/  ISETP.GT.U32.AND P2, PT, R22, UR9, PT ;  /* 0x0000000916007c0c */ /* 0x000fe2000bf44070 */
[----:B------:R-:W-:Y:S01]  /*3240*/  @!P4 FADD.FTZ R206, -R206, -RZ ;  /* 0x800000ffcecec221 */ /* 0x000fe20000010100 */
[----:B------:R-:W-:Y:S01]  /*3250*/  LOP3.LUT R23, R18, UR33, R27, 0x96, !PT ;  /* 0x0000002112177c12 */ /* 0x000fe2000f8e961b */
[C---:B------:R-:W-:Y:S01]  /*3260*/  IMAD.IADD R238, R108.reuse, 0x1, R158 ;  /* 0x000000016cee7824 */ /* 0x040fe200078e029e */
[----:B------:R-:W-:Y:S01]  /*3270*/  ISETP.GT.U32.AND P4, PT, R5, UR9, PT ;  /* 0x0000000905007c0c */ /* 0x000fe2000bf84070 */
[----:B------:R-:W-:Y:S01]  /*3280*/  IMAD.IADD R241, R108, 0x1, R161 ;  /* 0x000000016cf17824 */ /* 0x000fe200078e02a1 */
[----:B------:R-:W-:Y:S01]  /*3290*/  SHF.R.U32.HI R25, RZ, 0x18, R23 ;  /* 0x00000018ff197819 */ /* 0x000fe20000011617 */
[----:B------:R-:W2:Y:S01]  /*32a0*/  LDSM.16.M88.4 R4, [R2+-0x1400] ;  /* 0xffec00000204783b */ /* 0x000ea20000000200 */
[----:B------:R-:W-:Y:S01]  /*32b0*/  LOP3.LUT R22, R23, 0xff, RZ, 0xc0, !PT ;  /* 0x000000ff17167812 */ /* 0x000fe200078ec0ff */
[----:B------:R-:W-:Y:S01]  /*32c0*/  IMAD.WIDE.U32 R28, R21, -0x326172a9, RZ ;  /* 0xcd9e8d57151c7825 */ /* 0x000fe200078e00ff */
[C---:B------:R-:W-:Y:S01]  /*32d0*/  PRMT R11, R26.reuse, 0x7771, RZ ;  /* 0x000077711a0b7816 */ /* 0x040fe200000000ff */
[----:B------:R-:W-:Y:S01]  /*32e0*/  MUFU.EX2 R230, R49 ;  /* 0x0000003100e67308 */ /* 0x000fe20000000800 */
[----:B------:R-:W-:Y:S01]  /*32f0*/  PRMT R10, R26, 0x7772, RZ ;  /* 0x000077721a0a7816 */ /* 0x000fe200000000ff */
[----:B------:R-:W-:Y:S01]  /*3300*/  @P2 FADD.FTZ R212, -R212, -RZ ;  /* 0x800000ffd4d42221 */ /* 0x000fe20000010100 */
[----:B------:R-:W-:Y:S01]  /*3310*/  ISETP.LE.U32.AND P2, PT, R22, UR9, PT ;  /* 0x0000000916007c0c */ /* 0x000fe2000bf43070 */
[----:B------:R-:W-:Y:S01]  /*3320*/  IMAD.IADD R246, R108, 0x1, R159 ;  /* 0x000000016cf67824 */ /* 0x000fe200078e029f */
[----:B------:R-:W-:Y:S01]  /*3330*/  LOP3.LUT R21, R16, UR33, R29, 0x96, !PT ;  /* 0x0000002110157c12 */ /* 0x000fe2000f8e961d */
[----:B------:R-:W-:Y:S01]  /*3340*/  @P4 FADD.FTZ R215, -R215, -RZ ;  /* 0x800000ffd7d74221 */ /* 0x000fe20000010100 */
[C---:B------:R-:W-:Y:S03]  /*3350*/  LOP3.LUT R22, R23.reuse, 0xffff, RZ, 0xc0, !PT ;  /* 0x0000ffff17167812 */ /* 0x040fe600078ec0ff */
[----:B------:R-:W3:Y:S01]  /*3360*/  MUFU.EX2 R218, R37 ;  /* 0x0000002500da7308 */ /* 0x000ee20000000800 */
[----:B------:R-:W-:Y:S01]  /*3370*/  PRMT R23, R23, 0x7632, R23 ;  /* 0x0000763217177816 */ /* 0x000fe20000000017 */
[----:B------:R-:W-:Y:S01]  /*3380*/  IMAD.IADD R245, R108, 0x1, R162 ;  /* 0x000000016cf57824 */ /* 0x000fe200078e02a2 */
[----:B------:R-:W-:Y:S01]  /*3390*/  SHF.R.U32.HI R22, RZ, 0x8, R22 ;  /* 0x00000008ff167819 */ /* 0x000fe20000011616 */
[----:B------:R-:W-:Y:S01]  /*33a0*/  @!P1 FADD.FTZ R213, -R213, -RZ ;  /* 0x800000ffd5d59221 */ /* 0x000fe20000010100 */
[----:B------:R-:W-:Y:S01]  /*33b0*/  LOP3.LUT R23, R23, 0xff, RZ, 0xc0, !PT ;  /* 0x000000ff17177812 */ /* 0x000fe200078ec0ff */
[----:B------:R-:W-:Y:S01]  /*33c0*/  @P5 FADD.FTZ R216, -R216, -RZ ;  /* 0x800000ffd8d85221 */ /* 0x000fe20000010100 */
[----:B------:R-:W-:Y:S03]  /*33d0*/  LOP3.LUT R22, R22, 0xffff, RZ, 0xc0, !PT ;  /* 0x0000ffff16167812 */ /* 0x000fe600078ec0ff */
[----:B------:R-:W-:Y:S01]  /*33e0*/  MUFU.EX2 R222, R41 ;  /* 0x0000002900de7308 */ /* 0x000fe20000000800 */
[----:B-1----:R-:W-:Y:S01]  /*33f0*/  @!P2 FADD.FTZ R217, -R217, -RZ ;  /* 0x800000ffd9d9a221 */ /* 0x002fe20000010100 */
[----:B------:R-:W-:Y:S01]  /*3400*/  ISETP.LE.U32.AND P6, PT, R23, UR9, PT ;  /* 0x0000000917007c0c */ /* 0x000fe2000bfc3070 */
[----:B------:R-:W-:Y:S01]  /*3410*/  @P3 FADD.FTZ R210, -R210, -RZ ;  /* 0x800000ffd2d23221 */ /* 0x000fe20000010100 */
[----:B------:R-:W-:Y:S01]  /*3420*/  ISETP.LE.U32.AND P4, PT, R22, UR9, PT ;  /* 0x0000000916007c0c */ /* 0x000fe2000bf83070 */
[----:B------:R-:W-:Y:S01]  /*3430*/  UIADD3 UR33, UPT, UPT, UR29, 0x1, URZ ;  /* 0x000000011d217890 */ /* 0x000fe2000fffe0ff */
[C---:B------:R-:W-:Y:S04]  /*3440*/  LOP3.LUT R22, R21.reuse, 0xffff, RZ, 0xc0, !PT ;  /* 0x0000ffff15167812 */ /* 0x040fe800078ec0ff */
[----:B------:R-:W1:Y:S01]  /*3450*/  MUFU.EX2 R219, R38 ;  /* 0x0000002600db7308 */ /* 0x000e620000000800 */
[----:B------:R-:W-:Y:S01]  /*3460*/  PRMT R23, R21, 0x7632, R23 ;  /* 0x0000763215177816 */ /* 0x000fe20000000017 */
[----:B------:R-:W-:Y:S01]  /*3470*/  UISETP.NE.AND UP0, UPT, UR33, 0x1, UPT ;  /* 0x000000012100788c */ /* 0x000fe2000bf05270 */
[----:B------:R-:W-:Y:S02]  /*3480*/  SHF.R.U32.HI R22, RZ, 0x8, R22 ;  /* 0x00000008ff167819 */ /* 0x000fe40000011616 */
[----:B------:R-:W-:Y:S02]  /*3490*/  LOP3.LUT R23, R23, 0xff, RZ, 0xc0, !PT ;  /* 0x000000ff17177812 */ /* 0x000fe400078ec0ff */
[----:B------:R-:W-:Y:S03]  /*34a0*/  LOP3.LUT R22, R22, 0xffff, RZ, 0xc0, !PT ;  /* 0x0000ffff16167812 */ /* 0x000fe600078ec0ff */
[----:B------:R-:W4:Y:S01]  /*34b0*/  MUFU.EX2 R223, R42 ;  /* 0x0000002a00df7308 */ /* 0x000f220000000800 */
[----:B---3--:R-:W-:Y:S01]  /*34c0*/  @!P4 FADD.FTZ R218, -R218, -RZ ;  /* 0x800000ffdadac221 */ /* 0x008fe20000010100 */
[----:B------:R-:W-:Y:S01]  /*34d0*/  ISETP.LE.U32.AND P1, PT, R25, UR9, PT ;  /* 0x0000000919007c0c */ /* 0x000fe2000bf23070 */
[-C--:B--2---:R-:W-:Y:S03]  /*34e0*/  HMMA.16816.F32 R52, R104, R4.reuse, R52 ;  /* 0x000000046834723c */ /* 0x084fe60000001834 */
[----:B------:R-:W-:Y:S04]  /*34f0*/  ISETP.LE.U32.AND P2, PT, R22, UR9, PT ;  /* 0x0000000916007c0c */ /* 0x000fe8000bf43070 */
[----:B------:R-:W2:Y:S01]  /*3500*/  MUFU.EX2 R221, R40 ;  /* 0x0000002800dd7308 */ /* 0x000ea20000000800 */
[----:B------:R-:W-:Y:S01]  /*3510*/  ISETP.LE.U32.AND P4, PT, R23, UR9, PT ;  /* 0x0000000917007c0c */ /* 0x000fe2000bf83070 */
[----:B-1----:R-:W-:Y:S01]  /*3520*/  @!P6 FADD.FTZ R219, -R219, -RZ ;  /* 0x800000ffdbdbe221 */ /* 0x002fe20000010100 */
[----:B------:R-:W-:Y:S01]  /*3530*/  LOP3.LUT R25, R21, 0xff, RZ, 0xc0, !PT ;  /* 0x000000ff15197812 */ /* 0x000fe200078ec0ff */
[C---:B------:R-:W-:Y:S06]  /*3540*/  HMMA.16816.F32 R56, R112.reuse, R4, R56 ;  /* 0x000000047038723c */ /* 0x040fec0000001838 */
[----:B------:R-:W1:Y:S01]  /*3550*/  MUFU.EX2 R228, R46 ;  /* 0x0000002e00e47308 */ /* 0x000e620000000800 */
[----:B------:R-:W-:Y:S02]  /*3560*/  PRMT R18, R28, 0x7772, RZ ;  /* 0x000077721c127816 */ /* 0x000fe400000000ff */
[----:B------:R-:W-:Y:S01]  /*3570*/  ISETP.LE.U32.AND P5, PT, R25, UR9, PT ;  /* 0x0000000919007c0c */ /* 0x000fe2000bfa3070 */
[-C--:B------:R-:W-:Y:S03]  /*3580*/  HMMA.16816.F32 R60, R112, R6.reuse, R60 ;  /* 0x00000006703c723c */ /* 0x080fe6000000183c */
[----:B------:R-:W-:Y:S03]  /*3590*/  @!P2 FADD.FTZ R222, -R222, -RZ ;  /* 0x800000ffdedea221 */ /* 0x000fe60000010100 */
[----:B------:R-:W3:Y:S01]  /*35a0*/  MUFU.EX2 R220, R39 ;  /* 0x0000002700dc7308 */ /* 0x000ee20000000800 */
[----:B------:R-:W-:Y:S01]  /*35b0*/  PRMT R20, R28, 0x7770, RZ ;  /* 0x000077701c147816 */ /* 0x000fe200000000ff */
[----:B----4-:R-:W-:Y:S01]  /*35c0*/  @!P4 FADD.FTZ R223, -R223, -RZ ;  /* 0x800000ffdfdfc221 */ /* 0x010fe20000010100 */
[----:B------:R-:W-:Y:S01]  /*35d0*/  ISETP.GT.U32.AND P2, PT, R18, UR9, PT ;  /* 0x0000000912007c0c */ /* 0x000fe2000bf44070 */
[----:B------:R-:W-:Y:S06]  /*35e0*/  HMMA.16816.F32 R64, R104, R6, R64 ;  /* 0x000000066840723c */ /* 0x000fec0000001840 */
[----:B------:R-:W4:Y:S01]  /*35f0*/  MUFU.EX2 R225, R44 ;  /* 0x0000002c00e17308 */ /* 0x000f220000000800 */
[----:B------:R-:W-:Y:S01]  /*3600*/  PRMT R16, R28, 0x7773, RZ ;  /* 0x000077731c107816 */ /* 0x000fe200000000ff */
[----:B--2---:R-:W-:Y:S01]  /*3610*/  @!P5 FADD.FTZ R221, -R221, -RZ ;  /* 0x800000ffddddd221 */ /* 0x004fe20000010100 */
[----:B------:R-:W-:Y:S01]  /*3620*/  ISETP.LE.U32.AND P6, PT, R20, UR9, PT ;  /* 0x0000000914007c0c */ /* 0x000fe2000bfc3070 */
[----:B------:R-:W-:Y:S01]  /*3630*/  FFMA.FTZ R54, R54, UR11, -R100 ;  /* 0x0000000b36367c23 */ /* 0x000fe20008010864 */
[----:B------:R-:W-:Y:S01]  /*3640*/  ISETP.GT.U32.AND P4, PT, R16, UR9, PT ;  /* 0x0000000910007c0c */ /* 0x000fe2000bf84070 */
[--C-:B------:R-:W-:Y:S01]  /*3650*/  FFMA.FTZ R52, R52, UR11, -R101.reuse ;  /* 0x0000000b34347c23 */ /* 0x100fe20008010865 */
[----:B------:R-:W-:Y:S03]  /*3660*/  PRMT R19, R28, 0x7771, RZ ;  /* 0x000077711c137816 */ /* 0x000fe600000000ff */
[----:B------:R-:W2:Y:S01]  /*3670*/  MUFU.EX2 R227, R47 ;  /* 0x0000002f00e37308 */ /* 0x000ea20000000800 */
[----:B-1----:R-:W-:Y:S01]  /*3680*/  @P2 FADD.FTZ R228, -R228, -RZ ;  /* 0x800000ffe4e42221 */ /* 0x002fe20000010100 */
[----:B------:R-:W-:Y:S01]  /*3690*/  ISETP.GT.U32.AND P2, PT, R11, UR9, PT ;  /* 0x000000090b007c0c */ /* 0x000fe2000bf44070 */
[----:B---3--:R-:W-:Y:S01]  /*36a0*/  @!P1 FADD.FTZ R220, -R220, -RZ ;  /* 0x800000ffdcdc9221 */ /* 0x008fe20000010100 */
[----:B------:R-:W-:Y:S01]  /*36b0*/  ISETP.GT.U32.AND P5, PT, R19, UR9, PT ;  /* 0x0000000913007c0c */ /* 0x000fe2000bfa4070 */
[----:B------:R-:W-:Y:S01]  /*36c0*/  FFMA.FTZ R53, R53, UR11, -R101 ;  /* 0x0000000b35357c23 */ /* 0x000fe20008010865 */
[----:B------:R-:W-:Y:S01]  /*36d0*/  SHF.R.U32.HI R21, RZ, 0x18, R21 ;  /* 0x00000018ff157819 */ /* 0x000fe20000011615 */
[----:B------:R-:W-:Y:S03]  /*36e0*/  FFMA.FTZ R64, R64, UR11, -R101 ;  /* 0x0000000b40407c23 */ /* 0x000fe60008010865 */
[----:B------:R-:W1:Y:S01]  /*36f0*/  MUFU.EX2 R226, R45 ;  /* 0x0000002d00e27308 */ /* 0x000e620000000800 */
[--C-:B------:R-:W-:Y:S01]  /*3700*/  SHF.R.U32.HI R4, RZ, 0x18, R15.reuse ;  /* 0x00000018ff047819 */ /* 0x100fe2000001160f */
[----:B----4-:R-:W-:Y:S01]  /*3710*/  @!P6 FADD.FTZ R225, -R225, -RZ ;  /* 0x800000ffe1e1e221 */ /* 0x010fe20000010100 */
[----:B------:R-:W-:Y:S01]  /*3720*/  ISETP.LE.U32.AND P1, PT, R21, UR9, PT ;  /* 0x0000000915007c0c */ /* 0x000fe2000bf23070 */
[--C-:B------:R-:W-:Y:S01]  /*3730*/  FFMA.FTZ R59, R59, UR11, -R102.reuse ;  /* 0x0000000b3b3b7c23 */ /* 0x100fe20008010866 */
[----:B------:R-:W-:Y:S01]  /*3740*/  ISETP.LE.U32.AND P6, PT, R4, UR9, PT ;  /* 0x0000000904007c0c */ /* 0x000fe2000bfc3070 */
[----:B------:R-:W-:Y:S01]  /*3750*/  FFMA.FTZ R58, R58, UR11, -R102 ;  /* 0x0000000b3a3a7c23 */ /* 0x000fe20008010866 */
[C---:B------:R-:W-:Y:S03]  /*3760*/  LOP3.LUT R5, R15.reuse, 0xff, RZ, 0xc0, !PT ;  /* 0x000000ff0f057812 */ /* 0x040fe600078ec0ff */
[----:B------:R-:W3:Y:S01]  /*3770*/  MUFU.EX2 R224, R43 ;  /* 0x0000002b00e07308 */ /* 0x000ee20000000800 */
[----:B------:R-:W-:Y:S01]  /*3780*/  LOP3.LUT R4, R15, 0xffff, RZ, 0xc0, !PT ;  /* 0x0000ffff0f047812 */ /* 0x000fe200078ec0ff */
[----:B--2---:R-:W-:Y:S01]  /*3790*/  @P4 FADD.FTZ R227, -R227, -RZ ;  /* 0x800000ffe3e34221 */ /* 0x004fe20000010100 */
[----:B------:R-:W-:Y:S01]  /*37a0*/  PRMT R15, R15, 0x7632, R15 ;  /* 0x000076320f0f7816 */ /* 0x000fe2000000000f */
[----:B------:R-:W-:Y:S01]  /*37b0*/  @P2 FADD.FTZ R230, -R230, -RZ ;  /* 0x800000ffe6e62221 */ /* 0x000fe20000010100 */
[----:B------:R-:W-:Y:S01]  /*37c0*/  ISETP.LE.U32.AND P3, PT, R17, UR9, PT ;  /* 0x0000000911007c0c */ /* 0x000fe2000bf63070 */
[----:B------:R-:W-:Y:S01]  /*37d0*/  FFMA.FTZ R55, R55, UR11, -R100 ;  /* 0x0000000b37377c23 */ /* 0x000fe20008010864 */
[----:B------:R-:W-:Y:S03]  /*37e0*/  ISETP.GT.U32.AND P4, PT, R10, UR9, PT ;  /* 0x000000090a007c0c */ /* 0x000fe6000bf84070 */
[----:B------:R-:W2:Y:S01]  /*37f0*/  MUFU.EX2 R231, R50 ;  /* 0x0000003200e77308 */ /* 0x000ea20000000800 */
[----:B------:R-:W-:Y:S01]  /*3800*/  PRMT R17, R26, 0x7770, RZ ;  /* 0x000077701a117816 */ /* 0x000fe200000000ff */
[----:B-1----:R-:W-:Y:S01]  /*3810*/  @P5 FADD.FTZ R226, -R226, -RZ ;  /* 0x800000ffe2e25221 */ /* 0x002fe20000010100 */
[----:B------:R-:W-:Y:S01]  /*3820*/  LOP3.LUT R15, R15, 0xff, RZ, 0xc0, !PT ;  /* 0x000000ff0f0f7812 */ /* 0x000fe200078ec0ff */
[----:B------:R-:W-:Y:S01]  /*3830*/  FFMA.FTZ R101, R65, UR11, -R101 ;  /* 0x0000000b41657c23 */ /* 0x000fe20008010865 */
[----:B------:R-:W-:Y:S01]  /*3840*/  ISETP.LE.U32.AND P5, PT, R17, UR9, PT ;  /* 0x0000000911007c0c */ /* 0x000fe2000bfa3070 */
[--C-:B------:R-:W-:Y:S01]  /*3850*/  FFMA.FTZ R56, R56, UR11, -R103.reuse ;  /* 0x0000000b38387c23 */ /* 0x100fe20008010867 */
[----:B------:R-:W-:Y:S03]  /*3860*/  ISETP.LE.U32.AND P2, PT, R15, UR9, PT ;  /* 0x000000090f007c0c */ /* 0x000fe6000bf43070 */
[----:B------:R-:W1:Y:S01]  /*3870*/  MUFU.EX2 R229, R48 ;  /* 0x0000003000e57308 */ /* 0x000e620000000800 */
[----:B------:R-:W-:Y:S01]  /*3880*/  SHF.R.U32.HI R4, RZ, 0x8, R4 ;  /* 0x00000008ff047819 */ /* 0x000fe20000011604 */
[----:B---3--:R-:W-:Y:S01]  /*3890*/  @!P1 FADD.FTZ R224, -R224, -RZ ;  /* 0x800000ffe0e09221 */ /* 0x008fe20000010100 */
[----:B------:R-:W-:Y:S01]  /*38a0*/  ISETP.LE.U32.AND P1, PT, R5, UR9, PT ;  /* 0x0000000905007c0c */ /* 0x000fe2000bf23070 */
[--C-:B------:R-:W-:Y:S01]  /*38b0*/  FFMA.FTZ R57, R57, UR11, -R103.reuse ;  /* 0x0000000b39397c23 */ /* 0x100fe20008010867 */
[----:B------:R-:W-:Y:S01]  /*38c0*/  LOP3.LUT R4, R4, 0xffff, RZ, 0xc0, !PT ;  /* 0x0000ffff04047812 */ /* 0x000fe200078ec0ff */
[--C-:B------:R-:W-:Y:S01]  /*38d0*/  FFMA.FTZ R66, R66, UR11, -R100.reuse ;  /* 0x0000000b42427c23 */ /* 0x100fe20008010864 */
[----:B------:R-:W-:Y:S03]  /*38e0*/  PRMT R9, R26, 0x7773, RZ ;  /* 0x000077731a097816 */ /* 0x000fe600000000ff */
[----:B------:R-:W3:Y:S01]  /*38f0*/  MUFU.EX2 R235, R54 ;  /* 0x0000003600eb7308 */ /* 0x000ee20000000800 */
[----:B--2---:R-:W-:Y:S01]  /*3900*/  @P4 FADD.FTZ R231, -R231, -RZ ;  /* 0x800000ffe7e74221 */ /* 0x004fe20000010100 */
[----:B------:R-:W-:Y:S01]  /*3910*/  ISETP.LE.U32.AND P4, PT, R4, UR9, PT ;  /* 0x0000000904007c0c */ /* 0x000fe2000bf83070 */
[----:B------:R-:W-:Y:S01]  /*3920*/  FFMA.FTZ R100, R67, UR11, -R100 ;  /* 0x0000000b43647c23 */ /* 0x000fe20008010864 */
[----:B------:R-:W-:Y:S01]  /*3930*/  LOP3.LUT R6, R8, 0xff, RZ, 0xc0, !PT ;  /* 0x000000ff08067812 */ /* 0x000fe200078ec0ff */
[----:B------:R-:W-:Y:S01]  /*3940*/  FFMA.FTZ R60, R60, UR11, -R103 ;  /* 0x0000000b3c3c7c23 */ /* 0x000fe20008010867 */
[----:B------:R-:W-:Y:S01]  /*3950*/  PRMT R5, R8, 0x7632, R5 ;  /* 0x0000763208057816 */ /* 0x000fe20000000005 */
[----:B------:R-:W-:Y:S03]  /*3960*/  FFMA.FTZ R62, R62, UR11, -R102 ;  /* 0x0000000b3e3e7c23 */ /* 0x000fe60008010866 */
[----:B------:R-:W2:Y:S01]  /*3970*/  MUFU.EX2 R233, R52 ;  /* 0x0000003400e97308 */ /* 0x000ea20000000800 */
[----:B------:R-:W-:Y:S01]  /*3980*/  LOP3.LUT R4, R8, 0xffff, RZ, 0xc0, !PT ;  /* 0x0000ffff08047812 */ /* 0x000fe200078ec0ff */
[----:B-1----:R-:W-:Y:S01]  /*3990*/  @!P5 FADD.FTZ R229, -R229, -RZ ;  /* 0x800000ffe5e5d221 */ /* 0x002fe20000010100 */
[----:B------:R-:W-:Y:S01]  /*39a0*/  SHF.R.U32.HI R8, RZ, 0x18, R8 ;  /* 0x00000018ff087819 */ /* 0x000fe20000011608 */
[----:B------:R-:W-:Y:S01]  /*39b0*/  FFMA.FTZ R103, R61, UR11, -R103 ;  /* 0x0000000b3d677c23 */ /* 0x000fe20008010867 */
[----:B------:R-:W-:Y:S01]  /*39c0*/  ISETP.GT.U32.AND P5, PT, R9, UR9, PT ;  /* 0x0000000909007c0c */ /* 0x000fe2000bfa4070 */
[----:B------:R-:W-:Y:S01]  /*39d0*/  FFMA.FTZ R102, R63, UR11, -R102 ;  /* 0x0000000b3f667c23 */ /* 0x000fe20008010866 */
[----:B------:R-:W-:Y:S03]  /*39e0*/  LOP3.LUT R5, R5, 0xff, RZ, 0xc0, !PT ;  /* 0x000000ff05057812 */ /* 0x000fe600078ec0ff */
[----:B------:R-:W1:Y:S01]  /*39f0*/  MUFU.EX2 R234, R53 ;  /* 0x0000003500ea7308 */ /* 0x000e620000000800 */
[----:B---3--:R-:W-:Y:S01]  /*3a00*/  @!P2 FADD.FTZ R235, -R235, -RZ ;  /* 0x800000ffebeba221 */ /* 0x008fe20000010100 */
[----:B------:R-:W-:Y:S02]  /*3a10*/  ISETP.LE.U32.AND P2, PT, R8, UR9, PT ;  /* 0x0000000908007c0c */ /* 0x000fe4000bf43070 */
[----:B------:R-:W-:Y:S02]  /*3a20*/  SHF.R.U32.HI R4, RZ, 0x8, R4 ;  /* 0x00000008ff047819 */ /* 0x000fe40000011604 */
[----:B------:R-:W-:Y:S04]  /*3a30*/  F2FP.RELU.F16.F32.PACK_AB R8, R191, R181 ;  /* 0x000000b5bf08723e */ /* 0x000fe800000008ff */
[----:B------:R-:W3:Y:S01]  /*3a40*/  MUFU.EX2 R232, R51 ;  /* 0x0000003300e87308 */ /* 0x000ee20000000800 */
[----:B--2---:R-:W-:Y:S01]  /*3a50*/  @!P1 FADD.FTZ R233, -R233, -RZ ;  /* 0x800000ffe9e99221 */ /* 0x004fe20000010100 */
[----:B------:R-:W-:Y:S01]  /*3a60*/  ISETP.LE.U32.AND P1, PT, R5, UR9, PT ;  /* 0x0000000905007c0c */ /* 0x000fe2000bf23070 */
[----:B------:R2:W-:Y:S01]  /*3a70*/  STS [R158], R8 ;  /* 0x000000089e007388 */ /* 0x0005e20000000800 */
[----:B------:R-:W-:Y:S02]  /*3a80*/  LOP3.LUT R4, R4, 0xffff, RZ, 0xc0, !PT ;  /* 0x0000ffff04047812 */ /* 0x000fe400078ec0ff */
[----:B------:R-:W-:Y:S04]  /*3a90*/  PRMT R5, R24, 0x7771, RZ ;  /* 0x0000777118057816 */ /* 0x000fe800000000ff */
[----:B------:R-:W4:Y:S01]  /*3aa0*/  MUFU.EX2 R237, R64 ;  /* 0x0000004000ed7308 */ /* 0x000f220000000800 */
[----:B-1----:R-:W-:Y:S01]  /*3ab0*/  @!P4 FADD.FTZ R234, -R234, -RZ ;  /* 0x800000ffeaeac221 */ /* 0x002fe20000010100 */
[----:B------:R-:W-:Y:S02]  /*3ac0*/  ISETP.LE.U32.AND P4, PT, R4, UR9, PT ;  /* 0x0000000904007c0c */ /* 0x000fe4000bf83070 */
[----:B------:R-:W-:Y:S02]  /*3ad0*/  PRMT R4, R24, 0x7772, RZ ;  /* 0x0000777218047816 */ /* 0x000fe400000000ff */
[----:B------:R-:W-:Y:S04]  /*3ae0*/  F2FP.RELU.F16.F32.PACK_AB R7, R189, R188 ;  /* 0x000000bcbd07723e */ /* 0x000fe800000008ff */
[----:B------:R-:W1:Y:S01]  /*3af0*/  MUFU.EX2 R115, R59 ;  /* 0x0000003b00737308 */ /* 0x000e620000000800 */
[----:B---3--:R-:W-:Y:S01]  /*3b00*/  @P5 FADD.FTZ R232, -R232, -RZ ;  /* 0x800000ffe8e85221 */ /* 0x008fe20000010100 */
[----:B------:R-:W-:Y:S01]  /*3b10*/  ISETP.LE.U32.AND P5, PT, R6, UR9, PT ;  /* 0x0000000906007c0c */ /* 0x000fe2000bfa3070 */
[----:B------:R3:W-:Y:S01]  /*3b20*/  STS [R158+0x400], R7 ;  /* 0x000400079e007388 */ /* 0x0007e20000000800 */
[C---:B------:R-:W-:Y:S02]  /*3b30*/  PRMT R6, R24.reuse, 0x7770, RZ ;  /* 0x0000777018067816 */ /* 0x040fe400000000ff */
[----:B------:R-:W-:Y:S04]  /*3b40*/  PRMT R24, R24, 0x7773, RZ ;  /* 0x0000777318187816 */ /* 0x000fe800000000ff */
[----:B------:R-:W3:Y:S01]  /*3b50*/  MUFU.EX2 R114, R58 ;  /* 0x0000003a00727308 */ /* 0x000ee20000000800 */
[----:B----4-:R-:W-:Y:S01]  /*3b60*/  @!P3 FADD.FTZ R237, -R237, -RZ ;  /* 0x800000ffededb221 */ /* 0x010fe20000010100 */
[----:B------:R-:W-:Y:S02]  /*3b70*/  ISETP.GT.U32.AND P3, PT, R4, UR9, PT ;  /* 0x0000000904007c0c */ /* 0x000fe4000bf64070 */
[----:B------:R-:W-:Y:S02]  /*3b80*/  F2FP.RELU.F16.F32.PACK_AB R4, R200, R199 ;  /* 0x000000c7c804723e */ /* 0x000fe400000008ff */
[----:B--2---:R-:W-:Y:S04]  /*3b90*/  F2FP.RELU.F16.F32.PACK_AB R8, R220, R219 ;  /* 0x000000dbdc08723e */ /* 0x004fe800000008ff */
[----:B------:R-:W2:Y:S01]  /*3ba0*/  MUFU.EX2 R236, R55 ;  /* 0x0000003700ec7308 */ /* 0x000ea20000000800 */
[----:B-1----:R-:W-:Y:S01]  /*3bb0*/  @!P2 FADD.FTZ R115, -R115, -RZ ;  /* 0x800000ff7373a221 */ /* 0x002fe20000010100 */
[----:B------:R-:W-:Y:S01]  /*3bc0*/  ISETP.GT.U32.AND P2, PT, R5, UR9, PT ;  /* 0x0000000905007c0c */ /* 0x000fe2000bf44070 */
[----:B------:R1:W-:Y:S01]  /*3bd0*/  STS [R238+0x400], R4 ;  /* 0x00040004ee007388 */ /* 0x0003e20000000800 */
[----:B------:R-:W-:Y:S06]  /*3be0*/  F2FP.RELU.F16.F32.PACK_AB R5, R198, R197 ;  /* 0x000000c5c605723e */ /* 0x000fec00000008ff */
[----:B------:R-:W4:Y:S01]  /*3bf0*/  MUFU.EX2 R239, R101 ;  /* 0x0000006500ef7308 */ /* 0x000f220000000800 */
[----:B---3--:R-:W-:Y:S01]  /*3c00*/  @!P1 FADD.FTZ R114, -R114, -RZ ;  /* 0x800000ff72729221 */ /* 0x008fe20000010100 */
[----:B------:R-:W-:Y:S01]  /*3c10*/  ISETP.LE.U32.AND P1, PT, R6, UR9, PT ;  /* 0x0000000906007c0c */ /* 0x000fe2000bf23070 */
[----:B------:R3:W-:Y:S01]  /*3c20*/  STS [R238], R5 ;  /* 0x00000005ee007388 */ /* 0x0007e20000000800 */
[----:B------:R-:W-:Y:S02]  /*3c30*/  F2FP.RELU.F16.F32.PACK_AB R6, R192, R190 ;  /* 0x000000bec006723e */ /* 0x000fe400000008ff */
[----:B------:R-:W-:Y:S04]  /*3c40*/  F2FP.RELU.F16.F32.PACK_AB R7, R194, R193 ;  /* 0x000000c1c207723e */ /* 0x000fe800000008ff */
[----:B------:R-:W3:Y:S01]  /*3c50*/  MUFU.EX2 R112, R56 ;  /* 0x0000003800707308 */ /* 0x000ee20000000800 */
[----:B------:R3:W-:Y:S01]  /*3c60*/  STS [R158+0x2000], R6 ;  /* 0x002000069e007388 */ /* 0x0007e20000000800 */
[----:B--2---:R-:W-:Y:S01]  /*3c70*/  @!P6 FADD.FTZ R236, -R236, -RZ ;  /* 0x800000ffecece221 */ /* 0x004fe20000010100 */
[----:B------:R-:W-:Y:S02]  /*3c80*/  ISETP.GT.U32.AND P6, PT, R12, UR9, PT ;  /* 0x000000090c007c0c */ /* 0x000fe4000bfc4070 */
[----:B------:R2:W-:Y:S05]  /*3c90*/  STS [R158+0x2400], R7 ;  /* 0x002400079e007388 */ /* 0x0005ea0000000800 */
[----:B------:R-:W2:Y:S01]  /*3ca0*/  MUFU.EX2 R113, R57 ;  /* 0x0000003900717308 */ /* 0x000ea20000000800 */
[----:B-1----:R-:W-:Y:S05]  /*3cb0*/  F2FP.RELU.F16.F32.PACK_AB R4, R111, R196 ;  /* 0x000000c46f04723e */ /* 0x002fea00000008ff */
[----:B----4-:R-:W-:Y:S01]  /*3cc0*/  @P6 FADD.FTZ R239, -R239, -RZ ;  /* 0x800000ffefef6221 */ /* 0x010fe20000010100 */
[----:B------:R1:W-:Y:S03]  /*3cd0*/  STS [R238+0x2400], R4 ;  /* 0x00240004ee007388 */ /* 0x0003e60000000800 */
[----:B------:R-:W4:Y:S01]  /*3ce0*/  MUFU.EX2 R244, R66 ;  /* 0x0000004200f47308 */ /* 0x000f220000000800 */
[----:B---3--:R-:W-:Y:S01]  /*3cf0*/  @!P5 FADD.FTZ R112, -R112, -RZ ;  /* 0x800000ff7070d221 */ /* 0x008fe20000010100 */
[----:B------:R-:W-:Y:S02]  /*3d00*/  F2FP.RELU.F16.F32.PACK_AB R5, R202, R201 ;  /* 0x000000c9ca05723e */ /* 0x000fe400000008ff */
[----:B------:R-:W-:Y:S02]  /*3d10*/  ISETP.GT.U32.AND P5, PT, R14, UR9, PT ;  /* 0x000000090e007c0c */ /* 0x000fe4000bfa4070 */
[----:B------:R-:W-:Y:S01]  /*3d20*/  ISETP.GT.U32.AND P6, PT, R24, UR9, PT ;  /* 0x0000000918007c0c */ /* 0x000fe2000bfc4070 */
[----:B--2---:R-:W-:Y:S01]  /*3d30*/  @!P4 FADD.FTZ R113, -R113, -RZ ;  /* 0x800000ff7171c221 */ /* 0x004fe20000010100 */
[----:B------:R-:W-:Y:S02]  /*3d40*/  F2FP.RELU.F16.F32.PACK_AB R6, R110, R195 ;  /* 0x000000c36e06723e */ /* 0x000fe400000008ff */
[----:B------:R-:W2:Y:S01]  /*3d50*/  MUFU.EX2 R248, R100 ;  /* 0x0000006400f87308 */ /* 0x000ea20000000800 */
[----:B------:R-:W-:Y:S02]  /*3d60*/  ISETP.GT.U32.AND P4, PT, R13, UR9, PT ;  /* 0x000000090d007c0c */ /* 0x000fe4000bf84070 */
[----:B------:R-:W-:Y:S01]  /*3d70*/  F2FP.RELU.F16.F32.PACK_AB R7, R222, R221 ;  /* 0x000000ddde07723e */ /* 0x000fe200000008ff */
[----:B------:R3:W-:Y:S04]  /*3d80*/  STS [R238+0x2000], R6 ;  /* 0x00200006ee007388 */ /* 0x0007e80000000800 */
[----:B------:R3:W-:Y:S02]  /*3d90*/  STS [R161], R5 ;  /* 0x00000005a1007388 */ /* 0x0007e40000000800 */
[----:B------:R-:W3:Y:S01]  /*3da0*/  MUFU.EX2 R240, R60 ;  /* 0x0000003c00f07308 */ /* 0x000ee20000000800 */
[----:B----4-:R-:W-:Y:S01]  /*3db0*/  @P5 FADD.FTZ R244, -R244, -RZ ;  /* 0x800000fff4f45221 */ /* 0x010fe20000010100 */
[----:B------:R-:W-:Y:S02]  /*3dc0*/  FSETP.GE.FTZ.AND P5, PT, R191, RZ, PT ;  /* 0x000000ffbf00720b */ /* 0x000fe40003fb6000 */
[----:B-1----:R-:W-:Y:S06]  /*3dd0*/  F2FP.RELU.F16.F32.PACK_AB R4, R216, R215 ;  /* 0x000000d7d804723e */ /* 0x002fec00000008ff */
[----:B------:R-:W1:Y:S01]  /*3de0*/  MUFU.EX2 R242, R103 ;  /* 0x0000006700f27308 */ /* 0x000e620000000800 */
[----:B--2---:R-:W-:Y:S01]  /*3df0*/  @P4 FADD.FTZ R248, -R248, -RZ ;  /* 0x800000fff8f84221 */ /* 0x004fe20000010100 */
[----:B------:R-:W-:Y:S08]  /*3e00*/  FSETP.GE.FTZ.AND P4, PT, R197, RZ, PT ;  /* 0x000000ffc500720b */ /* 0x000ff00003f96000 */
[----:B------:R-:W2:Y:S01]  /*3e10*/  MUFU.EX2 R243, R62 ;  /* 0x0000003e00f37308 */ /* 0x000ea20000000800 */
[----:B---3--:R-:W-:Y:S01]  /*3e20*/  @!P1 FADD.FTZ R240, -R240, -RZ ;  /* 0x800000fff0f09221 */ /* 0x008fe20000010100 */
[----:B------:R-:W-:Y:S02]  /*3e30*/  F2FP.RELU.F16.F32.PACK_AB R6, R214, R213 ;  /* 0x000000d5d606723e */ /* 0x000fe400000008ff */
[----:B------:R-:W-:Y:S06]  /*3e40*/  F2FP.RELU.F16.F32.PACK_AB R5, R204, R203 ;  /* 0x000000cbcc05723e */ /* 0x000fec00000008ff */
[----:B------:R-:W3:Y:S01]  /*3e50*/  MUFU.EX2 R247, R102 ;  /* 0x0000006600f77308 */ /* 0x000ee20000000800 */
[----:B-1----:R-:W-:Y:S01]  /*3e60*/  @P2 FADD.FTZ R242, -R242, -RZ ;  /* 0x800000fff2f22221 */ /* 0x002fe20000010100 */
[----:B------:R-:W-:Y:S01]  /*3e70*/  FSETP.GE.FTZ.AND P2, PT, R201, RZ, PT ;  /* 0x000000ffc900720b */ /* 0x000fe20003f56000 */
[----:B------:R1:W-:Y:S04]  /*3e80*/  STS [R161+0x400], R5 ;  /* 0x00040005a1007388 */ /* 0x0003e80000000800 */
[----:B------:R4:W-:Y:S01]  /*3e90*/  STS [R241+0x400], R4 ;  /* 0x00040004f1007388 */ /* 0x0009e20000000800 */
[----:B--2---:R-:W-:Y:S01]  /*3ea0*/  @P3 FADD.FTZ R243, -R243, -RZ ;  /* 0x800000fff3f33221 */ /* 0x004fe20000010100 */
[----:B------:R-:W-:Y:S02]  /*3eb0*/  FSETP.GE.FTZ.AND P3, PT, R198, RZ, PT ;  /* 0x000000ffc600720b */ /* 0x000fe40003f76000 */
[----:B------:R2:W-:Y:S01]  /*3ec0*/  STS [R241], R6 ;  /* 0x00000006f1007388 */ /* 0x0005e20000000800 */
[----:B---3--:R-:W-:Y:S01]  /*3ed0*/  @P6 FADD.FTZ R247, -R247, -RZ ;  /* 0x800000fff7f76221 */ /* 0x008fe20000010100 */
[----:B-1----:R-:W-:Y:S02]  /*3ee0*/  F2FP.RELU.F16.F32.PACK_AB R5, R206, R205 ;  /* 0x000000cdce05723e */ /* 0x002fe400000008ff */
[----:B----4-:R-:W-:Y:S03]  /*3ef0*/  F2FP.RELU.F16.F32.PACK_AB R4, R208, R207 ;  /* 0x000000cfd004723e */ /* 0x010fe600000008ff */
[----:B------:R1:W-:Y:S01]  /*3f00*/  STS [R161+0x2000], R5 ;  /* 0x00200005a1007388 */ /* 0x0003e20000000800 */
[----:B--2---:R-:W-:Y:S03]  /*3f10*/  F2FP.RELU.F16.F32.PACK_AB R6, R210, R209 ;  /* 0x000000d1d206723e */ /* 0x004fe600000008ff */
[----:B------:R2:W-:Y:S04]  /*3f20*/  STS [R161+0x2400], R4 ;  /* 0x00240004a1007388 */ /* 0x0005e80000000800 */
[----:B------:R3:W-:Y:S01]  /*3f30*/  STS [R241+0x2000], R6 ;  /* 0x00200006f1007388 */ /* 0x0007e20000000800 */
[----:B-1----:R-:W-:Y:S02]  /*3f40*/  F2FP.RELU.F16.F32.PACK_AB R5, R212, R211 ;  /* 0x000000d3d405723e */ /* 0x002fe400000008ff */
[----:B--2---:R-:W-:Y:S03]  /*3f50*/  F2FP.RELU.F16.F32.PACK_AB R4, R218, R217 ;  /* 0x000000d9da04723e */ /* 0x004fe600000008ff */
[----:B------:R1:W-:Y:S01]  /*3f60*/  STS [R241+0x2400], R5 ;  /* 0x00240005f1007388 */ /* 0x0003e20000000800 */
[----:B---3--:R-:W-:Y:S03]  /*3f70*/  F2FP.RELU.F16.F32.PACK_AB R6, R224, R223 ;  /* 0x000000dfe006723e */ /* 0x008fe600000008ff */
[----:B------:R2:W-:Y:S04]  /*3f80*/  STS [R159], R4 ;  /* 0x000000049f007388 */ /* 0x0005e80000000800 */
[----:B------:R3:W-:Y:S01]  /*3f90*/  STS [R159+0x400], R8 ;  /* 0x000400089f007388 */ /* 0x0007e20000000800 */
[----:B-1----:R-:W-:Y:S02]  /*3fa0*/  F2FP.RELU.F16.F32.PACK_AB R5, R230, R229 ;  /* 0x000000e5e605723e */ /* 0x002fe400000008ff */
[----:B--2---:R-:W-:Y:S03]  /*3fb0*/  F2FP.RELU.F16.F32.PACK_AB R4, R232, R231 ;  /* 0x000000e7e804723e */ /* 0x004fe600000008ff */
[----:B------:R1:W-:Y:S01]  /*3fc0*/  STS [R246], R5 ;  /* 0x00000005f6007388 */ /* 0x0003e20000000800 */
[----:B---3--:R-:W-:Y:S03]  /*3fd0*/  F2FP.RELU.F16.F32.PACK_AB R8, R226, R225 ;  /* 0x000000e1e208723e */ /* 0x008fe600000008ff */
[----:B------:R2:W-:Y:S04]  /*3fe0*/  STS [R246+0x400], R4 ;  /* 0x00040004f6007388 */ /* 0x0005e80000000800 */
[----:B------:R3:W-:Y:S04]  /*3ff0*/  STS [R159+0x2000], R7 ;  /* 0x002000079f007388 */ /* 0x0007e80000000800 */
[----:B------:R4:W-:Y:S04]  /*4000*/  STS [R159+0x2400], R6 ;  /* 0x002400069f007388 */ /* 0x0009e80000000800 */
[----:B------:R4:W-:Y:S01]  /*4010*/  STS [R246+0x2000], R8 ;  /* 0x00200008f6007388 */ /* 0x0009e20000000800 */
[----:B-1----:R-:W-:Y:S02]  /*4020*/  F2FP.RELU.F16.F32.PACK_AB R5, R236, R235 ;  /* 0x000000ebec05723e */ /* 0x002fe400000008ff */
[----:B--2---:R-:W-:Y:S02]  /*4030*/  F2FP.RELU.F16.F32.PACK_AB R4, R239, R237 ;  /* 0x000000edef04723e */ /* 0x004fe400000008ff */
[----:B---3--:R-:W-:Y:S02]  /*4040*/  F2FP.RELU.F16.F32.PACK_AB R7, R227, R228 ;  /* 0x000000e4e307723e */ /* 0x008fe400000008ff */
[----:B----4-:R-:W-:Y:S03]  /*4050*/  F2FP.RELU.F16.F32.PACK_AB R6, R234, R233 ;  /* 0x000000e9ea06723e */ /* 0x010fe600000008ff */
[----:B------:R1:W-:Y:S01]  /*4060*/  STS [R246+0x2400], R7 ;  /* 0x00240007f6007388 */ /* 0x0003e20000000800 */
[----:B------:R-:W-:Y:S03]  /*4070*/  F2FP.RELU.F16.F32.PACK_AB R8, R113, R112 ;  /* 0x000000707108723e */ /* 0x000fe600000008ff */
[----:B------:R2:W-:Y:S04]  /*4080*/  STS [R162], R6 ;  /* 0x00000006a2007388 */ /* 0x0005e80000000800 */
[----:B------:R3:W-:Y:S04]  /*4090*/  STS [R162+0x400], R5 ;  /* 0x00040005a2007388 */ /* 0x0007e80000000800 */
[----:B------:R4:W-:Y:S01]  /*40a0*/  STS [R245], R4 ;  /* 0x00000004f5007388 */ /* 0x0009e20000000800 */
[----:B-1----:R-:W-:Y:S02]  /*40b0*/  F2FP.RELU.F16.F32.PACK_AB R7, R115, R114 ;  /* 0x000000727307723e */ /* 0x002fe400000008ff */
[----:B--2---:R-:W-:Y:S02]  /*40c0*/  F2FP.RELU.F16.F32.PACK_AB R6, R248, R244 ;  /* 0x000000f4f806723e */ /* 0x004fe400000008ff */
[----:B---3--:R-:W-:Y:S03]  /*40d0*/  F2FP.RELU.F16.F32.PACK_AB R5, R242, R240 ;  /* 0x000000f0f205723e */ /* 0x008fe600000008ff */
[----:B------:R-:W-:Y:S01]  /*40e0*/  STS [R245+0x400], R6 ;  /* 0x00040006f5007388 */ /* 0x000fe20000000800 */
[----:B----4-:R-:W-:Y:S03]  /*40f0*/  F2FP.RELU.F16.F32.PACK_AB R4, R247, R243 ;  /* 0x000000f3f704723e */ /* 0x010fe600000008ff */
        /* <DEDUP_REMOVED lines=38> */
[-C--:B------:R-:W-:Y:S01]  /*4360*/  HMMA.16816.F32 R60, R104, R146.reuse, R60 ;  /* 0x00000092683c723c */ /* 0x080fe2000000183c */
[----:B------:R-:W-:Y:S02]  /*4370*/  IMAD.U32 R106, RZ, RZ, UR10 ;  /* 0x0000000aff6a7e24 */ /* 0x000fe4000f8e00ff */
[----:B------:R-:W-:Y:S01]  /*4380*/  LOP3.LUT R104, R249, 0x30, R171, 0xf8, !PT ;  /* 0x00000030f9687812 */ /* 0x000fe200078ef8ab */
[----:B------:R-:W-:Y:S03]  /*4390*/  IMAD.U32 R107, RZ, RZ, UR31 ;  /* 0x0000001fff6b7e24 */ /* 0x000fe6000f8e00ff */
[C---:B------:R-:W-:Y:S01]  /*43a0*/  LEA R250, P1, R104.reuse, R106, 0x2 ;  /* 0x0000006a68fa7211 */ /* 0x040fe200078210ff */
[----:B------:R-:W-:Y:S04]  /*43b0*/  HMMA.16816.F32 R64, R100, R146, R64 ;  /* 0x000000926440723c */ /* 0x000fe80000001840 */
[----:B------:R-:W-:Y:S02]  /*43c0*/  LEA.HI.X R251, R104, R107, RZ, 0x2, P1 ;  /* 0x0000006b68fb7211 */ /* 0x000fe400008f14ff */
[C---:B------:R-:W-:Y:S03]  /*43d0*/  FSETP.GE.FTZ.AND P1, PT, R181.reuse, RZ, PT ;  /* 0x000000ffb500720b */ /* 0x040fe60003f36000 */
[----:B------:R-:W2:Y:S04]  /*43e0*/  LDG.E R106, desc[UR18][R250.64] ;  /* 0x00000012fa6a7981 */ /* 0x000ea8000c1e1900 */
[----:B------:R-:W3:Y:S04]  /*43f0*/  LDG.E R105, desc[UR18][R250.64+0x20] ;  /* 0x00002012fa697981 */ /* 0x000ee8000c1e1900 */
[----:B------:R-:W5:Y:S01]  /*4400*/  LDG.E R107, desc[UR18][R250.64+0x100] ;  /* 0x00010012fa6b7981 */ /* 0x000f62000c1e1900 */
[C---:B--2---:R-:W-:Y:S01]  /*4410*/  FADD.FTZ R4, -R106.reuse, R4 ;  /* 0x000000046a047221 */ /* 0x044fe20000010100 */
[C---:B------:R-:W-:Y:S01]  /*4420*/  FADD.FTZ R5, -R106.reuse, R5 ;  /* 0x000000056a057221 */ /* 0x040fe20000010100 */
[C---:B------:R-:W-:Y:S01]  /*4430*/  FADD.FTZ R16, -R106.reuse, R16 ;  /* 0x000000106a107221 */ /* 0x040fe20000010100 */
[C---:B------:R-:W-:Y:S01]  /*4440*/  FADD.FTZ R17, -R106.reuse, R17 ;  /* 0x000000116a117221 */ /* 0x040fe20000010100 */
[----:B------:R-:W-:Y:S01]  /*4450*/  FADD.FTZ R37, -R106, R37 ;  /* 0x000000256a257221 */ /* 0x000fe20000010100 */
[-C--:B------:R-:W-:Y:S01]  /*4460*/  FSEL R4, R4, R106.reuse, P1 ;  /* 0x0000006a04047208 */ /* 0x080fe20000800000 */
[----:B------:R-:W-:Y:S01]  /*4470*/  FADD.FTZ R36, -R106, R36 ;  /* 0x000000246a247221 */ /* 0x000fe20000010100 */
[----:B------:R-:W-:Y:S01]  /*4480*/  FSETP.GE.FTZ.AND P1, PT, R202, RZ, PT ;  /* 0x000000ffca00720b */ /* 0x000fe20003f36000 */
[----:B------:R-:W-:Y:S01]  /*4490*/  FADD.FTZ R32, -R106, R32 ;  /* 0x000000206a207221 */ /* 0x000fe20000010100 */
[----:B------:R-:W-:Y:S01]  /*44a0*/  FSEL R249, R16, R106, P4 ;  /* 0x0000006a10f97208 */ /* 0x000fe20002000000 */
[----:B------:R-:W-:Y:S01]  /*44b0*/  FMUL.FTZ R181, R181, R4 ;  /* 0x00000004b5b57220 */ /* 0x000fe20000410000 */
[-C--:B------:R-:W-:Y:S01]  /*44c0*/  FSEL R17, R17, R106.reuse, P3 ;  /* 0x0000006a11117208 */ /* 0x080fe20001800000 */
[----:B------:R1:W5:Y:S01]  /*44d0*/  LDG.E R4, desc[UR18][R250.64+0x120] ;  /* 0x00012012fa047981 */ /* 0x000362000c1e1900 */
[----:B------:R-:W-:Y:S01]  /*44e0*/  FSETP.GE.FTZ.AND P4, PT, R213, RZ, PT ;  /* 0x000000ffd500720b */ /* 0x000fe20003f96000 */
[----:B------:R-:W-:Y:S01]  /*44f0*/  FADD.FTZ R16, -R106, R20 ;  /* 0x000000146a107221 */ /* 0x000fe20000010100 */
[----:B------:R-:W-:Y:S01]  /*4500*/  FSETP.GE.FTZ.AND P3, PT, R214, RZ, PT ;  /* 0x000000ffd600720b */ /* 0x000fe20003f76000 */
[----:B------:R-:W-:Y:S01]  /*4510*/  FADD.FTZ R33, -R106, R33 ;  /* 0x000000216a217221 */ /* 0x000fe20000010100 */
[-C--:B------:R-:W-:Y:S01]  /*4520*/  FSEL R32, R32, R106.reuse, P4 ;  /* 0x0000006a20207208 */ /* 0x080fe20002000000 */
[----:B------:R-:W-:Y:S01]  /*4530*/  FADD.FTZ R53, -R106, R53 ;  /* 0x000000356a357221 */ /* 0x000fe20000010100 */
[-C--:B------:R-:W-:Y:S01]  /*4540*/  FSEL R16, R16, R106.reuse, P2 ;  /* 0x0000006a10107208 */ /* 0x080fe20001000000 */
[C---:B------:R-:W-:Y:S01]  /*4550*/  FADD.FTZ R48, -R106.reuse, R48 ;  /* 0x000000306a307221 */ /* 0x040fe20000010100 */
[----:B------:R-:W-:Y:S01]  /*4560*/  FSETP.GE.FTZ.AND P2, PT, R217, RZ, PT ;  /* 0x000000ffd900720b */ /* 0x000fe20003f56000 */
[C---:B------:R-:W-:Y:S01]  /*4570*/  FADD.FTZ R49, -R106.reuse, R49 ;  /* 0x000000316a317221 */ /* 0x040fe20000010100 */
[-C--:B------:R-:W-:Y:S01]  /*4580*/  FSEL R33, R33, R106.reuse, P3 ;  /* 0x0000006a21217208 */ /* 0x080fe20001800000 */
[----:B------:R-:W-:Y:S01]  /*4590*/  FADD.FTZ R52, -R106, R52 ;  /* 0x000000346a347221 */ /* 0x000fe20000010100 */
[----:B------:R-:W-:Y:S01]  /*45a0*/  FSEL R36, R36, R106, P2 ;  /* 0x0000006a24247208 */ /* 0x000fe20001000000 */
[----:B------:R-:W-:Y:S01]  /*45b0*/  FADD.FTZ R64, -R106, R64 ;  /* 0x000000406a407221 */ /* 0x000fe20000010100 */
[----:B------:R-:W-:Y:S01]  /*45c0*/  FSETP.GE.FTZ.AND P2, PT, R234, RZ, PT ;  /* 0x000000ffea00720b */ /* 0x000fe20003f56000 */
[----:B------:R-:W-:Y:S01]  /*45d0*/  FMUL.FTZ R32, R213, R32 ;  /* 0x00000020d5207220 */ /* 0x000fe20000410000 */
[----:B------:R-:W-:Y:S01]  /*45e0*/  FSETP.GE.FTZ.AND P4, PT, R230, RZ, PT ;  /* 0x000000ffe600720b */ /* 0x000fe20003f96000 */
[----:B------:R-:W-:Y:S01]  /*45f0*/  FMUL.FTZ R33, R214, R33 ;  /* 0x00000021d6217220 */ /* 0x000fe20000410000 */
[----:B------:R-:W-:Y:S01]  /*4600*/  FSETP.GE.FTZ.AND P3, PT, R233, RZ, PT ;  /* 0x000000ffe900720b */ /* 0x000fe20003f76000 */
[----:B------:R-:W-:Y:S01]  /*4610*/  FMUL.FTZ R197, R197, R249 ;  /* 0x000000f9c5c57220 */ /* 0x000fe20000410000 */
[-C--:B------:R-:W-:Y:S01]  /*4620*/  FSEL R53, R53, R106.reuse, P2 ;  /* 0x0000006a35357208 */ /* 0x080fe20001000000 */
[----:B------:R-:W-:Y:S01]  /*4630*/  FMUL.FTZ R17, R198, R17 ;  /* 0x00000011c6117220 */ /* 0x000fe20000410000 */
[----:B------:R-:W-:Y:S01]  /*4640*/  FSEL R49, R49, R106, P4 ;  /* 0x0000006a31317208 */ /* 0x000fe20002000000 */
[----:B------:R-:W-:Y:S01]  /*4650*/  FMUL.FTZ R16, R201, R16 ;  /* 0x00000010c9107220 */ /* 0x000fe20000410000 */
[----:B-1----:R-:W-:Y:S01]  /*4660*/  FSEL R250, R5, R106, P5 ;  /* 0x0000006a05fa7208 */ /* 0x002fe20002800000 */
[----:B------:R-:W-:Y:S01]  /*4670*/  FADD.FTZ R5, -R106, R21 ;  /* 0x000000156a057221 */ /* 0x000fe20000010100 */
[----:B------:R-:W-:Y:S01]  /*4680*/  FSETP.GE.FTZ.AND P5, PT, R229, RZ, PT ;  /* 0x000000ffe500720b */ /* 0x000fe20003fb6000 */
[----:B------:R-:W-:Y:S01]  /*4690*/  FMUL.FTZ R36, R217, R36 ;  /* 0x00000024d9247220 */ /* 0x000fe20000410000 */
[----:B------:R-:W-:Y:S01]  /*46a0*/  FSEL R52, R52, R106, P3 ;  /* 0x0000006a34347208 */ /* 0x000fe20001800000 */
        /* <DEDUP_REMOVED lines=14> */
[C---:B---3--:R-:W-:Y:S01]  /*4790*/  FADD.FTZ R6, -R105.reuse, R6 ;  /* 0x0000000669067221 */ /* 0x048fe20000010100 */
[----:B------:R-:W-:Y:S01]  /*47a0*/  FSEL R64, R64, R106, P2 ;  /* 0x0000006a40407208 */ /* 0x000fe20001000000 */
[----:B------:R-:W-:Y:S01]  /*47b0*/  FADD.FTZ R7, -R105, R7 ;  /* 0x0000000769077221 */ /* 0x000fe20000010100 */
[----:B------:R-:W-:Y:S02]  /*47c0*/  FSETP.GE.FTZ.AND P2, PT, R188, RZ, PT ;  /* 0x000000ffbc00720b */ /* 0x000fe40003f56000 */
[----:B------:R-:W-:Y:S01]  /*47d0*/  F2FP.F16.F32.PACK_AB R181, R191, R181 ;  /* 0x000000b5bfb5723e */ /* 0x000fe200000000ff */
[----:B------:R-:W-:Y:S01]  /*47e0*/  FMUL.FTZ R237, R237, R64 ;  /* 0x00000040eded7220 */ /* 0x000fe20000410000 */
[----:B------:R-:W-:Y:S01]  /*47f0*/  F2FP.F16.F32.PACK_AB R17, R17, R197 ;  /* 0x000000c51111723e */ /* 0x000fe200000000ff */
[----:B------:R-:W-:Y:S01]  /*4800*/  @P1 FADD.FTZ R106, -R106, R65 ;  /* 0x000000416a6a1221 */ /* 0x000fe20000010100 */
[----:B------:R-:W-:Y:S02]  /*4810*/  FSETP.GE.FTZ.AND P1, PT, R189, RZ, PT ;  /* 0x000000ffbd00720b */ /* 0x000fe40003f36000 */
[----:B------:R-:W-:Y:S02]  /*4820*/  F2FP.F16.F32.PACK_AB R5, R5, R16 ;  /* 0x000000100505723e */ /* 0x000fe400000000ff */
[----:B------:R-:W-:Y:S02]  /*4830*/  F2FP.F16.F32.PACK_AB R36, R37, R36 ;  /* 0x000000242524723e */ /* 0x000fe400000000ff */
[----:B------:R-:W-:Y:S02]  /*4840*/  F2FP.F16.F32.PACK_AB R48, R49, R48 ;  /* 0x000000303130723e */ /* 0x000fe400000000ff */
[----:B------:R-:W-:Y:S02]  /*4850*/  F2FP.F16.F32.PACK_AB R52, R53, R52 ;  /* 0x000000343534723e */ /* 0x000fe400000000ff */
[-C--:B------:R-:W-:Y:S02]  /*4860*/  FSEL R33, R6, R105.reuse, P2 ;  /* 0x0000006906217208 */ /* 0x080fe40001000000 */
[----:B------:R-:W-:Y:S01]  /*4870*/  FSEL R21, R7, R105, P1 ;  /* 0x0000006907157208 */ /* 0x000fe20000800000 */
        /* <DEDUP_REMOVED lines=9> */
[C---:B-1----:R-:W-:Y:S04]  /*4910*/  IMAD.SHL.U32 R16, R7.reuse, 0x80, RZ ;  /* 0x0000008007107824 */ /* 0x042fe800078e00ff */
        /* <DEDUP_REMOVED lines=14> */
.L_x_619:
[----:B------:R-:W-:Y:S01]  /*4a00*/  FADD.FTZ R22, -R105, R22 ;  /* 0x0000001669167221 */ /* 0x000fe20000010100 */
[----:B------:R-:W-:Y:S01]  /*4a10*/  FSETP.GE.FTZ.AND P1, PT, R203, RZ, PT ;  /* 0x000000ffcb00720b */ /* 0x000fe20003f36000 */
[C---:B------:R-:W-:Y:S01]  /*4a20*/  FADD.FTZ R34, -R105.reuse, R34 ;  /* 0x0000002269227221 */ /* 0x040fe20000010100 */
[C---:B------:R-:W-:Y:S01]  /*4a30*/  FADD.FTZ R19, -R105.reuse, R19 ;  /* 0x0000001369137221 */ /* 0x040fe20000010100 */
[----:B------:R-:W-:Y:S01]  /*4a40*/  FSETP.GE.FTZ.AND P2, PT, R200, RZ, PT ;  /* 0x000000ffc800720b */ /* 0x000fe20003f56000 */
[C---:B------:R-:W-:Y:S01]  /*4a50*/  FADD.FTZ R39, -R105.reuse, R39 ;  /* 0x0000002769277221 */ /* 0x040fe20000010100 */
[-C--:B------:R-:W-:Y:S01]  /*4a60*/  FSEL R22, R22, R105.reuse, P1 ;  /* 0x0000006916167208 */ /* 0x080fe20000800000 */
[----:B------:R-:W-:Y:S01]  /*4a70*/  FADD.FTZ R23, -R105, R23 ;  /* 0x0000001769177221 */ /* 0x000fe20000010100 */
[----:B------:R-:W-:Y:S01]  /*4a80*/  FSETP.GE.FTZ.AND P1, PT, R215, RZ, PT ;  /* 0x000000ffd700720b */ /* 0x000fe20003f36000 */
[----:B------:R-:W-:Y:S01]  /*4a90*/  FADD.FTZ R50, -R105, R50 ;  /* 0x0000003269327221 */ /* 0x000fe20000010100 */
[-C--:B------:R-:W-:Y:S01]  /*4aa0*/  FSEL R19, R19, R105.reuse, P2 ;  /* 0x0000006913137208 */ /* 0x080fe20001000000 */
[C---:B------:R-:W-:Y:S01]  /*4ab0*/  FADD.FTZ R18, -R105.reuse, R18 ;  /* 0x0000001269127221 */ /* 0x040fe20000010100 */
[-C--:B------:R-:W-:Y:S01]  /*4ac0*/  FSEL R34, R34, R105.reuse, P1 ;  /* 0x0000006922227208 */ /* 0x080fe20000800000 */
[C---:B------:R-:W-:Y:S01]  /*4ad0*/  FADD.FTZ R38, -R105.reuse, R38 ;  /* 0x0000002669267221 */ /* 0x040fe20000010100 */
[----:B------:R-:W-:Y:S01]  /*4ae0*/  FSETP.GE.FTZ.AND P1, PT, R220, RZ, PT ;  /* 0x000000ffdc00720b */ /* 0x000fe20003f36000 */
[C---:B------:R-:W-:Y:S01]  /*4af0*/  FADD.FTZ R35, -R105.reuse, R35 ;  /* 0x0000002369237221 */ /* 0x040fe20000010100 */
[----:B------:R-:W-:Y:S01]  /*4b00*/  FSETP.GE.FTZ.AND P2, PT, R204, RZ, PT ;  /* 0x000000ffcc00720b */ /* 0x000fe20003f56000 */
[----:B------:R-:W-:Y:S01]  /*4b10*/  FADD.FTZ R55, -R105, R55 ;  /* 0x0000003769377221 */ /* 0x000fe20000010100 */
[-C--:B------:R-:W-:Y:S01]  /*4b20*/  FSEL R39, R39, R105.reuse, P1 ;  /* 0x0000006927277208 */ /* 0x080fe20000800000 */
[----:B------:R-:W-:Y:S01]  /*4b30*/  FADD.FTZ R51, -R105, R51 ;  /* 0x0000003369337221 */ /* 0x000fe20000010100 */
[----:B------:R-:W-:Y:S01]  /*4b40*/  FSETP.GE.FTZ.AND P1, PT, R231, RZ, PT ;  /* 0x000000ffe700720b */ /* 0x000fe20003f36000 */
[----:B------:R-:W-:Y:S01]  /*4b50*/  FADD.FTZ R54, -R105, R54 ;  /* 0x0000003669367221 */ /* 0x000fe20000010100 */
[-C--:B------:R-:W-:Y:S01]  /*4b60*/  FSEL R23, R23, R105.reuse, P2 ;  /* 0x0000006917177208 */ /* 0x080fe20001000000 */
[----:B------:R-:W-:Y:S01]  /*4b70*/  FADD.FTZ R66, -R105, R66 ;  /* 0x0000004269427221 */ /* 0x000fe20000010100 */
[----:B------:R-:W-:Y:S01]  /*4b80*/  FSETP.GE.FTZ.AND P3, PT, R199, RZ, PT ;  /* 0x000000ffc700720b */ /* 0x000fe20003f76000 */
[----:B-----5:R-:W-:Y:S01]  /*4b90*/  FADD.FTZ R8, -R107, R8 ;  /* 0x000000086b087221 */ /* 0x020fe20000010100 */
[----:B------:R-:W-:Y:S01]  /*4ba0*/  FSETP.GE.FTZ.AND P2, PT, R219, RZ, PT ;  /* 0x000000ffdb00720b */ /* 0x000fe20003f56000 */
[C---:B------:R-:W-:Y:S01]  /*4bb0*/  FADD.FTZ R13, -R107.reuse, R13 ;  /* 0x0000000d6b0d7221 */ /* 0x040fe20000010100 */
[-C--:B------:R-:W-:Y:S01]  /*4bc0*/  FSEL R50, R50, R105.reuse, P1 ;  /* 0x0000006932327208 */ /* 0x080fe20000800000 */
[C---:B------:R-:W-:Y:S01]  /*4bd0*/  FADD.FTZ R24, -R107.reuse, R24 ;  /* 0x000000186b187221 */ /* 0x040fe20000010100 */
[----:B------:R-:W-:Y:S01]  /*4be0*/  FSETP.GE.FTZ.AND P1, PT, R248, RZ, PT ;  /* 0x000000fff800720b */ /* 0x000fe20003f36000 */
[C---:B------:R-:W-:Y:S01]  /*4bf0*/  FADD.FTZ R9, -R107.reuse, R9 ;  /* 0x000000096b097221 */ /* 0x040fe20000010100 */
        /* <DEDUP_REMOVED lines=10> */
[-C--:B------:R-:W-:Y:S01]  /*4ca0*/  FSEL R55, R55, R105.reuse, P2 ;  /* 0x0000006937377208 */ /* 0x080fe20001000000 */
[C---:B------:R-:W-:Y:S01]  /*4cb0*/  FADD.FTZ R40, -R107.reuse, R40 ;  /* 0x000000286b287221 */ /* 0x040fe20000010100 */
[----:B------:R-:W-:Y:S01]  /*4cc0*/  FSETP.GE.FTZ.AND P4, PT, R232, RZ, PT ;  /* 0x000000ffe800720b */ /* 0x000fe20003f96000 */
[----:B------:R-:W-:Y:S01]  /*4cd0*/  FADD.FTZ R56, -R107, R56 ;  /* 0x000000386b387221 */ /* 0x000fe20000010100 */
[----:B------:R-:W-:Y:S01]  /*4ce0*/  FSETP.GE.FTZ.AND P3, PT, R235, RZ, PT ;  /* 0x000000ffeb00720b */ /* 0x000fe20003f76000 */
[C---:B------:R-:W-:Y:S01]  /*4cf0*/  FADD.FTZ R57, -R107.reuse, R57 ;  /* 0x000000396b397221 */ /* 0x040fe20000010100 */
[----:B------:R-:W-:Y:S01]  /*4d00*/  FSETP.GE.FTZ.AND P2, PT, R244, RZ, PT ;  /* 0x000000fff400720b */ /* 0x000fe20003f56000 */
[----:B------:R-:W-:Y:S01]  /*4d10*/  FADD.FTZ R44, -R107, R44 ;  /* 0x0000002c6b2c7221 */ /* 0x000fe20000010100 */
[-C--:B------:R-:W-:Y:S01]  /*4d20*/  FSEL R51, R51, R105.reuse, P4 ;  /* 0x0000006933337208 */ /* 0x080fe20002000000 */
[C---:B------:R-:W-:Y:S01]  /*4d30*/  FADD.FTZ R45, -R107.reuse, R45 ;  /* 0x0000002d6b2d7221 */ /* 0x040fe20000010100 */
[-C--:B------:R-:W-:Y:S01]  /*4d40*/  FSEL R54, R54, R105.reuse, P3 ;  /* 0x0000006936367208 */ /* 0x080fe20001800000 */
[----:B------:R-:W-:Y:S01]  /*4d50*/  FADD.FTZ R60, -R107, R60 ;  /* 0x0000003c6b3c7221 */ /* 0x000fe20000010100 */
[----:B------:R-:W-:Y:S01]  /*4d60*/  FSEL R66, R66, R105, P2 ;  /* 0x0000006942427208 */ /* 0x000fe20001000000 */
[----:B------:R-:W-:Y:S01]  /*4d70*/  @P1 FADD.FTZ R105, -R105, R67 ;  /* 0x0000004369691221 */ /* 0x000fe20000010100 */
[----:B------:R-:W-:Y:S01]  /*4d80*/  FSETP.GE.FTZ.AND P1, PT, R190, RZ, PT ;  /* 0x000000ffbe00720b */ /* 0x000fe20003f36000 */
[----:B------:R-:W-:Y:S01]  /*4d90*/  FADD.FTZ R11, -R4, R11 ;  /* 0x0000000b040b7221 */ /* 0x000fe20000010100 */
[----:B------:R-:W-:Y:S01]  /*4da0*/  FSETP.GE.FTZ.AND P3, PT, R192, RZ, PT ;  /* 0x000000ffc000720b */ /* 0x000fe20003f76000 */
[----:B------:R-:W-:Y:S01]  /*4db0*/  FADD.FTZ R10, -R4, R10 ;  /* 0x0000000a040a7221 */ /* 0x000fe20000010100 */
[----:B------:R-:W-:Y:S01]  /*4dc0*/  FSEL R8, R8, R107, P1 ;  /* 0x0000006b08087208 */ /* 0x000fe20000800000 */
[----:B------:R-:W-:Y:S01]  /*4dd0*/  FMUL.FTZ R33, R188, R33 ;  /* 0x00000021bc217220 */ /* 0x000fe20000410000 */
[----:B------:R-:W-:Y:S01]  /*4de0*/  FSETP.GE.FTZ.AND P1, PT, R110, RZ, PT ;  /* 0x000000ff6e00720b */ /* 0x000fe20003f36000 */
[----:B------:R-:W-:Y:S01]  /*4df0*/  FMUL.FTZ R21, R189, R21 ;  /* 0x00000015bd157220 */ /* 0x000fe20000410000 */
[----:B------:R-:W-:Y:S01]  /*4e00*/  FSETP.GE.FTZ.AND P2, PT, R195, RZ, PT ;  /* 0x000000ffc300720b */ /* 0x000fe20003f56000 */
[C---:B------:R-:W-:Y:S01]  /*4e10*/  FADD.FTZ R15, -R4.reuse, R15 ;  /* 0x0000000f040f7221 */ /* 0x040fe20000010100 */
[----:B------:R-:W-:Y:S01]  /*4e20*/  FSEL R13, R13, R107, P1 ;  /* 0x0000006b0d0d7208 */ /* 0x000fe20000800000 */
[----:B------:R-:W-:Y:S01]  /*4e30*/  FADD.FTZ R14, -R4, R14 ;  /* 0x0000000e040e7221 */ /* 0x000fe20000010100 */
        /* <DEDUP_REMOVED lines=9> */
[----:B------:R-:W-:Y:S01]  /*4ed0*/  STS [R158+-0x8000], R181 ;  /* 0xff8000b59e007388 */ /* 0x000fe20000000800 */
[----:B------:R-:W-:Y:S01]  /*4ee0*/  FSEL R41, R41, R107, P1 ;  /* 0x0000006b29297208 */ /* 0x000fe20000800000 */
[----:B------:R-:W-:Y:S01]  /*4ef0*/  FMUL.FTZ R13, R110, R13 ;  /* 0x0000000d6e0d7220 */ /* 0x000fe20000410000 */
        /* <DEDUP_REMOVED lines=26> */
[----:B------:R-:W-:Y:S01]  /*50a0*/  FSETP.GE.FTZ.AND P2, PT, R240, RZ, PT ;  /* 0x000000fff000720b */ /* 0x000fe20003f56000 */
        /* <DEDUP_REMOVED lines=8> */
[----:B------:R-:W-:Y:S01]  /*5130*/  FADD.FTZ R46, -R4, R46 ;  /* 0x0000002e042e7221 */ /* 0x000fe20000010100 */
[-C--:B------:R-:W-:Y:S01]  /*5140*/  FSEL R44, R44, R107.reuse, P6 ;  /* 0x0000006b2c2c7208 */ /* 0x080fe20003000000 */
[----:B------:R-:W-:Y:S01]  /*5150*/  FADD.FTZ R47, -R4, R47 ;  /* 0x0000002f042f7221 */ /* 0x000fe20000010100 */
[-C--:B------:R-:W-:Y:S01]  /*5160*/  FSEL R45, R45, R107.reuse, P5 ;  /* 0x0000006b2d2d7208 */ /* 0x080fe20002800000 */
[----:B------:R-:W-:Y:S01]  /*5170*/  FMUL.FTZ R50, R231, R50 ;  /* 0x00000032e7327220 */ /* 0x000fe20000410000 */
[----:B------:R-:W-:Y:S01]  /*5180*/  FSEL R60, R60, R107, P2 ;  /* 0x0000006b3c3c7208 */ /* 0x000fe20001000000 */
[----:B------:R-:W-:Y:S01]  /*5190*/  @P1 FADD.FTZ R107, -R107, R61 ;  /* 0x0000003d6b6b1221 */ /* 0x000fe20000010100 */
[----:B------:R-:W-:Y:S01]  /*51a0*/  FSEL R11, R11, R4, P3 ;  /* 0x000000040b0b7208 */ /* 0x000fe20001800000 */
[----:B------:R-:W-:Y:S01]  /*51b0*/  FMUL.FTZ R51, R232, R51 ;  /* 0x00000033e8337220 */ /* 0x000fe20000410000 */
[----:B------:R-:W-:Y:S01]  /*51c0*/  FSETP.GE.FTZ.AND P1, PT, R111, RZ, PT ;  /* 0x000000ff6f00720b */ /* 0x000fe20003f36000 */
[----:B------:R-:W-:Y:S01]  /*51d0*/  FMUL.FTZ R40, R221, R40 ;  /* 0x00000028dd287220 */ /* 0x000fe20000410000 */
[----:B------:R-:W-:Y:S01]  /*51e0*/  FSEL R10, R10, R4, P4 ;  /* 0x000000040a0a7208 */ /* 0x000fe20002000000 */
[----:B------:R-:W-:Y:S01]  /*51f0*/  FMUL.FTZ R11, R194, R11 ;  /* 0x0000000bc20b7220 */ /* 0x000fe20000410000 */
[----:B------:R-:W-:Y:S01]  /*5200*/  FSETP.GE.FTZ.AND P2, PT, R196, RZ, PT ;  /* 0x000000ffc400720b */ /* 0x000fe20003f56000 */
[----:B------:R-:W-:Y:S01]  /*5210*/  FMUL.FTZ R41, R222, R41 ;  /* 0x00000029de297220 */ /* 0x000fe20000410000 */
[----:B------:R-:W-:Y:S01]  /*5220*/  F2FP.F16.F32.PACK_AB R21, R21, R33 ;  /* 0x000000211515723e */ /* 0x000fe200000000ff */
[----:B------:R-:W-:Y:S01]  /*5230*/  FMUL.FTZ R10, R193, R10 ;  /* 0x0000000ac10a7220 */ /* 0x000fe20000410000 */
[----:B------:R-:W-:Y:S01]  /*5240*/  FSEL R15, R15, R4, P1 ;  /* 0x000000040f0f7208 */ /* 0x000fe20000800000 */
[----:B------:R-:W-:Y:S01]  /*5250*/  FMUL.FTZ R44, R225, R44 ;  /* 0x0000002ce12c7220 */ /* 0x000fe20000410000 */
[----:B------:R-:W-:Y:S01]  /*5260*/  FSEL R14, R14, R4, P2 ;  /* 0x000000040e0e7208 */ /* 0x000fe20001000000 */
[----:B------:R-:W-:Y:S01]  /*5270*/  STS [R158+-0x7c00], R21 ;  /* 0xff8400159e007388 */ /* 0x000fe20000000800 */
[----:B------:R-:W-:Y:S01]  /*5280*/  F2FP.F16.F32.PACK_AB R18, R19, R18 ;  /* 0x000000121312723e */ /* 0x000fe200000000ff */
[----:B------:R-:W-:Y:S01]  /*5290*/  FMUL.FTZ R15, R111, R15 ;  /* 0x0000000f6f0f7220 */ /* 0x000fe20000410000 */
[----:B------:R-:W-:Y:S01]  /*52a0*/  F2FP.F16.F32.PACK_AB R8, R9, R8 ;  /* 0x000000080908723e */ /* 0x000fe200000000ff */
[----:B------:R-:W-:Y:S01]  /*52b0*/  FMUL.FTZ R14, R196, R14 ;  /* 0x0000000ec40e7220 */ /* 0x000fe20000410000 */
[----:B------:R-:W-:Y:S01]  /*52c0*/  F2FP.F16.F32.PACK_AB R10, R11, R10 ;  /* 0x0000000a0b0a723e */ /* 0x000fe200000000ff */
[----:B------:R-:W-:Y:S01]  /*52d0*/  STS [R238+-0x8000], R17 ;  /* 0xff800011ee007388 */ /* 0x000fe20000000800 */
[----:B------:R-:W-:Y:S01]  /*52e0*/  FSETP.GE.FTZ.AND P1, PT, R208, RZ, PT ;  /* 0x000000ffd000720b */ /* 0x000fe20003f36000 */
[----:B------:R-:W-:Y:S01]  /*52f0*/  FMUL.FTZ R45, R226, R45 ;  /* 0x0000002de22d7220 */ /* 0x000fe20000410000 */
[----:B------:R-:W-:Y:S01]  /*5300*/  FSETP.GE.FTZ.AND P2, PT, R207, RZ, PT ;  /* 0x000000ffcf00720b */ /* 0x000fe20003f56000 */
[----:B------:R-:W-:Y:S01]  /*5310*/  STS [R238+-0x7c00], R18 ;  /* 0xff840012ee007388 */ /* 0x000fe20000000800 */
[----:B------:R-:W-:Y:S01]  /*5320*/  F2FP.F16.F32.PACK_AB R12, R13, R12 ;  /* 0x0000000c0d0c723e */ /* 0x000fe200000000ff */
[C---:B------:R-:W-:Y:S01]  /*5330*/  FADD.FTZ R58, -R4.reuse, R58 ;  /* 0x0000003a043a7221 */ /* 0x040fe20000010100 */
[----:B------:R-:W-:Y:S01]  /*5340*/  F2FP.F16.F32.PACK_AB R14, R15, R14 ;  /* 0x0000000e0f0e723e */ /* 0x000fe200000000ff */
[----:B------:R-:W-:Y:S01]  /*5350*/  STS [R158+-0x6000], R8 ;  /* 0xffa000089e007388 */ /* 0x000fe20000000800 */
        /* <DEDUP_REMOVED lines=11> */
[----:B------:R-:W-:Y:S01]  /*5410*/  STS [R238+-0x5c00], R14 ;  /* 0xffa4000eee007388 */ /* 0x000fe20000000800 */
[----:B------:R-:W-:Y:S01]  /*5420*/  FSEL R30, R30, R4, P2 ;  /* 0x000000041e1e7208 */ /* 0x000fe20001000000 */
[----:B------:R-:W-:Y:S01]  /*5430*/  FMUL.FTZ R54, R235, R54 ;  /* 0x00000036eb367220 */ /* 0x000fe20000410000 */
[----:B------:R-:W-:Y:S01]  /*5440*/  F2FP.F16.F32.PACK_AB R34, R35, R34 ;  /* 0x000000222322723e */ /* 0x000fe200000000ff */
[----:B------:R-:W-:Y:S01]  /*5450*/  STS [R161+-0x8000], R5 ;  /* 0xff800005a1007388 */ /* 0x000fe20000000800 */
[----:B------:R-:W-:Y:S01]  /*5460*/  FMUL.FTZ R31, R212, R31 ;  /* 0x0000001fd41f7220 */ /* 0x000fe20000410000 */
[----:B------:R-:W-:Y:S01]  /*5470*/  FMUL.FTZ R30, R211, R30 ;  /* 0x0000001ed31e7220 */ /* 0x000fe20000410000 */
[----:B------:R-:W-:Y:S01]  /*5480*/  F2FP.F16.F32.PACK_AB R24, R25, R24 ;  /* 0x000000181918723e */ /* 0x000fe200000000ff */
[----:B------:R-:W-:Y:S01]  /*5490*/  STS [R161+-0x7c00], R22 ;  /* 0xff840016a1007388 */ /* 0x000fe20000000800 */
[----:B------:R-:W-:Y:S01]  /*54a0*/  F2FP.F16.F32.PACK_AB R26, R27, R26 ;  /* 0x0000001a1b1a723e */ /* 0x000fe200000000ff */
[----:B------:R-:W-:Y:S01]  /*54b0*/  FMUL.FTZ R55, R236, R55 ;  /* 0x00000037ec377220 */ /* 0x000fe20000410000 */
[----:B------:R-:W-:Y:S01]  /*54c0*/  FSETP.GE.FTZ.AND P2, PT, R223, RZ, PT ;  /* 0x000000ffdf00720b */ /* 0x000fe20003f56000 */
[----:B------:R-:W-:Y:S01]  /*54d0*/  STS [R241+-0x8000], R32 ;  /* 0xff800020f1007388 */ /* 0x000fe20000000800 */
[----:B------:R-:W-:Y:S01]  /*54e0*/  FSETP.GE.FTZ.AND P1, PT, R224, RZ, PT ;  /* 0x000000ffe000720b */ /* 0x000fe20003f36000 */
[----:B------:R-:W-:Y:S01]  /*54f0*/  FADD.FTZ R62, -R4, R62 ;  /* 0x0000003e043e7221 */ /* 0x000fe20000010100 */
[----:B------:R-:W-:Y:S01]  /*5500*/  F2FP.F16.F32.PACK_AB R28, R29, R28 ;  /* 0x0000001c1d1c723e */ /* 0x000fe200000000ff */
[----:B------:R-:W-:Y:S01]  /*5510*/  STS [R241+-0x7c00], R34 ;  /* 0xff840022f1007388 */ /* 0x000fe20000000800 */
[----:B------:R-:W-:Y:S01]  /*5520*/  F2FP.F16.F32.PACK_AB R30, R31, R30 ;  /* 0x0000001e1f1e723e */ /* 0x000fe200000000ff */
[----:B------:R-:W-:Y:S01]  /*5530*/  FMUL.FTZ R106, R239, R106 ;  /* 0x0000006aef6a7220 */ /* 0x000fe20000410000 */
[-C--:B------:R-:W-:Y:S01]  /*5540*/  FSEL R42, R42, R4.reuse, P2 ;  /* 0x000000042a2a7208 */ /* 0x080fe20001000000 */
[----:B------:R-:W-:Y:S01]  /*5550*/  STS [R161+-0x6000], R24 ;  /* 0xffa00018a1007388 */ /* 0x000fe20000000800 */
[----:B------:R-:W-:Y:S01]  /*5560*/  FSEL R43, R43, R4, P1 ;  /* 0x000000042b2b7208 */ /* 0x000fe20000800000 */
[----:B------:R-:W-:Y:S01]  /*5570*/  FMUL.FTZ R66, R244, R66 ;  /* 0x00000042f4427220 */ /* 0x000fe20000410000 */
[----:B------:R-:W-:Y:S01]  /*5580*/  FSETP.GE.FTZ.AND P2, PT, R228, RZ, PT ;  /* 0x000000ffe400720b */ /* 0x000fe20003f56000 */
[----:B------:R-:W-:Y:S01]  /*5590*/  STS [R161+-0x5c00], R26 ;  /* 0xffa4001aa1007388 */ /* 0x000fe20000000800 */
[----:B------:R-:W-:Y:S01]  /*55a0*/  FSETP.GE.FTZ.AND P5, PT, R227, RZ, PT ;  /* 0x000000ffe300720b */ /* 0x000fe20003fb6000 */
[----:B------:R-:W-:Y:S01]  /*55b0*/  FMUL.FTZ R42, R223, R42 ;  /* 0x0000002adf2a7220 */ /* 0x000fe20000410000 */
[----:B------:R-:W-:Y:S01]  /*55c0*/  F2FP.F16.F32.PACK_AB R38, R39, R38 ;  /* 0x000000262726723e */ /* 0x000fe200000000ff */
[----:B------:R-:W-:Y:S01]  /*55d0*/  STS [R241+-0x6000], R28 ;  /* 0xffa0001cf1007388 */ /* 0x000fe20000000800 */
[-C--:B------:R-:W-:Y:S01]  /*55e0*/  FSEL R46, R46, R4.reuse, P2 ;  /* 0x000000042e2e7208 */ /* 0x080fe20001000000 */
[----:B------:R-:W-:Y:S01]  /*55f0*/  FMUL.FTZ R43, R224, R43 ;  /* 0x0000002be02b7220 */ /* 0x000fe20000410000 */
[----:B------:R-:W-:Y:S01]  /*5600*/  FSEL R47, R47, R4, P5 ;  /* 0x000000042f2f7208 */ /* 0x000fe20002800000 */
[----:B------:R-:W-:Y:S01]  /*5610*/  STS [R241+-0x5c00], R30 ;  /* 0xffa4001ef1007388 */ /* 0x000fe20000000800 */
[----:B------:R-:W-:Y:S01]  /*5620*/  F2FP.F16.F32.PACK_AB R50, R51, R50 ;  /* 0x000000323332723e */ /* 0x000fe200000000ff */
[----:B------:R-:W-:Y:S01]  /*5630*/  FMUL.FTZ R46, R228, R46 ;  /* 0x0000002ee42e7220 */ /* 0x000fe20000410000 */
[----:B------:R-:W-:Y:S01]  /*5640*/  FSETP.GE.FTZ.AND P1, PT, R247, RZ, PT ;  /* 0x000000fff700720b */ /* 0x000fe20003f36000 */
[----:B------:R-:W-:Y:S01]  /*5650*/  STS [R159+-0x8000], R36 ;  /* 0xff8000249f007388 */ /* 0x000fe20000000800 */
[----:B------:R-:W-:Y:S01]  /*5660*/  FMUL.FTZ R47, R227, R47 ;  /* 0x0000002fe32f7220 */ /* 0x000fe20000410000 */
[----:B------:R-:W-:Y:S01]  /*5670*/  F2FP.F16.F32.PACK_AB R40, R41, R40 ;  /* 0x000000282928723e */ /* 0x000fe200000000ff */
[----:B------:R-:W-:Y:S01]  /*5680*/  FMUL.FTZ R105, R248, R105 ;  /* 0x00000069f8697220 */ /* 0x000fe20000410000 */
[----:B------:R-:W-:Y:S01]  /*5690*/  STS [R159+-0x7c00], R38 ;  /* 0xff8400269f007388 */ /* 0x000fe20000000800 */
[----:B------:R-:W-:Y:S01]  /*56a0*/  F2FP.F16.F32.PACK_AB R42, R43, R42 ;  /* 0x0000002a2b2a723e */ /* 0x000fe200000000ff */
[----:B------:R-:W-:Y:S01]  /*56b0*/  FMUL.FTZ R56, R112, R56 ;  /* 0x0000003870387220 */ /* 0x000fe20000410000 */
[----:B------:R-:W-:Y:S01]  /*56c0*/  FSETP.GE.FTZ.AND P4, PT, R114, RZ, PT ;  /* 0x000000ff7200720b */ /* 0x000fe20003f96000 */
[----:B------:R-:W-:Y:S01]  /*56d0*/  STS [R246+-0x8000], R48 ;  /* 0xff800030f6007388 */ /* 0x000fe20000000800 */
[----:B------:R-:W-:Y:S01]  /*56e0*/  FSETP.GE.FTZ.AND P3, PT, R115, RZ, PT ;  /* 0x000000ff7300720b */ /* 0x000fe20003f76000 */
[----:B------:R-:W-:Y:S01]  /*56f0*/  FMUL.FTZ R57, R113, R57 ;  /* 0x0000003971397220 */ /* 0x000fe20000410000 */
        /* <DEDUP_REMOVED lines=10> */
[----:B------:R-:W-:Y:S01]  /*57a0*/  F2FP.F16.F32.PACK_AB R54, R55, R54 ;  /* 0x000000363736723e */ /* 0x000fe200000000ff */
[----:B------:R-:W-:Y:S01]  /*57b0*/  FMUL.FTZ R58, R114, R58 ;  /* 0x0000003a723a7220 */ /* 0x000fe20000410000 */
[----:B------:R-:W-:Y:S01]  /*57c0*/  FSEL R62, R62, R4, P2 ;  /* 0x000000043e3e7208 */ /* 0x000fe20001000000 */
[----:B------:R-:W-:Y:S01]  /*57d0*/  STS [R246+-0x6000], R44 ;  /* 0xffa0002cf6007388 */ /* 0x000fe20000000800 */
[----:B------:R-:W-:Y:S01]  /*57e0*/  FMUL.FTZ R59, R115, R59 ;  /* 0x0000003b733b7220 */ /* 0x000fe20000410000 */
[----:B------:R-:W-:Y:S01]  /*57f0*/  @P1 FADD.FTZ R4, -R4, R63 ;  /* 0x0000003f04041221 */ /* 0x000fe20000010100 */
[----:B------:R-:W-:Y:S01]  /*5800*/  F2FP.F16.F32.PACK_AB R106, R106, R237 ;  /* 0x000000ed6a6a723e */ /* 0x000fe200000000ff */
[----:B------:R-:W-:Y:S01]  /*5810*/  STS [R246+-0x5c00], R46 ;  /* 0xffa4002ef6007388 */ /* 0x000fe20000000800 */
[----:B------:R-:W-:Y:S01]  /*5820*/  F2FP.F16.F32.PACK_AB R66, R105, R66 ;  /* 0x000000426942723e */ /* 0x000fe200000000ff */
[----:B------:R-:W-:Y:S01]  /*5830*/  FMUL.FTZ R62, R243, R62 ;  /* 0x0000003ef33e7220 */ /* 0x000fe20000410000 */
[----:B------:R-:W-:Y:S01]  /*5840*/  FMUL.FTZ R4, R247, R4 ;  /* 0x00000004f7047220 */ /* 0x000fe20000410000 */
[----:B------:R2:W-:Y:S01]  /*5850*/  STS [R162+-0x8000], R52 ;  /* 0xff800034a2007388 */ /* 0x0005e20000000800 */
[----:B------:R-:W-:Y:S02]  /*5860*/  F2FP.F16.F32.PACK_AB R56, R57, R56 ;  /* 0x000000383938723e */ /* 0x000fe400000000ff */
[----:B------:R-:W-:Y:S01]  /*5870*/  F2FP.F16.F32.PACK_AB R58, R59, R58 ;  /* 0x0000003a3b3a723e */ /* 0x000fe200000000ff */
[----:B------:R-:W-:Y:S01]  /*5880*/  STS [R162+-0x7c00], R54 ;  /* 0xff840036a2007388 */ /* 0x000fe20000000800 */
[----:B------:R-:W-:Y:S02]  /*5890*/  F2FP.F16.F32.PACK_AB R4, R4, R62 ;  /* 0x0000003e0404723e */ /* 0x000fe400000000ff */
[----:B------:R-:W-:Y:S01]  /*58a0*/  F2FP.F16.F32.PACK_AB R60, R107, R60 ;  /* 0x0000003c6b3c723e */ /* 0x000fe200000000ff */
[----:B------:R-:W-:Y:S04]  /*58b0*/  STS [R245+-0x8000], R106 ;  /* 0xff80006af5007388 */ /* 0x000fe80000000800 */
[----:B------:R-:W-:Y:S04]  /*58c0*/  STS [R245+-0x7c00], R66 ;  /* 0xff840042f5007388 */ /* 0x000fe80000000800 */
[----:B------:R-:W-:Y:S04]  /*58d0*/  STS [R162+-0x6000], R56 ;  /* 0xffa00038a2007388 */ /* 0x000fe80000000800 */
[----:B------:R-:W-:Y:S04]  /*58e0*/  STS [R162+-0x5c00], R58 ;  /* 0xffa4003aa2007388 */ /* 0x000fe80000000800 */
[----:B------:R-:W-:Y:S01]  /*58f0*/  STS [R245+-0x6000], R60 ;  /* 0xffa0003cf5007388 */ /* 0x000fe20000000800 */
[----:B--2---:R-:W-:Y:S03]  /*5900*/  IMAD R52, R169, UR8, RZ ;  /* 0x00000008a9347c24 */ /* 0x004fe6000f8e02ff */
        /* <DEDUP_REMOVED lines=55> */
[----:B------:R-:W-:Y:S04]  /*5c80*/  IMAD.U32 R4, R52, -0x80, RZ ;  /* 0xffffff8034047824 */ /* 0x000fe800078e00ff */
        /* <DEDUP_REMOVED lines=26> */
.L_x_620:
[----:B------:R-:W-:Y:S01]  /*5e30*/  LDSM.16.M88.4 R16, [R154] ;  /* 0x000000009a10783b */ /* 0x000fe20000000200 */
[----:B------:R-:W-:Y:S01]  /*5e40*/  PLOP3.LUT P2, PT, PT, PT, UP0, 0x80, 0x8 ;  /* 0x000000000008781c */ /* 0x000fe20003f4f008 */
[----:B------:R-:W-:Y:S01]  /*5e50*/  ULOP3.LUT UR33, UR29, 0x1, URZ, 0xc0, !UPT ;  /* 0x000000011d217892 */ /* 0x000fe2000f8ec0ff */
[----:B------:R-:W-:Y:S01]  /*5e60*/  VIADD R180, R180, 0xfffffff8 ;  /* 0xfffffff8b4b47836 */ /* 0x000fe20000000000 */
[----:B------:R-:W1:Y:S01]  /*5e70*/  LDSM.16.MT88.4 R20, [R157+0x6000] ;  /* 0x006000009d14783b */ /* 0x000e620000004200 */
[----:B------:R-:W-:Y:S02]  /*5e80*/  @UP0 UIADD3 UR34, UP2, UPT, UR14, -0x200, URZ ;  /* 0xfffffe000e220890 */ /* 0x000fe4000ff5e0ff */
[----:B------:R-:W-:Y:S01]  /*5e90*/  UISETP.NE.U32.AND UP1, UPT, UR33, 0x1, UPT ;  /* 0x000000012100788c */ /* 0x000fe2000bf25070 */
[----:B------:R-:W2:Y:S01]  /*5ea0*/  LDSM.16.M88.4 R12, [R154+0x2000] ;  /* 0x002000009a0c783b */ /* 0x000ea20000000200 */
[----:B------:R-:W-:Y:S02]  /*5eb0*/  UIADD3 UR35, UPT, UPT, UR29, -0x1, URZ ;  /* 0xffffffff1d237890 */ /* 0x000fe4000fffe0ff */
[----:B------:R-:W-:Y:S01]  /*5ec0*/  @UP0 UIADD3.X UR33, UPT, UPT, UR15, -0x1, URZ, UP2, !UPT ;  /* 0xffffffff0f210890 */ /* 0x000fe200097fe4ff */
[----:B------:R-:W-:Y:S02]  /*5ed0*/  LDSM.16.M88.4 R24, [R153] ;  /* 0x000000009918783b */ /* 0x000fe40000000200 */
[----:B------:R-:W-:Y:S01]  /*5ee0*/  @P2 IMAD.WIDE.U32 R104, R104, R168, UR14 ;  /* 0x0000000e68682e25 */ /* 0x000fe2000f8e00a8 */
[----:B------:R-:W-:Y:S01]  /*5ef0*/  @UP0 UMOV UR14, UR34 ;  /* 0x00000022000e0c82 */ /* 0x000fe20008000000 */
[----:B------:R-:W3:Y:S02]  /*5f00*/  LDSM.16.MT88.4 R28, [R157+0x6400] ;  /* 0x006400009d1c783b */ /* 0x000ee40000004200 */
[----:B------:R-:W-:Y:S02]  /*5f10*/  @UP0 UMOV UR15, UR33 ;  /* 0x00000021000f0c82 */ /* 0x000fe40008000000 */
[----:B------:R-:W4:Y:S04]  /*5f20*/  LDSM.16.M88.4 R32, [R153+0x2000] ;  /* 0x002000009920783b */ /* 0x000f280000000200 */
[----:B------:R-:W-:Y:S04]  /*5f30*/  LDSM.16.M88.4 R36, [R152] ;  /* 0x000000009824783b */ /* 0x000fe80000000200 */
[----:B------:R-:W4:Y:S04]  /*5f40*/  LDSM.16.MT88.4 R40, [R157+0x6800] ;  /* 0x006800009d28783b */ /* 0x000f280000004200 */
[----:B------:R-:W4:Y:S04]  /*5f50*/  LDSM.16.M88.4 R44, [R152+0x2000] ;  /* 0x00200000982c783b */ /* 0x000f280000000200 */
[----:B------:R-:W-:Y:S04]  /*5f60*/  LDSM.16.MT88.4 R48, [R157+0x6c00] ;  /* 0x006c00009d30783b */ /* 0x000fe80000004200 */
[----:B------:R3:W5:Y:S01]  /*5f70*/  @P2 LDG.E R176, desc[UR18][R104.64+-0x200] ;  /* 0xfffe001268b02981 */ /* 0x000762000c1e1900 */
[-C--:B-1----:R-:W-:Y:S03]  /*5f80*/  HMMA.16816.F32 R4, R16, R20.reuse, RZ ;  /* 0x000000141004723c */ /* 0x082fe600000018ff */
[----:B------:R1:W5:Y:S04]  /*5f90*/  @P2 LDG.E R175, desc[UR18][R104.64+-0x1e0] ;  /* 0xfffe201268af2981 */ /* 0x000368000c1e1900 */
[----:B------:R1:W5:Y:S01]  /*5fa0*/  @P2 LDG.E R174, desc[UR18][R104.64+-0x100] ;  /* 0xffff001268ae2981 */ /* 0x000362000c1e1900 */
[C---:B--2---:R-:W-:Y:S03]  /*5fb0*/  HMMA.16816.F32 R8, R12.reuse, R20, RZ ;  /* 0x000000140c08723c */ /* 0x044fe600000018ff */
[----:B------:R1:W5:Y:S05]  /*5fc0*/  @P2 LDG.E R173, desc[UR18][R104.64+-0xe0] ;  /* 0xffff201268ad2981 */ /* 0x00036a000c1e1900 */
[-C--:B------:R-:W-:Y:S08]  /*5fd0*/  HMMA.16816.F32 R12, R12, R22.reuse, RZ ;  /* 0x000000160c0c723c */ /* 0x080ff000000018ff */
[----:B------:R-:W-:Y:S01]  /*5fe0*/  HMMA.16816.F32 R16, R16, R22, RZ ;  /* 0x000000161010723c */ /* 0x000fe200000018ff */
[----:B------:R-:W2:Y:S07]  /*5ff0*/  LDSM.16.M88.4 R20, [R3] ;  /* 0x000000000314783b */ /* 0x000eae0000000200 */
[-C--:B---3--:R-:W-:Y:S08]  /*6000*/  HMMA.16816.F32 R4, R24, R28.reuse, R4 ;  /* 0x0000001c1804723c */ /* 0x088ff00000001804 */
[C---:B----4-:R-:W-:Y:S08]  /*6010*/  HMMA.16816.F32 R8, R32.reuse, R28, R8 ;  /* 0x0000001c2008723c */ /* 0x050ff00000001808 */
[-C--:B------:R-:W-:Y:S01]  /*6020*/  HMMA.16816.F32 R12, R32, R30.reuse, R12 ;  /* 0x0000001e200c723c */ /* 0x080fe2000000180c */
[----:B------:R-:W3:Y:S07]  /*6030*/  LDSM.16.M88.4 R32, [R3+0x2000] ;  /* 0x002000000320783b */ /* 0x000eee0000000200 */
[----:B------:R-:W-:Y:S01]  /*6040*/  HMMA.16816.F32 R16, R24, R30, R16 ;  /* 0x0000001e1810723c */ /* 0x000fe20000001810 */
[----:B------:R-:W-:Y:S04]  /*6050*/  LDSM.16.M88.4 R24, [R154+0x4000] ;  /* 0x004000009a18783b */ /* 0x000fe80000000200 */
[----:B------:R-:W4:Y:S03]  /*6060*/  LDSM.16.MT88.4 R28, [R157+0x7000] ;  /* 0x007000009d1c783b */ /* 0x000f260000004200 */
[-C--:B------:R-:W-:Y:S08]  /*6070*/  HMMA.16816.F32 R4, R36, R40.reuse, R4 ;  /* 0x000000282404723c */ /* 0x080ff00000001804 */
[C---:B------:R-:W-:Y:S01]  /*6080*/  HMMA.16816.F32 R8, R44.reuse, R40, R8 ;  /* 0x000000282c08723c */ /* 0x040fe20000001808 */
[----:B------:R-:W-:Y:S07]  /*6090*/  IMAD.U32 R40, RZ, RZ, UR12 ;  /* 0x0000000cff287e24 */ /* 0x000fee000f8e00ff */
[-C--:B------:R-:W-:Y:S01]  /*60a0*/  HMMA.16816.F32 R12, R44, R42.reuse, R12 ;  /* 0x0000002a2c0c723c */ /* 0x080fe2000000180c */
[----:B------:R-:W1:Y:S07]  /*60b0*/  LDSM.16.M88.4 R44, [R154+0x6000] ;  /* 0x006000009a2c783b */ /* 0x000e6e0000000200 */
[----:B------:R-:W-:Y:S01]  /*60c0*/  HMMA.16816.F32 R16, R36, R42, R16 ;  /* 0x0000002a2410723c */ /* 0x000fe20000001810 */
[----:B------:R-:W-:Y:S07]  /*60d0*/  LDSM.16.MT88.4 R36, [R157+0x7400] ;  /* 0x007400009d24783b */ /* 0x000fee0000004200 */
[-C--:B--2---:R-:W-:Y:S08]  /*60e0*/  HMMA.16816.F32 R4, R20, R48.reuse, R4 ;  /* 0x000000301404723c */ /* 0x084ff00000001804 */
[C---:B---3--:R-:W-:Y:S01]  /*60f0*/  HMMA.16816.F32 R8, R32.reuse, R48, R8 ;  /* 0x000000302008723c */ /* 0x048fe20000001808 */
[----:B------:R-:W-:Y:S05]  /*6100*/  IMAD.U32 R48, RZ, RZ, UR12 ;  /* 0x0000000cff307e24 */ /* 0x000fea000f8e00ff */
[----:B------:R-:W-:Y:S02]  /*6110*/  LEA R48, P1, R48, R182, 0x2 ;  /* 0x000000b630307211 */ /* 0x000fe400078210ff */
[-C--:B------:R-:W-:Y:S01]  /*6120*/  HMMA.16816.F32 R12, R32, R50.reuse, R12 ;  /* 0x00000032200c723c */ /* 0x080fe2000000180c */
[----:B------:R-:W2:Y:S02]  /*6130*/  LDSM.16.M88.4 R32, [R153+0x4000] ;  /* 0x004000009920783b */ /* 0x000ea40000000200 */
[----:B------:R-:W-:Y:S02]  /*6140*/  LEA.HI.X.SX32 R49, R40, R183, 0x2, P1 ;  /* 0x000000b728317211 */ /* 0x000fe400008f16ff */
[----:B------:R-:W-:Y:S03]  /*6150*/  LDSM.16.M88.4 R40, [R152+0x4000] ;  /* 0x004000009828783b */ /* 0x000fe60000000200 */
[----:B------:R-:W-:Y:S01]  /*6160*/  HMMA.16816.F32 R16, R20, R50, R16 ;  /* 0x000000321410723c */ /* 0x000fe20000001810 */
[----:B------:R-:W3:Y:S03]  /*6170*/  LDSM.16.M88.4 R20, [R153+0x6000] ;  /* 0x006000009914783b */ /* 0x000ee60000000200 */
[C---:B------:R-:W-:Y:S04]  /*6180*/  LEA R50, P1, R52.reuse, R48, 0x5 ;  /* 0x0000003034327211 */ /* 0x040fe800078228ff */
[-C--:B----4-:R-:W-:Y:S05]  /*6190*/  HMMA.16816.F32 R4, R24, R28.reuse, R4 ;  /* 0x0000001c1804723c */ /* 0x090fea0000001804 */
[C---:B------:R-:W-:Y:S02]  /*61a0*/  LEA.HI.X.SX32 R51, R52.reuse, R49, 0x5, P1 ;  /* 0x0000003134337211 */ /* 0x040fe400008f2eff */
[C---:B------:R-:W-:Y:S01]  /*61b0*/  LEA R54, P1, R52.reuse, R50, 0x5 ;  /* 0x0000003234367211 */ /* 0x040fe200078228ff */
[C---:B-1----:R-:W-:Y:S04]  /*61c0*/  HMMA.16816.F32 R8, R44.reuse, R28, R8 ;  /* 0x0000001c2c08723c */ /* 0x042fe80000001808 */
[C---:B------:R-:W-:Y:S02]  /*61d0*/  LEA.HI.X.SX32 R55, R52.reuse, R51, 0x5, P1 ;  /* 0x0000003334377211 */ /* 0x040fe400008f2eff */
[C---:B------:R-:W-:Y:S02]  /*61e0*/  LEA R56, P1, R52.reuse, R54, 0x5 ;  /* 0x0000003634387211 */ /* 0x040fe400078228ff */
[-C--:B------:R-:W-:Y:S01]  /*61f0*/  HMMA.16816.F32 R12, R44, R30.reuse, R12 ;  /* 0x0000001e2c0c723c */ /* 0x080fe2000000180c */
[----:B------:R-:W1:Y:S02]  /*6200*/  LDSM.16.MT88.4 R44, [R157+0x7800] ;  /* 0x007800009d2c783b */ /* 0x000e640000004200 */
[C---:B------:R-:W-:Y:S05]  /*6210*/  LEA.HI.X.SX32 R57, R52.reuse, R55, 0x5, P1 ;  /* 0x0000003734397211 */ /* 0x040fea00008f2eff */
[----:B------:R-:W-:Y:S01]  /*6220*/  HMMA.16816.F32 R16, R24, R30, R16 ;  /* 0x0000001e1810723c */ /* 0x000fe20000001810 */
[----:B------:R-:W4:Y:S04]  /*6230*/  LDSM.16.M88.4 R24, [R152+0x6000] ;  /* 0x006000009818783b */ /* 0x000f280000000200 */
[----:B------:R-:W-:Y:S03]  /*6240*/  LDSM.16.MT88.4 R28, [R157+0x7c00] ;  /* 0x007c00009d1c783b */ /* 0x000fe60000004200 */
[-C--:B--2---:R-:W-:Y:S08]  /*6250*/  HMMA.16816.F32 R4, R32, R36.reuse, R4 ;  /* 0x000000242004723c */ /* 0x084ff00000001804 */
[C---:B---3--:R-:W-:Y:S04]  /*6260*/  HMMA.16816.F32 R8, R20.reuse, R36, R8 ;  /* 0x000000241408723c */ /* 0x048fe80000001808 */
[C---:B------:R-:W-:Y:S04]  /*6270*/  LEA R36, P1, R52.reuse, R56, 0x5 ;  /* 0x0000003834247211 */ /* 0x040fe800078228ff */
[-C--:B------:R-:W-:Y:S01]  /*6280*/  HMMA.16816.F32 R12, R20, R38.reuse, R12 ;  /* 0x00000026140c723c */ /* 0x080fe2000000180c */
[----:B------:R-:W2:Y:S02]  /*6290*/  LDSM.16.M88.4 R20, [R3+0x4000] ;  /* 0x004000000314783b */ /* 0x000ea40000000200 */
[C---:B------:R-:W-:Y:S02]  /*62a0*/  LEA.HI.X.SX32 R37, R52.reuse, R57, 0x5, P1 ;  /* 0x0000003934257211 */ /* 0x040fe400008f2eff */
[C---:B------:R-:W-:Y:S03]  /*62b0*/  LEA R58, P1, R52.reuse, R36, 0x5 ;  /* 0x00000024343a7211 */ /* 0x040fe600078228ff */
[----:B------:R-:W-:Y:S01]  /*62c0*/  HMMA.16816.F32 R16, R32, R38, R16 ;  /* 0x000000262010723c */ /* 0x000fe20000001810 */
[----:B------:R-:W3:Y:S03]  /*62d0*/  LDSM.16.M88.4 R32, [R3+0x6000] ;  /* 0x006000000320783b */ /* 0x000ee60000000200 */
[C---:B------:R-:W-:Y:S02]  /*62e0*/  LEA.HI.X.SX32 R59, R52.reuse, R37, 0x5, P1 ;  /* 0x00000025343b7211 */ /* 0x040fe400008f2eff */
[C---:B------:R-:W-:Y:S02]  /*62f0*/  LEA R38, P1, R52.reuse, R58, 0x5 ;  /* 0x0000003a34267211 */ /* 0x040fe400078228ff */
[-C--:B-1----:R-:W-:Y:S05]  /*6300*/  HMMA.16816.F32 R4, R40, R44.reuse, R4 ;  /* 0x0000002c2804723c */ /* 0x082fea0000001804 */
[C---:B------:R-:W-:Y:S03]  /*6310*/  LEA.HI.X.SX32 R39, R52.reuse, R59, 0x5, P1 ;  /* 0x0000003b34277211 */ /* 0x040fe600008f2eff */
[C---:B----4-:R-:W-:Y:S04]  /*6320*/  HMMA.16816.F32 R8, R24.reuse, R44, R8 ;  /* 0x0000002c1808723c */ /* 0x050fe80000001808 */
[C---:B------:R-:W-:Y:S04]  /*6330*/  LEA R44, P1, R52.reuse, R38, 0x5 ;  /* 0x00000026342c7211 */ /* 0x040fe800078228ff */
[-C--:B------:R-:W-:Y:S03]  /*6340*/  HMMA.16816.F32 R12, R24, R46.reuse, R12 ;  /* 0x0000002e180c723c */ /* 0x080fe6000000180c */
[C---:B------:R-:W-:Y:S02]  /*6350*/  LEA.HI.X.SX32 R45, R52.reuse, R39, 0x5, P1 ;  /* 0x00000027342d7211 */ /* 0x040fe400008f2eff */
[C---:B------:R-:W-:Y:S03]  /*6360*/  LEA R24, P1, R52.reuse, R44, 0x5 ;  /* 0x0000002c34187211 */ /* 0x040fe600078228ff */
[----:B------:R-:W-:Y:S04]  /*6370*/  HMMA.16816.F32 R16, R40, R46, R16 ;  /* 0x0000002e2810723c */ /* 0x000fe80000001810 */
[C---:B------:R-:W-:Y:S02]  /*6380*/  LEA.HI.X.SX32 R25, R52.reuse, R45, 0x5, P1 ;  /* 0x0000002d34197211 */ /* 0x040fe400008f2eff */
[C---:B------:R-:W-:Y:S02]  /*6390*/  LEA R26, P1, R52.reuse, R24, 0x5 ;  /* 0x00000018341a7211 */ /* 0x040fe400078228ff */
[-C--:B--2---:R-:W-:Y:S05]  /*63a0*/  HMMA.16816.F32 R4, R20, R28.reuse, R4 ;  /* 0x0000001c1404723c */ /* 0x084fea0000001804 */
[C---:B------:R-:W-:Y:S02]  /*63b0*/  LEA.HI.X.SX32 R27, R52.reuse, R25, 0x5, P1 ;  /* 0x00000019341b7211 */ /* 0x040fe400008f2eff */
[C---:B------:R-:W-:Y:S01]  /*63c0*/  LEA R40, P1, R52.reuse, R26, 0x5 ;  /* 0x0000001a34287211 */ /* 0x040fe200078228ff */
[C---:B---3--:R-:W-:Y:S04]  /*63d0*/  HMMA.16816.F32 R8, R32.reuse, R28, R8 ;  /* 0x0000001c2008723c */ /* 0x048fe80000001808 */
[C---:B------:R-:W-:Y:S02]  /*63e0*/  LEA.HI.X.SX32 R41, R52.reuse, R27, 0x5, P1 ;  /* 0x0000001b34297211 */ /* 0x040fe400008f2eff */
[C---:B------:R-:W-:Y:S02]  /*63f0*/  LEA R28, P1, R52.reuse, R40, 0x5 ;  /* 0x00000028341c7211 */ /* 0x040fe400078228ff */
[-C--:B------:R-:W-:Y:S03]  /*6400*/  HMMA.16816.F32 R12, R32, R30.reuse, R12 ;  /* 0x0000001e200c723c */ /* 0x080fe6000000180c */
[----:B------:R1:W-:Y:S01]  /*6410*/  REDG.E.ADD.F32.FTZ.RN.STRONG.GPU desc[UR18][R182.64], R4 ;  /* 0x00000004b60079a6 */ /* 0x0003e2000c12f312 */
[C---:B------:R-:W-:Y:S02]  /*6420*/  LEA.HI.X.SX32 R29, R52.reuse, R41, 0x5, P1 ;  /* 0x00000029341d7211 */ /* 0x040fe400008f2eff */
[C---:B------:R-:W-:Y:S01]  /*6430*/  LEA R32, P1, R52.reuse, R28, 0x5 ;  /* 0x0000001c34207211 */ /* 0x040fe200078228ff */
[----:B------:R2:W-:Y:S01]  /*6440*/  REDG.E.ADD.F32.FTZ.RN.STRONG.GPU desc[UR18][R48.64], R5 ;  /* 0x00000005300079a6 */ /* 0x0005e2000c12f312 */
[----:B------:R-:W-:Y:S03]  /*6450*/  HMMA.16816.F32 R16, R20, R30, R16 ;  /* 0x0000001e1410723c */ /* 0x000fe60000001810 */
[----:B------:R3:W-:Y:S01]  /*6460*/  REDG.E.ADD.F32.FTZ.RN.STRONG.GPU desc[UR18][R50.64], R6 ;  /* 0x00000006320079a6 */ /* 0x0007e2000c12f312 */
[C---:B------:R-:W-:Y:S03]  /*6470*/  LEA.HI.X.SX32 R33, R52.reuse, R29, 0x5, P1 ;  /* 0x0000001d34217211 */ /* 0x040fe600008f2eff */
[----:B------:R4:W-:Y:S04]  /*6480*/  REDG.E.ADD.F32.FTZ.RN.STRONG.GPU desc[UR18][R54.64], R7 ;  /* 0x00000007360079a6 */ /* 0x0009e8000c12f312 */
[----:B------:R-:W-:Y:S04]  /*6490*/  REDG.E.ADD.F32.FTZ.RN.STRONG.GPU desc[UR18][R56.64], R8 ;  /* 0x00000008380079a6 */ /* 0x000fe8000c12f312 */
[----:B------:R-:W-:Y:S04]  /*64a0*/  REDG.E.ADD.F32.FTZ.RN.STRONG.GPU desc[UR18][R36.64], R9 ;  /* 0x00000009240079a6 */ /* 0x000fe8000c12f312 */
[----:B------:R-:W-:Y:S01]  /*64b0*/  REDG.E.ADD.F32.FTZ.RN.STRONG.GPU desc[UR18][R58.64], R10 ;  /* 0x0000000a3a0079a6 */ /* 0x000fe2000c12f312 */
[C---:B-1----:R-:W-:Y:S03]  /*64c0*/  LEA R4, P1, R52.reuse, R32, 0x5 ;  /* 0x0000002034047211 */ /* 0x042fe600078228ff */
[----:B------:R-:W-:Y:S01]  /*64d0*/  REDG.E.ADD.F32.FTZ.RN.STRONG.GPU desc[UR18][R38.64], R11 ;  /* 0x0000000b260079a6 */ /* 0x000fe2000c12f312 */
[C---:B--2---:R-:W-:Y:S03]  /*64e0*/  LEA.HI.X.SX32 R5, R52.reuse, R33, 0x5, P1 ;  /* 0x0000002134057211 */ /* 0x044fe600008f2eff */
[----:B------:R-:W-:Y:S01]  /*64f0*/  REDG.E.ADD.F32.FTZ.RN.STRONG.GPU desc[UR18][R44.64], R16 ;  /* 0x000000102c0079a6 */ /* 0x000fe2000c12f312 */
[C---:B---3--:R-:W-:Y:S03]  /*6500*/  LEA R6, P1, R52.reuse, R4, 0x5 ;  /* 0x0000000434067211 */ /* 0x048fe600078228ff */
[----:B------:R-:W-:Y:S01]  /*6510*/  REDG.E.ADD.F32.FTZ.RN.STRONG.GPU desc[UR18][R24.64], R17 ;  /* 0x00000011180079a6 */ /* 0x000fe2000c12f312 */
[----:B----4-:R-:W-:Y:S03]  /*6520*/  LEA.HI.X.SX32 R7, R52, R5, 0x5, P1 ;  /* 0x0000000534077211 */ /* 0x010fe600008f2eff */
        /* <DEDUP_REMOVED lines=8> */
[----:B------:R-:W-:Y:S03]  /*65b0*/  UMOV UR29, UR35 ;  /* 0x00000023001d7c82 */ /* 0x000fe60008000000 */
        /* <DEDUP_REMOVED lines=54> */
[C---:B------:R-:W-:Y:S02]  /*6920*/  VIADD R4, R149.reuse, 0xffffe000 ;  /* 0xffffe00095047836 */ /* 0x040fe40000000000 */
[----:B------:R-:W-:Y:S02]  /*6930*/  @P1 VIADD R4, R149, 0x2000 ;  /* 0x0000200095041836 */ /* 0x000fe40000000000 */
[-C--:B--2---:R-:W-:Y:S05]  /*6940*/  HMMA.16816.F32 R84, R16, R20.reuse, R84 ;  /* 0x000000141054723c */ /* 0x084fea0000001854 */
[----:B------:R-:W-:Y:S03]  /*6950*/  IMAD.MOV.U32 R149, RZ, RZ, R4 ;  /* 0x000000ffff957224 */ /* 0x000fe600078e0004 */
[C---:B------:R-:W-:Y:S08]  /*6960*/  HMMA.16816.F32 R88, R24.reuse, R20, R88 ;  /* 0x000000141858723c */ /* 0x040ff00000001858 */
[-C--:B------:R-:W-:Y:S08]  /*6970*/  HMMA.16816.F32 R92, R24, R22.reuse, R92 ;  /* 0x00000016185c723c */ /* 0x080ff0000000185c */
[----:B------:R-:W-:Y:S01]  /*6980*/  HMMA.16816.F32 R96, R16, R22, R96 ;  /* 0x000000161060723c */ /* 0x000fe20000001860 */
[----:B------:R-:W-:Y:S08]  /*6990*/  @!UPT UIADD3 URZ, UPT, UPT, URZ, URZ, URZ ;  /* 0x000000fffffff290 */ /* 0x000ff0000fffe0ff */
[----:B------:R-:W-:Y:S11]  /*69a0*/  BRA.U UP1, `(.L_x_621) ;  /* 0xffffffb101dc7547 */ /* 0x000ff6000b83ffff */
.L_x_618:
[----:B------:R-:W2:Y:S01]  /*69b0*/  S2R R0, SR_TID.X ;  /* 0x0000000000007919 */ /* 0x000ea20000002100 */
[----:B------:R-:W3:Y:S01]  /*69c0*/  LDCU UR8, c[0x0][0x500] ;  /* 0x0000a000ff0877ac */ /* 0x000ee20008000800 */
[----:B------:R-:W4:Y:S01]  /*69d0*/  LDC.64 R8, c[0x0][0x5a8] ;  /* 0x00016a00ff087b82 */ /* 0x000f220000000a00 */
[----:B------:R-:W-:Y:S01]  /*69e0*/  SHF.L.U32 R16, R163, 0x3, RZ ;  /* 0x00000003a3107819 */ /* 0x000fe200000006ff */
[----:B------:R-:W1:Y:S01]  /*69f0*/  LDCU UR9, c[0x0][0x4fc] ;  /* 0x00009f80ff0977ac */ /* 0x000e620008000800 */
[----:B------:R-:W-:Y:S02]  /*6a00*/  MOV R17, RZ ;  /* 0x000000ff00117202 */ /* 0x000fe40000000f00 */
[----:B------:R-:W-:Y:S01]  /*6a10*/  LOP3.LUT R16, R16, 0x18, RZ, 0xc0, !PT ;  /* 0x0000001810107812 */ /* 0x000fe200078ec0ff */
[----:B------:R-:W-:Y:S02]  /*6a20*/  USHF.L.U32 UR12, UR17, 0x7, URZ ;  /* 0x00000007110c7899 */ /* 0x000fe400080006ff */
[----:B------:R-:W4:Y:S08]  /*6a30*/  LDC.64 R10, c[0x0][0x5e0] ;  /* 0x00017800ff0a7b82 */ /* 0x000f300000000a00 */
[----:B------:R-:W4:Y:S01]  /*6a40*/  LDC.64 R12, c[0x0][0x5c0] ;  /* 0x00017000ff0c7b82 */ /* 0x000f220000000a00 */
        /* <DEDUP_REMOVED lines=13> */
[C---:B--2---:R-:W-:Y:S01]  /*6b20*/  SHF.L.U32 R2, R0.reuse, 0x4, RZ ;  /* 0x0000000400027819 */ /* 0x044fe200000006ff */
[----:B------:R-:W-:Y:S01]  /*6b30*/  FMUL.FTZ R93, R93, UR8 ;  /* 0x000000085d5d7c20 */ /* 0x000fe20008410000 */
[----:B------:R-:W-:Y:S01]  /*6b40*/  SHF.L.U32 R4, R0, 0x1, RZ ;  /* 0x0000000100047819 */ /* 0x000fe200000006ff */
[----:B------:R-:W-:Y:S01]  /*6b50*/  FMUL.FTZ R94, R94, UR8 ;  /* 0x000000085e5e7c20 */ /* 0x000fe20008410000 */
[----:B------:R-:W-:Y:S01]  /*6b60*/  LOP3.LUT R2, R2, 0x600, RZ, 0xc0, !PT ;  /* 0x0000060002027812 */ /* 0x000fe200078ec0ff */
[----:B------:R-:W-:Y:S01]  /*6b70*/  FMUL.FTZ R95, R95, UR8 ;  /* 0x000000085f5f7c20 */ /* 0x000fe20008410000 */
[----:B------:R-:W-:Y:S01]  /*6b80*/  SHF.L.U32 R5, R0, 0x3, RZ ;  /* 0x0000000300057819 */ /* 0x000fe200000006ff */
[----:B-1----:R-:W-:Y:S01]  /*6b90*/  FMUL.FTZ R68, R68, UR9 ;  /* 0x0000000944447c20 */ /* 0x002fe20008410000 */
[----:B------:R-:W-:Y:S01]  /*6ba0*/  LOP3.LUT R2, R2, 0x6, R4, 0xf8, !PT ;  /* 0x0000000602027812 */ /* 0x000fe200078ef804 */
[----:B------:R-:W-:Y:S01]  /*6bb0*/  FMUL.FTZ R69, R69, UR9 ;  /* 0x0000000945457c20 */ /* 0x000fe20008410000 */
[----:B------:R-:W-:Y:S01]  /*6bc0*/  LOP3.LUT R6, R5, 0xc0, RZ, 0xc0, !PT ;  /* 0x000000c005067812 */ /* 0x000fe200078ec0ff */
[----:B------:R-:W-:Y:S01]  /*6bd0*/  FMUL.FTZ R70, R70, UR9 ;  /* 0x0000000946467c20 */ /* 0x000fe20008410000 */
[--C-:B------:R-:W-:Y:S01]  /*6be0*/  SHF.R.U32.HI R4, RZ, 0x4, R0.reuse ;  /* 0x00000004ff047819 */ /* 0x100fe20000011600 */
[----:B------:R-:W-:Y:S01]  /*6bf0*/  FMUL.FTZ R71, R71, UR9 ;  /* 0x0000000947477c20 */ /* 0x000fe20008410000 */
[----:B------:R-:W-:Y:S01]  /*6c00*/  LOP3.LUT R6, R6, 0x18, R0, 0xf8, !PT ;  /* 0x0000001806067812 */ /* 0x000fe200078ef800 */
[----:B------:R-:W-:Y:S01]  /*6c10*/  FMUL.FTZ R80, R80, UR9 ;  /* 0x0000000950507c20 */ /* 0x000fe20008410000 */
[----:B------:R-:W-:Y:S01]  /*6c20*/  LOP3.LUT R2, R2, 0x20, R5, 0xf8, !PT ;  /* 0x0000002002027812 */ /* 0x000fe200078ef805 */
[----:B------:R-:W-:Y:S01]  /*6c30*/  FMUL.FTZ R81, R81, UR9 ;  /* 0x0000000951517c20 */ /* 0x000fe20008410000 */
[----:B------:R-:W-:Y:S01]  /*6c40*/  LOP3.LUT R4, R4, 0x8, RZ, 0xc0, !PT ;  /* 0x0000000804047812 */ /* 0x000fe200078ec0ff */
        /* <DEDUP_REMOVED lines=20> */
[----:B------:R-:W-:Y:S01]  /*6d90*/  IADD3 R2, PT, PT, R2, -R4, RZ ;  /* 0x8000000402027210 */ /* 0x000fe20007ffe0ff */
[----:B------:R-:W1:Y:S01]  /*6da0*/  LDC.64 R6, c[0x0][0x5d8] ;  /* 0x00017600ff067b82 */ /* 0x000e620000000a00 */
[----:B------:R-:W-:Y:S01]  /*6db0*/  F2FP.F16.F32.PACK_AB R88, R89, R88 ;  /* 0x000000585958723e */ /* 0x000fe200000000ff */
[----:B----4-:R-:W-:Y:S01]  /*6dc0*/  IMAD.WIDE.U32 R18, R8, UR22, R16 ;  /* 0x0000001608127c25 */ /* 0x010fe2000f8e0010 */
[----:B------:R-:W-:Y:S01]  /*6dd0*/  F2FP.F16.F32.PACK_AB R90, R91, R90 ;  /* 0x0000005a5b5a723e */ /* 0x000fe200000000ff */
[----:B------:R-:W-:Y:S01]  /*6de0*/  USHF.R.S32.HI UR8, URZ, 0x1f, UR12 ;  /* 0x0000001fff087899 */ /* 0x000fe2000801140c */
[----:B------:R-:W-:Y:S01]  /*6df0*/  F2FP.F16.F32.PACK_AB R92, R93, R92 ;  /* 0x0000005c5d5c723e */ /* 0x000fe200000000ff */
[----:B------:R-:W-:Y:S01]  /*6e00*/  IMAD R19, R9, UR22, R19 ;  /* 0x0000001609137c24 */ /* 0x000fe2000f8e0213 */
[----:B------:R-:W-:Y:S01]  /*6e10*/  F2FP.F16.F32.PACK_AB R94, R95, R94 ;  /* 0x0000005e5f5e723e */ /* 0x000fe200000000ff */
[----:B------:R-:W2:Y:S01]  /*6e20*/  LDC.64 R4, c[0x0][0x5b0] ;  /* 0x00016c00ff047b82 */ /* 0x000ea20000000a00 */
[----:B------:R-:W-:Y:S01]  /*6e30*/  F2FP.F16.F32.PACK_AB R68, R69, R68 ;  /* 0x000000444544723e */ /* 0x000fe200000000ff */
[----:B------:R-:W-:Y:S01]  /*6e40*/  UIADD3 UR12, UP0, UPT, UR32, UR12, URZ ;  /* 0x0000000c200c7290 */ /* 0x000fe2000ff1e0ff */
[----:B------:R-:W-:Y:S01]  /*6e50*/  F2FP.F16.F32.PACK_AB R70, R71, R70 ;  /* 0x000000464746723e */ /* 0x000fe200000000ff */
[----:B------:R-:W-:Y:S01]  /*6e60*/  STS [R0+0x6000], R84 ;  /* 0x0060005400007388 */ /* 0x000fe20000000800 */
[----:B------:R-:W-:Y:S01]  /*6e70*/  F2FP.F16.F32.PACK_AB R80, R81, R80 ;  /* 0x000000505150723e */ /* 0x000fe200000000ff */
[----:B------:R-:W-:Y:S01]  /*6e80*/  ULEA.HI.X.SX32 UR8, UR32, UR8, 0x1, UP0 ;  /* 0x0000000820087291 */ /* 0x000fe200080f0eff */
[----:B------:R-:W-:Y:S01]  /*6e90*/  F2FP.F16.F32.PACK_AB R82, R83, R82 ;  /* 0x000000525352723e */ /* 0x000fe200000000ff */
[----:B------:R-:W-:Y:S01]  /*6ea0*/  STS [R0+0x6200], R86 ;  /* 0x0062005600007388 */ /* 0x000fe20000000800 */
[----:B------:R-:W-:Y:S01]  /*6eb0*/  F2FP.F16.F32.PACK_AB R72, R73, R72 ;  /* 0x000000484948723e */ /* 0x000fe200000000ff */
[----:B------:R-:W3:Y:S01]  /*6ec0*/  LDC.64 R14, c[0x0][0x5c8] ;  /* 0x00017200ff0e7b82 */ /* 0x000ee20000000a00 */
[----:B------:R-:W-:Y:S01]  /*6ed0*/  F2FP.F16.F32.PACK_AB R74, R75, R74 ;  /* 0x0000004a4b4a723e */ /* 0x000fe200000000ff */
[----:B------:R-:W-:Y:S01]  /*6ee0*/  STS [R2+0x20], R96 ;  /* 0x0000206002007388 */ /* 0x000fe20000000800 */
[----:B------:R-:W-:-:S02]  /*6ef0*/  F2FP.F16.F32.PACK_AB R76, R77, R76 ;  /* 0x0000004c4d4c723e */ /* 0x000fc400000000ff */
[----:B------:R-:W-:Y:S01]  /*6f00*/  F2FP.F16.F32.PACK_AB R78, R79, R78 ;  /* 0x0000004e4f4e723e */ /* 0x000fe200000000ff */
[----:B------:R-:W-:Y:S01]  /*6f10*/  STS [R2+0x220], R98 ;  /* 0x0002206202007388 */ /* 0x000fe20000000800 */
[----:B-1----:R-:W-:-:S03]  /*6f20*/  IMAD.WIDE.U32 R18, R6, UR21, R18 ;  /* 0x0000001506127c25 */ /* 0x002fc6000f8e0012 */
[----:B------:R-:W-:Y:S01]  /*6f30*/  STS [R0+0x7000], R88 ;  /* 0x0070005800007388 */ /* 0x000fe20000000800 */
[----:B------:R-:W-:Y:S01]  /*6f40*/  IMAD R27, R7, UR21, R19 ;  /* 0x00000015071b7c24 */ /* 0x000fe2000f8e0213 */
[----:B------:R-:W-:Y:S02]  /*6f50*/  MOV R26, R18 ;  /* 0x00000012001a7202 */ /* 0x000fe40000000f00 */
[----:B------:R-:W-:Y:S01]  /*6f60*/  STS [R0+0x7200], R90 ;  /* 0x0072005a00007388 */ /* 0x000fe20000000800 */
[----:B--2---:R-:W-:-:S03]  /*6f70*/  IMAD.WIDE.U32 R16, R4, UR22, R16 ;  /* 0x0000001604107c25 */ /* 0x004fc6000f8e0010 */
[----:B------:R-:W-:Y:S01]  /*6f80*/  STS [R2+0x1020], R92 ;  /* 0x0010205c02007388 */ /* 0x000fe20000000800 */
[----:B------:R-:W-:Y:S02]  /*6f90*/  IMAD R17, R5, UR22, R17 ;  /* 0x0000001605117c24 */ /* 0x000fe4000f8e0211 */
[----:B------:R-:W-:Y:S01]  /*6fa0*/  IMAD.WIDE.U32 R26, R12, UR12, R26 ;  /* 0x0000000c0c1a7c25 */ /* 0x000fe2000f8e001a */
[----:B------:R-:W-:Y:S03]  /*6fb0*/  STS [R2+0x1220], R94 ;  /* 0x0012205e02007388 */ /* 0x000fe60000000800 */
[----:B------:R-:W-:Y:S01]  /*6fc0*/  IMAD.WIDE.U32 R24, R10, UR21, R16 ;  /* 0x000000150a187c25 */ /* 0x000fe2000f8e0010 */
[----:B------:R-:W-:Y:S03]  /*6fd0*/  STS [R0+0x8000], R68 ;  /* 0x0080004400007388 */ /* 0x000fe60000000800 */
[----:B------:R-:W-:Y:S01]  /*6fe0*/  IMAD R25, R11, UR21, R25 ;  /* 0x000000150b197c24 */ /* 0x000fe2000f8e0219 */
[----:B------:R-:W-:Y:S01]  /*6ff0*/  STS [R0+0x8200], R70 ;  /* 0x0082004600007388 */ /* 0x000fe20000000800 */
[----:B---3--:R-:W-:-:S03]  /*7000*/  IMAD.WIDE.U32 R24, R14, UR12, R24 ;  /* 0x0000000c0e187c25 */ /* 0x008fc6000f8e0018 */
[----:B------:R-:W-:Y:S04]  /*7010*/  STS [R2+0x2020], R80 ;  /* 0x0020205002007388 */ /* 0x000fe80000000800 */
[----:B------:R-:W-:Y:S04]  /*7020*/  STS [R2+0x2220], R82 ;  /* 0x0022205202007388 */ /* 0x000fe80000000800 */
[----:B------:R-:W-:Y:S04]  /*7030*/  STS [R0+0x9000], R72 ;  /* 0x0090004800007388 */ /* 0x000fe80000000800 */
[----:B------:R1:W-:Y:S04]  /*7040*/  STS [R0+0x9200], R74 ;  /* 0x0092004a00007388 */ /* 0x0003e80000000800 */
[----:B------:R-:W-:Y:S04]  /*7050*/  STS [R2+0x3020], R76 ;  /* 0x0030204c02007388 */ /* 0x000fe80000000800 */
[----:B------:R2:W-:Y:S01]  /*7060*/  STS [R2+0x3220], R78 ;  /* 0x0032204e02007388 */ /* 0x0005e20000000800 */
[----:B------:R-:W-:Y:S01]  /*7070*/  BAR.SYNC.DEFER_BLOCKING 0x0 ;  /* 0x0000000000007b1d */ /* 0x000fe20000010000 */
[----:B-1----:R-:W-:-:S04]  /*7080*/  IMAD R0, R14, UR8, RZ ;  /* 0x000000080e007c24 */ /* 0x002fc8000f8e02ff */
[----:B------:R-:W-:Y:S02]  /*7090*/  IMAD R0, R15, UR12, R0 ;  /* 0x0000000c0f007c24 */ /* 0x000fe4000f8e0200 */
[----:B--2---:R-:W-:Y:S01]  /*70a0*/  IMAD R2, R12, UR8, RZ ;  /* 0x000000080c027c24 */ /* 0x004fe2000f8e02ff */
[----:B------:R-:W1:Y:S02]  /*70b0*/  LDCU.128 UR8, c[0x0][0x560] ;  /* 0x0000ac00ff0877ac */ /* 0x000e640008000c00 */
[----:B------:R-:W-:Y:S01]  /*70c0*/  IADD3 R25, PT, PT, R25, R0, RZ ;  /* 0x0000000019197210 */ /* 0x000fe20007ffe0ff */
[----:B------:R-:W2:Y:S01]  /*70d0*/  LDS.128 R4, [R160+0x6000] ;  /* 0x00600000a0047984 */ /* 0x000ea20000000c00 */
[----:B------:R-:W-:-:S03]  /*70e0*/  IMAD R2, R13, UR12, R2 ;  /* 0x0000000c0d027c24 */ /* 0x000fc6000f8e0202 */
[----:B------:R-:W3:Y:S01]  /*70f0*/  LDS.128 R20, [R160+0x7000] ;  /* 0x00700000a0147984 */ /* 0x000ee20000000c00 */
[----:B------:R-:W-:Y:S01]  /*7100*/  IMAD.WIDE.U32 R24, R109, R14, R24 ;  /* 0x0000000e6d187225 */ /* 0x000fe200078e0018 */
[----:B------:R-:W-:Y:S02]  /*7110*/  IADD3 R27, PT, PT, R27, R2, RZ ;  /* 0x000000021b1b7210 */ /* 0x000fe40007ffe0ff */
[----:B------:R-:W4:Y:S01]  /*7120*/  LDS.128 R16, [R160+0x8000] ;  /* 0x00800000a0107984 */ /* 0x000f220000000c00 */
[----:B------:R-:W-:-:S03]  /*7130*/  IMAD.WIDE.U32 R28, R109, R12, R26 ;  /* 0x0000000c6d1c7225 */ /* 0x000fc600078e001a */
[----:B------:R-:W4:Y:S01]  /*7140*/  LDS.128 R8, [R160+0x9000] ;  /* 0x00900000a0087984 */ /* 0x000f220000000c00 */
[C---:B------:R-:W-:Y:S01]  /*7150*/  IMAD R0, R109.reuse, R13, R29 ;  /* 0x0000000d6d007224 */ /* 0x040fe200078e021d */
[----:B-1----:R-:W-:Y:S01]  /*7160*/  LEA R26, P1, R28, UR8, 0x1 ;  /* 0x000000081c1a7c11 */ /* 0x002fe2000f8208ff */
[----:B------:R-:W-:Y:S01]  /*7170*/  IMAD R109, R109, R15, R25 ;  /* 0x0000000f6d6d7224 */ /* 0x000fe200078e0219 */
[----:B------:R-:W-:Y:S02]  /*7180*/  LEA R30, P0, R24, UR10, 0x1 ;  /* 0x0000000a181e7c11 */ /* 0x000fe4000f8008ff */
[----:B------:R-:W-:Y:S02]  /*7190*/  LEA.HI.X R27, R28, UR9, R0, 0x1, P1 ;  /* 0x000000091c1b7c11 */ /* 0x000fe400088f0c00 */
[----:B------:R-:W-:Y:S02]  /*71a0*/  LEA R28, P1, R12, R26, 0x7 ;  /* 0x0000001a0c1c7211 */ /* 0x000fe400078238ff */
[----:B------:R-:W-:-:S02]  /*71b0*/  LEA.HI.X R31, R24, UR11, R109, 0x1, P0 ;  /* 0x0000000b181f7c11 */ /* 0x000fc400080f0c6d */
[----:B------:R-:W-:Y:S02]  /*71c0*/  LEA R24, P0, R14, R30, 0x7 ;  /* 0x0000001e0e187211 */ /* 0x000fe400078038ff */
[----:B------:R-:W-:Y:S02]  /*71d0*/  LEA.HI.X R29, R12, R27, R13, 0x7, P1 ;  /* 0x0000001b0c1d7211 */ /* 0x000fe400008f3c0d */
[----:B------:R-:W-:Y:S01]  /*71e0*/  LEA.HI.X R25, R14, R31, R15, 0x7, P0 ;  /* 0x0000001f0e197211 */ /* 0x000fe200000f3c0f */
[----:B--2---:R1:W-:Y:S04]  /*71f0*/  STG.E.128 desc[UR18][R26.64], R4 ;  /* 0x000000041a007986 */ /* 0x0043e8000c101d12 */
[----:B---3--:R1:W-:Y:S04]  /*7200*/  STG.E.128 desc[UR18][R28.64], R20 ;  /* 0x000000141c007986 */ /* 0x0083e8000c101d12 */
[----:B----4-:R1:W-:Y:S04]  /*7210*/  STG.E.128 desc[UR18][R30.64], R16 ;  /* 0x000000101e007986 */ /* 0x0103e8000c101d12 */
[----:B------:R1:W-:Y:S02]  /*7220*/  STG.E.128 desc[UR18][R24.64], R8 ;  /* 0x0000000818007986 */ /* 0x0003e4000c101d12 */
.L_x_615:
        /* <DEDUP_REMOVED lines=10> */
.L_x_623:
        /* <DEDUP_REMOVED lines=11> */
.L_x_1591:


//--------------------- .text._ZN5flash44flash_bwd_dq_dk_dv_loop_seqk_parallel_kernelI23Flash_bwd_kernel_traitsILi32ELi128ELi128ELi8ELi4ELi4ELi4ELb1ELb0EN7cutlass6half_tE19Flash_kernel_traitsILi32ELi128ELi128ELi8ES3_EELb0ELb0ELb0ELb0ELb1ELb1ELb1EEEvNS_16Flash_bwd_paramsE --------------------------
	.section	.text._ZN5flash44flash_bwd_dq_dk_dv_loop_seqk_parallel_kernelI23Flash_bwd_kernel_traitsILi32ELi128ELi128ELi8ELi4ELi4ELi4ELb1ELb0EN7cutlass6half_tE19Flash_kernel_traitsILi32ELi128ELi128ELi8ES3_EELb0ELb0ELb0ELb0ELb1ELb1ELb1EEEvNS_16Flash_bwd_paramsE,"ax",@progbits
	.align	128
        .global         _ZN5flash44flash_bwd_dq_dk_dv_loop_seqk_parallel_kernelI23Flash_bwd_kernel_traitsILi32ELi128ELi128ELi8ELi4ELi4ELi4ELb1ELb0EN7cutlass6half_tE19Flash_kernel_traitsILi32ELi128ELi128ELi8ES3_EELb0ELb0ELb0ELb0ELb1ELb1ELb1EEEvNS_16Flash_bwd_paramsE
        .type           _ZN5flash44flash_bwd_dq_dk_dv_loop_seqk_parallel_kernelI23Flash_bwd_kernel_traitsILi32ELi128ELi128ELi8ELi4ELi4ELi4ELb1ELb0EN7cutlass6half_tE19Flash_kernel_traitsILi32ELi128ELi128ELi8ES3_EELb0ELb0ELb0ELb0ELb1ELb1ELb1EEEvNS_16Flash_bwd_paramsE,@function
        .size           _ZN5flash44flash_bwd_dq_dk_dv_loop_seqk_parallel_kernelI23Flash_bwd_kernel_traitsILi32ELi128ELi128ELi8ELi4ELi4ELi4ELb1ELb0EN7cutlass6half_tE19Flash_kernel_traitsILi32ELi128ELi128ELi8ES3_EELb0ELb0ELb0ELb0ELb1ELb1ELb1EEEvNS_16Flash_bwd_paramsE,(.L_x_1592 - _ZN5flash44flash_bwd_dq_dk_dv_loop_seqk_parallel_kernelI23Flash_bwd_kernel_traitsILi32ELi128ELi128ELi8ELi4ELi4ELi4ELb1ELb0EN7cutlass6half_tE19Flash_kernel_traitsILi32ELi128ELi128ELi8ES3_EELb0ELb0ELb0ELb0ELb1ELb1ELb1EEEvNS_16Flash_bwd_paramsE)
        .other          _ZN5flash44flash_bwd_dq_dk_dv_loop_seqk_parallel_kernelI23Flash_bwd_kernel_traitsILi32ELi128ELi128ELi8ELi4ELi4ELi4ELb1ELb0EN7cutlass6half_tE19Flash_kernel_traitsILi32ELi128ELi128ELi8ES3_EELb0ELb0ELb0ELb0ELb1ELb1ELb1EEEvNS_16Flash_bwd_paramsE,@"STO_CUDA_ENTRY STV_DEFAULT"
_ZN5flash44flash_bwd_dq_dk_dv_loop_seqk_parallel_kernelI23Flash_bwd_kernel_traitsILi32ELi128ELi128ELi8ELi4ELi4ELi4ELb1ELb0EN7cutlass6half_tE19Flash_kernel_traitsILi32ELi128ELi128ELi8ES3_EELb0ELb0ELb0ELb0ELb1ELb1ELb1EEEvNS_16Flash_bwd_paramsE:
.text._ZN5flash44flash_bwd_dq_dk_dv_loop_seqk_parallel_kernelI23Flash_bwd_kernel_traitsILi32ELi128ELi128ELi8ELi4ELi4ELi4ELb1ELb0EN7cutlass6half_tE19Flash_kernel_traitsILi32ELi128ELi128ELi8ES3_EELb0ELb0ELb0ELb0ELb1ELb1ELb1EEEvNS_16Flash_bwd_paramsE:
        /* <DEDUP_REMOVED lines=10> */
[----:B------:R-:W1:Y:S01]  /*00a0*/  LDCU.64 UR8, c[0x0][0x478] ;  /* 0x00008f00ff0877ac */ /* 0x000e620008000a00 */
[----:B------:R-:W-:Y:S01]  /*00b0*/  S2UR UR22, SR_CgaCtaId ;  /* 0x00000000001679c3 */ /* 0x000fe20000008800 */
[----:B------:R-:W2:Y:S01]  /*00c0*/  LDCU.64 UR10, c[0x0][0x470] ;  /* 0x00008e00ff0a77ac */ /* 0x000ea20008000a00 */
[----:B------:R-:W3:Y:S06]  /*00d0*/  LDCU.64 UR28, c[0x0][0x358] ;  /* 0x00006b00ff1c77ac */ /* 0x000eec0008000a00 */
[----:B------:R-:W4:Y:S01]  /*00e0*/  S2UR UR21, SR_CgaCtaId ;  /* 0x00000000001579c3 */ /* 0x000f220000008800 */
[----:B------:R-:W-:Y:S01]  /*00f0*/  UMOV UR26, URZ ;  /* 0x000000ff001a7c82 */ /* 0x000fe20008000000 */
[----:B------:R-:W-:-:S06]  /*0100*/  UMOV UR27, URZ ;  /* 0x000000ff001b7c82 */ /* 0x000fcc0008000000 */
[----:B------:R-:W3:Y:S01]  /*0110*/  S2UR UR25, SR_CTAID.Y ;  /* 0x00000000001979c3 */ /* 0x000ee20000002600 */
[----:B-1----:R-:W-:-:S04]  /*0120*/  UISETP.NE.U32.AND UP3, UPT, UR8, URZ, UPT ;  /* 0x000000ff0800728c */ /* 0x002fc8000bf65070 */
[----:B------:R-:W-:Y:S02]  /*0130*/  UISETP.NE.AND.EX UP3, UPT, UR9, URZ, UPT, UP3 ;  /* 0x000000ff0900728c */ /* 0x000fe4000bf65330 */
[----:B--2---:R-:W-:Y:S01]  /*0140*/  UISETP.NE.U32.AND UP4, UPT, UR10, URZ, UPT ;  /* 0x000000ff0a00728c */ /* 0x004fe2000bf85070 */
[----:B------:R-:W1:Y:S03]  /*0150*/  S2UR UR24, SR_CTAID.Z ;  /* 0x00000000001879c3 */ /* 0x000e660000002700 */
[----:B------:R-:W-:-:S05]  /*0160*/  UISETP.NE.AND.EX UP4, UPT, UR11, URZ, UPT, UP4 ;  /* 0x000000ff0b00728c */ /* 0x000fca000bf85340 */
[----:B------:R-:W2:Y:S01]  /*0170*/  @!UP3 LDCU.64 UR4, c[0x0][0x488] ;  /* 0x00009100ff04b7ac */ /* 0x000ea20008000a00 */
[----:B------:R-:W1:Y:S01]  /*0180*/  S2UR UR20, SR_CTAID.Y ;  /* 0x00000000001479c3 */ /* 0x000e620000002600 */
[----:B------:R-:W5:Y:S07]  /*0190*/  @!UP3 LDCU.64 UR16, c[0x0][0x438] ;  /* 0x00008700ff10b7ac */ /* 0x000f6e0008000a00 */
[----:B------:R-:W1:Y:S01]  /*01a0*/  S2UR UR23, SR_CTAID.Z ;  /* 0x00000000001779c3 */ /* 0x000e620000002700 */
[----:B--2---:R-:W-:-:S03]  /*01b0*/  @!UP3 UISETP.NE.U32.AND UP0, UPT, UR4, URZ, UPT ;  /* 0x000000ff0400b28c */ /* 0x004fc6000bf05070 */
[----:B------:R-:W-:Y:S01]  /*01c0*/  UMOV UR4, 0x400 ;  /* 0x0000040000047882 */ /* 0x000fe20000000000 */
[----:B------:R-:W-:Y:S02]  /*01d0*/  @!UP3 UISETP.NE.AND.EX UP0, UPT, UR5, URZ, UPT, UP0 ;  /* 0x000000ff0500b28c */ /* 0x000fe4000bf05300 */
[----:B----4-:R-:W-:Y:S01]  /*01e0*/  ULEA UR21, UR21, UR4, 0x18 ;  /* 0x0000000415157291 */ /* 0x010fe2000f8ec0ff */
[----:B------:R-:W-:Y:S01]  /*01f0*/  UMOV UR5, 0x400 ;  /* 0x0000040000057882 */ /* 0x000fe20000000000 */
[----:B-----5:R-:W-:Y:S02]  /*0200*/  @!UP3 USEL UR30, UR17, URZ, UP0 ;  /* 0x000000ff111eb287 */ /* 0x020fe40008000000 */
[----:B------:R-:W-:Y:S01]  /*0210*/  ULEA UR22, UR22, UR5, 0x18 ;  /* 0x0000000516167291 */ /* 0x000fe2000f8ec0ff */
[----:B---3--:R-:W-:-:S11]  /*0220*/  UMOV UR17, 0xffffe000 ;  /* 0xffffe00000117882 */ /* 0x008fd60000000000 */
.L_x_631:
[----:B------:R-:W-:Y:S01]  /*0230*/  @UP4 ULEA UR6, UP1, UR25, UR10, 0x2 ;  /* 0x0000000a19064291 */ /* 0x000fe2000f8210ff */
[----:B------:R-:W-:Y:S01]  /*0240*/  PLOP3.LUT P1, PT, PT, PT, UP4, 0x80, 0x8 ;  /* 0x000000000008781c */ /* 0x000fe20003f2f048 */
[----:B------:R-:W-:Y:S01]  /*0250*/  @UP3 ULEA UR4, UP0, UR25, UR8, 0x2 ;  /* 0x0000000819043291 */ /* 0x000fe2000f8010ff */
[----:B------:R-:W-:Y:S01]  /*0260*/  PLOP3.LUT P0, PT, PT, PT, UP3, 0x80, 0x8 ;  /* 0x000000000008781c */ /* 0x000fe20003f0f038 */
[----:B------:R-:W-:Y:S02]  /*0270*/  @UP4 ULEA.HI.X UR7, UR25, UR11, URZ, 0x2, UP1 ;  /* 0x0000000b19074291 */ /* 0x000fe400088f14ff */
[----:B------:R-:W-:Y:S01]  /*0280*/  @UP3 ULEA.HI.X UR5, UR25, UR9, URZ, 0x2, UP0 ;  /* 0x0000000919053291 */ /* 0x000fe200080f14ff */
[----:B--2---:R-:W-:Y:S02]  /*0290*/  IMAD.U32 R4, RZ, RZ, UR6 ;  /* 0x00000006ff047e24 */ /* 0x004fe4000f8e00ff */
[----:B------:R-:W-:Y:S02]  /*02a0*/  IMAD.U32 R2, RZ, RZ, UR4 ;  /* 0x00000004ff027e24 */ /* 0x000fe4000f8e00ff */
[----:B------:R-:W-:-:S02]  /*02b0*/  IMAD.U32 R5, RZ, RZ, UR7 ;  /* 0x00000007ff057e24 */ /* 0x000fc4000f8e00ff */
[----:B------:R-:W-:-:S03]  /*02c0*/  IMAD.U32 R3, RZ, RZ, UR5 ;  /* 0x00000005ff037e24 */ /* 0x000fc6000f8e00ff */
[----:B------:R-:W2:Y:S04]  /*02d0*/  @P1 LDG.E R4, desc[UR28][R4.64] ;  /* 0x0000001c04041981 */ /* 0x000ea8000c1e1900 */
[----:B------:R-:W3:Y:S01]  /*02e0*/  @P0 LDG.E R0, desc[UR28][R2.64] ;  /* 0x0000001c02000981 */ /* 0x000ee2000c1e1900 */
[----:B------:R-:W-:Y:S01]  /*02f0*/  UMOV UR38, URZ ;  /* 0x000000ff00267c82 */ /* 0x000fe20008000000 */
[----:B------:R-:W-:Y:S01]  /*0300*/  USHF.L.U32 UR42, UR31, 0x7, URZ ;  /* 0x000000071f2a7899 */ /* 0x000fe200080006ff */
[----:B--2---:R-:W-:Y:S02]  /*0310*/  @P1 R2UR UR38, R4 ;  /* 0x00000000042612ca */ /* 0x004fe400000e0000 */
[----:B---3--:R-:W-:-:S13]  /*0320*/  @P0 R2UR UR4, R0 ;  /* 0x00000000000402ca */ /* 0x008fda00000e0000 */
[----:B------:R-:W-:Y:S02]  /*0330*/  @UP3 UIADD3 UR4, UPT, UPT, UR4, -UR38, URZ ;  /* 0x8000002604043290 */ /* 0x000fe4000fffe0ff */
[----:B------:R-:W-:-:S04]  /*0340*/  @!UP3 UIADD3 UR4, UPT, UPT, UR30, UR16, -UR38 ;  /* 0x000000101e04b290 */ /* 0x000fc8000fffe826 */
[----:B------:R-:W-:-:S09]  /*0350*/  UISETP.GE.AND UP0, UPT, UR42, UR4, UPT ;  /* 0x000000042a00728c */ /* 0x000fd2000bf06270 */
[----:B------:R-:W-:Y:S05]  /*0360*/  BRA.U UP0, `(.L_x_624) ;  /* 0x0000006d00787547 */ /* 0x000fea000b800000 */
[----:B------:R-:W2:Y:S01]  /*0370*/  LDC R5, c[0x0][0x3e8] ;  /* 0x0000fa00ff057b82 */ /* 0x000ea20000000800 */
[----:B------:R-:W3:Y:S01]  /*0380*/  S2R R6, SR_CTAID.Z ;  /* 0x0000000000067919 */ /* 0x000ee20000002700 */
[----:B------:R-:W4:Y:S01]  /*0390*/  LDCU.U8 UR4, c[0x0][0x548] ;  /* 0x0000a900ff0477ac */ /* 0x000f220008000000 */
[----:B------:R-:W5:Y:S01]  /*03a0*/  LDCU UR32, c[0x0][0x434] ;  /* 0x00008680ff2077ac */ /* 0x000f620008000800 */
[----:B------:R-:W1:Y:S01]  /*03b0*/  LDCU.U8 UR41, c[0x0][0x5f0] ;  /* 0x0000be00ff2977ac */ /* 0x000e620008000000 */
[----:B------:R-:W-:Y:S02]  /*03c0*/  USHF.L.U32 UR37, UR25, 0x7, URZ ;  /* 0x0000000719257899 */ /* 0x000fe400080006ff */
[----:B----4-:R-:W-:Y:S01]  /*03d0*/  UISETP.NE.AND UP0, UPT, UR4, URZ, UPT ;  /* 0x000000ff0400728c */ /* 0x010fe2000bf05270 */
[----:B--2---:R-:W-:Y:S01]  /*03e0*/  IABS R0, R5 ;  /* 0x0000000500007213 */ /* 0x004fe20000000000 */
[----:B-----5:R-:W-:-:S04]  /*03f0*/  UIADD3 UR5, UPT, UPT, UR32, 0x7f, URZ ;  /* 0x0000007f20057890 */ /* 0x020fc8000fffe0ff */
[----:B------:R-:W-:Y:S01]  /*0400*/  IMAD.MOV.U32 R4, RZ, RZ, R0 ;  /* 0x000000ffff047224 */ /* 0x000fe200078e0000 */
[----:B------:R-:W-:-:S04]  /*0410*/  USHF.R.S32.HI UR34, URZ, 0x1f, UR5 ;  /* 0x0000001fff227899 */ /* 0x000fc80008011405 */
[----:B------:R-:W1:Y:S01]  /*0420*/  @UP0 LDCU UR40, c[0x0][0x454] ;  /* 0x00008a80ff2807ac */ /* 0x000e620008000800 */
[----:B------:R-:W2:Y:S01]  /*0430*/  I2F.RP R2, R4 ;  /* 0x0000000400027306 */ /* 0x000ea20000209400 */
[----:B---3--:R-:W-:Y:S01]  /*0440*/  IABS R6, R6 ;  /* 0x0000000600067213 */ /* 0x008fe20000000000 */
[----:B------:R-:W3:Y:S01]  /*0450*/  @!UP0 LDCU UR4, c[0x0][0x3e0] ;  /* 0x00007c00ff0487ac */ /* 0x000ee20008000800 */
[----:B------:R-:W-:-:S04]  /*0460*/  ULEA.HI UR34, UR34, UR5, URZ, 0x7 ;  /* 0x0000000522227291 */ /* 0x000fc8000f8f38ff */
[----:B------:R-:W-:Y:S01]  /*0470*/  USHF.R.S32.HI UR34, URZ, 0x7, UR34 ;  /* 0x00000007ff227899 */ /* 0x000fe20008011422 */
[----:B--2---:R-:W2:Y:S03]  /*0480*/  MUFU.RCP R2, R2 ;  /* 0x0000000200027308 */ /* 0x004ea60000001000 */
[----:B------:R-:W-:Y:S02]  /*0490*/  UIADD3 UR36, UPT, UPT, UR34, -0x1, URZ ;  /* 0xffffffff22247890 */ /* 0x000fe4000fffe0ff */
[----:B-1----:R-:W-:Y:S02]  /*04a0*/  @UP0 UIMAD UR40, UR24, UR40, URZ ;  /* 0x00000028182802a4 */ /* 0x002fe4000f8e02ff */
[----:B---3--:R-:W-:Y:S02]  /*04b0*/  @!UP0 UIMAD UR4, UR25, UR4, UR24 ;  /* 0x00000004190482a4 */ /* 0x008fe4000f8e0218 */
[----:B------:R-:W-:-:S02]  /*04c0*/  @UP0 UIMAD UR40, UR25, UR32, UR40 ;  /* 0x00000020192802a4 */ /* 0x000fc4000f8e0228 */
[----:B------:R-:W-:Y:S01]  /*04d0*/  @!UP0 UIMAD UR40, UR4, UR32, URZ ;  /* 0x00000020042882a4 */ /* 0x000fe2000f8e02ff */
[----:B--2---:R-:W-:-:S04]  /*04e0*/  VIADD R2, R2, 0xffffffe ;  /* 0x0ffffffe02027836 */ /* 0x004fc80000000000 */
        /* <DEDUP_REMOVED lines=10> */
[----:B------:R-:W-:Y:S01]  /*0590*/  @!P1 IMAD.IADD R2, R2, 0x1, -R4 ;  /* 0x0000000102029824 */ /* 0x000fe200078e0a04 */
[----:B------:R-:W-:Y:S02]  /*05a0*/  @!P1 IADD3 R0, PT, PT, R0, 0x1, RZ ;  /* 0x0000000100009810 */ /* 0x000fe40007ffe0ff */
[C---:B------:R-:W-:Y:S02]  /*05b0*/  ISETP.NE.AND P1, PT, R5.reuse, RZ, PT ;  /* 0x000000ff0500720c */ /* 0x040fe40003f25270 */
        /* <DEDUP_REMOVED lines=15> */
.L_x_625:
[----:B------:R-:W1:Y:S01]  /*06b0*/  LDCU UR35, c[0x0][0x3e0] ;  /* 0x00007c00ff2377ac */ /* 0x000e620008000800 */
[----:B------:R-:W2:Y:S01]  /*06c0*/  LDCU UR39, c[0x0][0x444] ;  /* 0x00008880ff2777ac */ /* 0x000ea20008000800 */
[----:B-1----:R-:W-:-:S04]  /*06d0*/  UIMAD UR35, UR25, UR35, UR24 ;  /* 0x00000023192372a4 */ /* 0x002fc8000f8e0218 */
[----:B--2---:R-:W-:-:S12]  /*06e0*/  UIMAD UR35, UR35, UR39, URZ ;  /* 0x00000027232372a4 */ /* 0x004fd8000f8e02ff */
.L_x_626:
[----:B------:R-:W1:Y:S01]  /*06f0*/  S2R R158, SR_TID.X ;  /* 0x00000000009e7919 */ /* 0x000e620000002100 */
[----:B------:R-:W2:Y:S01]  /*0700*/  LDC.64 R16, c[0x0][0x3b0] ;  /* 0x0000ec00ff107b82 */ /* 0x000ea20000000a00 */
[----:B------:R-:W3:Y:S01]  /*0710*/  LDCU.64 UR6, c[0x0][0x3a8] ;  /* 0x00007500ff0677ac */ /* 0x000ee20008000a00 */
[----:B------:R-:W-:Y:S01]  /*0720*/  IMAD.MOV.U32 R3, RZ, RZ, RZ ;  /* 0x000000ffff037224 */ /* 0x000fe200078e00ff */
[----:B------:R-:W-:Y:S01]  /*0730*/  ISETP.NE.AND P2, PT, RZ, UR41, PT ;  /* 0x00000029ff007c0c */ /* 0x000fe2000bf45270 */
[----:B------:R-:W4:Y:S04]  /*0740*/  LDCU.64 UR4, c[0x0][0x3a0] ;  /* 0x00007400ff0477ac */ /* 0x000f280008000a00 */
[----:B------:R-:W1:Y:S01]  /*0750*/  LDC.64 R18, c[0x0][0x3c0] ;  /* 0x0000f000ff127b82 */ /* 0x000e620000000a00 */
[----:B------:R-:W2:Y:S01]  /*0760*/  LDCU.64 UR12, c[0x0][0x588] ;  /* 0x0000b100ff0c77ac */ /* 0x000ea20008000a00 */
[----:B------:R-:W-:Y:S01]  /*0770*/  ULEA UR34, UR34, 0xffffff80, 0x7 ;  /* 0xffffff8022227891 */ /* 0x000fe2000f8e38ff */
[----:B------:R-:W1:Y:S05]  /*0780*/  LDCU.64 UR14, c[0x0][0x398] ;  /* 0x00007300ff0e77ac */ /* 0x000e6a0008000a00 */
[----:B------:R-:W1:Y:S01]  /*0790*/  LDC.64 R20, c[0x0][0x590] ;  /* 0x00016400ff147b82 */ /* 0x000e620000000a00 */
[----:B------:R-:W-:Y:S01]  /*07a0*/  USHF.R.S32.HI UR33, URZ, 0x1f, UR34 ;  /* 0x0000001fff217899 */ /* 0x000fe20008011422 */
[----:B---3--:R-:W-:Y:S01]  /*07b0*/  IMAD.U32 R4, RZ, RZ, UR6 ;  /* 0x00000006ff047e24 */ /* 0x008fe2000f8e00ff */
[----:B------:R-:W3:Y:S01]  /*07c0*/  LDCU.64 UR18, c[0x0][0x3d8] ;  /* 0x00007b00ff1277ac */ /* 0x000ee20008000a00 */
[----:B------:R-:W-:Y:S01]  /*07d0*/  IMAD.U32 R6, RZ, RZ, UR7 ;  /* 0x00000007ff067e24 */ /* 0x000fe2000f8e00ff */
[----:B----4-:R-:W-:Y:S01]  /*07e0*/  MOV R8, UR4 ;  /* 0x0000000400087c02 */ /* 0x010fe20008000f00 */
[C---:B--2---:R-:W-:Y:S01]  /*07f0*/  IMAD.WIDE.U32 R12, R16.reuse, UR34, RZ ;  /* 0x00000022100c7c25 */ /* 0x044fe2000f8e00ff */
[----:B------:R-:W2:Y:S01]  /*0800*/  LDCU.64 UR6, c[0x0][0x3c8] ;  /* 0x00007900ff0677ac */ /* 0x000ea20008000a00 */
[----:B------:R-:W4:Y:S02]  /*0810*/  LDC.64 R24, c[0x0][0x598] ;  /* 0x00016600ff187b82 */ /* 0x000f240000000a00 */
[----:B------:R-:W-:Y:S01]  /*0820*/  IMAD R5, R16, UR33, RZ ;  /* 0x0000002110057c24 */ /* 0x000fe2000f8e02ff */
[----:B------:R-:W-:Y:S01]  /*0830*/  ULEA UR40, UR36, UR40, 0x7 ;  /* 0x0000002824287291 */ /* 0x000fe2000f8e38ff */
[----:B------:R-:W-:Y:S01]  /*0840*/  IMAD.U32 R10, RZ, RZ, UR12 ;  /* 0x0000000cff0a7e24 */ /* 0x000fe2000f8e00ff */
[----:B------:R-:W-:Y:S01]  /*0850*/  UIADD3 UR12, UP0, UPT, UR42, UR38, URZ ;  /* 0x000000262a0c7290 */ /* 0x000fe2000ff1e0ff */
[----:B-1----:R-:W-:Y:S01]  /*0860*/  IMAD.SHL.U32 R105, R158, 0x8, RZ ;  /* 0x000000089e697824 */ /* 0x002fe200078e00ff */
[----:B------:R-:W-:Y:S01]  /*0870*/  SHF.R.U32.HI R23, RZ, 0x2, R158 ;  /* 0x00000002ff177819 */ /* 0x000fe2000001169e */
[----:B------:R-:W-:-:S02]  /*0880*/  IMAD R7, R17, UR34, R5 ;  /* 0x0000002211077c24 */ /* 0x000fc4000f8e0205 */
[----:B------:R-:W-:Y:S01]  /*0890*/  IMAD.U32 R14, RZ, RZ, UR15 ;  /* 0x0000000fff0e7e24 */ /* 0x000fe2000f8e00ff */
[----:B------:R-:W-:Y:S01]  /*08a0*/  LOP3.LUT R2, R105, 0x18, RZ, 0xc0, !PT ;  /* 0x0000001869027812 */ /* 0x000fe200078ec0ff */
[----:B------:R-:W-:Y:S01]  /*08b0*/  IMAD.IADD R7, R13, 0x1, R7 ;  /* 0x000000010d077824 */ /* 0x000fe200078e0207 */
[----:B------:R-:W-:Y:S01]  /*08c0*/  UIMAD.WIDE.U32 UR46, UR25, UR39, URZ ;  /* 0x00000027192e72a5 */ /* 0x000fe2000f8e00ff */
[----:B------:R-:W-:Y:S01]  /*08d0*/  IMAD.SHL.U32 R152, R158, 0x4, RZ ;  /* 0x000000049e987824 */ /* 0x000fe200078e00ff */
[----:B------:R1:W-:Y:S01]  /*08e0*/  STL [R1+0x88], R23 ;  /* 0x0000881701007387 */ /* 0x0003e20000100800 */
[----:B------:R-:W-:-:S04]  /*08f0*/  IMAD.WIDE.U32 R4, R4, UR25, R2 ;  /* 0x0000001904047c25 */ /* 0x000fc8000f8e0002 */
[----:B------:R-:W-:-:S04]  /*0900*/  IMAD.WIDE.U32 R10, R10, UR25, R2 ;  /* 0x000000190a0a7c25 */ /* 0x000fc8000f8e0002 */
[----:B------:R-:W-:-:S04]  /*0910*/  IMAD.WIDE.U32 R8, R8, UR25, R2 ;  /* 0x0000001908087c25 */ /* 0x000fc8000f8e0002 */
[----:B------:R-:W-:Y:S01]  /*0920*/  IMAD R3, R6, UR25, R5 ;  /* 0x0000001906037c24 */ /* 0x000fe2000f8e0205 */
[----:B------:R-:W-:Y:S01]  /*0930*/  LOP3.LUT R6, R12, R2, RZ, 0xfc, !PT ;  /* 0x000000020c067212 */ /* 0x000fe200078efcff */
[----:B------:R-:W-:Y:S01]  /*0940*/  IMAD.U32 R5, RZ, RZ, UR14 ;  /* 0x0000000eff057e24 */ /* 0x000fe2000f8e00ff */
[----:B------:R-:W-:Y:S01]  /*0950*/  MOV R12, UR13 ;  /* 0x0000000d000c7c02 */ /* 0x000fe20008000f00 */
[----:B------:R-:W-:Y:S01]  /*0960*/  IMAD.MOV.U32 R2, RZ, RZ, R4 ;  /* 0x000000ffff027224 */ /* 0x000fe200078e0004 */
[----:B------:R-:W-:Y:S01]  /*0970*/  USHF.R.S32.HI UR13, URZ, 0x1f, UR38 ;  /* 0x0000001fff0d7899 */ /* 0x000fe20008011426 */
[----:B------:R-:W-:Y:S01]  /*0980*/  IMAD.WIDE.U32 R4, R5, UR25, R6 ;  /* 0x0000001905047c25 */ /* 0x000fe2000f8e0006 */
[----:B------:R-:W1:Y:S03]  /*0990*/  LDCU.64 UR14, c[0x0][0x420] ;  /* 0x00008400ff0e77ac */ /* 0x000e660008000a00 */
[----:B------:R-:W-:Y:S01]  /*09a0*/  IMAD.U32 R6, RZ, RZ, UR5 ;  /* 0x00000005ff067e24 */ /* 0x000fe2000f8e00ff */
[----:B------:R-:W4:Y:S01]  /*09b0*/  LDCU.64 UR4, c[0x0][0x3d0] ;  /* 0x00007a00ff0477ac */ /* 0x000f220008000a00 */
[----:B------:R-:W-:-:S02]  /*09c0*/  IMAD R13, R12, UR25, R11 ;  /* 0x000000190c0d7c24 */ /* 0x000fc4000f8e020b */
[----:B------:R-:W-:Y:S01]  /*09d0*/  IMAD R7, R6, UR25, R9 ;  /* 0x0000001906077c24 */ /* 0x000fe2000f8e0209 */
[----:B------:R-:W-:Y:S01]  /*09e0*/  MOV R6, R8 ;  /* 0x0000000800067202 */ /* 0x000fe20000000f00 */
[----:B------:R-:W-:Y:S01]  /*09f0*/  IMAD.MOV.U32 R12, RZ, RZ, R10 ;  /* 0x000000ffff0c7224 */ /* 0x000fe200078e000a */
[----:B------:R-:W-:Y:S01]  /*0a00*/  ULEA.HI.X.SX32 UR42, UR42, UR13, 0x1, UP0 ;  /* 0x0000000d2a2a7291 */ /* 0x000fe200080f0eff */
[----:B--2---:R-:W-:Y:S01]  /*0a10*/  IMAD.U32 R9, RZ, RZ, UR6 ;  /* 0x00000006ff097e24 */ /* 0x004fe2000f8e00ff */
[----:B------:R-:W2:Y:S01]  /*0a20*/  LDCU UR13, c[0x0][0x44c] ;  /* 0x00008980ff0d77ac */ /* 0x000ea20008000800 */
[----:B------:R-:W-:Y:S02]  /*0a30*/  IMAD.U32 R10, RZ, RZ, UR7 ;  /* 0x00000007ff0a7e24 */ /* 0x000fe4000f8e00ff */
[----:B---3--:R-:W-:Y:S01]  /*0a40*/  IMAD R8, R15, UR18, RZ ;  /* 0x000000120f087c24 */ /* 0x008fe2000f8e02ff */
[----:B------:R-:W3:Y:S01]  /*0a50*/  LDCU.64 UR6, c[0x0][0x380] ;  /* 0x00007000ff0677ac */ /* 0x000ee20008000a00 */
[----:B------:R-:W-:-:S02]  /*0a60*/  IMAD R5, R14, UR25, R5 ;  /* 0x000000190e057c24 */ /* 0x000fc4000f8e0205 */
[C---:B------:R-:W-:Y:S01]  /*0a70*/  IMAD R8, R0.reuse, UR19, R8 ;  /* 0x0000001300087c24 */ /* 0x040fe2000f8e0208 */
[----:B-1----:R-:W-:Y:S01]  /*0a80*/  UIMAD.WIDE UR14, UR40, 0x4, UR14 ;  /* 0x00000004280e78a5 */ /* 0x002fe2000f8e020e */
[----:B------:R-:W-:-:S04]  /*0a90*/  IMAD.WIDE.U32 R2, R0, UR18, R2 ;  /* 0x0000001200027c25 */ /* 0x000fc8000f8e0002 */
[----:B------:R-:W-:-:S04]  /*0aa0*/  IMAD.WIDE.U32 R4, R9, UR24, R4 ;  /* 0x0000001809047c25 */ /* 0x000fc8000f8e0004 */
[----:B----4-:R-:W-:Y:S02]  /*0ab0*/  IMAD R9, R15, UR4, RZ ;  /* 0x000000040f097c24 */ /* 0x010fe4000f8e02ff */
[----:B------:R-:W-:Y:S02]  /*0ac0*/  IMAD.IADD R3, R3, 0x1, R8 ;  /* 0x0000000103037824 */ /* 0x000fe400078e0208 */
[----:B------:R-:W-:Y:S02]  /*0ad0*/  IMAD R5, R10, UR24, R5 ;  /* 0x000000180a057c24 */ /* 0x000fe4000f8e0205 */
[C---:B------:R-:W-:Y:S02]  /*0ae0*/  IMAD R22, R0.reuse, UR5, R9 ;  /* 0x0000000500167c24 */ /* 0x040fe4000f8e0209 */
[----:B------:R-:W-:Y:S01]  /*0af0*/  IMAD.WIDE.U32 R10, R0, UR4, R6 ;  /* 0x00000004000a7c25 */ /* 0x000fe2000f8e0006 */
[----:B------:R-:W1:Y:S03]  /*0b00*/  LDCU.64 UR4, c[0x0][0x390] ;  /* 0x00007200ff0477ac */ /* 0x000e660008000a00 */
[----:B------:R-:W-:-:S02]  /*0b10*/  IMAD R0, R18, UR42, RZ ;  /* 0x0000002a12007c24 */ /* 0x000fc4000f8e02ff */
[----:B------:R-:W-:-:S04]  /*0b20*/  IMAD.WIDE.U32 R6, R18, UR12, R2 ;  /* 0x0000000c12067c25 */ /* 0x000fc8000f8e0002 */
[C---:B------:R-:W-:Y:S02]  /*0b30*/  IMAD R15, R23.reuse, R17, RZ ;  /* 0x00000011170f7224 */ /* 0x040fe400078e02ff */
[----:B------:R-:W-:Y:S02]  /*0b40*/  IMAD R8, R20, UR33, RZ ;  /* 0x0000002114087c24 */ /* 0x000fe4000f8e02ff */
[----:B------:R-:W-:-:S04]  /*0b50*/  IMAD.WIDE.U32 R2, R23, R16, R4 ;  /* 0x0000001017027225 */ /* 0x000fc800078e0004 */
[----:B------:R-:W-:Y:S01]  /*0b60*/  IMAD R14, R19, UR12, R0 ;  /* 0x0000000c130e7c24 */ /* 0x000fe2000f8e0200 */
[----:B---3--:R-:W-:Y:S01]  /*0b70*/  LEA R26, P0, R2, UR6, 0x1 ;  /* 0x00000006021a7c11 */ /* 0x008fe2000f8008ff */
[----:B------:R-:W-:Y:S02]  /*0b80*/  IMAD R0, R21, UR34, R8 ;  /* 0x0000002215007c24 */ /* 0x000fe4000f8e0208 */
[----:B------:R-:W-:Y:S01]  /*0b90*/  IMAD.IADD R4, R3, 0x1, R15 ;  /* 0x0000000103047824 */ /* 0x000fe200078e020f */
[----:B------:R-:W-:Y:S01]  /*0ba0*/  IADD3 R5, PT, PT, R7, R14, RZ ;  /* 0x0000000e07057210 */ /* 0x000fe20007ffe0ff */
[----:B------:R-:W-:Y:S01]  /*0bb0*/  IMAD.WIDE.U32 R8, R20, UR34, R12 ;  /* 0x0000002214087c25 */ /* 0x000fe2000f8e000c */
[----:B------:R-:W-:Y:S01]  /*0bc0*/  SHF.L.U64.HI R7, R16, 0x6, R17 ;  /* 0x0000000610077819 */ /* 0x000fe20000010211 */
[----:B------:R-:W3:Y:S01]  /*0bd0*/  LDC.64 R12, c[0x0][0x3b8] ;  /* 0x0000ee00ff0c7b82 */ /* 0x000ee20000000a00 */
[----:B------:R-:W-:Y:S01]  /*0be0*/  LEA.HI.X R27, R2, UR7, R4, 0x1, P0 ;  /* 0x00000007021b7c11 */ /* 0x000fe200080f0c04 */
[----:B------:R-:W-:Y:S01]  /*0bf0*/  IMAD.MOV.U32 R4, RZ, RZ, R6 ;  /* 0x000000ffff047224 */ /* 0x000fe200078e0006 */
[----:B------:R-:W-:Y:S01]  /*0c00*/  MOV R2, R8 ;  /* 0x0000000800027202 */ /* 0x000fe20000000f00 */
[----:B------:R-:W4:Y:S01]  /*0c10*/  LDCU.64 UR6, c[0x0][0x550] ;  /* 0x0000aa00ff0677ac */ /* 0x000f220008000a00 */
[----:B------:R-:W-:Y:S01]  /*0c20*/  IMAD.IADD R3, R9, 0x1, R0 ;  /* 0x0000000109037824 */ /* 0x000fe200078e0200 */
[----:B------:R-:W-:Y:S01]  /*0c30*/  LOP3.LUT R6, R105, 0xd8, RZ, 0xc0, !PT ;  /* 0x000000d869067812 */ /* 0x000fe200078ec0ff */
[----:B------:R-:W-:Y:S01]  /*0c40*/  IMAD.SHL.U32 R0, R16, 0x40, RZ ;  /* 0x0000004010007824 */ /* 0x000fe200078e00ff */
[----:B------:R-:W-:Y:S01]  /*0c50*/  USHF.R.S32.HI UR19, URZ, 0x1f, UR39 ;  /* 0x0000001fff137899 */ /* 0x000fe20008011427 */
[----:B------:R-:W-:Y:S01]  /*0c60*/  IMAD.WIDE.U32 R4, R23, R18, R4 ;  /* 0x0000001217047225 */ /* 0x000fe200078e0004 */
[----:B--2---:R-:W-:Y:S01]  /*0c70*/  UIMAD UR40, UR24, UR13, URZ ;  /* 0x0000000d182872a4 */ /* 0x004fe2000f8e02ff */
[----:B------:R2:W-:Y:S01]  /*0c80*/  STL [R1+0x74], R26 ;  /* 0x0000741a01007387 */ /* 0x0005e20000100800 */
[----:B------:R-:W-:Y:S01]  /*0c90*/  LEA R16, P0, R0, R26, 0x1 ;  /* 0x0000001a00107211 */ /* 0x000fe200078008ff */
[----:B------:R-:W-:Y:S01]  /*0ca0*/  IMAD.WIDE.U32 R2, R24, UR24, R2 ;  /* 0x0000001818027c25 */ /* 0x000fe2000f8e0002 */
[----:B------:R-:W-:-:S03]  /*0cb0*/  LEA R9, P1, R18, R4, 0x6 ;  /* 0x0000000412097211 */ /* 0x000fc600078230ff */
[----:B------:R-:W-:Y:S01]  /*0cc0*/  IMAD R5, R23, R19, R5 ;  /* 0x0000001317057224 */ /* 0x000fe200078e0205 */
[----:B------:R-:W-:Y:S01]  /*0cd0*/  LEA.HI.X R17, R0, R27, R7, 0x1, P0 ;  /* 0x0000001b00117211 */ /* 0x000fe200000f0c07 */
[----:B------:R-:W-:Y:S01]  /*0ce0*/  IMAD R3, R25, UR24, R3 ;  /* 0x0000001819037c24 */ /* 0x000fe2000f8e0203 */
[----:B------:R-:W-:Y:S01]  /*0cf0*/  LOP3.LUT R0, R6, 0x18, R158, 0x78, !PT ;  /* 0x0000001806007812 */ /* 0x000fe200078e789e */
[C---:B------:R-:W-:Y:S01]  /*0d00*/  IMAD R14, R23.reuse, R21, RZ ;  /* 0x00000015170e7224 */ /* 0x040fe200078e02ff */
[----:B------:R-:W-:Y:S01]  /*0d10*/  LEA.HI.X R15, R18, R5, R19, 0x6, P1 ;  /* 0x00000005120f7211 */ /* 0x000fe200008f3413 */
[----:B------:R-:W-:Y:S01]  /*0d20*/  IMAD.WIDE.U32 R2, R23, R20, R2 ;  /* 0x0000001417027225 */ /* 0x000fe200078e0002 */
[----:B-1----:R-:W-:-:S03]  /*0d30*/  LEA R8, P0, R9, UR4, 0x1 ;  /* 0x0000000409087c11 */ /* 0x002fc6000f8008ff */
[----:B------:R-:W-:Y:S01]  /*0d40*/  IMAD.IADD R11, R11, 0x1, R22 ;  /* 0x000000010b0b7824 */ /* 0x000fe200078e0216 */
[----:B------:R-:W-:Y:S01]  /*0d50*/  LEA R6, P1, R4, UR4, 0x1 ;  /* 0x0000000404067c11 */ /* 0x000fe2000f8208ff */
[----:B------:R-:W-:Y:S01]  /*0d60*/  IMAD.IADD R3, R3, 0x1, R14 ;  /* 0x0000000103037824 */ /* 0x000fe200078e020e */
[----:B------:R-:W-:Y:S01]  /*0d70*/  LOP3.LUT R0, R0, 0x1f20, R105, 0xf8, !PT ;  /* 0x00001f2000007812 */ /* 0x000fe200078ef869 */
[----:B------:R-:W-:Y:S01]  /*0d80*/  UMOV UR4, UR22 ;  /* 0x0000001600047c82 */ /* 0x000fe20008000000 */
[----:B------:R-:W-:Y:S01]  /*0d90*/  LEA.HI.X R9, R9, UR5, R15, 0x1, P0 ;  /* 0x0000000509097c11 */ /* 0x000fe200080f0c0f */
[----:B------:R-:W-:Y:S01]  /*0da0*/  UIMAD UR19, UR19, UR25, URZ ;  /* 0x00000019131372a4 */ /* 0x000fe2000f8e02ff */
[----:B----4-:R-:W-:Y:S01]  /*0db0*/  LEA R28, P0, R2, UR6, 0x1 ;  /* 0x00000006021c7c11 */ /* 0x010fe2000f8008ff */
[----:B------:R-:W-:Y:S01]  /*0dc0*/  USHF.R.S32.HI UR41, URZ, 0x1f, UR40 ;  /* 0x0000001fff297899 */ /* 0x000fe20008011428 */
[----:B------:R-:W-:Y:S01]  /*0dd0*/  LEA.HI.X R7, R4, UR5, R5, 0x1, P1 ;  /* 0x0000000504077c11 */ /* 0x000fe200088f0c05 */
[----:B------:R-:W-:Y:S01]  /*0de0*/  IMAD.SHL.U32 R5, R20, 0x40, RZ ;  /* 0x0000004014057824 */ /* 0x000fe200078e00ff */
[----:B------:R-:W-:Y:S01]  /*0df0*/  LEA R0, R0, UR4, 0x1 ;  /* 0x0000000400007c11 */ /* 0x000fe2000f8e08ff */
[----:B------:R-:W-:Y:S01]  /*0e00*/  @P2 BAR.SYNC.DEFER_BLOCKING 0x0 ;  /* 0x0000000000002b1d */ /* 0x000fe20000010000 */
[----:B------:R-:W-:Y:S01]  /*0e10*/  LEA.HI.X R29, R2, UR7, R3, 0x1, P0 ;  /* 0x00000007021d7c11 */ /* 0x000fe200080f0c03 */
[----:B---3--:R-:W-:Y:S01]  /*0e20*/  IMAD R2, R12, UR42, RZ ;  /* 0x0000002a0c027c24 */ /* 0x008fe2000f8e02ff */
[----:B------:R-:W-:Y:S01]  /*0e30*/  ULOP3.LUT UR5, UR36, 0x80000001, URZ, 0xc0, !UPT ;  /* 0x8000000124057892 */ /* 0x000fe2000f8ec0ff */
[----:B------:R-:W-:-:S02]  /*0e40*/  LEA R4, P0, R5, R28, 0x1 ;  /* 0x0000001c05047211 */ /* 0x000fc400078008ff */
[----:B------:R-:W1:Y:S01]  /*0e50*/  LDCU.64 UR6, c[0x0][0x388] ;  /* 0x00007100ff0677ac */ /* 0x000e620008000a00 */
[----:B------:R-:W-:Y:S01]  /*0e60*/  SHF.R.U32.HI R14, RZ, 0x5, R158 ;  /* 0x00000005ff0e7819 */ /* 0x000fe2000001169e */
[----:B------:R-:W-:Y:S01]  /*0e70*/  IMAD.SHL.U32 R150, R158, 0x10, RZ ;  /* 0x000000109e967824 */ /* 0x000fe200078e00ff */
[----:B------:R2:W-:Y:S01]  /*0e80*/  STL [R1+0x70], R27 ;  /* 0x0000701b01007387 */ /* 0x0005e20000100800 */
[----:B------:R-:W-:Y:S02]  /*0e90*/  UISETP.NE.AND UP0, UPT, UR5, 0x1, UPT ;  /* 0x000000010500788c */ /* 0x000fe4000bf05270 */
[----:B------:R-:W-:Y:S01]  /*0ea0*/  UIADD3 UR19, UPT, UPT, UR47, UR19, URZ ;  /* 0x000000132f137290 */ /* 0x000fe2000fffe0ff */
[----:B------:R2:W-:Y:S01]  /*0eb0*/  STL [R1+0x68], R28 ;  /* 0x0000681c01007387 */ /* 0x0005e20000100800 */
[----:B------:R-:W-:Y:S02]  /*0ec0*/  USEL UR5, URZ, 0x2000, UP0 ;  /* 0x00002000ff057887 */ /* 0x000fe40008000000 */
[----:B------:R-:W-:Y:S01]  /*0ed0*/  USHF.R.S32.HI UR25, URZ, 0x1f, UR13 ;  /* 0x0000001fff197899 */ /* 0x000fe2000801140d */
[----:B------:R2:W-:Y:S04]  /*0ee0*/  STL [R1+0x64], R29 ;  /* 0x0000641d01007387 */ /* 0x0005e80000100800 */
[----:B------:R-:W-:Y:S01]  /*0ef0*/  @!PT LDS RZ, [RZ] ;  /* 0x00000000fffff984 */ /* 0x000fe20000000800 */
[----:B------:R-:W-:Y:S01]  /*0f00*/  @!PT LDS RZ, [RZ] ;  /* 0x00000000fffff984 */ /* 0x000fe20000000800 */
[----:B------:R-:W-:Y:S01]  /*0f10*/  @!PT LDS RZ, [RZ] ;  /* 0x00000000fffff984 */ /* 0x000fe20000000800 */
[----:B------:R3:W-:Y:S04]  /*0f20*/  LDGSTS.E.BYPASS.LTC128B.128 [R0+0x8000], desc[UR28][R6.64] ;  /* 0x0800000006007fae */ /* 0x0007e8000b981a1c */
[----:B------:R4:W-:Y:S04]  /*0f30*/  LDGSTS.E.BYPASS.LTC128B.128 [R0+0x9000], desc[UR28][R8.64] ;  /* 0x0900000008007fae */ /* 0x0009e8000b981a1c */
[----:B------:R-:W0:Y:S01]  /*0f40*/  LDGDEPBAR ;  /* 0x00000000000079af */ /* 0x000e220000000000 */
[----:B---3--:R-:W-:Y:S01]  /*0f50*/  IMAD R6, R13, UR12, R2 ;  /* 0x0000000c0d067c24 */ /* 0x008fe2000f8e0202 */
[----:B------:R-:W-:Y:S01]  /*0f60*/  SHF.L.U64.HI R7, R20, 0x6, R21 ;  /* 0x0000000614077819 */ /* 0x000fe20000010215 */
[----:B------:R-:W-:Y:S01]  /*0f70*/  IMAD.WIDE.U32 R2, R12, UR12, R10 ;  /* 0x0000000c0c027c25 */ /* 0x000fe2000f8e000a */
[----:B------:R-:W3:Y:S02]  /*0f80*/  LDCU UR12, c[0x0][0x3e0] ;  /* 0x00007c00ff0c77ac */ /* 0x000ee40008000800 */
[----:B------:R-:W-:Y:S01]  /*0f90*/  LEA.HI.X R5, R5, R29, R7, 0x1, P0 ;  /* 0x0000001d05057211 */ /* 0x000fe200000f0c07 */
[----:B------:R-:W-:Y:S01]  /*0fa0*/  IMAD.MOV.U32 R7, RZ, RZ, R29 ;  /* 0x000000ffff077224 */ /* 0x000fe200078e001d */
[----:B------:R-:W-:Y:S01]  /*0fb0*/  IADD3 R3, PT, PT, R3, R6, RZ ;  /* 0x0000000603037210 */ /* 0x000fe20007ffe0ff */
[----:B------:R-:W-:-:S02]  /*0fc0*/  IMAD.MOV.U32 R6, RZ, RZ, R28 ;  /* 0x000000ffff067224 */ /* 0x000fc400078e001c */
[----:B------:R-:W-:Y:S02]  /*0fd0*/  VIADD R10, R0, UR5 ;  /* 0x00000005000a7c36 */ /* 0x000fe40008000000 */
[C---:B------:R-:W-:Y:S01]  /*0fe0*/  IMAD.WIDE.U32 R2, R23.reuse, R12, R2 ;  /* 0x0000000c17027225 */ /* 0x040fe200078e0002 */
[----:B------:R1:W-:Y:S03]  /*0ff0*/  LDGSTS.E.BYPASS.LTC128B.128 [R0+0x4000], desc[UR28][R6.64] ;  /* 0x0400000006007fae */ /* 0x0003e6000b981a1c */
[----:B------:R-:W-:Y:S01]  /*1000*/  IMAD R3, R23, R13, R3 ;  /* 0x0000000d17037224 */ /* 0x000fe200078e0203 */
[----:B------:R2:W-:Y:S01]  /*1010*/  LDGSTS.E.BYPASS.LTC128B.128 [R0+0x5000], desc[UR28][R4.64] ;  /* 0x0500000004007fae */ /* 0x0005e2000b981a1c */
[----:B----4-:R-:W-:Y:S01]  /*1020*/  LEA R8, P0, R12, R2, 0x6 ;  /* 0x000000020c087211 */ /* 0x010fe200078030ff */
[----:B------:R-:W-:Y:S01]  /*1030*/  IMAD.SHL.U32 R9, R14, 0x10, RZ ;  /* 0x000000100e097824 */ /* 0x000fe200078e00ff */
[----:B---3--:R-:W-:Y:S01]  /*1040*/  USHF.R.S32.HI UR18, URZ, 0x1f, UR12 ;  /* 0x0000001fff127899 */ /* 0x008fe2000801140c */
[----:B------:R-:W-:Y:S01]  /*1050*/  IMAD.MOV.U32 R11, RZ, RZ, 0x4 ;  /* 0x00000004ff0b7424 */ /* 0x000fe200078e00ff */
[----:B------:R-:W-:-:S02]  /*1060*/  UIMAD UR19, UR19, UR12, URZ ;  /* 0x0000000c131372a4 */ /* 0x000fc4000f8e02ff */
[----:B------:R-:W-:Y:S01]  /*1070*/  LOP3.LUT R9, R9, 0x30, RZ, 0xc0, !PT ;  /* 0x0000003009097812 */ /* 0x000fe200078ec0ff */
[----:B------:R-:W-:Y:S02]  /*1080*/  UIMAD UR39, UR12, UR13, URZ ;  /* 0x0000000d0c2772a4 */ /* 0x000fe4000f8e02ff */
[----:B------:R-:W-:Y:S01]  /*1090*/  UIMAD.WIDE.U32 UR42, UR46, UR12, URZ ;  /* 0x0000000c2e2a72a5 */ /* 0x000fe2000f8e00ff */
[----:B------:R-:W-:Y:S02]  /*10a0*/  LOP3.LUT R9, R9, 0x7, R23, 0xf8, !PT ;  /* 0x0000000709097812 */ /* 0x000fe400078ef817 */
[C---:B-1----:R-:W-:Y:S02]  /*10b0*/  LEA R6, P1, R2.reuse, UR6, 0x1 ;  /* 0x0000000602067c11 */ /* 0x042fe4000f8208ff */
[----:B--2---:R-:W-:Y:S01]  /*10c0*/  MOV R4, R26 ;  /* 0x0000001a00047202 */ /* 0x004fe20000000f00 */
[----:B------:R-:W-:Y:S01]  /*10d0*/  IMAD.MOV.U32 R5, RZ, RZ, R27 ;  /* 0x000000ffff057224 */ /* 0x000fe200078e001b */
[----:B------:R-:W-:-:S04]  /*10e0*/  LEA.HI.X R7, R2, UR7, R3, 0x1, P1 ;  /* 0x0000000702077c11 */ /* 0x000fc800088f0c03 */
[----:B------:R1:W-:Y:S04]  /*10f0*/  LDGSTS.E.BYPASS.LTC128B.128 [R10], desc[UR28][R4.64] ;  /* 0x00000000040a7fae */ /* 0x0003e8000b981a1c */
[----:B------:R-:W-:Y:S04]  /*1100*/  LDGSTS.E.BYPASS.LTC128B.128 [R10+0x1000], desc[UR28][R16.64] ;  /* 0x01000000100a7fae */ /* 0x000fe8000b981a1c */
[----:B------:R2:W-:Y:S01]  /*1110*/  LDGSTS.E.BYPASS.LTC128B.128 [R0+0x6000], desc[UR28][R6.64] ;  /* 0x0600000006007fae */ /* 0x0005e2000b981a1c */
[----:B-1----:R-:W-:Y:S01]  /*1120*/  LEA.HI.X R5, R12, R3, R13, 0x6, P0 ;  /* 0x000000030c057211 */ /* 0x002fe200000f340d */
[----:B------:R-:W-:Y:S01]  /*1130*/  UIMAD.WIDE UR44, UR12, UR13, URZ ;  /* 0x0000000d0c2c72a5 */ /* 0x000fe2000f8e02ff */
[----:B------:R-:W-:Y:S01]  /*1140*/  LEA R4, P0, R8, UR6, 0x1 ;  /* 0x0000000608047c11 */ /* 0x000fe2000f8008ff */
[----:B------:R-:W-:-:S03]  /*1150*/  IMAD.WIDE.U32 R2, R9, R11, UR14 ;  /* 0x0000000e09027e25 */ /* 0x000fc6000f8e000b */
[----:B------:R-:W-:Y:S01]  /*1160*/  LEA.HI.X R5, R8, UR7, R5, 0x1, P0 ;  /* 0x0000000708057c11 */ /* 0x000fe200080f0c05 */
[----:B------:R-:W1:Y:S01]  /*1170*/  LDCU.64 UR6, c[0x0][0x460] ;  /* 0x00008c00ff0677ac */ /* 0x000e620008000a00 */
[----:B--2---:R-:W2:Y:S03]  /*1180*/  S2R R6, SR_CTAID.X ;  /* 0x0000000000067919 */ /* 0x004ea60000002500 */
[----:B------:R3:W-:Y:S04]  /*1190*/  LDGSTS.E.BYPASS.LTC128B.128 [R0+0x7000], desc[UR28][R4.64] ;  /* 0x0700000004007fae */ /* 0x0007e8000b981a1c */
[----:B------:R-:W0:Y:S01]  /*11a0*/  LDGDEPBAR ;  /* 0x00000000000079af */ /* 0x000e220000000000 */
[----:B------:R-:W-:-:S02]  /*11b0*/  UIMAD UR12, UR18, UR46, UR19 ;  /* 0x0000002e120c72a4 */ /* 0x000fc4000f8e0213 */
[----:B------:R-:W-:Y:S01]  /*11c0*/  UIMAD.WIDE.U32 UR40, UR42, UR13, UR40 ;  /* 0x0000000d2a2872a5 */ /* 0x000fe2000f8e0028 */
[----:B------:R-:W5:Y:S01]  /*11d0*/  LDG.E R9, desc[UR28][R2.64] ;  /* 0x0000001c02097981 */ /* 0x000f62000c1e1900 */
[----:B------:R-:W-:-:S03]  /*11e0*/  UIADD3 UR12, UPT, UPT, UR43, UR12, URZ ;  /* 0x0000000c2b0c7290 */ /* 0x000fc6000fffe0ff */
[----:B------:R-:W5:Y:S01]  /*11f0*/  LDG.E R12, desc[UR28][R2.64+0x20] ;  /* 0x0000201c020c7981 */ /* 0x000f62000c1e1900 */
[----:B-1----:R-:W-:-:S03]  /*1200*/  UISETP.NE.U32.AND UP0, UPT, UR6, URZ, UPT ;  /* 0x000000ff0600728c */ /* 0x002fc6000bf05070 */
[----:B------:R-:W5:Y:S04]  /*1210*/  LDG.E R13, desc[UR28][R2.64+0x100] ;  /* 0x0001001c020d7981 */ /* 0x000f68000c1e1900 */
[----:B------:R2:W5:Y:S01]  /*1220*/  LDG.E R11, desc[UR28][R2.64+0x120] ;  /* 0x0001201c020b7981 */ /* 0x000562000c1e1900 */
[----:B------:R-:W-:Y:S01]  /*1230*/  UISETP.NE.AND.EX UP0, UPT, UR7, URZ, UPT, UP0 ;  /* 0x000000ff0700728c */ /* 0x000fe2000bf05300 */
[----:B------:R-:W-:Y:S01]  /*1240*/  LOP3.LUT R8, R152, 0x18, RZ, 0xc0, !PT ;  /* 0x0000001898087812 */ /* 0x000fe200078ec0ff */
[----:B------:R-:W-:Y:S01]  /*1250*/  UIMAD UR12, UR12, UR13, URZ ;  /* 0x0000000d0c0c72a4 */ /* 0x000fe2000f8e02ff */
[----:B------:R-:W-:Y:S01]  /*1260*/  CS2R R94, SRZ ;  /* 0x00000000005e7805 */ /* 0x000fe2000001ff00 */
[----:B------:R-:W-:Y:S01]  /*1270*/  USEL UR37, UR37, URZ, UP0 ;  /* 0x000000ff25257287 */ /* 0x000fe20008000000 */
[----:B------:R-:W-:Y:S01]  /*1280*/  CS2R R92, SRZ ;  /* 0x00000000005c7805 */ /* 0x000fe2000001ff00 */
[----:B---3--:R-:W2:Y:S01]  /*1290*/  LDC.64 R4, c[0x0][0x5f8] ;  /* 0x00017e00ff047b82 */ /* 0x008ea20000000a00 */
[----:B------:R-:W-:Y:S01]  /*12a0*/  UIMAD UR12, UR25, UR42, UR12 ;  /* 0x0000002a190c72a4 */ /* 0x000fe2000f8e020c */
[----:B------:R-:W-:Y:S01]  /*12b0*/  LOP3.LUT R0, R158, 0x1f, RZ, 0xc0, !PT ;  /* 0x0000001f9e007812 */ /* 0x000fe200078ec0ff */
[----:B------:R-:W-:Y:S01]  /*12c0*/  UIADD3 UR37, UP0, UPT, UR34, UR37, URZ ;  /* 0x0000002522257290 */ /* 0x000fe2000ff1e0ff */
[----:B------:R-:W-:-:S04]  /*12d0*/  DEPBAR.LE SB0, 0x1 ;  /* 0x000080400000791a */ /* 0x000fc80000000000 */
[----:B------:R-:W-:Y:S01]  /*12e0*/  UIADD3 UR41, UPT, UPT, UR41, UR12, URZ ;  /* 0x0000000c29297290 */ /* 0x000fe2000fffe0ff */
[----:B------:R-:W-:Y:S01]  /*12f0*/  IMAD R0, R14, UR39, R0 ;  /* 0x000000270e007c24 */ /* 0x000fe2000f8e0200 */
[----:B------:R-:W-:Y:S01]  /*1300*/  UIADD3.X UR33, UPT, UPT, URZ, UR33, URZ, UP0, !UPT ;  /* 0x00000021ff217290 */ /* 0x000fe200087fe4ff */
[----:B------:R-:W-:Y:S01]  /*1310*/  SHF.L.U32 R14, R158, 0x5, RZ ;  /* 0x000000059e0e7819 */ /* 0x000fe200000006ff */
[----:B------:R-:W-:Y:S01]  /*1320*/  UIMAD UR13, UR45, UR37, URZ ;  /* 0x000000252d0d72a4 */ /* 0x000fe2000f8e02ff */
[----:B------:R-:W-:Y:S01]  /*1330*/  CS2R R98, SRZ ;  /* 0x0000000000627805 */ /* 0x000fe2000001ff00 */
[----:B------:R-:W-:Y:S01]  /*1340*/  UIMAD.WIDE.U32 UR40, UR44, UR37, UR40 ;  /* 0x000000252c2872a5 */ /* 0x000fe2000f8e0028 */
[----:B------:R-:W-:Y:S01]  /*1350*/  LOP3.LUT R7, R8, 0xc0, R14, 0xf8, !PT ;  /* 0x000000c008077812 */ /* 0x000fe200078ef80e */
[----:B------:R-:W-:Y:S01]  /*1360*/  UIMAD UR13, UR44, UR33, UR13 ;  /* 0x000000212c0d72a4 */ /* 0x000fe2000f8e020d */
[----:B------:R-:W-:Y:S01]  /*1370*/  CS2R R96, SRZ ;  /* 0x0000000000607805 */ /* 0x000fe2000001ff00 */
[----:B------:R-:W-:Y:S01]  /*1380*/  USHF.L.U32 UR12, UR39, 0x7, URZ ;  /* 0x00000007270c7899 */ /* 0x000fe200080006ff */
[----:B------:R-:W-:Y:S01]  /*1390*/  CS2R R90, SRZ ;  /* 0x00000000005a7805 */ /* 0x000fe2000001ff00 */
[----:B------:R-:W-:Y:S01]  /*13a0*/  UIADD3 UR13, UPT, UPT, UR41, UR13, URZ ;  /* 0x0000000d290d7290 */ /* 0x000fe2000fffe0ff */
[----:B------:R-:W-:Y:S01]  /*13b0*/  CS2R R88, SRZ ;  /* 0x0000000000587805 */ /* 0x000fe2000001ff00 */
[----:B------:R-:W1:Y:S01]  /*13c0*/  LDCU.64 UR6, c[0x0][0x570] ;  /* 0x0000ae00ff0677ac */ /* 0x000e620008000a00 */
[----:B------:R-:W-:Y:S01]  /*13d0*/  CS2R R86, SRZ ;  /* 0x0000000000567805 */ /* 0x000fe2000001ff00 */
[----:B--2---:R-:W-:Y:S01]  /*13e0*/  IMAD.WIDE.U32 R2, R6, R4, RZ ;  /* 0x0000000406027225 */ /* 0x004fe200078e00ff */
[----:B------:R-:W-:Y:S01]  /*13f0*/  LOP3.LUT R4, R150, 0x100, RZ, 0xc0, !PT ;  /* 0x0000010096047812 */ /* 0x000fe200078ec0ff */
[----:B------:R-:W-:Y:S01]  /*1400*/  UISETP.GE.AND UP0, UPT, UR32, 0x1, UPT ;  /* 0x000000012000788c */ /* 0x000fe2000bf06270 */
[----:B------:R-:W-:Y:S01]  /*1410*/  CS2R R84, SRZ ;  /* 0x0000000000547805 */ /* 0x000fe2000001ff00 */
[----:B------:R-:W-:Y:S01]  /*1420*/  IMAD R5, R6, R5, R3 ;  /* 0x0000000506057224 */ /* 0x000fe200078e0203 */
[----:B------:R-:W-:Y:S01]  /*1430*/  SEL R2, R2, RZ, P2 ;  /* 0x000000ff02027207 */ /* 0x000fe20001000000 */
[----:B------:R-:W-:Y:S01]  /*1440*/  BAR.SYNC.DEFER_BLOCKING 0x0 ;  /* 0x0000000000007b1d */ /* 0x000fe20000010000 */
[----:B------:R-:W-:Y:S01]  /*1450*/  LOP3.LUT R3, R150, 0x3800, RZ, 0xc0, !PT ;  /* 0x0000380096037812 */ /* 0x000fe200078ec0ff */
[----:B------:R-:W-:Y:S01]  /*1460*/  ULEA UR18, UR36, UR35, 0x7 ;  /* 0x0000002324127291 */ /* 0x000fe2000f8e38ff */
[----:B------:R-:W-:-:S02]  /*1470*/  IADD3 R6, P1, P0, R0, UR40, R2 ;  /* 0x0000002800067c10 */ /* 0x000fc4000f83e002 */
[----:B------:R-:W-:Y:S02]  /*1480*/  CS2R R78, SRZ ;  /* 0x00000000004e7805 */ /* 0x000fe4000001ff00 */
[----:B------:R-:W-:Y:S02]  /*1490*/  LOP3.LUT R128, R3, 0x20, R14, 0xf8, !PT ;  /* 0x0000002003807812 */ /* 0x000fe400078ef80e */
[----:B------:R-:W-:Y:S02]  /*14a0*/  CS2R R76, SRZ ;  /* 0x00000000004c7805 */ /* 0x000fe4000001ff00 */
[----:B------:R-:W-:Y:S02]  /*14b0*/  LOP3.LUT R3, R7, 0x8, R158, 0x78, !PT ;  /* 0x0000000807037812 */ /* 0x000fe400078e789e */
[----:B------:R-:W-:Y:S02]  /*14c0*/  CS2R R82, SRZ ;  /* 0x0000000000527805 */ /* 0x000fe4000001ff00 */
[----:B------:R-:W-:-:S02]  /*14d0*/  SHF.R.S32.HI R2, RZ, 0x1f, R0 ;  /* 0x0000001fff027819 */ /* 0x000fc40000011400 */
[----:B------:R-:W-:Y:S02]  /*14e0*/  CS2R R80, SRZ ;  /* 0x0000000000507805 */ /* 0x000fe4000001ff00 */
[----:B------:R-:W-:Y:S02]  /*14f0*/  SEL R0, R5, RZ, P2 ;  /* 0x000000ff05007207 */ /* 0x000fe40001000000 */
[----:B------:R-:W-:Y:S02]  /*1500*/  CS2R R74, SRZ ;  /* 0x00000000004a7805 */ /* 0x000fe4000001ff00 */
[----:B------:R-:W-:Y:S02]  /*1510*/  LOP3.LUT R128, R3, R128, R4, 0xfe, !PT ;  /* 0x0000008003807212 */ /* 0x000fe400078efe04 */
[----:B------:R-:W-:Y:S02]  /*1520*/  CS2R R72, SRZ ;  /* 0x0000000000487805 */ /* 0x000fe4000001ff00 */
[----:B------:R-:W-:-:S02]  /*1530*/  LOP3.LUT P2, RZ, R158, 0x4, RZ, 0xc0, !PT ;  /* 0x000000049eff7812 */ /* 0x000fc4000784c0ff */
[----:B------:R-:W-:Y:S02]  /*1540*/  CS2R R70, SRZ ;  /* 0x0000000000467805 */ /* 0x000fe4000001ff00 */
[----:B------:R-:W-:Y:S01]  /*1550*/  IADD3.X R3, PT, PT, R2, UR13, R0, P1, P0 ;  /* 0x0000000d02037c10 */ /* 0x000fe20008fe0400 */
[----:B------:R-:W-:Y:S01]  /*1560*/  IMAD.U32 R2, RZ, RZ, UR12 ;  /* 0x0000000cff027e24 */ /* 0x000fe2000f8e00ff */
[----:B------:R-:W-:Y:S01]  /*1570*/  IADD3 R0, P0, PT, R6, UR12, RZ ;  /* 0x0000000c06007c10 */ /* 0x000fe2000ff1e0ff */
[----:B------:R-:W2:Y:S01]  /*1580*/  LDCU.64 UR12, c[0x0][0x5e8] ;  /* 0x0000bd00ff0c77ac */ /* 0x000ea20008000a00 */
[----:B------:R-:W-:Y:S02]  /*1590*/  LEA R128, R128, UR4, 0x1 ;  /* 0x0000000480807c11 */ /* 0x000fe4000f8e08ff */
[----:B------:R-:W-:Y:S02]  /*15a0*/  CS2R R68, SRZ ;  /* 0x0000000000447805 */ /* 0x000fe4000001ff00 */
[----:B------:R-:W-:-:S02]  /*15b0*/  LEA.HI.X.SX32 R2, R2, R3, 0x1, P0 ;  /* 0x0000000302027211 */ /* 0x000fc400000f0eff */
[C---:B------:R-:W-:Y:S01]  /*15c0*/  IADD3 R3, PT, PT, R128.reuse, 0x8000, RZ ;  /* 0x0000800080037810 */ /* 0x040fe20007ffe0ff */
[----:B------:R-:W-:Y:S01]  /*15d0*/  VIADD R144, R128, 0x8020 ;  /* 0x0000802080907836 */ /* 0x000fe20000000000 */
[----:B------:R3:W4:Y:S01]  /*15e0*/  LDSM.16.M88.4 R116, [R128+0x8000] ;  /* 0x008000008074783b */ /* 0x0007220000000200 */
[C---:B-1----:R-:W-:Y:S02]  /*15f0*/  LEA R4, P0, R0.reuse, UR6, 0x2 ;  /* 0x0000000600047c11 */ /* 0x042fe4000f8010ff */
[----:B------:R-:W-:Y:S01]  /*1600*/  @P2 VIADD R144, R3, 0xffffffe0 ;  /* 0xffffffe003902836 */ /* 0x000fe20000000000 */
[----:B------:R3:W1:Y:S01]  /*1610*/  LDSM.16.M88.4 R120, [R128+0x8400] ;  /* 0x008400008078783b */ /* 0x0006620000000200 */
[----:B------:R-:W-:-:S03]  /*1620*/  LEA.HI.X R5, R0, UR7, R2, 0x2, P0 ;  /* 0x0000000700057c11 */ /* 0x000fc600080f1402 */
[----:B------:R3:W1:Y:S01]  /*1630*/  LDSM.16.M88.4 R124, [R128+0x8800] ;  /* 0x00880000807c783b */ /* 0x0006620000000200 */
[----:B--2---:R-:W-:-:S03]  /*1640*/  UIMAD.WIDE UR18, UR18, 0x4, UR12 ;  /* 0x00000004121278a5 */ /* 0x004fc6000f8e020c */
[----:B------:R3:W2:Y:S04]  /*1650*/  LDSM.16.M88.4 R132, [R144] ;  /* 0x000000009084783b */ /* 0x0006a80000000200 */
[----:B------:R3:W1:Y:S04]  /*1660*/  LDSM.16.M88.4 R136, [R144+0x400] ;  /* 0x000400009088783b */ /* 0x0006680000000200 */
[----:B------:R3:W1:Y:S04]  /*1670*/  LDSM.16.M88.4 R140, [R144+0x800] ;  /* 0x00080000908c783b */ /* 0x0006680000000200 */
[----:B------:R-:W1:Y:S04]  /*1680*/  LDSM.16.M88.4 R128, [R128+0x8c00] ;  /* 0x008c00008080783b */ /* 0x000e680000000200 */
[----:B------:R-:W1:Y:S01]  /*1690*/  LDSM.16.M88.4 R144, [R144+0xc00] ;  /* 0x000c00009090783b */ /* 0x000e620000000200 */
[----:B------:R-:W-:Y:S05]  /*16a0*/  BRA.U !UP0, `(.L_x_627) ;  /* 0x0000005108b47547 */ /* 0x000fea000b800000 */
[--C-:B------:R-:W-:Y:S01]  /*16b0*/  SHF.R.U32.HI R0, RZ, 0x4, R158.reuse ;  /* 0x00000004ff007819 */ /* 0x100fe2000001169e */
[----:B------:R1:W-:Y:S01]  /*16c0*/  STL.64 [R1+0x30], R4 ;  /* 0x0000300401007387 */ /* 0x0003e20000100a00 */
[--C-:B------:R-:W-:Y:S01]  /*16d0*/  SHF.R.U32.HI R3, RZ, 0x1, R158.reuse ;  /* 0x00000001ff037819 */ /* 0x100fe2000001169e */
[----:B------:R-:W-:Y:S01]  /*16e0*/  IMAD.MOV.U32 R153, RZ, RZ, 0x20 ;  /* 0x00000020ff997424 */ /* 0x000fe200078e00ff */
[----:B------:R-:W-:Y:S01]  /*16f0*/  LOP3.LUT R0, R0, 0x8, RZ, 0xc0, !PT ;  /* 0x0000000800007812 */ /* 0x000fe200078ec0ff */
[----:B------:R1:W-:Y:S01]  /*1700*/  STL [R1+0x6c], R10 ;  /* 0x00006c0a01007387 */ /* 0x0003e20000100800 */
[----:B------:R-:W-:Y:S01]  /*1710*/  LOP3.LUT R2, R14, 0x120, RZ, 0xc0, !PT ;  /* 0x000001200e027812 */ /* 0x000fe200078ec0ff */
[----:B------:R-:W-:Y:S01]  /*1720*/  IMAD.MOV.U32 R95, RZ, RZ, RZ ;  /* 0x000000ffff5f7224 */ /* 0x000fe200078e00ff */
[----:B------:R-:W-:Y:S01]  /*1730*/  LOP3.LUT R0, R0, 0x10, R158, 0xf8, !PT ;  /* 0x0000001000007812 */ /* 0x000fe200078ef89e */
[----:B-----5:R1:W-:Y:S01]  /*1740*/  STL [R1+0x84], R9 ;  /* 0x0000840901007387 */ /* 0x0203e20000100800 */
[----:B------:R-:W-:Y:S01]  /*1750*/  LOP3.LUT R150, R2, 0x600, R150, 0xf8, !PT ;  /* 0x0000060002967812 */ /* 0x000fe200078ef896 */
[----:B------:R-:W-:Y:S01]  /*1760*/  IMAD.MOV.U32 R2, RZ, RZ, 0x10 ;  /* 0x00000010ff027424 */ /* 0x000fe200078e00ff */
[--C-:B------:R-:W-:Y:S01]  /*1770*/  LOP3.LUT R0, R0, 0xc0, R14.reuse, 0xf8, !PT ;  /* 0x000000c000007812 */ /* 0x100fe200078ef80e */
[----:B------:R1:W-:Y:S01]  /*1780*/  STL [R1+0x80], R12 ;  /* 0x0000800c01007387 */ /* 0x0003e20000100800 */
[----:B------:R-:W-:Y:S01]  /*1790*/  LOP3.LUT R7, R7, 0x8, R3, 0x78, !PT ;  /* 0x0000000807077812 */ /* 0x000fe200078e7803 */
[----:B------:R-:W-:Y:S01]  /*17a0*/  USHF.L.U32 UR39, UR39, 0x3, URZ ;  /* 0x0000000327277899 */ /* 0x000fe200080006ff */
[----:B------:R-:W-:Y:S01]  /*17b0*/  LOP3.LUT R8, R0, R8, RZ, 0x3c, !PT ;  /* 0x0000000800087212 */ /* 0x000fe200078e3cff */
[----:B------:R1:W-:Y:S01]  /*17c0*/  STL [R1+0x7c], R13 ;  /* 0x00007c0d01007387 */ /* 0x0003e20000100800 */
[----:B------:R-:W-:Y:S01]  /*17d0*/  LOP3.LUT R7, R150, R7, RZ, 0xfc, !PT ;  /* 0x0000000796077212 */ /* 0x000fe200078efcff */
[----:B------:R-:W1:Y:S01]  /*17e0*/  LDCU UR6, c[0x0][0x3e0] ;  /* 0x00007c00ff0677ac */ /* 0x000e620008000800 */
[----:B------:R-:W-:Y:S01]  /*17f0*/  LOP3.LUT R8, R8, 0x120, R14, 0xf8, !PT ;  /* 0x0000012008087812 */ /* 0x000fe200078ef80e */
[----:B------:R-:W4:Y:S01]  /*1800*/  S2R R158, SR_TID.X ;  /* 0x00000000009e7919 */ /* 0x000f220000002100 */
[----:B------:R-:W-:Y:S01]  /*1810*/  LEA R151, R7, UR4, 0x1 ;  /* 0x0000000407977c11 */ /* 0x000fe2000f8e08ff */
[----:B------:R-:W1:Y:S01]  /*1820*/  LDCU UR12, c[0x0][0x50c] ;  /* 0x0000a180ff0c77ac */ /* 0x000e620008000800 */
[----:B------:R1:W-:Y:S01]  /*1830*/  STL [R1+0x78], R11 ;  /* 0x0000780b01007387 */ /* 0x0003e20000100800 */
[----:B------:R-:W1:Y:S01]  /*1840*/  LDCU UR7, c[0x0][0x45c] ;  /* 0x00008b80ff0777ac */ /* 0x000e620008000800 */
[C---:B----4-:R-:W-:Y:S01]  /*1850*/  LOP3.LUT P0, RZ, R158.reuse, 0x4, RZ, 0xc0, !PT ;  /* 0x000000049eff7812 */ /* 0x050fe2000780c0ff */
[----:B------:R-:W-:Y:S01]  /*1860*/  IMAD.SHL.U32 R0, R158, 0x2, RZ ;  /* 0x000000029e007824 */ /* 0x000fe200078e00ff */
[----:B------:R-:W-:Y:S01]  /*1870*/  LEA R148, R8, UR4, 0x1 ;  /* 0x0000000408947c11 */ /* 0x000fe2000f8e08ff */
[C---:B------:R-:W-:Y:S01]  /*1880*/  IMAD.SHL.U32 R160, R158.reuse, 0x40, RZ ;  /* 0x000000409ea07824 */ /* 0x040fe200078e00ff */
[C---:B------:R-:W-:Y:S01]  /*1890*/  R2P PR, R158.reuse, 0x18 ;  /* 0x000000189e007804 */ /* 0x040fe20000000000 */
[C---:B------:R-:W-:Y:S01]  /*18a0*/  IMAD.SHL.U32 R156, R158.reuse, 0x20, RZ ;  /* 0x000000209e9c7824 */ /* 0x040fe200078e00ff */
[----:B------:R-:W-:Y:S01]  /*18b0*/  LOP3.LUT P1, RZ, R158, 0x2, RZ, 0xc0, !PT ;  /* 0x000000029eff7812 */ /* 0x000fe2000782c0ff */
[----:B------:R-:W-:Y:S01]  /*18c0*/  VIADD R151, R151, UR5 ;  /* 0x0000000597977c36 */ /* 0x000fe20008000000 */
[----:B------:R-:W-:Y:S01]  /*18d0*/  LOP3.LUT R0, R0, 0xe006, R160, 0xc8, !PT ;  /* 0x0000e00600007812 */ /* 0x000fe200078ec8a0 */
[----:B------:R-:W-:Y:S01]  /*18e0*/  VIADD R148, R148, UR5 ;  /* 0x0000000594947c36 */ /* 0x000fe20008000000 */
[----:B------:R-:W-:Y:S01]  /*18f0*/  SEL R3, R153, 0xffffffe0, !P3 ;  /* 0xffffffe099037807 */ /* 0x000fe20005800000 */
[----:B------:R-:W-:Y:S01]  /*1900*/  UMOV UR5, UR19 ;  /* 0x0000001300057c82 */ /* 0x000fe20008000000 */
[----:B------:R-:W-:-:S02]  /*1910*/  LOP3.LUT R154, R160, 0x200, RZ, 0xc0, !PT ;  /* 0x00000200a09a7812 */ /* 0x000fc400078ec0ff */
[C---:B------:R-:W-:Y:S01]  /*1920*/  SEL R159, R153.reuse, 0xffffffe0, !P0 ;  /* 0xffffffe0999f7807 */ /* 0x040fe20004000000 */
[----:B------:R4:W-:Y:S01]  /*1930*/  STL [R1+0x8c], R3 ;  /* 0x00008c0301007387 */ /* 0x0009e20000100800 */
[----:B------:R-:W-:Y:S02]  /*1940*/  SHF.R.U32.HI R155, RZ, 0x1, R158 ;  /* 0x00000001ff9b7819 */ /* 0x000fe4000001169e */
[----:B------:R-:W-:Y:S02]  /*1950*/  LOP3.LUT R157, R158, 0x8, RZ, 0xc0, !PT ;  /* 0x000000089e9d7812 */ /* 0x000fe400078ec0ff */
[----:B------:R-:W-:Y:S02]  /*1960*/  SEL R153, R153, 0xffffffe0, !P1 ;  /* 0xffffffe099997807 */ /* 0x000fe40004800000 */
[----:B------:R-:W-:Y:S02]  /*1970*/  SEL R2, R2, 0xfffffff0, !P0 ;  /* 0xfffffff002027807 */ /* 0x000fe40004000000 */
[----:B------:R-:W-:-:S02]  /*1980*/  LOP3.LUT R0, R0, 0xc00, R156, 0xf8, !PT ;  /* 0x00000c0000007812 */ /* 0x000fc400078ef89c */
[----:B-1----:R-:W-:-:S07]  /*1990*/  LOP3.LUT R154, R154, 0xc00, R156, 0xf8, !PT ;  /* 0x00000c009a9a7812 */ /* 0x002fce00078ef89c */
.L_x_630:
[----:B------:R-:W0:Y:S01]  /*19a0*/  LDGDEPBAR ;  /* 0x00000000000079af */ /* 0x000e220000000000 */
[C---:B------:R-:W-:Y:S01]  /*19b0*/  SHF.L.U32 R150, R158.reuse, 0x4, RZ ;  /* 0x000000049e967819 */ /* 0x040fe200000006ff */
[----:B------:R-:W-:Y:S01]  /*19c0*/  UMOV UR4, UR21 ;  /* 0x0000001500047c82 */ /* 0x000fe20008000000 */
[----:B------:R-:W-:Y:S05]  /*19d0*/  SHF.L.U32 R152, R158, 0x2, RZ ;  /* 0x000000029e987819 */ /* 0x000fea00000006ff */
[----:B------:R-:W2:Y:S01]  /*19e0*/  LDL R2, [R1+0x84] ;  /* 0x0000840001027983 */ /* 0x000ea20000100800 */
[C---:B------:R-:W-:Y:S01]  /*19f0*/  LOP3.LUT R100, R150.reuse, 0x3800, RZ, 0xc0, !PT ;  /* 0x0000380096647812 */ /* 0x040fe200078ec0ff */
[----:B------:R-:W-:Y:S01]  /*1a00*/  UIADD3 UR13, UPT, UPT, UR36, 0x1, URZ ;  /* 0x00000001240d7890 */ /* 0x000fe2000fffe0ff */
[----:B------:R-:W-:Y:S01]  /*1a10*/  LOP3.LUT R0, R150, 0x100, RZ, 0xc0, !PT ;  /* 0x0000010096007812 */ /* 0x000fe200078ec0ff */
[----:B------:R-:W3:Y:S01]  /*1a20*/  LDL R169, [R1+0x80] ;  /* 0x0000800001a97983 */ /* 0x000ee20000100800 */
[----:B------:R-:W-:Y:S01]  /*1a30*/  LOP3.LUT R149, R152, 0x18, RZ, 0xc0, !PT ;  /* 0x0000001898957812 */ /* 0x000fe200078ec0ff */
[----:B------:R-:W-:Y:S01]  /*1a40*/  UISETP.NE.AND UP0, UPT, UR13, 0x1, UPT ;  /* 0x000000010d00788c */ /* 0x000fe2000bf05270 */
[--C-:B------:R-:W-:Y:S01]  /*1a50*/  LOP3.LUT R100, R100, 0x20, R156.reuse, 0xf8, !PT ;  /* 0x0000002064647812 */ /* 0x100fe200078ef89c */
[----:B------:R-:W3:Y:S01]  /*1a60*/  LDL R168, [R1+0x7c] ;  /* 0x00007c0001a87983 */ /* 0x000ee20000100800 */
[----:B----4-:R-:W-:Y:S02]  /*1a70*/  LOP3.LUT R3, R149, 0xc0, R156, 0xf8, !PT ;  /* 0x000000c095037812 */ /* 0x010fe400078ef89c */
[----:B------:R-:W-:Y:S01]  /*1a80*/  LOP3.LUT R100, R100, R0, RZ, 0xfc, !PT ;  /* 0x0000000064647212 */ /* 0x000fe200078efcff */
[----:B------:R-:W-:Y:S01]  /*1a90*/  STL [R1+0xd0], R84 ;  /* 0x0000d05401007387 */ /* 0x000fe20000100800 */
[----:B------:R-:W-:Y:S02]  /*1aa0*/  IADD3 R112, PT, PT, R151, R159, RZ ;  /* 0x0000009f97707210 */ /* 0x000fe40007ffe0ff */
[----:B------:R-:W-:Y:S01]  /*1ab0*/  LOP3.LUT R100, R100, R3, R157, 0xf6, !PT ;  /* 0x0000000364647212 */ /* 0x000fe200078ef69d */
[----:B------:R-:W-:Y:S03]  /*1ac0*/  STL [R1+0xcc], R83 ;  /* 0x0000cc5301007387 */ /* 0x000fe60000100800 */
[----:B------:R-:W-:Y:S01]  /*1ad0*/  LEA R100, R100, UR4, 0x1 ;  /* 0x0000000464647c11 */ /* 0x000fe2000f8e08ff */
[----:B------:R-:W-:Y:S03]  /*1ae0*/  STL [R1+0xc8], R82 ;  /* 0x0000c85201007387 */ /* 0x000fe60000100800 */
[----:B------:R-:W-:Y:S01]  /*1af0*/  IADD3 R0, PT, PT, R100, R159, RZ ;  /* 0x0000009f64007210 */ /* 0x000fe20007ffe0ff */
        /* <DEDUP_REMOVED lines=17> */
[----:B------:R-:W1:Y:S08]  /*1c10*/  LDSM.16.M88.4 R16, [R100+0x6000] ;  /* 0x006000006410783b */ /* 0x000e700000000200 */
[----:B------:R-:W4:Y:S08]  /*1c20*/  LDSM.16.M88.4 R60, [R151+0x1000] ;  /* 0x00100000973c783b */ /* 0x000f300000000200 */
[----:B------:R-:W4:Y:S08]  /*1c30*/  LDSM.16.M88.4 R32, [R100+0x6400] ;  /* 0x006400006420783b */ /* 0x000f300000000200 */
[----:B------:R-:W4:Y:S08]  /*1c40*/  LDSM.16.M88.4 R48, [R100+0x6800] ;  /* 0x006800006430783b */ /* 0x000f300000000200 */
[----:B------:R-:W4:Y:S01]  /*1c50*/  LDSM.16.M88.4 R100, [R100+0x6c00] ;  /* 0x006c00006464783b */ /* 0x000f220000000200 */
[-C--:B-1----:R-:W-:Y:S07]  /*1c60*/  HMMA.16816.F32 R4, R64, R16.reuse, RZ ;  /* 0x000000104004723c */ /* 0x082fee00000018ff */
[----:B------:R-:W-:Y:S01]  /*1c70*/  LDSM.16.M88.4 R104, [R112] ;  /* 0x000000007068783b */ /* 0x000fe20000000200 */
[C---:B----4-:R-:W-:Y:S07]  /*1c80*/  HMMA.16816.F32 R8, R60.reuse, R16, RZ ;  /* 0x000000103c08723c */ /* 0x050fee00000018ff */
[----:B------:R-:W1:Y:S01]  /*1c90*/  LDSM.16.M88.4 R108, [R0+0x6000] ;  /* 0x00600000006c783b */ /* 0x000e620000000200 */
[-C--:B------:R-:W-:Y:S07]  /*1ca0*/  HMMA.16816.F32 R12, R60, R18.reuse, RZ ;  /* 0x000000123c0c723c */ /* 0x080fee00000018ff */
[----:B------:R-:W4:Y:S01]  /*1cb0*/  LDSM.16.M88.4 R112, [R112+0x1000] ;  /* 0x001000007070783b */ /* 0x000f220000000200 */
        /* <DEDUP_REMOVED lines=16> */
[----:B------:R-:W-:Y:S01]  /*1dc0*/  FMUL.FTZ R4, R4, UR12 ;  /* 0x0000000c04047c20 */ /* 0x000fe20008410000 */
[----:B------:R-:W-:Y:S01]  /*1dd0*/  FMUL.FTZ R5, R5, UR12 ;  /* 0x0000000c05057c20 */ /* 0x000fe20008410000 */
[----:B------:R-:W-:Y:S01]  /*1de0*/  FMUL.FTZ R6, R6, UR12 ;  /* 0x0000000c06067c20 */ /* 0x000fe20008410000 */
[----:B------:R-:W-:Y:S01]  /*1df0*/  FMUL.FTZ R7, R7, UR12 ;  /* 0x0000000c07077c20 */ /* 0x000fe20008410000 */
[----:B------:R-:W-:Y:S01]  /*1e00*/  MUFU.TANH R101, R4 ;  /* 0x0000000400657308 */ /* 0x000fe20000002400 */
[----:B--2---:R-:W-:Y:S01]  /*1e10*/  FSETP.NEU.FTZ.AND P1, PT, R2, -INF , PT ;  /* 0xff8000000200780b */ /* 0x004fe20003f3d000 */
[C---:B------:R-:W-:Y:S04]  /*1e20*/  HMMA.16816.F32 R16, R104.reuse, R110, R16 ;  /* 0x0000006e6810723c */ /* 0x040fe80000001810 */
        /* <DEDUP_REMOVED lines=9> */
[----:B------:R-:W1:Y:S01]  /*1ec0*/  MUFU.TANH R167, R8 ;  /* 0x0000000800a77308 */ /* 0x000e620000002400 */
[----:B------:R-:W-:Y:S01]  /*1ed0*/  FMUL.FTZ R19, R19, UR12 ;  /* 0x0000000c13137c20 */ /* 0x000fe20008410000 */
[----:B------:R-:W-:Y:S01]  /*1ee0*/  FMUL.FTZ R16, R16, UR12 ;  /* 0x0000000c10107c20 */ /* 0x000fe20008410000 */
[----:B------:R-:W-:Y:S07]  /*1ef0*/  FMUL.FTZ R17, R17, UR12 ;  /* 0x0000000c11117c20 */ /* 0x000fee0008410000 */
[----:B------:R-:W2:Y:S01]  /*1f00*/  MUFU.TANH R166, R9 ;  /* 0x0000000900a67308 */ /* 0x000ea20000002400 */
[----:B------:R-:W-:Y:S09]  /*1f10*/  FMUL.FTZ R18, R18, UR12 ;  /* 0x0000000c12127c20 */ /* 0x000ff20008410000 */
[----:B------:R-:W4:Y:S01]  /*1f20*/  MUFU.TANH R165, R10 ;  /* 0x0000000a00a57308 */ /* 0x000f220000002400 */
[----:B-1----:R-:W-:Y:S09]  /*1f30*/  STL [R1+0x1c], R167 ;  /* 0x00001ca701007387 */ /* 0x002ff20000100800 */
[----:B------:R-:W1:Y:S01]  /*1f40*/  MUFU.TANH R164, R11 ;  /* 0x0000000b00a47308 */ /* 0x000e620000002400 */
[----:B--2---:R-:W-:Y:S01]  /*1f50*/  STL [R1+0x18], R166 ;  /* 0x000018a601007387 */ /* 0x004fe20000100800 */
[----:B---3--:R-:W-:Y:S08]  /*1f60*/  FMUL.FTZ R9, R168, 1.4426950216293334961 ;  /* 0x3fb8aa3ba8097820 */ /* 0x008ff00000410000 */
[----:B------:R-:W2:Y:S01]  /*1f70*/  MUFU.TANH R163, R12 ;  /* 0x0000000c00a37308 */ /* 0x000ea20000002400 */
[----:B----4-:R-:W-:Y:S01]  /*1f80*/  STL [R1+0x5c], R165 ;  /* 0x00005ca501007387 */ /* 0x010fe20000100800 */
[----:B------:R-:W-:Y:S08]  /*1f90*/  FMUL.FTZ R10, R169, 1.4426950216293334961 ;  /* 0x3fb8aa3ba90a7820 */ /* 0x000ff00000410000 */
[----:B------:R-:W3:Y:S01]  /*1fa0*/  MUFU.TANH R162, R13 ;  /* 0x0000000d00a27308 */ /* 0x000ee20000002400 */
[----:B-1----:R-:W-:Y:S01]  /*1fb0*/  STL [R1+0x58], R164 ;  /* 0x000058a401007387 */ /* 0x002fe20000100800 */
[----:B------:R-:W-:Y:S05]  /*1fc0*/  FMUL.FTZ R11, R2, 1.4426950216293334961 ;  /* 0x3fb8aa3b020b7820 */ /* 0x000fea0000410000 */
[----:B------:R-:W-:Y:S03]  /*1fd0*/  FSEL R11, R11, RZ, P1 ;  /* 0x000000ff0b0b7208 */ /* 0x000fe60000800000 */
[----:B------:R-:W-:Y:S01]  /*1fe0*/  MUFU.TANH R69, R6 ;  /* 0x0000000600457308 */ /* 0x000fe20000002400 */
[----:B--2---:R-:W-:Y:S01]  /*1ff0*/  STL [R1+0x8], R163 ;  /* 0x000008a301007387 */ /* 0x004fe20000100800 */
[----:B------:R-:W-:Y:S01]  /*2000*/  FSETP.NEU.FTZ.AND P1, PT, R169, -INF , PT ;  /* 0xff800000a900780b */ /* 0x000fe20003f3d000 */
[--C-:B------:R-:W-:Y:S03]  /*2010*/  FFMA.FTZ R2, R101, UR7, -R11.reuse ;  /* 0x0000000765027c23 */ /* 0x100fe6000801080b */
[----:B------:R-:W-:Y:S04]  /*2020*/  FSEL R10, R10, RZ, P1 ;  /* 0x000000ff0a0a7208 */ /* 0x000fe80000800000 */
[----:B------:R1:W-:Y:S01]  /*2030*/  MUFU.EX2 R193, R2 ;  /* 0x0000000200c17308 */ /* 0x0003e20000000800 */
[----:B---3--:R-:W-:Y:S01]  /*2040*/  STL [R1], R162 ;  /* 0x000000a201007387 */ /* 0x008fe20000100800 */
[----:B------:R-:W-:Y:S03]  /*2050*/  FSETP.NEU.FTZ.AND P1, PT, R168, -INF , PT ;  /* 0xff800000a800780b */ /* 0x000fe60003f3d000 */
[----:B------:R-:W2:Y:S01]  /*2060*/  LDL R12, [R1+0x78] ;  /* 0x00007800010c7983 */ /* 0x000ea20000100800 */
[----:B------:R-:W-:Y:S04]  /*2070*/  FSEL R9, R9, RZ, P1 ;  /* 0x000000ff09097208 */ /* 0x000fe80000800000 */
[----:B------:R3:W-:Y:S10]  /*2080*/  MUFU.TANH R68, R7 ;  /* 0x0000000700447308 */ /* 0x0007f40000002400 */
[----:B------:R-:W4:Y:S01]  /*2090*/  MUFU.TANH R161, R14 ;  /* 0x0000000e00a17308 */ /* 0x000f220000002400 */
[----:B-1----:R-:W-:Y:S09]  /*20a0*/  FFMA.FTZ R2, R84, UR7, -R11 ;  /* 0x0000000754027c23 */ /* 0x002ff2000801080b */
[----:B------:R1:W-:Y:S01]  /*20b0*/  MUFU.EX2 R194, R2 ;  /* 0x0000000200c27308 */ /* 0x0003e20000000800 */
[----:B---3--:R-:W3:Y:S09]  /*20c0*/  LDSM.16.M88.4 R4, [R0+0x6400] ;  /* 0x006400000004783b */ /* 0x008ef20000000200 */
[----:B------:R-:W-:Y:S01]  /*20d0*/  MUFU.TANH R221, R19 ;  /* 0x0000001300dd7308 */ /* 0x000fe20000002400 */
[----:B----4-:R-:W-:Y:S09]  /*20e0*/  STL [R1+0x54], R161 ;  /* 0x000054a101007387 */ /* 0x010ff20000100800 */
[----:B------:R-:W4:Y:S01]  /*20f0*/  MUFU.TANH R13, R15 ;  /* 0x0000000f000d7308 */ /* 0x000f220000002400 */
[--C-:B-1----:R-:W-:Y:S09]  /*2100*/  FFMA.FTZ R2, R69, UR7, -R10.reuse ;  /* 0x0000000745027c23 */ /* 0x102ff2000801080a */
[----:B------:R1:W-:Y:S10]  /*2110*/  MUFU.EX2 R223, R2 ;  /* 0x0000000200df7308 */ /* 0x0003f40000000800 */
[----:B------:R-:W-:Y:S01]  /*2120*/  MUFU.TANH R83, R16 ;  /* 0x0000001000537308 */ /* 0x000fe20000002400 */
[----:B----4-:R-:W-:Y:S09]  /*2130*/  STL [R1+0x50], R13 ;  /* 0x0000500d01007387 */ /* 0x010ff20000100800 */
[----:B------:R-:W-:Y:S01]  /*2140*/  MUFU.TANH R82, R17 ;  /* 0x0000001100527308 */ /* 0x000fe20000002400 */
[--C-:B-1----:R-:W-:Y:S01]  /*2150*/  FFMA.FTZ R2, R68, UR7, -R10.reuse ;  /* 0x0000000744027c23 */ /* 0x102fe2000801080a */
[-C--:B---3--:R-:W-:Y:S08]  /*2160*/  HMMA.16816.F32 R20, R104, R4.reuse, R20 ;  /* 0x000000046814723c */ /* 0x088ff00000001814 */
[----:B------:R1:W-:Y:S01]  /*2170*/  MUFU.EX2 R224, R2 ;  /* 0x0000000200e07308 */ /* 0x0003e20000000800 */
[C---:B------:R-:W-:Y:S09]  /*2180*/  HMMA.16816.F32 R24, R112.reuse, R4, R24 ;  /* 0x000000047018723c */ /* 0x040ff20000001818 */
[----:B------:R-:W-:Y:S01]  /*2190*/  MUFU.TANH R222, R18 ;  /* 0x0000001200de7308 */ /* 0x000fe20000002400 */
[-C--:B------:R-:W-:Y:S03]  /*21a0*/  HMMA.16816.F32 R28, R112, R6.reuse, R28 ;  /* 0x00000006701c723c */ /* 0x080fe6000000181c */
[----:B------:R-:W-:Y:S01]  /*21b0*/  FMUL.FTZ R21, R21, UR12 ;  /* 0x0000000c15157c20 */ /* 0x000fe20008410000 */
[----:B------:R-:W-:Y:S01]  /*21c0*/  FMUL.FTZ R22, R22, UR12 ;  /* 0x0000000c16167c20 */ /* 0x000fe20008410000 */
[----:B------:R-:W-:Y:S04]  /*21d0*/  FMUL.FTZ R23, R23, UR12 ;  /* 0x0000000c17177c20 */ /* 0x000fe80008410000 */
[----:B------:R-:W-:Y:S01]  /*21e0*/  MUFU.TANH R80, R21 ;  /* 0x0000001500507308 */ /* 0x000fe20000002400 */
[--C-:B-1----:R-:W-:Y:S01]  /*21f0*/  FFMA.FTZ R2, R167, UR7, -R9.reuse ;  /* 0x00000007a7027c23 */ /* 0x102fe20008010809 */
[C---:B------:R-:W-:Y:S04]  /*2200*/  HMMA.16816.F32 R32, R104.reuse, R6, R32 ;  /* 0x000000066820723c */ /* 0x040fe80000001820 */
[----:B------:R-:W-:Y:S01]  /*2210*/  FMUL.FTZ R4, R24, UR12 ;  /* 0x0000000c18047c20 */ /* 0x000fe20008410000 */
[----:B------:R-:W-:Y:S03]  /*2220*/  FMUL.FTZ R27, R27, UR12 ;  /* 0x0000000c1b1b7c20 */ /* 0x000fe60008410000 */
[----:B------:R1:W-:Y:S01]  /*2230*/  MUFU.EX2 R250, R2 ;  /* 0x0000000200fa7308 */ /* 0x0003e20000000800 */
[----:B------:R-:W-:Y:S01]  /*2240*/  FMUL.FTZ R26, R26, UR12 ;  /* 0x0000000c1a1a7c20 */ /* 0x000fe20008410000 */
[----:B------:R-:W-:Y:S01]  /*2250*/  FMUL.FTZ R25, R25, UR12 ;  /* 0x0000000c19197c20 */ /* 0x000fe20008410000 */
[----:B------:R-:W-:Y:S01]  /*2260*/  FMUL.FTZ R30, R30, UR12 ;  /* 0x0000000c1e1e7c20 */ /* 0x000fe20008410000 */
[----:B------:R-:W-:Y:S01]  /*2270*/  FMUL.FTZ R31, R31, UR12 ;  /* 0x0000000c1f1f7c20 */ /* 0x000fe20008410000 */
[----:B------:R-:W-:Y:S01]  /*2280*/  FMUL.FTZ R28, R28, UR12 ;  /* 0x0000000c1c1c7c20 */ /* 0x000fe20008410000 */
[----:B------:R-:W-:Y:S04]  /*2290*/  FMUL.FTZ R29, R29, UR12 ;  /* 0x0000000c1d1d7c20 */ /* 0x000fe80008410000 */
[----:B------:R-:W-:Y:S01]  /*22a0*/  MUFU.TANH R14, R30 ;  /* 0x0000001e000e7308 */ /* 0x000fe20000002400 */
[----:B------:R-:W-:Y:S01]  /*22b0*/  FMUL.FTZ R32, R32, UR12 ;  /* 0x0000000c20207c20 */ /* 0x000fe20008410000 */
[----:B------:R-:W-:Y:S01]  /*22c0*/  FMUL.FTZ R33, R33, UR12 ;  /* 0x0000000c21217c20 */ /* 0x000fe20008410000 */
[----:B------:R-:W-:Y:S07]  /*22d0*/  FMUL.FTZ R34, R34, UR12 ;  /* 0x0000000c22227c20 */ /* 0x000fee0008410000 */
[----:B------:R3:W-:Y:S01]  /*22e0*/  MUFU.TANH R244, R4 ;  /* 0x0000000400f47308 */ /* 0x0007e20000002400 */
[----:B-1----:R-:W-:Y:S01]  /*22f0*/  FFMA.FTZ R2, R166, UR7, -R9 ;  /* 0x00000007a6027c23 */ /* 0x002fe20008010809 */
[----:B------:R-:W-:Y:S08]  /*2300*/  FMUL.FTZ R35, R35, UR12 ;  /* 0x0000000c23237c20 */ /* 0x000ff00008410000 */
[----:B------:R-:W-:Y:S10]  /*2310*/  MUFU.EX2 R249, R2 ;  /* 0x0000000200f97308 */ /* 0x000ff40000000800 */
[----:B------:R-:W-:Y:S01]  /*2320*/  MUFU.TANH R218, R22 ;  /* 0x0000001600da7308 */ /* 0x000fe20000002400 */
[----:B---3--:R-:W1:Y:S09]  /*2330*/  LDSM.16.M88.4 R4, [R0+0x6800] ;  /* 0x006800000004783b */ /* 0x008e720000000200 */
[----:B------:R-:W-:Y:S10]  /*2340*/  MUFU.TANH R217, R23 ;  /* 0x0000001700d97308 */ /* 0x000ff40000002400 */
[----:B------:R-:W-:Y:S10]  /*2350*/  MUFU.TANH R243, R25 ;  /* 0x0000001900f37308 */ /* 0x000ff40000002400 */
[----:B------:R-:W-:Y:S10]  /*2360*/  MUFU.TANH R15, R26 ;  /* 0x0000001a000f7308 */ /* 0x000ff40000002400 */
[----:B------:R-:W-:Y:S10]  /*2370*/  MUFU.TANH R239, R28 ;  /* 0x0000001c00ef7308 */ /* 0x000ff40000002400 */
[----:B------:R-:W-:Y:S01]  /*2380*/  MUFU.TANH R237, R29 ;  /* 0x0000001d00ed7308 */ /* 0x000fe20000002400 */
[-C--:B-1----:R-:W-:Y:S09]  /*2390*/  HMMA.16816.F32 R36, R104, R4.reuse, R36 ;  /* 0x000000046824723c */ /* 0x082ff20000001824 */
[----:B------:R-:W-:Y:S01]  /*23a0*/  MUFU.TANH R79, R32 ;  /* 0x00000020004f7308 */ /* 0x000fe20000002400 */
[C---:B------:R-:W-:Y:S09]  /*23b0*/  HMMA.16816.F32 R40, R112.reuse, R4, R40 ;  /* 0x000000047028723c */ /* 0x040ff20000001828 */
[----:B------:R-:W-:Y:S01]  /*23c0*/  MUFU.TANH R78, R33 ;  /* 0x00000021004e7308 */ /* 0x000fe20000002400 */
[-C--:B------:R-:W-:Y:S03]  /*23d0*/  HMMA.16816.F32 R44, R112, R6.reuse, R44 ;  /* 0x00000006702c723c */ /* 0x080fe6000000182c */
[----:B------:R-:W-:Y:S01]  /*23e0*/  FMUL.FTZ R37, R37, UR12 ;  /* 0x0000000c25257c20 */ /* 0x000fe20008410000 */
[----:B------:R-:W-:Y:S01]  /*23f0*/  FMUL.FTZ R38, R38, UR12 ;  /* 0x0000000c26267c20 */ /* 0x000fe20008410000 */
[----:B------:R-:W-:Y:S04]  /*2400*/  FMUL.FTZ R39, R39, UR12 ;  /* 0x0000000c27277c20 */ /* 0x000fe80008410000 */
        /* <DEDUP_REMOVED lines=11> */
[----:B------:R-:W-:Y:S01]  /*24c0*/  MUFU.TANH R231, R41 ;  /* 0x0000002900e77308 */ /* 0x000fe20000002400 */
[----:B------:R-:W-:Y:S01]  /*24d0*/  FMUL.FTZ R48, R48, UR12 ;  /* 0x0000000c30307c20 */ /* 0x000fe20008410000 */
[----:B------:R-:W-:Y:S01]  /*24e0*/  FMUL.FTZ R49, R49, UR12 ;  /* 0x0000000c31317c20 */ /* 0x000fe20008410000 */
[----:B------:R-:W-:Y:S01]  /*24f0*/  FMUL.FTZ R50, R50, UR12 ;  /* 0x0000000c32327c20 */ /* 0x000fe20008410000 */
[----:B------:R-:W-:Y:S06]  /*2500*/  FMUL.FTZ R51, R51, UR12 ;  /* 0x0000000c33337c20 */ /* 0x000fec0008410000 */
[----:B------:R4:W-:Y:S10]  /*2510*/  MUFU.TANH R232, R4 ;  /* 0x0000000400e87308 */ /* 0x0009f40000002400 */
[----:B------:R-:W-:Y:S10]  /*2520*/  MUFU.TANH R227, R44 ;  /* 0x0000002c00e37308 */ /* 0x000ff40000002400 */
[----:B------:R-:W2:Y:S01]  /*2530*/  MUFU.TANH R202, R39 ;  /* 0x0000002700ca7308 */ /* 0x000ea20000002400 */
[----:B----4-:R1:W4:Y:S09]  /*2540*/  LDSM.16.M88.4 R4, [R0+0x6c00] ;  /* 0x006c00000004783b */ /* 0x0103320000000200 */
[----:B------:R-:W-:Y:S10]  /*2550*/  MUFU.TANH R252, R46 ;  /* 0x0000002e00fc7308 */ /* 0x000ff40000002400 */
[----:B------:R-:W-:Y:S10]  /*2560*/  MUFU.TANH R251, R47 ;  /* 0x0000002f00fb7308 */ /* 0x000ff40000002400 */
[----:B------:R-:W-:Y:S01]  /*2570*/  MUFU.TANH R206, R34 ;  /* 0x0000002200ce7308 */ /* 0x000fe20000002400 */
[----:B-1----:R-:W-:Y:S09]  /*2580*/  FFMA.FTZ R0, R76, UR7, -R11 ;  /* 0x000000074c007c23 */ /* 0x002ff2000801080b */
[----:B------:R3:W-:Y:S10]  /*2590*/  MUFU.EX2 R172, R0 ;  /* 0x0000000000ac7308 */ /* 0x0007f40000000800 */
[----:B------:R-:W-:Y:S01]  /*25a0*/  MUFU.TANH R75, R48 ;  /* 0x00000030004b7308 */ /* 0x000fe20000002400 */
[-C--:B----4-:R-:W-:Y:S09]  /*25b0*/  HMMA.16816.F32 R52, R104, R4.reuse, R52 ;  /* 0x000000046834723c */ /* 0x090ff20000001834 */
[----:B------:R-:W-:Y:S01]  /*25c0*/  MUFU.TANH R205, R35 ;  /* 0x0000002300cd7308 */ /* 0x000fe20000002400 */
[--C-:B---3--:R-:W-:Y:S01]  /*25d0*/  FFMA.FTZ R0, R201, UR7, -R10.reuse ;  /* 0x00000007c9007c23 */ /* 0x108fe2000801080a */
[C---:B------:R-:W-:Y:S08]  /*25e0*/  HMMA.16816.F32 R56, R112.reuse, R4, R56 ;  /* 0x000000047038723c */ /* 0x040ff00000001838 */
[----:B------:R1:W-:Y:S01]  /*25f0*/  MUFU.EX2 R189, R0 ;  /* 0x0000000000bd7308 */ /* 0x0003e20000000800 */
[-C--:B------:R-:W-:Y:S03]  /*2600*/  HMMA.16816.F32 R60, R112, R6.reuse, R60 ;  /* 0x00000006703c723c */ /* 0x080fe6000000183c */
[----:B------:R-:W-:Y:S01]  /*2610*/  FMUL.FTZ R53, R53, UR12 ;  /* 0x0000000c35357c20 */ /* 0x000fe20008410000 */
[----:B------:R-:W-:Y:S01]  /*2620*/  FMUL.FTZ R54, R54, UR12 ;  /* 0x0000000c36367c20 */ /* 0x000fe20008410000 */
[----:B------:R-:W-:Y:S04]  /*2630*/  FMUL.FTZ R55, R55, UR12 ;  /* 0x0000000c37377c20 */ /* 0x000fe80008410000 */
[----:B------:R-:W-:Y:S01]  /*2640*/  MUFU.TANH R74, R49 ;  /* 0x00000031004a7308 */ /* 0x000fe20000002400 */
[----:B------:R-:W-:Y:S04]  /*2650*/  HMMA.16816.F32 R64, R104, R6, R64 ;  /* 0x000000066840723c */ /* 0x000fe80000001840 */
[----:B------:R-:W-:Y:S01]  /*2660*/  FMUL.FTZ R56, R56, UR12 ;  /* 0x0000000c38387c20 */ /* 0x000fe20008410000 */
[----:B------:R-:W-:Y:S04]  /*2670*/  FMUL.FTZ R57, R57, UR12 ;  /* 0x0000000c39397c20 */ /* 0x000fe80008410000 */
[----:B------:R-:W-:Y:S01]  /*2680*/  MUFU.TANH R191, R50 ;  /* 0x0000003200bf7308 */ /* 0x000fe20000002400 */
[C---:B--2---:R-:W-:Y:S01]  /*2690*/  FMUL.FTZ R8, R12.reuse, 1.4426950216293334961 ;  /* 0x3fb8aa3b0c087820 */ /* 0x044fe20000410000 */
[----:B------:R-:W-:Y:S01]  /*26a0*/  FSETP.NEU.FTZ.AND P1, PT, R12, -INF , PT ;  /* 0xff8000000c00780b */ /* 0x000fe20003f3d000 */
[----:B------:R-:W-:Y:S01]  /*26b0*/  FMUL.FTZ R12, R20, UR12 ;  /* 0x0000000c140c7c20 */ /* 0x000fe20008410000 */
[----:B-1----:R-:W-:Y:S01]  /*26c0*/  FFMA.FTZ R0, R202, UR7, -R10 ;  /* 0x00000007ca007c23 */ /* 0x002fe2000801080a */
[----:B------:R-:W-:Y:S01]  /*26d0*/  FMUL.FTZ R62, R62, UR12 ;  /* 0x0000000c3e3e7c20 */ /* 0x000fe20008410000 */
[----:B------:R-:W-:Y:S01]  /*26e0*/  FSEL R8, R8, RZ, P1 ;  /* 0x000000ff08087208 */ /* 0x000fe20000800000 */
[----:B------:R-:W-:Y:S03]  /*26f0*/  FMUL.FTZ R61, R61, UR12 ;  /* 0x0000000c3d3d7c20 */ /* 0x000fe60008410000 */
[----:B------:R-:W-:Y:S01]  /*2700*/  MUFU.TANH R81, R12 ;  /* 0x0000000c00517308 */ /* 0x000fe20000002400 */
[----:B------:R-:W-:Y:S01]  /*2710*/  FMUL.FTZ R63, R63, UR12 ;  /* 0x0000000c3f3f7c20 */ /* 0x000fe20008410000 */
[----:B------:R-:W-:Y:S01]  /*2720*/  FMUL.FTZ R59, R59, UR12 ;  /* 0x0000000c3b3b7c20 */ /* 0x000fe20008410000 */
[--C-:B------:R-:W-:Y:S01]  /*2730*/  FFMA.FTZ R2, R165, UR7, -R8.reuse ;  /* 0x00000007a5027c23 */ /* 0x100fe20008010808 */
[----:B------:R-:W-:Y:S01]  /*2740*/  FMUL.FTZ R58, R58, UR12 ;  /* 0x0000000c3a3a7c20 */ /* 0x000fe20008410000 */
[----:B------:R-:W-:Y:S01]  /*2750*/  FMUL.FTZ R64, R64, UR12 ;  /* 0x0000000c40407c20 */ /* 0x000fe20008410000 */
[----:B------:R-:W-:Y:S01]  /*2760*/  FMUL.FTZ R66, R66, UR12 ;  /* 0x0000000c42427c20 */ /* 0x000fe20008410000 */
[----:B------:R-:W-:Y:S03]  /*2770*/  FMUL.FTZ R65, R65, UR12 ;  /* 0x0000000c41417c20 */ /* 0x000fe60008410000 */
[----:B------:R-:W-:Y:S01]  /*2780*/  MUFU.TANH R12, R27 ;  /* 0x0000001b000c7308 */ /* 0x000fe20000002400 */
[----:B------:R-:W-:Y:S09]  /*2790*/  FMUL.FTZ R67, R67, UR12 ;  /* 0x0000000c43437c20 */ /* 0x000ff20008410000 */
[----:B------:R1:W2:Y:S10]  /*27a0*/  MUFU.EX2 R100, R2 ;  /* 0x0000000200647308 */ /* 0x0002b40000000800 */
[----:B------:R3:W-:Y:S10]  /*27b0*/  MUFU.EX2 R192, R0 ;  /* 0x0000000000c07308 */ /* 0x0007f40000000800 */
[----:B------:R-:W-:Y:S01]  /*27c0*/  MUFU.TANH R190, R51 ;  /* 0x0000003300be7308 */ /* 0x000fe20000002400 */
[--C-:B-1----:R-:W-:Y:S01]  /*27d0*/  FFMA.FTZ R2, R164, UR7, -R8.reuse ;  /* 0x00000007a4027c23 */ /* 0x102fe20008010808 */
[----:B--2---:R-:W-:Y:S08]  /*27e0*/  STL [R1+0x4c], R100 ;  /* 0x00004c6401007387 */ /* 0x004ff00000100800 */
[----:B------:R1:W2:Y:S01]  /*27f0*/  MUFU.EX2 R102, R2 ;  /* 0x0000000200667308 */ /* 0x0002a20000000800 */
[--C-:B---3--:R-:W-:Y:S09]  /*2800*/  FFMA.FTZ R0, R232, UR7, -R9.reuse ;  /* 0x00000007e8007c23 */ /* 0x108ff20008010809 */
[----:B------:R3:W-:Y:S10]  /*2810*/  MUFU.EX2 R220, R0 ;  /* 0x0000000000dc7308 */ /* 0x0007f40000000800 */
[----:B------:R-:W-:Y:S01]  /*2820*/  MUFU.TANH R225, R45 ;  /* 0x0000002d00e17308 */ /* 0x000fe20000002400 */
[--C-:B-1----:R-:W-:Y:S01]  /*2830*/  FFMA.FTZ R2, R163, UR7, -R9.reuse ;  /* 0x00000007a3027c23 */ /* 0x102fe20008010809 */
[----:B--2---:R-:W-:Y:S08]  /*2840*/  STL [R1+0x48], R102 ;  /* 0x0000486601007387 */ /* 0x004ff00000100800 */
[----:B------:R1:W-:Y:S01]  /*2850*/  MUFU.EX2 R246, R2 ;  /* 0x0000000200f67308 */ /* 0x0003e20000000800 */
[--C-:B---3--:R-:W-:Y:S09]  /*2860*/  FFMA.FTZ R0, R231, UR7, -R9.reuse ;  /* 0x00000007e7007c23 */ /* 0x108ff20008010809 */
[----:B------:R-:W-:Y:S10]  /*2870*/  MUFU.EX2 R219, R0 ;  /* 0x0000000000db7308 */ /* 0x000ff40000000800 */
[----:B------:R-:W-:Y:S01]  /*2880*/  MUFU.TANH R72, R53 ;  /* 0x0000003500487308 */ /* 0x000fe20000002400 */
[----:B-1----:R-:W-:Y:S09]  /*2890*/  FFMA.FTZ R2, R162, UR7, -R9 ;  /* 0x00000007a2027c23 */ /* 0x002ff20008010809 */
[----:B------:R1:W-:Y:S10]  /*28a0*/  MUFU.EX2 R245, R2 ;  /* 0x0000000200f57308 */ /* 0x0003f40000000800 */
[----:B------:R-:W-:Y:S10]  /*28b0*/  MUFU.TANH R188, R54 ;  /* 0x0000003600bc7308 */ /* 0x000ff40000002400 */
[----:B------:R-:W-:Y:S01]  /*28c0*/  MUFU.TANH R211, R56 ;  /* 0x0000003800d37308 */ /* 0x000fe20000002400 */
[--C-:B-1----:R-:W-:Y:S09]  /*28d0*/  FFMA.FTZ R2, R161, UR7, -R8.reuse ;  /* 0x00000007a1027c23 */ /* 0x102ff20008010808 */
[----:B------:R1:W2:Y:S10]  /*28e0*/  MUFU.EX2 R19, R2 ;  /* 0x0000000200137308 */ /* 0x0002b40000000800 */
[----:B------:R-:W-:Y:S10]  /*28f0*/  MUFU.TANH R187, R55 ;  /* 0x0000003700bb7308 */ /* 0x000ff40000002400 */
[----:B------:R-:W-:Y:S01]  /*2900*/  MUFU.TANH R212, R57 ;  /* 0x0000003900d47308 */ /* 0x000fe20000002400 */
[----:B-1----:R-:W-:Y:S01]  /*2910*/  FFMA.FTZ R2, R13, UR7, -R8 ;  /* 0x000000070d027c23 */ /* 0x002fe20008010808 */
[----:B--2---:R-:W-:Y:S08]  /*2920*/  STL [R1+0x44], R19 ;  /* 0x0000441301007387 */ /* 0x004ff00000100800 */
[----:B------:R-:W-:Y:S10]  /*2930*/  MUFU.TANH R13, R31 ;  /* 0x0000001f000d7308 */ /* 0x000ff40000002400 */
[----:B------:R1:W2:Y:S10]  /*2940*/  MUFU.EX2 R20, R2 ;  /* 0x0000000200147308 */ /* 0x0002b40000000800 */
[----:B------:R-:W-:Y:S10]  /*2950*/  MUFU.TANH R238, R59 ;  /* 0x0000003b00ee7308 */ /* 0x000ff40000002400 */
[----:B------:R-:W-:Y:S01]  /*2960*/  MUFU.TANH R71, R64 ;  /* 0x0000004000477308 */ /* 0x000fe20000002400 */
[--C-:B-1----:R-:W-:Y:S01]  /*2970*/  FFMA.FTZ R2, R83, UR7, -R11.reuse ;  /* 0x0000000753027c23 */ /* 0x102fe2000801080b */
[----:B--2---:R-:W-:Y:S04]  /*2980*/  STL [R1+0x40], R20 ;  /* 0x0000401401007387 */ /* 0x004fe80000100800 */
[----:B------:R-:W-:Y:S04]  /*2990*/  STL [R1+0x3c], R15 ;  /* 0x00003c0f01007387 */ /* 0x000fe80000100800 */
[----:B------:R1:W-:Y:S01]  /*29a0*/  MUFU.EX2 R186, R2 ;  /* 0x0000000200ba7308 */ /* 0x0003e20000000800 */
[----:B------:R2:W-:Y:S04]  /*29b0*/  STL [R1+0x38], R12 ;  /* 0x0000380c01007387 */ /* 0x0005e80000100800 */
[----:B------:R3:W-:Y:S05]  /*29c0*/  STL [R1+0x2c], R14 ;  /* 0x00002c0e01007387 */ /* 0x0007ea0000100800 */
[----:B------:R-:W4:Y:S01]  /*29d0*/  MUFU.TANH R177, R66 ;  /* 0x0000004200b17308 */ /* 0x000f220000002400 */
[----:B------:R3:W-:Y:S09]  /*29e0*/  STL [R1+0x28], R13 ;  /* 0x0000280d01007387 */ /* 0x0007f20000100800 */
[----:B------:R-:W-:Y:S01]  /*29f0*/  MUFU.TANH R235, R62 ;  /* 0x0000003e00eb7308 */ /* 0x000fe20000002400 */
[--C-:B-1----:R-:W-:Y:S09]  /*2a00*/  FFMA.FTZ R2, R82, UR7, -R11.reuse ;  /* 0x0000000752027c23 */ /* 0x102ff2000801080b */
[----:B------:R1:W-:Y:S01]  /*2a10*/  MUFU.EX2 R185, R2 ;  /* 0x0000000200b97308 */ /* 0x0003e20000000800 */
[--C-:B----4-:R-:W-:Y:S09]  /*2a20*/  FFMA.FTZ R6, R177, UR7, -R10.reuse ;  /* 0x00000007b1067c23 */ /* 0x110ff2000801080a */
[----:B------:R-:W-:Y:S10]  /*2a30*/  MUFU.TANH R70, R65 ;  /* 0x0000004100467308 */ /* 0x000ff40000002400 */
[----:B------:R-:W-:Y:S01]  /*2a40*/  MUFU.TANH R180, R67 ;  /* 0x0000004300b47308 */ /* 0x000fe20000002400 */
[--C-:B-1----:R-:W-:Y:S09]  /*2a50*/  FFMA.FTZ R2, R222, UR7, -R10.reuse ;  /* 0x00000007de027c23 */ /* 0x102ff2000801080a */
[----:B------:R1:W-:Y:S10]  /*2a60*/  MUFU.EX2 R208, R2 ;  /* 0x0000000200d07308 */ /* 0x0003f40000000800 */
[----:B------:R-:W-:Y:S10]  /*2a70*/  MUFU.TANH R210, R61 ;  /* 0x0000003d00d27308 */ /* 0x000ff40000002400 */
[----:B------:R-:W-:Y:S01]  /*2a80*/  MUFU.TANH R236, R63 ;  /* 0x0000003f00ec7308 */ /* 0x000fe20000002400 */
[--C-:B-1----:R-:W-:Y:S09]  /*2a90*/  FFMA.FTZ R2, R221, UR7, -R10.reuse ;  /* 0x00000007dd027c23 */ /* 0x102ff2000801080a */
[----:B------:R1:W-:Y:S10]  /*2aa0*/  MUFU.EX2 R209, R2 ;  /* 0x0000000200d17308 */ /* 0x0003f40000000800 */
[----:B------:R-:W-:Y:S10]  /*2ab0*/  MUFU.TANH R240, R58 ;  /* 0x0000003a00f07308 */ /* 0x000ff40000002400 */
[----:B------:R-:W-:Y:S01]  /*2ac0*/  MUFU.EX2 R174, R6 ;  /* 0x0000000600ae7308 */ /* 0x000fe20000000800 */
[--C-:B-1----:R-:W-:Y:S09]  /*2ad0*/  FFMA.FTZ R2, R81, UR7, -R11.reuse ;  /* 0x0000000751027c23 */ /* 0x102ff2000801080b */
[----:B------:R1:W-:Y:S02]  /*2ae0*/  MUFU.EX2 R182, R2 ;  /* 0x0000000200b67308 */ /* 0x0003e40000000800 */
[----:B-1----:R-:W-:Y:S08]  /*2af0*/  FFMA.FTZ R2, R80, UR7, -R11 ;  /* 0x0000000750027c23 */ /* 0x002ff0000801080b */
[----:B------:R1:W-:Y:S02]  /*2b00*/  MUFU.EX2 R181, R2 ;  /* 0x0000000200b57308 */ /* 0x0003e40000000800 */
[--C-:B-1----:R-:W-:Y:S08]  /*2b10*/  FFMA.FTZ R2, R218, UR7, -R10.reuse ;  /* 0x00000007da027c23 */ /* 0x102ff0000801080a */
[----:B------:R1:W-:Y:S02]  /*2b20*/  MUFU.EX2 R204, R2 ;  /* 0x0000000200cc7308 */ /* 0x0003e40000000800 */
[----:B-1----:R-:W-:Y:S08]  /*2b30*/  FFMA.FTZ R2, R217, UR7, -R10 ;  /* 0x00000007d9027c23 */ /* 0x002ff0000801080a */
[----:B------:R1:W-:Y:S02]  /*2b40*/  MUFU.EX2 R203, R2 ;  /* 0x0000000200cb7308 */ /* 0x0003e40000000800 */
[--C-:B-1----:R-:W-:Y:S08]  /*2b50*/  FFMA.FTZ R2, R244, UR7, -R9.reuse ;  /* 0x00000007f4027c23 */ /* 0x102ff00008010809 */
[----:B------:R1:W-:Y:S02]  /*2b60*/  MUFU.EX2 R234, R2 ;  /* 0x0000000200ea7308 */ /* 0x0003e40000000800 */
[--C-:B-1----:R-:W-:Y:S08]  /*2b70*/  FFMA.FTZ R2, R243, UR7, -R9.reuse ;  /* 0x00000007f3027c23 */ /* 0x102ff00008010809 */
[----:B------:R1:W-:Y:S02]  /*2b80*/  MUFU.EX2 R233, R2 ;  /* 0x0000000200e97308 */ /* 0x0003e40000000800 */
[--C-:B-1----:R-:W-:Y:S08]  /*2b90*/  FFMA.FTZ R2, R15, UR7, -R8.reuse ;  /* 0x000000070f027c23 */ /* 0x102ff00008010808 */
[----:B------:R1:W4:Y:S02]  /*2ba0*/  MUFU.EX2 R17, R2 ;  /* 0x0000000200117308 */ /* 0x0003240000000800 */
[--C-:B-1----:R-:W-:Y:S01]  /*2bb0*/  FFMA.FTZ R2, R12, UR7, -R8.reuse ;  /* 0x000000070c027c23 */ /* 0x102fe20008010808 */
[----:B----4-:R-:W-:Y:S01]  /*2bc0*/  STL [R1+0x24], R17 ;  /* 0x0000241101007387 */ /* 0x010fe20000100800 */
[----:B--2---:R-:W-:Y:S06]  /*2bd0*/  FMUL.FTZ R12, R36, UR12 ;  /* 0x0000000c240c7c20 */ /* 0x004fec0008410000 */
[----:B------:R1:W2:Y:S10]  /*2be0*/  MUFU.EX2 R18, R2 ;  /* 0x0000000200127308 */ /* 0x0002b40000000800 */
[----:B------:R-:W-:Y:S10]  /*2bf0*/  MUFU.TANH R77, R12 ;  /* 0x0000000c004d7308 */ /* 0x000ff40000002400 */
[----:B------:R-:W-:Y:S01]  /*2c00*/  MUFU.TANH R12, R43 ;  /* 0x0000002b000c7308 */ /* 0x000fe20000002400 */
[--C-:B-1----:R-:W-:Y:S01]  /*2c10*/  FFMA.FTZ R2, R239, UR7, -R9.reuse ;  /* 0x00000007ef027c23 */ /* 0x102fe20008010809 */
[----:B--2---:R-:W-:Y:S08]  /*2c20*/  STL [R1+0x20], R18 ;  /* 0x0000201201007387 */ /* 0x004ff00000100800 */
[----:B------:R1:W-:Y:S02]  /*2c30*/  MUFU.EX2 R230, R2 ;  /* 0x0000000200e67308 */ /* 0x0003e40000000800 */
[----:B-1----:R-:W-:Y:S08]  /*2c40*/  FFMA.FTZ R2, R237, UR7, -R9 ;  /* 0x00000007ed027c23 */ /* 0x002ff00008010809 */
[----:B------:R1:W-:Y:S02]  /*2c50*/  MUFU.EX2 R229, R2 ;  /* 0x0000000200e57308 */ /* 0x0003e40000000800 */
[----:B-1----:R-:W-:Y:S01]  /*2c60*/  FFMA.FTZ R2, R14, UR7, -R8 ;  /* 0x000000070e027c23 */ /* 0x002fe20008010808 */
[----:B---3--:R-:W-:Y:S07]  /*2c70*/  SHF.R.U32.HI R14, RZ, 0x2, R158 ;  /* 0x00000002ff0e7819 */ /* 0x008fee000001169e */
[----:B------:R1:W2:Y:S02]  /*2c80*/  MUFU.EX2 R15, R2 ;  /* 0x00000002000f7308 */ /* 0x0002a40000000800 */
[--C-:B-1----:R-:W-:Y:S01]  /*2c90*/  FFMA.FTZ R2, R13, UR7, -R8.reuse ;  /* 0x000000070d027c23 */ /* 0x102fe20008010808 */
[----:B--2---:R-:W-:Y:S07]  /*2ca0*/  STL [R1+0x14], R15 ;  /* 0x0000140f01007387 */ /* 0x004fee0000100800 */
[----:B------:R-:W1:Y:S10]  /*2cb0*/  MUFU.TANH R13, R42 ;  /* 0x0000002a000d7308 */ /* 0x000e740000002400 */
[----:B------:R-:W2:Y:S01]  /*2cc0*/  MUFU.EX2 R16, R2 ;  /* 0x0000000200107308 */ /* 0x000ea20000000800 */
[--C-:B-1----:R-:W-:Y:S09]  /*2cd0*/  FFMA.FTZ R0, R13, UR7, -R8.reuse ;  /* 0x000000070d007c23 */ /* 0x102ff20008010808 */
[----:B------:R1:W-:Y:S01]  /*2ce0*/  MUFU.EX2 R248, R0 ;  /* 0x0000000000f87308 */ /* 0x0003e20000000800 */
[----:B--2---:R-:W-:Y:S01]  /*2cf0*/  STL [R1+0x10], R16 ;  /* 0x0000101001007387 */ /* 0x004fe20000100800 */
[--C-:B------:R-:W-:Y:S03]  /*2d00*/  FFMA.FTZ R2, R79, UR7, -R11.reuse ;  /* 0x000000074f027c23 */ /* 0x100fe6000801080b */
[----:B------:R2:W-:Y:S05]  /*2d10*/  STL [R1+0xc], R13 ;  /* 0x00000c0d01007387 */ /* 0x0005ea0000100800 */
[----:B------:R3:W-:Y:S01]  /*2d20*/  MUFU.EX2 R176, R2 ;  /* 0x0000000200b07308 */ /* 0x0007e20000000800 */
[----:B------:R4:W-:Y:S04]  /*2d30*/  STL [R1+0x4], R12 ;  /* 0x0000040c01007387 */ /* 0x0009e80000100800 */
[----:B------:R4:W-:Y:S01]  /*2d40*/  STL [R1+0x88], R14 ;  /* 0x0000880e01007387 */ /* 0x0009e20000100800 */
[----:B-1----:R-:W-:Y:S04]  /*2d50*/  FFMA.FTZ R0, R12, UR7, -R8 ;  /* 0x000000070c007c23 */ /* 0x002fe80008010808 */
[----:B------:R1:W-:Y:S01]  /*2d60*/  MUFU.EX2 R247, R0 ;  /* 0x0000000000f77308 */ /* 0x0003e20000000800 */
[----:B---3--:R-:W-:Y:S09]  /*2d70*/  FFMA.FTZ R2, R78, UR7, -R11 ;  /* 0x000000074e027c23 */ /* 0x008ff2000801080b */
[----:B------:R3:W-:Y:S01]  /*2d80*/  MUFU.EX2 R175, R2 ;  /* 0x0000000200af7308 */ /* 0x0007e20000000800 */
[----:B--2---:R-:W-:Y:S02]  /*2d90*/  MOV R13, UR5 ;  /* 0x00000005000d7c02 */ /* 0x004fe40008000f00 */
[----:B----4-:R-:W-:Y:S01]  /*2da0*/  MOV R12, UR18 ;  /* 0x00000012000c7c02 */ /* 0x010fe20008000f00 */
[----:B-1----:R-:W-:Y:S06]  /*2db0*/  FFMA.FTZ R0, R227, UR7, -R9 ;  /* 0x00000007e3007c23 */ /* 0x002fec0008010809 */
[----:B------:R1:W-:Y:S01]  /*2dc0*/  MUFU.EX2 R215, R0 ;  /* 0x0000000000d77308 */ /* 0x0003e20000000800 */
[----:B---3--:R-:W-:Y:S09]  /*2dd0*/  FFMA.FTZ R2, R206, UR7, -R10 ;  /* 0x00000007ce027c23 */ /* 0x008ff2000801080a */
[----:B------:R2:W-:Y:S01]  /*2de0*/  MUFU.EX2 R198, R2 ;  /* 0x0000000200c67308 */ /* 0x0005e20000000800 */
[----:B-1----:R-:W-:Y:S04]  /*2df0*/  LOP3.LUT R0, R14, 0x7, RZ, 0xc0, !PT ;  /* 0x000000070e007812 */ /* 0x002fe800078ec0ff */
[----:B------:R-:W-:Y:S01]  /*2e00*/  LOP3.LUT R14, R0, 0x30, R155, 0xf8, !PT ;  /* 0x00000030000e7812 */ /* 0x000fe200078ef89b */
[----:B------:R-:W-:Y:S03]  /*2e10*/  FFMA.FTZ R0, R252, UR7, -R8 ;  /* 0x00000007fc007c23 */ /* 0x000fe60008010808 */
[C---:B------:R-:W-:Y:S01]  /*2e20*/  LEA R4, P1, R14.reuse, R12, 0x2 ;  /* 0x0000000c0e047211 */ /* 0x040fe200078210ff */
[----:B------:R1:W-:Y:S01]  /*2e30*/  MUFU.EX2 R242, R0 ;  /* 0x0000000000f27308 */ /* 0x0003e20000000800 */
[----:B------:R3:W-:Y:S01]  /*2e40*/  STL [R1+0x60], R14 ;  /* 0x0000600e01007387 */ /* 0x0007e20000100800 */
[----:B--2---:R-:W-:Y:S01]  /*2e50*/  FFMA.FTZ R2, R205, UR7, -R10 ;  /* 0x00000007cd027c23 */ /* 0x004fe2000801080a */
[----:B------:R-:W-:Y:S02]  /*2e60*/  LEA.HI.X R5, R14, R13, RZ, 0x2, P1 ;  /* 0x0000000d0e057211 */ /* 0x000fe400008f14ff */
[----:B------:R-:W2:Y:S05]  /*2e70*/  LDL R7, [R1+0x8c] ;  /* 0x00008c0001077983 */ /* 0x000eaa0000100800 */
[----:B------:R4:W-:Y:S01]  /*2e80*/  MUFU.EX2 R197, R2 ;  /* 0x0000000200c57308 */ /* 0x0009e20000000800 */
[----:B------:R-:W2:Y:S04]  /*2e90*/  LDG.E R111, desc[UR28][R4.64] ;  /* 0x0000001c046f7981 */ /* 0x000ea8000c1e1900 */
[----:B------:R-:W2:Y:S01]  /*2ea0*/  LDG.E R110, desc[UR28][R4.64+0x20] ;  /* 0x0000201c046e7981 */ /* 0x000ea2000c1e1900 */
[--C-:B-1----:R-:W-:Y:S03]  /*2eb0*/  FFMA.FTZ R0, R251, UR7, -R8.reuse ;  /* 0x00000007fb007c23 */ /* 0x102fe60008010808 */
[----:B------:R-:W5:Y:S01]  /*2ec0*/  LDG.E R109, desc[UR28][R4.64+0x100] ;  /* 0x0001001c046d7981 */ /* 0x000f62000c1e1900 */
[----:B------:R1:W1:Y:S03]  /*2ed0*/  MUFU.EX2 R241, R0 ;  /* 0x0000000000f17308 */ /* 0x0002660000000800 */
[----:B------:R1:W5:Y:S01]  /*2ee0*/  LDG.E R108, desc[UR28][R4.64+0x120] ;  /* 0x0001201c046c7981 */ /* 0x000362000c1e1900 */
[--C-:B----4-:R-:W-:Y:S01]  /*2ef0*/  FFMA.FTZ R2, R77, UR7, -R11.reuse ;  /* 0x000000074d027c23 */ /* 0x110fe2000801080b */
[----:B---3--:R-:W-:Y:S05]  /*2f00*/  SHF.L.U32 R14, R158, 0x1, RZ ;  /* 0x000000019e0e7819 */ /* 0x008fea00000006ff */
[----:B------:R3:W-:Y:S01]  /*2f10*/  MUFU.EX2 R173, R2 ;  /* 0x0000000200ad7308 */ /* 0x0007e20000000800 */
[--C-:B-1----:R-:W-:Y:S01]  /*2f20*/  FFMA.FTZ R0, R75, UR7, -R11.reuse ;  /* 0x000000074b007c23 */ /* 0x102fe2000801080b */
[----:B------:R-:W-:Y:S08]  /*2f30*/  F2FP.F16.F32.PACK_AB R6, R241, R242 ;  /* 0x000000f2f106723e */ /* 0x000ff000000000ff */
[----:B------:R1:W-:Y:S01]  /*2f40*/  MUFU.EX2 R170, R0 ;  /* 0x0000000000aa7308 */ /* 0x0003e20000000800 */
[----:B---3--:R-:W-:Y:S01]  /*2f50*/  FMUL.FTZ R2, R52, UR12 ;  /* 0x0000000c34027c20 */ /* 0x008fe20008410000 */
[--C-:B------:R-:W-:Y:S01]  /*2f60*/  FFMA.FTZ R4, R240, UR7, -R8.reuse ;  /* 0x00000007f0047c23 */ /* 0x100fe20008010808 */
[----:B------:R-:W-:Y:S07]  /*2f70*/  FFMA.FTZ R5, R238, UR7, -R8 ;  /* 0x00000007ee057c23 */ /* 0x000fee0008010808 */
[----:B------:R3:W-:Y:S10]  /*2f80*/  MUFU.TANH R73, R2 ;  /* 0x0000000200497308 */ /* 0x0007f40000002400 */
[----:B------:R-:W-:Y:S01]  /*2f90*/  MUFU.EX2 R228, R4 ;  /* 0x0000000400e47308 */ /* 0x000fe20000000800 */
[----:B-1----:R-:W-:Y:S09]  /*2fa0*/  FFMA.FTZ R0, R74, UR7, -R11 ;  /* 0x000000074a007c23 */ /* 0x002ff2000801080b */
[----:B------:R1:W-:Y:S01]  /*2fb0*/  MUFU.EX2 R169, R0 ;  /* 0x0000000000a97308 */ /* 0x0003e20000000800 */
[--C-:B---3--:R-:W-:Y:S09]  /*2fc0*/  FFMA.FTZ R2, R225, UR7, -R9.reuse ;  /* 0x00000007e1027c23 */ /* 0x108ff20008010809 */
[----:B------:R3:W-:Y:S10]  /*2fd0*/  MUFU.EX2 R213, R2 ;  /* 0x0000000200d57308 */ /* 0x0007f40000000800 */
[----:B------:R-:W-:Y:S01]  /*2fe0*/  MUFU.EX2 R226, R5 ;  /* 0x0000000500e27308 */ /* 0x000fe20000000800 */
[--C-:B-1----:R-:W-:Y:S09]  /*2ff0*/  FFMA.FTZ R0, R191, UR7, -R10.reuse ;  /* 0x00000007bf007c23 */ /* 0x102ff2000801080a */
[----:B------:R1:W-:Y:S01]  /*3000*/  MUFU.EX2 R184, R0 ;  /* 0x0000000000b87308 */ /* 0x0003e20000000800 */
[----:B---3--:R-:W-:Y:S09]  /*3010*/  FMUL.FTZ R2, R60, UR12 ;  /* 0x0000000c3c027c20 */ /* 0x008ff20008410000 */
[----:B------:R3:W4:Y:S01]  /*3020*/  MUFU.TANH R207, R2 ;  /* 0x0000000200cf7308 */ /* 0x0007220000002400 */
[--C-:B-1----:R-:W-:Y:S09]  /*3030*/  FFMA.FTZ R0, R190, UR7, -R10.reuse ;  /* 0x00000007be007c23 */ /* 0x102ff2000801080a */
[----:B------:R1:W-:Y:S01]  /*3040*/  MUFU.EX2 R183, R0 ;  /* 0x0000000000b77308 */ /* 0x0003e20000000800 */
[--C-:B---3--:R-:W-:Y:S01]  /*3050*/  FFMA.FTZ R2, R211, UR7, -R9.reuse ;  /* 0x00000007d3027c23 */ /* 0x108fe20008010809 */
[----:B----4-:R-:W-:Y:S08]  /*3060*/  FFMA.FTZ R5, R207, UR7, -R9 ;  /* 0x00000007cf057c23 */ /* 0x010ff00008010809 */
[----:B------:R3:W-:Y:S10]  /*3070*/  MUFU.EX2 R200, R2 ;  /* 0x0000000200c87308 */ /* 0x0007f40000000800 */
[----:B------:R4:W-:Y:S01]  /*3080*/  MUFU.EX2 R196, R5 ;  /* 0x0000000500c47308 */ /* 0x0009e20000000800 */
[----:B-1----:R-:W-:Y:S09]  /*3090*/  FFMA.FTZ R0, R73, UR7, -R11 ;  /* 0x0000000749007c23 */ /* 0x002ff2000801080b */
[----:B------:R1:W-:Y:S01]  /*30a0*/  MUFU.EX2 R168, R0 ;  /* 0x0000000000a87308 */ /* 0x0003e20000000800 */
[--C-:B---3--:R-:W-:Y:S01]  /*30b0*/  FFMA.FTZ R2, R212, UR7, -R9.reuse ;  /* 0x00000007d4027c23 */ /* 0x108fe20008010809 */
[----:B------:R-:W-:Y:S08]  /*30c0*/  FFMA.FTZ R9, R210, UR7, -R9 ;  /* 0x00000007d2097c23 */ /* 0x000ff00008010809 */
[----:B------:R-:W-:Y:S01]  /*30d0*/  MUFU.EX2 R199, R2 ;  /* 0x0000000200c77308 */ /* 0x000fe20000000800 */
[----:B----4-:R-:W-:Y:S09]  /*30e0*/  F2FP.F16.F32.PACK_AB R5, R181, R182 ;  /* 0x000000b6b505723e */ /* 0x010ff200000000ff */
[----:B------:R-:W-:Y:S01]  /*30f0*/  MUFU.EX2 R195, R9 ;  /* 0x0000000900c37308 */ /* 0x000fe20000000800 */
[----:B-1----:R-:W-:Y:S09]  /*3100*/  FFMA.FTZ R0, R72, UR7, -R11 ;  /* 0x0000000748007c23 */ /* 0x002ff2000801080b */
[----:B------:R1:W3:Y:S02]  /*3110*/  MUFU.EX2 R167, R0 ;  /* 0x0000000000a77308 */ /* 0x0002e40000000800 */
[--C-:B-1----:R-:W-:Y:S08]  /*3120*/  FFMA.FTZ R0, R188, UR7, -R10.reuse ;  /* 0x00000007bc007c23 */ /* 0x102ff0000801080a */
[----:B------:R1:W-:Y:S02]  /*3130*/  MUFU.EX2 R179, R0 ;  /* 0x0000000000b37308 */ /* 0x0003e40000000800 */
[--C-:B-1----:R-:W-:Y:S01]  /*3140*/  FFMA.FTZ R0, R187, UR7, -R10.reuse ;  /* 0x00000007bb007c23 */ /* 0x102fe2000801080a */
[----:B------:R-:W-:Y:S07]  /*3150*/  FFMA.FTZ R10, R180, UR7, -R10 ;  /* 0x00000007b40a7c23 */ /* 0x000fee000801080a */
[----:B------:R1:W4:Y:S10]  /*3160*/  MUFU.EX2 R178, R0 ;  /* 0x0000000000b27308 */ /* 0x0003340000000800 */
[----:B------:R-:W-:Y:S01]  /*3170*/  MUFU.EX2 R171, R10 ;  /* 0x0000000a00ab7308 */ /* 0x000fe20000000800 */
[----:B-1----:R-:W-:Y:S04]  /*3180*/  LOP3.LUT R0, R150, 0x1c0, RZ, 0xc0, !PT ;  /* 0x000001c096007812 */ /* 0x002fe800078ec0ff */
[----:B------:R-:W-:Y:S02]  /*3190*/  LOP3.LUT R0, R0, 0x38, R14, 0xf8, !PT ;  /* 0x0000003800007812 */ /* 0x000fe400078ef80e */
[----:B------:R-:W-:Y:S04]  /*31a0*/  LOP3.LUT R14, R14, 0xe006, R160, 0xc8, !PT ;  /* 0x0000e0060e0e7812 */ /* 0x000fe800078ec8a0 */
[--C-:B------:R-:W-:Y:S04]  /*31b0*/  LOP3.LUT R14, R14, 0xc00, R156.reuse, 0xf8, !PT ;  /* 0x00000c000e0e7812 */ /* 0x100fe800078ef89c */
[----:B------:R-:W-:Y:S02]  /*31c0*/  LOP3.LUT R112, R14, R0, RZ, 0xfc, !PT ;  /* 0x000000000e707212 */ /* 0x000fe400078efcff */
[----:B------:R-:W-:Y:S02]  /*31d0*/  LOP3.LUT R0, R150, 0x600, RZ, 0xc0, !PT ;  /* 0x0000060096007812 */ /* 0x000fe400078ec0ff */
[----:B------:R-:W-:Y:S02]  /*31e0*/  LEA R112, R112, UR4, 0x1 ;  /* 0x0000000470707c11 */ /* 0x000fe4000f8e08ff */
[----:B------:R-:W-:Y:S02]  /*31f0*/  LOP3.LUT R2, R0, 0x120, R156, 0xf8, !PT ;  /* 0x0000012000027812 */ /* 0x000fe400078ef89c */
[----:B------:R-:W-:Y:S02]  /*3200*/  LOP3.LUT R0, R3, 0x8, R155, 0x78, !PT ;  /* 0x0000000803007812 */ /* 0x000fe400078e789b */
[----:B------:R-:W-:Y:S02]  /*3210*/  IADD3 R4, PT, PT, R112, 0x10000, RZ ;  /* 0x0001000070047810 */ /* 0x000fe40007ffe0ff */
[----:B------:R-:W-:Y:S02]  /*3220*/  F2FP.F16.F32.PACK_AB R3, R194, R193 ;  /* 0x000000c1c203723e */ /* 0x000fe400000000ff */
[----:B------:R-:W-:Y:S02]  /*3230*/  IADD3 R113, PT, PT, R112, 0x10040, RZ ;  /* 0x0001004070717810 */ /* 0x000fe40007ffe0ff */
[----:B------:R-:W-:Y:S01]  /*3240*/  @P4 IADD3 R113, PT, PT, R4, -0x40, RZ ;  /* 0xffffffc004714810 */ /* 0x000fe20007ffe0ff */
[----:B------:R1:W-:Y:S01]  /*3250*/  STS [R112+0x10000], R3 ;  /* 0x0100000370007388 */ /* 0x0003e20000000800 */
[----:B------:R-:W-:Y:S02]  /*3260*/  F2FP.F16.F32.PACK_AB R4, R224, R223 ;  /* 0x000000dfe004723e */ /* 0x000fe400000000ff */
[----:B------:R-:W-:Y:S02]  /*3270*/  MOV R14, 0x10 ;  /* 0x00000010000e7802 */ /* 0x000fe40000000f00 */
[----:B------:R-:W-:Y:S01]  /*3280*/  LOP3.LUT R0, R2, R0, RZ, 0xfc, !PT ;  /* 0x0000000002007212 */ /* 0x000fe200078efcff */
[----:B------:R3:W-:Y:S01]  /*3290*/  STS [R112+0x10400], R4 ;  /* 0x0104000470007388 */ /* 0x0007e20000000800 */
[----:B------:R-:W-:Y:S02]  /*32a0*/  SEL R14, R14, 0xfffffff0, !P0 ;  /* 0xfffffff00e0e7807 */ /* 0x000fe40004000000 */
[----:B------:R-:W-:Y:S02]  /*32b0*/  F2FP.F16.F32.PACK_AB R2, R209, R208 ;  /* 0x000000d0d102723e */ /* 0x000fe400000000ff */
[C---:B------:R-:W-:Y:S02]  /*32c0*/  IADD3 R164, PT, PT, R14.reuse, R112, RZ ;  /* 0x000000700ea47210 */ /* 0x040fe40007ffe0ff */
[----:B------:R-:W-:Y:S02]  /*32d0*/  IADD3 R161, PT, PT, R14, R113, RZ ;  /* 0x000000710ea17210 */ /* 0x000fe40007ffe0ff */
[----:B------:R-:W-:Y:S01]  /*32e0*/  LEA R0, R0, UR4, 0x1 ;  /* 0x0000000400007c11 */ /* 0x000fe2000f8e08ff */
[----:B------:R4:W-:Y:S01]  /*32f0*/  STS [R164+0x10400], R2 ;  /* 0x01040002a4007388 */ /* 0x0009e20000000800 */
[----:B-1----:R-:W-:Y:S05]  /*3300*/  F2FP.F16.F32.PACK_AB R3, R185, R186 ;  /* 0x000000bab903723e */ /* 0x002fea00000000ff */
[----:B------:R1:W-:Y:S01]  /*3310*/  STS [R164+0x10000], R3 ;  /* 0x01000003a4007388 */ /* 0x0003e20000000800 */
[----:B---3--:R-:W-:Y:S05]  /*3320*/  F2FP.F16.F32.PACK_AB R4, R249, R250 ;  /* 0x000000faf904723e */ /* 0x008fea00000000ff */
[----:B------:R3:W-:Y:S01]  /*3330*/  STS [R112+0x12000], R4 ;  /* 0x0120000470007388 */ /* 0x0007e20000000800 */
[----:B----4-:R-:W-:Y:S05]  /*3340*/  F2FP.F16.F32.PACK_AB R2, R102, R100 ;  /* 0x000000646602723e */ /* 0x010fea00000000ff */
[----:B------:R4:W-:Y:S01]  /*3350*/  STS [R112+0x12400], R2 ;  /* 0x0124000270007388 */ /* 0x0009e20000000800 */
[----:B-1----:R-:W-:Y:S02]  /*3360*/  F2FP.F16.F32.PACK_AB R3, R20, R19 ;  /* 0x000000131403723e */ /* 0x002fe400000000ff */
[----:B--2---:R-:W-:Y:S02]  /*3370*/  IADD3 R115, PT, PT, R112, R7, RZ ;  /* 0x0000000770737210 */ /* 0x004fe40007ffe0ff */
[----:B------:R-:W-:Y:S01]  /*3380*/  IADD3 R114, PT, PT, R7, R113, RZ ;  /* 0x0000007107727210 */ /* 0x000fe20007ffe0ff */
[----:B------:R1:W-:Y:S01]  /*3390*/  STS [R164+0x12400], R3 ;  /* 0x01240003a4007388 */ /* 0x0003e20000000800 */
[----:B---3--:R-:W-:Y:S02]  /*33a0*/  F2FP.F16.F32.PACK_AB R4, R245, R246 ;  /* 0x000000f6f504723e */ /* 0x008fe400000000ff */
[C---:B------:R-:W-:Y:S02]  /*33b0*/  IADD3 R163, PT, PT, R14.reuse, R115, RZ ;  /* 0x000000730ea37210 */ /* 0x040fe40007ffe0ff */
[----:B------:R-:W-:Y:S01]  /*33c0*/  IADD3 R162, PT, PT, R14, R114, RZ ;  /* 0x000000720ea27210 */ /* 0x000fe20007ffe0ff */
[----:B------:R2:W-:Y:S04]  /*33d0*/  STS [R164+0x12000], R4 ;  /* 0x01200004a4007388 */ /* 0x0005e80000000800 */
[----:B------:R3:W-:Y:S01]  /*33e0*/  STS [R115+0x10000], R5 ;  /* 0x0100000573007388 */ /* 0x0007e20000000800 */
[--C-:B----4-:R-:W-:Y:S01]  /*33f0*/  FFMA.FTZ R2, R71, UR7, -R11.reuse ;  /* 0x0000000747027c23 */ /* 0x110fe2000801080b */
[----:B------:R-:W-:Y:S03]  /*3400*/  FFMA.FTZ R11, R70, UR7, -R11 ;  /* 0x00000007460b7c23 */ /* 0x000fe6000801080b */
[----:B------:R4:W-:Y:S10]  /*3410*/  MUFU.EX2 R166, R2 ;  /* 0x0000000200a67308 */ /* 0x0009f40000000800 */
[----:B------:R-:W3:Y:S01]  /*3420*/  MUFU.EX2 R165, R11 ;  /* 0x0000000b00a57308 */ /* 0x000ee20000000800 */
[----:B-1----:R-:W-:Y:S02]  /*3430*/  F2FP.F16.F32.PACK_AB R3, R175, R176 ;  /* 0x000000b0af03723e */ /* 0x002fe400000000ff */
[----:B--2---:R-:W-:Y:S02]  /*3440*/  F2FP.F16.F32.PACK_AB R4, R203, R204 ;  /* 0x000000cccb04723e */ /* 0x004fe400000000ff */
[----:B----4-:R-:W-:Y:S02]  /*3450*/  F2FP.F16.F32.PACK_AB R2, R197, R198 ;  /* 0x000000c6c502723e */ /* 0x010fe400000000ff */
[----:B---3--:R-:W-:Y:S01]  /*3460*/  F2FP.F16.F32.PACK_AB R5, R233, R234 ;  /* 0x000000eae905723e */ /* 0x008fe200000000ff */
[----:B------:R1:W-:Y:S04]  /*3470*/  STS [R115+0x10400], R4 ;  /* 0x0104000473007388 */ /* 0x0003e80000000800 */
        /* <DEDUP_REMOVED lines=8> */
[--C-:B----4-:R-:W-:Y:S03]  /*3500*/  FFMA.FTZ R5, R235, UR7, -R8.reuse ;  /* 0x00000007eb057c23 */ /* 0x110fe60008010808 */
[----:B------:R3:W-:Y:S01]  /*3510*/  STS [R163+0x12000], R3 ;  /* 0x01200003a3007388 */ /* 0x0007e20000000800 */
[----:B------:R-:W-:Y:S01]  /*3520*/  FFMA.FTZ R8, R236, UR7, -R8 ;  /* 0x00000007ec087c23 */ /* 0x000fe20008010808 */
[----:B------:R4:W-:Y:S10]  /*3530*/  MUFU.EX2 R216, R5 ;  /* 0x0000000500d87308 */ /* 0x0009f40000000800 */
[----:B------:R-:W3:Y:S01]  /*3540*/  MUFU.EX2 R214, R8 ;  /* 0x0000000800d67308 */ /* 0x000ee20000000800 */
[----:B-1----:R-:W-:Y:S02]  /*3550*/  F2FP.F16.F32.PACK_AB R4, R192, R189 ;  /* 0x000000bdc004723e */ /* 0x002fe400000000ff */
[----:B----4-:R-:W-:Y:S02]  /*3560*/  F2FP.F16.F32.PACK_AB R5, R167, R168 ;  /* 0x000000a8a705723e */ /* 0x010fe400000000ff */
[----:B--2---:R-:W-:Y:S01]  /*3570*/  F2FP.F16.F32.PACK_AB R2, R172, R173 ;  /* 0x000000adac02723e */ /* 0x004fe200000000ff */
[----:B------:R1:W-:Y:S01]  /*3580*/  STS [R113+0x400], R4 ;  /* 0x0004000471007388 */ /* 0x0003e20000000800 */
[----:B---3--:R-:W-:Y:S03]  /*3590*/  F2FP.F16.F32.PACK_AB R3, R169, R170 ;  /* 0x000000aaa903723e */ /* 0x008fe600000000ff */
        /* <DEDUP_REMOVED lines=8> */
[----:B------:R-:W-:Y:S01]  /*3620*/  STS [R161+0x2400], R6 ;  /* 0x00240006a1007388 */ /* 0x000fe20000000800 */
[----:B-1----:R-:W-:Y:S02]  /*3630*/  F2FP.F16.F32.PACK_AB R2, R213, R215 ;  /* 0x000000d7d502723e */ /* 0x002fe400000000ff */
[----:B--2---:R-:W-:Y:S03]  /*3640*/  F2FP.F16.F32.PACK_AB R4, R178, R179 ;  /* 0x000000b3b204723e */ /* 0x004fe600000000ff */
[----:B------:R1:W-:Y:S01]  /*3650*/  STS [R161+0x2000], R2 ;  /* 0x00200002a1007388 */ /* 0x0003e20000000800 */
[----:B---3--:R-:W-:Y:S03]  /*3660*/  F2FP.F16.F32.PACK_AB R3, R165, R166 ;  /* 0x000000a6a503723e */ /* 0x008fe600000000ff */
[----:B------:R2:W-:Y:S04]  /*3670*/  STS [R114], R5 ;  /* 0x0000000572007388 */ /* 0x0005e80000000800 */
[----:B------:R3:W-:Y:S04]  /*3680*/  STS [R114+0x400], R4 ;  /* 0x0004000472007388 */ /* 0x0007e80000000800 */
[----:B------:R4:W-:Y:S01]  /*3690*/  STS [R162], R3 ;  /* 0x00000003a2007388 */ /* 0x0009e20000000800 */
[----:B-1----:R-:W-:Y:S02]  /*36a0*/  F2FP.F16.F32.PACK_AB R2, R171, R174 ;  /* 0x000000aeab02723e */ /* 0x002fe400000000ff */
[----:B--2---:R-:W-:Y:S03]  /*36b0*/  F2FP.F16.F32.PACK_AB R5, R199, R200 ;  /* 0x000000c8c705723e */ /* 0x004fe600000000ff */
[----:B------:R1:W-:Y:S01]  /*36c0*/  STS [R162+0x400], R2 ;  /* 0x00040002a2007388 */ /* 0x0003e20000000800 */
[----:B---3--:R-:W-:Y:S03]  /*36d0*/  F2FP.F16.F32.PACK_AB R4, R226, R228 ;  /* 0x000000e4e204723e */ /* 0x008fe600000000ff */
[----:B------:R-:W-:Y:S01]  /*36e0*/  STS [R114+0x2000], R5 ;  /* 0x0020000572007388 */ /* 0x000fe20000000800 */
[----:B----4-:R-:W-:Y:S03]  /*36f0*/  F2FP.F16.F32.PACK_AB R3, R195, R196 ;  /* 0x000000c4c303723e */ /* 0x010fe600000000ff */
[----:B------:R-:W-:Y:S04]  /*3700*/  STS [R114+0x2400], R4 ;  /* 0x0024000472007388 */ /* 0x000fe80000000800 */
[----:B------:R2:W-:Y:S01]  /*3710*/  STS [R162+0x2000], R3 ;  /* 0x00200003a2007388 */ /* 0x0005e20000000800 */
[----:B-1----:R-:W-:Y:S05]  /*3720*/  F2FP.F16.F32.PACK_AB R2, R214, R216 ;  /* 0x000000d8d602723e */ /* 0x002fea00000000ff */
[----:B------:R1:W-:Y:S04]  /*3730*/  STS [R162+0x2400], R2 ;  /* 0x00240002a2007388 */ /* 0x0003e80000000800 */
[----:B------:R-:W3:Y:S01]  /*3740*/  LDSM.16.M88.4 R64, [R0+0x4000] ;  /* 0x004000000040783b */ /* 0x000ee20000000200 */
[----:B--2---:R-:W-:Y:S07]  /*3750*/  MOV R3, R101 ;  /* 0x0000006500037202 */ /* 0x004fee0000000f00 */
[----:B------:R2:W4:Y:S01]  /*3760*/  LDSM.16.M88.4 R60, [R0+0x5000] ;  /* 0x00500000003c783b */ /* 0x0005220000000200 */
[--C-:B-1----:R-:W-:Y:S04]  /*3770*/  SHF.R.U32.HI R2, RZ, 0x4, R158.reuse ;  /* 0x00000004ff027819 */ /* 0x102fe8000001169e */
[----:B------:R-:W-:Y:S04]  /*3780*/  LOP3.LUT R2, R2, 0x8, RZ, 0xc0, !PT ;  /* 0x0000000802027812 */ /* 0x000fe800078ec0ff */
[----:B------:R-:W-:Y:S02]  /*3790*/  LOP3.LUT R2, R2, 0x10, R158, 0xf8, !PT ;  /* 0x0000001002027812 */ /* 0x000fe400078ef89e */
[----:B--2---:R-:W-:Y:S02]  /*37a0*/  IADD3 R0, PT, PT, R0, R159, RZ ;  /* 0x0000009f00007210 */ /* 0x004fe40007ffe0ff */
[----:B------:R-:W-:Y:S03]  /*37b0*/  LOP3.LUT R2, R2, 0xc0, R156, 0xf8, !PT ;  /* 0x000000c002027812 */ /* 0x000fe600078ef89c */
[----:B------:R-:W1:Y:S01]  /*37c0*/  LDSM.16.M88.4 R100, [R0+0x4000] ;  /* 0x004000000064783b */ /* 0x000e620000000200 */
[----:B------:R-:W-:Y:S01]  /*37d0*/  LOP3.LUT R2, R2, R149, RZ, 0x3c, !PT ;  /* 0x0000009502027212 */ /* 0x000fe200078e3cff */
[-C--:B---3--:R-:W-:Y:S06]  /*37e0*/  HMMA.16816.F32 R4, R64, R116.reuse, RZ ;  /* 0x000000744004723c */ /* 0x088fec00000018ff */
[----:B------:R2:W3:Y:S02]  /*37f0*/  LDSM.16.M88.4 R104, [R0+0x5000] ;  /* 0x005000000068783b */ /* 0x0004e40000000200 */
[C---:B----4-:R-:W-:Y:S08]  /*3800*/  HMMA.16816.F32 R8, R60.reuse, R116, RZ ;  /* 0x000000743c08723c */ /* 0x050ff000000018ff */
[-C--:B------:R-:W-:Y:S08]  /*3810*/  HMMA.16816.F32 R12, R60, R118.reuse, RZ ;  /* 0x000000763c0c723c */ /* 0x080ff000000018ff */
[C---:B------:R-:W-:Y:S02]  /*3820*/  HMMA.16816.F32 R16, R64.reuse, R118, RZ ;  /* 0x000000764010723c */ /* 0x040fe400000018ff */
[----:B--2---:R-:W-:Y:S04]  /*3830*/  LOP3.LUT R0, R157, 0x30, R155, 0xf8, !PT ;  /* 0x000000309d007812 */ /* 0x004fe800078ef89b */
[----:B------:R-:W-:Y:S02]  /*3840*/  LOP3.LUT R0, R0, 0x1c0, R160, 0xf8, !PT ;  /* 0x000001c000007812 */ /* 0x000fe400078ef8a0 */
        /* <DEDUP_REMOVED lines=15> */
[C---:B------:R-:W-:Y:S01]  /*3940*/  FADD.FTZ R6, -R110.reuse, R6 ;  /* 0x000000066e067221 */ /* 0x040fe20000010100 */
[----:B------:R-:W-:Y:S01]  /*3950*/  FADD.FTZ R4, -R111, R4 ;  /* 0x000000046f047221 */ /* 0x000fe20000010100 */
[----:B------:R-:W-:Y:S03]  /*3960*/  FADD.FTZ R7, -R110, R7 ;  /* 0x000000076e077221 */ /* 0x000fe60000010100 */
[C---:B------:R-:W-:Y:S04]  /*3970*/  HMMA.16816.F32 R16, R100.reuse, R134, R16 ;  /* 0x000000866410723c */ /* 0x040fe80000001810 */
[----:B------:R-:W-:Y:S01]  /*3980*/  FMUL.FTZ R4, R193, R4 ;  /* 0x00000004c1047220 */ /* 0x000fe20000410000 */
[----:B------:R-:W-:Y:S03]  /*3990*/  FMUL.FTZ R7, R224, R7 ;  /* 0x00000007e0077220 */ /* 0x000fe60000410000 */
[-C--:B------:R-:W-:Y:S08]  /*39a0*/  HMMA.16816.F32 R20, R100, R136.reuse, R20 ;  /* 0x000000886414723c */ /* 0x080ff00000001814 */
[C---:B------:R-:W-:Y:S08]  /*39b0*/  HMMA.16816.F32 R24, R104.reuse, R136, R24 ;  /* 0x000000886818723c */ /* 0x040ff00000001818 */
        /* <DEDUP_REMOVED lines=10> */
[----:B------:R-:W-:Y:S01]  /*3a60*/  SHF.L.U32 R105, R158, 0x3, RZ ;  /* 0x000000039e697819 */ /* 0x000fe200000006ff */
[----:B------:R-:W-:Y:S01]  /*3a70*/  FFMA.FTZ R106, -R84, R84, 1 ;  /* 0x3f800000546a7423 */ /* 0x000fe20000010154 */
[----:B------:R-:W-:Y:S01]  /*3a80*/  MOV R107, R3 ;  /* 0x00000003006b7202 */ /* 0x000fe20000000f00 */
[----:B------:R1:W5:Y:S01]  /*3a90*/  LDL.LU R84, [R1+0xd0] ;  /* 0x0000d00001547983 */ /* 0x0003620000300800 */
[----:B------:R-:W-:Y:S01]  /*3aa0*/  LOP3.LUT R104, R105, 0x38, RZ, 0xc0, !PT ;  /* 0x0000003869687812 */ /* 0x000fe200078ec0ff */
[----:B------:R-:W-:Y:S04]  /*3ab0*/  HMMA.16816.F32 R64, R100, R146, R64 ;  /* 0x000000926440723c */ /* 0x000fe80000001840 */
[----:B------:R-:W-:Y:S01]  /*3ac0*/  LOP3.LUT R3, R160, 0x400, RZ, 0xc0, !PT ;  /* 0x00000400a0037812 */ /* 0x000fe200078ec0ff */
[----:B------:R-:W-:Y:S01]  /*3ad0*/  FFMA.FTZ R102, -R80, R80, 1 ;  /* 0x3f80000050667423 */ /* 0x000fe20000010150 */
[----:B------:R-:W-:Y:S01]  /*3ae0*/  LOP3.LUT R0, R0, R104, RZ, 0x3c, !PT ;  /* 0x0000006800007212 */ /* 0x000fe200078e3cff */
[----:B------:R-:W-:Y:S02]  /*3af0*/  FMUL.FTZ R106, R106, UR12 ;  /* 0x0000000c6a6a7c20 */ /* 0x000fe40008410000 */
[----:B------:R-:W-:Y:S01]  /*3b00*/  FMUL.FTZ R102, R102, UR12 ;  /* 0x0000000c66667c20 */ /* 0x000fe20008410000 */
[----:B------:R-:W-:Y:S01]  /*3b10*/  LEA R0, R0, R3, 0x1 ;  /* 0x0000000300007211 */ /* 0x000fe200078e08ff */
[----:B------:R-:W-:Y:S01]  /*3b20*/  FADD.FTZ R3, -R111, R5 ;  /* 0x000000056f037221 */ /* 0x000fe20000010100 */
[----:B------:R-:W-:Y:S03]  /*3b30*/  FFMA.FTZ R5, -R107, R107, 1 ;  /* 0x3f8000006b057423 */ /* 0x000fe6000001016b */
[----:B------:R-:W-:Y:S01]  /*3b40*/  FMUL.FTZ R3, R194, R3 ;  /* 0x00000003c2037220 */ /* 0x000fe20000410000 */
[----:B------:R-:W-:Y:S03]  /*3b50*/  FMUL.FTZ R5, R5, UR12 ;  /* 0x0000000c05057c20 */ /* 0x000fe60008410000 */
[----:B------:R-:W-:Y:S01]  /*3b60*/  FMUL.FTZ R100, R106, R3 ;  /* 0x000000036a647220 */ /* 0x000fe20000410000 */
[----:B------:R-:W-:Y:S01]  /*3b70*/  FADD.FTZ R3, -R111, R20 ;  /* 0x000000146f037221 */ /* 0x000fe20000010100 */
[----:B------:R-:W-:Y:S01]  /*3b80*/  FFMA.FTZ R20, -R82, R82, 1 ;  /* 0x3f80000052147423 */ /* 0x000fe20000010152 */
[----:B------:R-:W-:Y:S01]  /*3b90*/  FMUL.FTZ R101, R5, R4 ;  /* 0x0000000405657220 */ /* 0x000fe20000410000 */
[----:B------:R-:W-:Y:S01]  /*3ba0*/  FADD.FTZ R5, -R111, R16 ;  /* 0x000000106f057221 */ /* 0x000fe20000010100 */
[----:B------:R-:W-:Y:S01]  /*3bb0*/  FFMA.FTZ R16, -R83, R83, 1 ;  /* 0x3f80000053107423 */ /* 0x000fe20000010153 */
[C---:B------:R-:W-:Y:S01]  /*3bc0*/  FADD.FTZ R4, -R111.reuse, R17 ;  /* 0x000000116f047221 */ /* 0x040fe20000010100 */
[----:B------:R1:W5:Y:S01]  /*3bd0*/  LDL.LU R83, [R1+0xcc] ;  /* 0x0000cc0001537983 */ /* 0x0003620000300800 */
[----:B------:R-:W-:Y:S01]  /*3be0*/  FADD.FTZ R17, -R111, R21 ;  /* 0x000000156f117221 */ /* 0x000fe20000010100 */
[----:B------:R-:W-:Y:S01]  /*3bf0*/  FFMA.FTZ R21, -R81, R81, 1 ;  /* 0x3f80000051157423 */ /* 0x000fe20000010151 */
[----:B------:R-:W-:Y:S01]  /*3c00*/  FMUL.FTZ R4, R185, R4 ;  /* 0x00000004b9047220 */ /* 0x000fe20000410000 */
[----:B------:R1:W5:Y:S01]  /*3c10*/  LDL.LU R82, [R1+0xc8] ;  /* 0x0000c80001527983 */ /* 0x0003620000300800 */
[----:B------:R-:W-:Y:S01]  /*3c20*/  FMUL.FTZ R20, R20, UR12 ;  /* 0x0000000c14147c20 */ /* 0x000fe20008410000 */
[----:B------:R-:W-:Y:S01]  /*3c30*/  FMUL.FTZ R21, R21, UR12 ;  /* 0x0000000c15157c20 */ /* 0x000fe20008410000 */
[----:B------:R-:W-:Y:S01]  /*3c40*/  FMUL.FTZ R3, R182, R3 ;  /* 0x00000003b6037220 */ /* 0x000fe20000410000 */
[----:B------:R1:W5:Y:S01]  /*3c50*/  LDL.LU R81, [R1+0xc4] ;  /* 0x0000c40001517983 */ /* 0x0003620000300800 */
[----:B------:R-:W-:Y:S01]  /*3c60*/  FMUL.FTZ R5, R186, R5 ;  /* 0x00000005ba057220 */ /* 0x000fe20000410000 */
[----:B------:R-:W-:Y:S01]  /*3c70*/  FMUL.FTZ R16, R16, UR12 ;  /* 0x0000000c10107c20 */ /* 0x000fe20008410000 */
[----:B------:R-:W-:Y:S01]  /*3c80*/  FMUL.FTZ R17, R181, R17 ;  /* 0x00000011b5117220 */ /* 0x000fe20000410000 */
[----:B------:R1:W5:Y:S02]  /*3c90*/  LDL.LU R80, [R1+0xc0] ;  /* 0x0000c00001507983 */ /* 0x0003640000300800 */
[----:B------:R-:W-:Y:S01]  /*3ca0*/  FMUL.FTZ R5, R16, R5 ;  /* 0x0000000510057220 */ /* 0x000fe20000410000 */
[----:B------:R-:W-:Y:S01]  /*3cb0*/  FMUL.FTZ R16, R20, R4 ;  /* 0x0000000414107220 */ /* 0x000fe20000410000 */
[----:B------:R-:W-:Y:S01]  /*3cc0*/  FMUL.FTZ R4, R21, R3 ;  /* 0x0000000315047220 */ /* 0x000fe20000410000 */
[----:B------:R-:W-:Y:S01]  /*3cd0*/  FFMA.FTZ R21, -R76, R76, 1 ;  /* 0x3f8000004c157423 */ /* 0x000fe2000001014c */
[----:B------:R-:W-:Y:S01]  /*3ce0*/  FADD.FTZ R20, -R111, R32 ;  /* 0x000000206f147221 */ /* 0x000fe20000010100 */
[----:B------:R-:W-:Y:S01]  /*3cf0*/  FFMA.FTZ R32, -R77, R77, 1 ;  /* 0x3f8000004d207423 */ /* 0x000fe2000001014d */
[----:B------:R-:W-:Y:S01]  /*3d00*/  FMUL.FTZ R3, R102, R17 ;  /* 0x0000001166037220 */ /* 0x000fe20000410000 */
[----:B------:R-:W-:Y:S01]  /*3d10*/  F2FP.F16.F32.PACK_AB R17, R100, R101 ;  /* 0x000000656411723e */ /* 0x000fe200000000ff */
[----:B------:R-:W-:Y:S01]  /*3d20*/  FMUL.FTZ R20, R176, R20 ;  /* 0x00000014b0147220 */ /* 0x000fe20000410000 */
[----:B------:R-:W-:Y:S01]  /*3d30*/  F2FP.F16.F32.PACK_AB R16, R16, R5 ;  /* 0x000000051010723e */ /* 0x000fe200000000ff */
[----:B------:R-:W-:Y:S01]  /*3d40*/  FMUL.FTZ R5, R175, R33 ;  /* 0x00000021af057220 */ /* 0x000fe20000410000 */
[----:B------:R-:W-:Y:S01]  /*3d50*/  F2FP.F16.F32.PACK_AB R100, R3, R4 ;  /* 0x000000040364723e */ /* 0x000fe200000000ff */
[----:B------:R-:W-:Y:S01]  /*3d60*/  FFMA.FTZ R33, -R78, R78, 1 ;  /* 0x3f8000004e217423 */ /* 0x000fe2000001014e */
[----:B------:R-:W-:Y:S01]  /*3d70*/  FADD.FTZ R4, -R111, R36 ;  /* 0x000000246f047221 */ /* 0x000fe20000010100 */
[----:B------:R-:W-:Y:S01]  /*3d80*/  FFMA.FTZ R36, -R79, R79, 1 ;  /* 0x3f8000004f247423 */ /* 0x000fe2000001014f */
[----:B------:R-:W-:Y:S01]  /*3d90*/  FADD.FTZ R3, -R111, R37 ;  /* 0x000000256f037221 */ /* 0x000fe20000010100 */
        /* <DEDUP_REMOVED lines=10> */
[C---:B------:R-:W-:Y:S01]  /*3e40*/  FADD.FTZ R21, -R111.reuse, R48 ;  /* 0x000000306f157221 */ /* 0x040fe20000010100 */
[----:B------:R-:W-:Y:S01]  /*3e50*/  FFMA.FTZ R48, -R74, R74, 1 ;  /* 0x3f8000004a307423 */ /* 0x000fe2000001014a */
[----:B------:R1:W5:Y:S01]  /*3e60*/  LDL.LU R76, [R1+0xb0] ;  /* 0x0000b000014c7983 */ /* 0x0003620000300800 */
[----:B------:R-:W-:Y:S01]  /*3e70*/  FMUL.FTZ R36, R36, R20 ;  /* 0x0000001424247220 */ /* 0x000fe20000410000 */
[----:B------:R-:W-:Y:S01]  /*3e80*/  FADD.FTZ R20, -R111, R49 ;  /* 0x000000316f147221 */ /* 0x000fe20000010100 */
[----:B------:R-:W-:Y:S01]  /*3e90*/  FFMA.FTZ R49, -R73, R73, 1 ;  /* 0x3f80000049317423 */ /* 0x000fe20000010149 */
[----:B------:R1:W5:Y:S01]  /*3ea0*/  LDL.LU R75, [R1+0xac] ;  /* 0x0000ac00014b7983 */ /* 0x0003620000300800 */
[----:B------:R-:W-:Y:S01]  /*3eb0*/  FMUL.FTZ R48, R48, UR12 ;  /* 0x0000000c30307c20 */ /* 0x000fe20008410000 */
[----:B------:R-:W-:Y:S01]  /*3ec0*/  FMUL.FTZ R20, R169, R20 ;  /* 0x00000014a9147220 */ /* 0x000fe20000410000 */
[----:B------:R-:W-:Y:S01]  /*3ed0*/  FMUL.FTZ R21, R170, R21 ;  /* 0x00000015aa157220 */ /* 0x000fe20000410000 */
[----:B------:R1:W5:Y:S01]  /*3ee0*/  LDL.LU R74, [R1+0xa8] ;  /* 0x0000a800014a7983 */ /* 0x0003620000300800 */
[----:B------:R-:W-:Y:S01]  /*3ef0*/  FMUL.FTZ R32, R32, UR12 ;  /* 0x0000000c20207c20 */ /* 0x000fe20008410000 */
[----:B------:R-:W-:Y:S01]  /*3f00*/  FMUL.FTZ R20, R48, R20 ;  /* 0x0000001430147220 */ /* 0x000fe20000410000 */
[----:B------:R-:W-:Y:S01]  /*3f10*/  FMUL.FTZ R21, R37, R21 ;  /* 0x0000001525157220 */ /* 0x000fe20000410000 */
[----:B------:R1:W5:Y:S01]  /*3f20*/  LDL.LU R73, [R1+0xa4] ;  /* 0x0000a40001497983 */ /* 0x0003620000300800 */
[----:B------:R-:W-:Y:S01]  /*3f30*/  FMUL.FTZ R32, R32, R4 ;  /* 0x0000000420207220 */ /* 0x000fe20000410000 */
[----:B------:R-:W-:Y:S01]  /*3f40*/  FADD.FTZ R4, -R111, R52 ;  /* 0x000000346f047221 */ /* 0x000fe20000010100 */
[----:B------:R-:W-:Y:S01]  /*3f50*/  FFMA.FTZ R52, -R72, R72, 1 ;  /* 0x3f80000048347423 */ /* 0x000fe20000010148 */
[----:B------:R-:W-:Y:S01]  /*3f60*/  FMUL.FTZ R3, R172, R3 ;  /* 0x00000003ac037220 */ /* 0x000fe20000410000 */
[----:B------:R1:W5:Y:S01]  /*3f70*/  LDL.LU R72, [R1+0xa0] ;  /* 0x0000a00001487983 */ /* 0x0003620000300800 */
[----:B------:R-:W-:Y:S01]  /*3f80*/  FMUL.FTZ R37, R49, UR12 ;  /* 0x0000000c31257c20 */ /* 0x000fe20008410000 */
[----:B------:R-:W-:Y:S01]  /*3f90*/  FMUL.FTZ R48, R52, UR12 ;  /* 0x0000000c34307c20 */ /* 0x000fe20008410000 */
[----:B------:R-:W-:Y:S01]  /*3fa0*/  F2FP.F16.F32.PACK_AB R52, R33, R36 ;  /* 0x000000242134723e */ /* 0x000fe200000000ff */
[----:B------:R-:W-:Y:S01]  /*3fb0*/  FMUL.FTZ R5, R5, R3 ;  /* 0x0000000305057220 */ /* 0x000fe20000410000 */
[----:B------:R-:W-:Y:S01]  /*3fc0*/  FADD.FTZ R3, -R111, R53 ;  /* 0x000000356f037221 */ /* 0x000fe20000010100 */
[----:B------:R-:W-:Y:S03]  /*3fd0*/  FMUL.FTZ R4, R168, R4 ;  /* 0x00000004a8047220 */ /* 0x000fe60000410000 */
[----:B------:R-:W-:Y:S01]  /*3fe0*/  FMUL.FTZ R3, R167, R3 ;  /* 0x00000003a7037220 */ /* 0x000fe20000410000 */
[----:B------:R-:W-:Y:S01]  /*3ff0*/  F2FP.F16.F32.PACK_AB R49, R5, R32 ;  /* 0x000000200531723e */ /* 0x000fe200000000ff */
[----:B------:R-:W-:Y:S01]  /*4000*/  FMUL.FTZ R32, R37, R4 ;  /* 0x0000000425207220 */ /* 0x000fe20000410000 */
[----:B------:R-:W-:Y:S01]  /*4010*/  FADD.FTZ R4, -R111, R65 ;  /* 0x000000416f047221 */ /* 0x000fe20000010100 */
[----:B------:R-:W-:Y:S01]  /*4020*/  FMUL.FTZ R5, R48, R3 ;  /* 0x0000000330057220 */ /* 0x000fe20000410000 */
[----:B------:R-:W-:Y:S01]  /*4030*/  F2FP.F16.F32.PACK_AB R48, R20, R21 ;  /* 0x000000151430723e */ /* 0x000fe200000000ff */
[----:B------:R-:W-:Y:S01]  /*4040*/  FFMA.FTZ R20, -R71, R71, 1 ;  /* 0x3f80000047147423 */ /* 0x000fe20000010147 */
[----:B------:R-:W-:Y:S01]  /*4050*/  FADD.FTZ R3, -R111, R64 ;  /* 0x000000406f037221 */ /* 0x000fe20000010100 */
[----:B------:R1:W5:Y:S01]  /*4060*/  LDL.LU R71, [R1+0x9c] ;  /* 0x00009c0001477983 */ /* 0x0003620000300800 */
[----:B------:R-:W-:Y:S01]  /*4070*/  FFMA.FTZ R21, -R70, R70, 1 ;  /* 0x3f80000046157423 */ /* 0x000fe20000010146 */
[----:B------:R-:W-:Y:S01]  /*4080*/  FMUL.FTZ R20, R20, UR12 ;  /* 0x0000000c14147c20 */ /* 0x000fe20008410000 */
[----:B------:R-:W-:Y:S01]  /*4090*/  FMUL.FTZ R3, R166, R3 ;  /* 0x00000003a6037220 */ /* 0x000fe20000410000 */
[----:B------:R1:W5:Y:S01]  /*40a0*/  LDL.LU R70, [R1+0x98] ;  /* 0x0000980001467983 */ /* 0x0003620000300800 */
[----:B------:R-:W-:Y:S01]  /*40b0*/  FMUL.FTZ R21, R21, UR12 ;  /* 0x0000000c15157c20 */ /* 0x000fe20008410000 */
[----:B------:R-:W-:Y:S01]  /*40c0*/  FMUL.FTZ R4, R165, R4 ;  /* 0x00000004a5047220 */ /* 0x000fe20000410000 */
[----:B------:R-:W-:Y:S01]  /*40d0*/  FMUL.FTZ R33, R20, R3 ;  /* 0x0000000314217220 */ /* 0x000fe20000410000 */
[----:B------:R-:W-:Y:S01]  /*40e0*/  FFMA.FTZ R20, -R69, R69, 1 ;  /* 0x3f80000045147423 */ /* 0x000fe20000010145 */
[----:B------:R-:W-:Y:S01]  /*40f0*/  F2FP.F16.F32.PACK_AB R37, R5, R32 ;  /* 0x000000200525723e */ /* 0x000fe200000000ff */
[----:B------:R1:W5:Y:S01]  /*4100*/  LDL.LU R69, [R1+0x94] ;  /* 0x0000940001457983 */ /* 0x0003620000300800 */
[----:B------:R-:W-:Y:S01]  /*4110*/  FMUL.FTZ R32, R21, R4 ;  /* 0x0000000415207220 */ /* 0x000fe20000410000 */
[----:B------:R-:W-:Y:S01]  /*4120*/  FMUL.FTZ R21, R223, R6 ;  /* 0x00000006df157220 */ /* 0x000fe20000410000 */
[----:B------:R-:W-:Y:S01]  /*4130*/  FFMA.FTZ R6, -R68, R68, 1 ;  /* 0x3f80000044067423 */ /* 0x000fe20000010144 */
[----:B------:R-:W-:Y:S01]  /*4140*/  FMUL.FTZ R20, R20, UR12 ;  /* 0x0000000c14147c20 */ /* 0x000fe20008410000 */
[----:B------:R1:W5:Y:S02]  /*4150*/  LDL.LU R68, [R1+0x90] ;  /* 0x0000900001447983 */ /* 0x0003640000300800 */
[----:B------:R-:W-:Y:S01]  /*4160*/  FMUL.FTZ R6, R6, UR12 ;  /* 0x0000000c06067c20 */ /* 0x000fe20008410000 */
[----:B------:R-:W-:Y:S06]  /*4170*/  BRA.U !UP0, `(.L_x_628) ;  /* 0x0000000108747547 */ /* 0x000fec000b800000 */
        /* <DEDUP_REMOVED lines=10> */
[----:B------:R-:W-:Y:S04]  /*4220*/  IMAD.SHL.U32 R3, R36, 0x80, RZ ;  /* 0x0000008024037824 */ /* 0x000fe800078e00ff */
        /* <DEDUP_REMOVED lines=18> */
.L_x_628:
[----:B---3--:R-:W2:Y:S01]  /*4350*/  LDL.LU R101, [R1+0x1c] ;  /* 0x00001c0001657983 */ /* 0x008ea20000300800 */
[----:B------:R-:W-:Y:S01]  /*4360*/  F2FP.F16.F32.PACK_AB R36, R32, R33 ;  /* 0x000000212024723e */ /* 0x000fe200000000ff */
[----:B------:R-:W-:Y:S01]  /*4370*/  FADD.FTZ R3, -R110, R23 ;  /* 0x000000176e037221 */ /* 0x000fe20000010100 */
[----:B------:R-:W-:Y:S01]  /*4380*/  FMUL.FTZ R20, R20, R21 ;  /* 0x0000001514147220 */ /* 0x000fe20000410000 */
[----:B------:R-:W3:Y:S01]  /*4390*/  LDL.LU R65, [R1+0x18] ;  /* 0x0000180001417983 */ /* 0x000ee20000300800 */
[----:B------:R-:W-:Y:S01]  /*43a0*/  FMUL.FTZ R7, R6, R7 ;  /* 0x0000000706077220 */ /* 0x000fe20000410000 */
[----:B------:R-:W-:Y:S01]  /*43b0*/  FMUL.FTZ R3, R203, R3 ;  /* 0x00000003cb037220 */ /* 0x000fe20000410000 */
[C---:B-----5:R-:W-:Y:S01]  /*43c0*/  FADD.FTZ R8, -R109.reuse, R8 ;  /* 0x000000086d087221 */ /* 0x060fe20000010100 */
[----:B------:R-:W4:Y:S01]  /*43d0*/  LDL.LU R64, [R1+0x8] ;  /* 0x0000080001407983 */ /* 0x000f220000300800 */
[----:B------:R-:W-:Y:S01]  /*43e0*/  FADD.FTZ R39, -R110, R39 ;  /* 0x000000276e277221 */ /* 0x000fe20000010100 */
[C---:B------:R-:W-:Y:S01]  /*43f0*/  FADD.FTZ R28, -R109.reuse, R28 ;  /* 0x0000001c6d1c7221 */ /* 0x040fe20000010100 */
[----:B------:R-:W-:Y:S01]  /*4400*/  FADD.FTZ R25, -R109, R25 ;  /* 0x000000196d197221 */ /* 0x000fe20000010100 */
[----:B------:R-:W2:Y:S01]  /*4410*/  LDL.LU R53, [R1] ;  /* 0x0000000001357983 */ /* 0x000ea20000300800 */
[----:B------:R-:W-:Y:S01]  /*4420*/  FMUL.FTZ R39, R192, R39 ;  /* 0x00000027c0277220 */ /* 0x000fe20000410000 */
[----:B------:R-:W-:Y:S01]  /*4430*/  FMUL.FTZ R28, R230, R28 ;  /* 0x0000001ce61c7220 */ /* 0x000fe20000410000 */
[----:B------:R-:W-:Y:S01]  /*4440*/  FMUL.FTZ R25, R233, R25 ;  /* 0x00000019e9197220 */ /* 0x000fe20000410000 */
[----:B------:R1:W-:Y:S01]  /*4450*/  STS [R112+0x8000], R17 ;  /* 0x0080001170007388 */ /* 0x0003e20000000800 */
[----:B------:R-:W-:Y:S01]  /*4460*/  FFMA.FTZ R4, -R222, R222, 1 ;  /* 0x3f800000de047423 */ /* 0x000fe200000101de */
[----:B------:R-:W-:Y:S01]  /*4470*/  FADD.FTZ R22, -R110, R22 ;  /* 0x000000166e167221 */ /* 0x000fe20000010100 */
[----:B------:R-:W-:Y:S01]  /*4480*/  FFMA.FTZ R5, -R218, R218, 1 ;  /* 0x3f800000da057423 */ /* 0x000fe200000101da */
[C---:B------:R-:W-:Y:S01]  /*4490*/  FADD.FTZ R34, -R110.reuse, R34 ;  /* 0x000000226e227221 */ /* 0x040fe20000010100 */
[----:B------:R-:W-:Y:S01]  /*44a0*/  FADD.FTZ R19, -R110, R19 ;  /* 0x000000136e137221 */ /* 0x000fe20000010100 */
[----:B------:R-:W-:Y:S01]  /*44b0*/  FMUL.FTZ R22, R204, R22 ;  /* 0x00000016cc167220 */ /* 0x000fe20000410000 */
[----:B------:R-:W-:Y:S01]  /*44c0*/  FMUL.FTZ R5, R5, UR12 ;  /* 0x0000000c05057c20 */ /* 0x000fe20008410000 */
[----:B------:R-:W-:Y:S01]  /*44d0*/  FFMA.FTZ R6, -R221, R221, 1 ;  /* 0x3f800000dd067423 */ /* 0x000fe200000101dd */
[----:B------:R-:W-:Y:S01]  /*44e0*/  FMUL.FTZ R34, R198, R34 ;  /* 0x00000022c6227220 */ /* 0x000fe20000410000 */
[----:B------:R-:W-:Y:S01]  /*44f0*/  FMUL.FTZ R19, R209, R19 ;  /* 0x00000013d1137220 */ /* 0x000fe20000410000 */
[----:B------:R-:W-:Y:S01]  /*4500*/  FMUL.FTZ R22, R5, R22 ;  /* 0x0000001605167220 */ /* 0x000fe20000410000 */
[----:B------:R-:W-:Y:S01]  /*4510*/  FMUL.FTZ R6, R6, UR12 ;  /* 0x0000000c06067c20 */ /* 0x000fe20008410000 */
[C---:B------:R-:W-:Y:S01]  /*4520*/  FADD.FTZ R66, -R110.reuse, R66 ;  /* 0x000000426e427221 */ /* 0x040fe20000010100 */
[C---:B------:R-:W-:Y:S01]  /*4530*/  FADD.FTZ R38, -R110.reuse, R38 ;  /* 0x000000266e267221 */ /* 0x040fe20000010100 */
[----:B------:R-:W-:Y:S01]  /*4540*/  FADD.FTZ R50, -R110, R50 ;  /* 0x000000326e327221 */ /* 0x000fe20000010100 */
[----:B------:R-:W-:Y:S01]  /*4550*/  FMUL.FTZ R19, R6, R19 ;  /* 0x0000001306137220 */ /* 0x000fe20000410000 */
[----:B------:R-:W-:Y:S01]  /*4560*/  FFMA.FTZ R6, -R201, R201, 1 ;  /* 0x3f800000c9067423 */ /* 0x000fe200000101c9 */
[----:B------:R-:W-:Y:S01]  /*4570*/  FMUL.FTZ R66, R174, R66 ;  /* 0x00000042ae427220 */ /* 0x000fe20000410000 */
[----:B------:R-:W-:Y:S01]  /*4580*/  FMUL.FTZ R38, R189, R38 ;  /* 0x00000026bd267220 */ /* 0x000fe20000410000 */
[----:B------:R-:W-:Y:S01]  /*4590*/  FMUL.FTZ R50, R184, R50 ;  /* 0x00000032b8327220 */ /* 0x000fe20000410000 */
[----:B------:R-:W-:Y:S01]  /*45a0*/  FMUL.FTZ R6, R6, UR12 ;  /* 0x0000000c06067c20 */ /* 0x000fe20008410000 */
[C---:B------:R-:W-:Y:S01]  /*45b0*/  FADD.FTZ R18, -R110.reuse, R18 ;  /* 0x000000126e127221 */ /* 0x040fe20000010100 */
[----:B------:R-:W-:Y:S01]  /*45c0*/  FADD.FTZ R12, -R109, R12 ;  /* 0x0000000c6d0c7221 */ /* 0x000fe20000010100 */
[----:B------:R-:W-:Y:S01]  /*45d0*/  FADD.FTZ R55, -R110, R55 ;  /* 0x000000376e377221 */ /* 0x000fe20000010100 */
[----:B-1----:R-:W-:Y:S01]  /*45e0*/  FMUL.FTZ R17, R4, UR12 ;  /* 0x0000000c04117c20 */ /* 0x002fe20008410000 */
[----:B------:R-:W-:Y:S01]  /*45f0*/  FFMA.FTZ R4, -R217, R217, 1 ;  /* 0x3f800000d9047423 */ /* 0x000fe200000101d9 */
[----:B------:R-:W-:Y:S01]  /*4600*/  FMUL.FTZ R38, R6, R38 ;  /* 0x0000002606267220 */ /* 0x000fe20000410000 */
[----:B------:R-:W-:Y:S01]  /*4610*/  FFMA.FTZ R6, -R191, R191, 1 ;  /* 0x3f800000bf067423 */ /* 0x000fe200000101bf */
[----:B------:R-:W-:Y:S01]  /*4620*/  FMUL.FTZ R18, R208, R18 ;  /* 0x00000012d0127220 */ /* 0x000fe20000410000 */
[----:B------:R-:W-:Y:S01]  /*4630*/  FMUL.FTZ R4, R4, UR12 ;  /* 0x0000000c04047c20 */ /* 0x000fe20008410000 */
[----:B------:R-:W-:Y:S01]  /*4640*/  FMUL.FTZ R12, R246, R12 ;  /* 0x0000000cf60c7220 */ /* 0x000fe20000410000 */
[----:B------:R-:W-:Y:S01]  /*4650*/  FMUL.FTZ R6, R6, UR12 ;  /* 0x0000000c06067c20 */ /* 0x000fe20008410000 */
[----:B------:R-:W-:Y:S01]  /*4660*/  FMUL.FTZ R18, R17, R18 ;  /* 0x0000001211127220 */ /* 0x000fe20000410000 */
[----:B------:R-:W-:Y:S01]  /*4670*/  FMUL.FTZ R5, R4, R3 ;  /* 0x0000000304057220 */ /* 0x000fe20000410000 */
[----:B------:R-:W-:Y:S01]  /*4680*/  F2FP.F16.F32.PACK_AB R4, R7, R20 ;  /* 0x000000140704723e */ /* 0x000fe200000000ff */
[----:B------:R-:W-:Y:S01]  /*4690*/  FMUL.FTZ R50, R6, R50 ;  /* 0x0000003206327220 */ /* 0x000fe20000410000 */
[----:B------:R-:W-:Y:S01]  /*46a0*/  FADD.FTZ R41, -R109, R41 ;  /* 0x000000296d297221 */ /* 0x000fe20000010100 */
[----:B------:R-:W-:Y:S01]  /*46b0*/  F2FP.F16.F32.PACK_AB R3, R19, R18 ;  /* 0x000000121303723e */ /* 0x000fe200000000ff */
[----:B------:R-:W-:Y:S01]  /*46c0*/  FADD.FTZ R10, -R108, R10 ;  /* 0x0000000a6c0a7221 */ /* 0x000fe20000010100 */
[----:B------:R1:W-:Y:S01]  /*46d0*/  STS [R112+0x8400], R4 ;  /* 0x0084000470007388 */ /* 0x0003e20000000800 */
        /* <DEDUP_REMOVED lines=8> */
[----:B------:R-:W-:Y:S01]  /*4760*/  FMUL.FTZ R34, R7, R34 ;  /* 0x0000002207227220 */ /* 0x000fe20000410000 */
[----:B------:R-:W-:Y:S01]  /*4770*/  FFMA.FTZ R7, -R177, R177, 1 ;  /* 0x3f800000b1077423 */ /* 0x000fe200000101b1 */
[----:B------:R-:W-:Y:S01]  /*4780*/  FFMA.FTZ R5, -R202, R202, 1 ;  /* 0x3f800000ca057423 */ /* 0x000fe200000101ca */
[----:B------:R-:W-:Y:S01]  /*4790*/  FMUL.FTZ R6, R6, UR12 ;  /* 0x0000000c06067c20 */ /* 0x000fe20008410000 */
[----:B------:R-:W-:Y:S01]  /*47a0*/  FFMA.FTZ R17, -R187, R187, 1 ;  /* 0x3f800000bb117423 */ /* 0x000fe200000101bb */
[----:B------:R-:W-:Y:S01]  /*47b0*/  FMUL.FTZ R7, R7, UR12 ;  /* 0x0000000c07077c20 */ /* 0x000fe20008410000 */
[----:B------:R-:W-:Y:S01]  /*47c0*/  FMUL.FTZ R5, R5, UR12 ;  /* 0x0000000c05057c20 */ /* 0x000fe20008410000 */
[----:B------:R-:W-:Y:S01]  /*47d0*/  FADD.FTZ R9, -R109, R9 ;  /* 0x000000096d097221 */ /* 0x000fe20000010100 */
[----:B------:R-:W-:Y:S01]  /*47e0*/  FMUL.FTZ R17, R17, UR12 ;  /* 0x0000000c11117c20 */ /* 0x000fe20008410000 */
[----:B------:R-:W-:Y:S01]  /*47f0*/  FMUL.FTZ R20, R7, R66 ;  /* 0x0000004207147220 */ /* 0x000fe20000410000 */
[----:B------:R-:W-:Y:S01]  /*4800*/  FMUL.FTZ R23, R5, R39 ;  /* 0x0000002705177220 */ /* 0x000fe20000410000 */
[----:B------:R-:W-:Y:S01]  /*4810*/  FFMA.FTZ R5, -R190, R190, 1 ;  /* 0x3f800000be057423 */ /* 0x000fe200000101be */
[----:B------:R-:W-:Y:S01]  /*4820*/  FMUL.FTZ R55, R178, R55 ;  /* 0x00000037b2377220 */ /* 0x000fe20000410000 */
[----:B------:R-:W-:Y:S01]  /*4830*/  FMUL.FTZ R9, R249, R9 ;  /* 0x00000009f9097220 */ /* 0x000fe20000410000 */
[----:B------:R-:W-:Y:S01]  /*4840*/  FFMA.FTZ R18, -R188, R188, 1 ;  /* 0x3f800000bc127423 */ /* 0x000fe200000101bc */
[----:B------:R-:W-:Y:S01]  /*4850*/  FMUL.FTZ R22, R5, UR12 ;  /* 0x0000000c05167c20 */ /* 0x000fe20008410000 */
[----:B-1----:R-:W-:Y:S01]  /*4860*/  FADD.FTZ R4, -R109, R13 ;  /* 0x0000000d6d047221 */ /* 0x002fe20000010100 */
[----:B------:R-:W-:Y:S01]  /*4870*/  FMUL.FTZ R13, R250, R8 ;  /* 0x00000008fa0d7220 */ /* 0x000fe20000410000 */
[C---:B------:R-:W-:Y:S01]  /*4880*/  FADD.FTZ R5, -R110.reuse, R67 ;  /* 0x000000436e057221 */ /* 0x040fe20000010100 */
[----:B------:R-:W-:Y:S01]  /*4890*/  FMUL.FTZ R21, R17, R55 ;  /* 0x0000003711157220 */ /* 0x000fe20000410000 */
[----:B------:R-:W-:Y:S01]  /*48a0*/  FMUL.FTZ R4, R245, R4 ;  /* 0x00000004f5047220 */ /* 0x000fe20000410000 */
[----:B------:R-:W-:Y:S01]  /*48b0*/  FADD.FTZ R54, -R110, R54 ;  /* 0x000000366e367221 */ /* 0x000fe20000010100 */
[----:B------:R-:W-:Y:S01]  /*48c0*/  FMUL.FTZ R5, R171, R5 ;  /* 0x00000005ab057220 */ /* 0x000fe20000410000 */
[----:B------:R-:W-:Y:S01]  /*48d0*/  FMUL.FTZ R18, R18, UR12 ;  /* 0x0000000c12127c20 */ /* 0x000fe20008410000 */
[----:B------:R-:W-:Y:S01]  /*48e0*/  FMUL.FTZ R41, R219, R41 ;  /* 0x00000029db297220 */ /* 0x000fe20000410000 */
[----:B------:R-:W-:Y:S01]  /*48f0*/  FMUL.FTZ R54, R179, R54 ;  /* 0x00000036b3367220 */ /* 0x000fe20000410000 */
[----:B------:R-:W-:Y:S01]  /*4900*/  FMUL.FTZ R5, R6, R5 ;  /* 0x0000000506057220 */ /* 0x000fe20000410000 */
[C---:B------:R-:W-:Y:S01]  /*4910*/  FADD.FTZ R61, -R109.reuse, R61 ;  /* 0x0000003d6d3d7221 */ /* 0x040fe20000010100 */
[C---:B------:R-:W-:Y:S01]  /*4920*/  FADD.FTZ R60, -R109.reuse, R60 ;  /* 0x0000003c6d3c7221 */ /* 0x040fe20000010100 */
[----:B------:R-:W-:Y:S01]  /*4930*/  FMUL.FTZ R54, R18, R54 ;  /* 0x0000003612367220 */ /* 0x000fe20000410000 */
[----:B------:R-:W-:Y:S01]  /*4940*/  FADD.FTZ R44, -R109, R44 ;  /* 0x0000002c6d2c7221 */ /* 0x000fe20000010100 */
[----:B------:R-:W-:Y:S01]  /*4950*/  F2FP.F16.F32.PACK_AB R20, R5, R20 ;  /* 0x000000140514723e */ /* 0x000fe200000000ff */
[----:B------:R-:W-:Y:S01]  /*4960*/  FMUL.FTZ R61, R195, R61 ;  /* 0x0000003dc33d7220 */ /* 0x000fe20000410000 */
[----:B------:R-:W-:Y:S01]  /*4970*/  FMUL.FTZ R60, R196, R60 ;  /* 0x0000003cc43c7220 */ /* 0x000fe20000410000 */
[----:B------:R-:W-:Y:S01]  /*4980*/  FADD.FTZ R56, -R109, R56 ;  /* 0x000000386d387221 */ /* 0x000fe20000010100 */
[----:B------:R-:W-:Y:S01]  /*4990*/  FMUL.FTZ R44, R215, R44 ;  /* 0x0000002cd72c7220 */ /* 0x000fe20000410000 */
[C---:B------:R-:W-:Y:S01]  /*49a0*/  FADD.FTZ R57, -R109.reuse, R57 ;  /* 0x000000396d397221 */ /* 0x040fe20000010100 */
[----:B------:R-:W-:Y:S01]  /*49b0*/  FADD.FTZ R24, -R109, R24 ;  /* 0x000000186d187221 */ /* 0x000fe20000010100 */
[----:B------:R-:W-:Y:S01]  /*49c0*/  FMUL.FTZ R56, R200, R56 ;  /* 0x00000038c8387220 */ /* 0x000fe20000410000 */
[----:B------:R-:W-:Y:S01]  /*49d0*/  FADD.FTZ R14, -R108, R14 ;  /* 0x0000000e6c0e7221 */ /* 0x000fe20000010100 */
[----:B------:R-:W-:Y:S01]  /*49e0*/  FMUL.FTZ R57, R199, R57 ;  /* 0x00000039c7397220 */ /* 0x000fe20000410000 */
[----:B------:R-:W-:Y:S01]  /*49f0*/  FMUL.FTZ R24, R234, R24 ;  /* 0x00000018ea187220 */ /* 0x000fe20000410000 */
[----:B------:R-:W-:Y:S01]  /*4a00*/  FADD.FTZ R40, -R109, R40 ;  /* 0x000000286d287221 */ /* 0x000fe20000010100 */
[C---:B------:R-:W-:Y:S01]  /*4a10*/  FADD.FTZ R15, -R108.reuse, R15 ;  /* 0x0000000f6c0f7221 */ /* 0x040fe20000010100 */
[----:B------:R-:W-:Y:S01]  /*4a20*/  FADD.FTZ R26, -R108, R26 ;  /* 0x0000001a6c1a7221 */ /* 0x000fe20000010100 */
[----:B------:R-:W-:Y:S01]  /*4a30*/  FADD.FTZ R35, -R110, R35 ;  /* 0x000000236e237221 */ /* 0x000fe20000010100 */
[----:B------:R-:W-:Y:S01]  /*4a40*/  FMUL.FTZ R40, R220, R40 ;  /* 0x00000028dc287220 */ /* 0x000fe20000410000 */
[C---:B------:R-:W-:Y:S01]  /*4a50*/  FADD.FTZ R46, -R108.reuse, R46 ;  /* 0x0000002e6c2e7221 */ /* 0x040fe20000010100 */
[C---:B------:R-:W-:Y:S01]  /*4a60*/  FADD.FTZ R27, -R108.reuse, R27 ;  /* 0x0000001b6c1b7221 */ /* 0x040fe20000010100 */
[----:B------:R-:W-:Y:S01]  /*4a70*/  FMUL.FTZ R35, R197, R35 ;  /* 0x00000023c5237220 */ /* 0x000fe20000410000 */
[C---:B------:R-:W-:Y:S01]  /*4a80*/  FADD.FTZ R30, -R108.reuse, R30 ;  /* 0x0000001e6c1e7221 */ /* 0x040fe20000010100 */
[----:B------:R-:W-:Y:S01]  /*4a90*/  FADD.FTZ R31, -R108, R31 ;  /* 0x0000001f6c1f7221 */ /* 0x000fe20000010100 */
[----:B------:R-:W-:Y:S01]  /*4aa0*/  FMUL.FTZ R46, R242, R46 ;  /* 0x0000002ef22e7220 */ /* 0x000fe20000410000 */
[----:B------:R-:W-:Y:S01]  /*4ab0*/  FMUL.FTZ R32, R32, R35 ;  /* 0x0000002320207220 */ /* 0x000fe20000410000 */
[C---:B------:R-:W-:Y:S01]  /*4ac0*/  FADD.FTZ R62, -R108.reuse, R62 ;  /* 0x0000003e6c3e7221 */ /* 0x040fe20000010100 */
[----:B------:R-:W-:Y:S01]  /*4ad0*/  FADD.FTZ R42, -R108, R42 ;  /* 0x0000002a6c2a7221 */ /* 0x000fe20000010100 */
[----:B------:R-:W-:Y:S01]  /*4ae0*/  FADD.FTZ R51, -R110, R51 ;  /* 0x000000336e337221 */ /* 0x000fe20000010100 */
[----:B------:R-:W-:Y:S01]  /*4af0*/  FADD.FTZ R43, -R108, R43 ;  /* 0x0000002b6c2b7221 */ /* 0x000fe20000010100 */
[----:B------:R-:W-:Y:S01]  /*4b00*/  F2FP.F16.F32.PACK_AB R32, R32, R34 ;  /* 0x000000222020723e */ /* 0x000fe200000000ff */
[----:B------:R-:W-:Y:S01]  /*4b10*/  FMUL.FTZ R62, R216, R62 ;  /* 0x0000003ed83e7220 */ /* 0x000fe20000410000 */
[----:B------:R-:W-:Y:S01]  /*4b20*/  FMUL.FTZ R42, R248, R42 ;  /* 0x0000002af82a7220 */ /* 0x000fe20000410000 */
[----:B------:R-:W-:Y:S01]  /*4b30*/  FMUL.FTZ R51, R183, R51 ;  /* 0x00000033b7337220 */ /* 0x000fe20000410000 */
[----:B------:R-:W-:Y:S01]  /*4b40*/  FADD.FTZ R58, -R108, R58 ;  /* 0x0000003a6c3a7221 */ /* 0x000fe20000010100 */
[----:B------:R-:W-:Y:S01]  /*4b50*/  FMUL.FTZ R43, R247, R43 ;  /* 0x0000002bf72b7220 */ /* 0x000fe20000410000 */
[----:B------:R-:W-:Y:S01]  /*4b60*/  F2FP.F16.F32.PACK_AB R23, R23, R38 ;  /* 0x000000261717723e */ /* 0x000fe200000000ff */
[----:B------:R-:W-:Y:S01]  /*4b70*/  FMUL.FTZ R22, R22, R51 ;  /* 0x0000003316167220 */ /* 0x000fe20000410000 */
[----:B------:R-:W-:Y:S01]  /*4b80*/  FMUL.FTZ R58, R228, R58 ;  /* 0x0000003ae43a7220 */ /* 0x000fe20000410000 */
[----:B------:R-:W-:Y:S01]  /*4b90*/  FADD.FTZ R59, -R108, R59 ;  /* 0x0000003b6c3b7221 */ /* 0x000fe20000010100 */
[----:B------:R-:W-:Y:S02]  /*4ba0*/  F2FP.F16.F32.PACK_AB R21, R21, R54 ;  /* 0x000000361515723e */ /* 0x000fe400000000ff */
[----:B------:R-:W-:Y:S01]  /*4bb0*/  F2FP.F16.F32.PACK_AB R22, R22, R50 ;  /* 0x000000321616723e */ /* 0x000fe200000000ff */
[----:B------:R-:W-:Y:S01]  /*4bc0*/  FMUL.FTZ R59, R226, R59 ;  /* 0x0000003be23b7220 */ /* 0x000fe20000410000 */
[----:B------:R-:W-:Y:S04]  /*4bd0*/  LOP3.LUT R2, R2, 0x120, R156, 0xf8, !PT ;  /* 0x0000012002027812 */ /* 0x000fe800078ef89c */
[----:B------:R-:W-:Y:S01]  /*4be0*/  LEA R2, R2, UR4, 0x1 ;  /* 0x0000000402027c11 */ /* 0x000fe2000f8e08ff */
[----:B--2---:R-:W-:Y:S01]  /*4bf0*/  FFMA.FTZ R5, -R53, R53, 1 ;  /* 0x3f80000035057423 */ /* 0x004fe20000010135 */
[----:B------:R-:W-:Y:S01]  /*4c00*/  FFMA.FTZ R8, -R101, R101, 1 ;  /* 0x3f80000065087423 */ /* 0x000fe20000010165 */
[----:B---3--:R-:W-:Y:S01]  /*4c10*/  FFMA.FTZ R7, -R65, R65, 1 ;  /* 0x3f80000041077423 */ /* 0x008fe20000010141 */
[----:B------:R-:W2:Y:S01]  /*4c20*/  LDL.LU R101, [R1+0x4c] ;  /* 0x00004c0001657983 */ /* 0x000ea20000300800 */
[----:B----4-:R-:W-:Y:S01]  /*4c30*/  FFMA.FTZ R6, -R64, R64, 1 ;  /* 0x3f80000040067423 */ /* 0x010fe20000010140 */
[----:B------:R-:W-:Y:S01]  /*4c40*/  FMUL.FTZ R5, R5, UR12 ;  /* 0x0000000c05057c20 */ /* 0x000fe20008410000 */
[----:B------:R-:W-:Y:S01]  /*4c50*/  FMUL.FTZ R7, R7, UR12 ;  /* 0x0000000c07077c20 */ /* 0x000fe20008410000 */
[----:B------:R-:W3:Y:S01]  /*4c60*/  LDL.LU R65, [R1+0x48] ;  /* 0x0000480001417983 */ /* 0x000ee20000300800 */
[----:B------:R-:W-:Y:S01]  /*4c70*/  FMUL.FTZ R6, R6, UR12 ;  /* 0x0000000c06067c20 */ /* 0x000fe20008410000 */
[----:B------:R-:W-:Y:S01]  /*4c80*/  FMUL.FTZ R19, R5, R4 ;  /* 0x0000000405137220 */ /* 0x000fe20000410000 */
[----:B------:R-:W-:Y:S01]  /*4c90*/  FADD.FTZ R4, -R109, R29 ;  /* 0x0000001d6d047221 */ /* 0x000fe20000010100 */
[----:B------:R-:W4:Y:S01]  /*4ca0*/  LDL.LU R168, [R1+0x5c] ;  /* 0x00005c0001a87983 */ /* 0x000f220000300800 */
[----:B------:R-:W-:Y:S01]  /*4cb0*/  FMUL.FTZ R12, R6, R12 ;  /* 0x0000000c060c7220 */ /* 0x000fe20000410000 */
[----:B------:R-:W-:Y:S01]  /*4cc0*/  FMUL.FTZ R9, R7, R9 ;  /* 0x0000000907097220 */ /* 0x000fe20000410000 */
[----:B------:R-:W-:Y:S01]  /*4cd0*/  FFMA.FTZ R6, -R239, R239, 1 ;  /* 0x3f800000ef067423 */ /* 0x000fe200000101ef */
[----:B------:R-:W4:Y:S01]  /*4ce0*/  LDL.LU R167, [R1+0x58] ;  /* 0x0000580001a77983 */ /* 0x000f220000300800 */
[----:B------:R-:W-:Y:S01]  /*4cf0*/  FMUL.FTZ R4, R229, R4 ;  /* 0x00000004e5047220 */ /* 0x000fe20000410000 */
[----:B------:R-:W-:Y:S01]  /*4d00*/  F2FP.F16.F32.PACK_AB R19, R19, R12 ;  /* 0x0000000c1313723e */ /* 0x000fe200000000ff */
[----:B------:R-:W-:Y:S01]  /*4d10*/  FMUL.FTZ R6, R6, UR12 ;  /* 0x0000000c06067c20 */ /* 0x000fe20008410000 */
[----:B------:R-:W4:Y:S01]  /*4d20*/  LDL.LU R166, [R1+0x44] ;  /* 0x0000440001a67983 */ /* 0x000f220000300800 */
[----:B------:R-:W-:Y:S01]  /*4d30*/  FFMA.FTZ R7, -R243, R243, 1 ;  /* 0x3f800000f3077423 */ /* 0x000fe200000101f3 */
[----:B------:R-:W-:Y:S01]  /*4d40*/  FMUL.FTZ R8, R8, UR12 ;  /* 0x0000000c08087c20 */ /* 0x000fe20008410000 */
[----:B------:R-:W-:Y:S01]  /*4d50*/  FMUL.FTZ R17, R6, R28 ;  /* 0x0000001c06117220 */ /* 0x000fe20000410000 */
[----:B------:R-:W4:Y:S01]  /*4d60*/  LDL.LU R165, [R1+0x40] ;  /* 0x0000400001a57983 */ /* 0x000f220000300800 */
[----:B------:R-:W-:Y:S01]  /*4d70*/  FMUL.FTZ R7, R7, UR12 ;  /* 0x0000000c07077c20 */ /* 0x000fe20008410000 */
[----:B------:R-:W-:Y:S01]  /*4d80*/  FMUL.FTZ R13, R8, R13 ;  /* 0x0000000d080d7220 */ /* 0x000fe20000410000 */
[----:B------:R-:W-:Y:S01]  /*4d90*/  FFMA.FTZ R6, -R227, R227, 1 ;  /* 0x3f800000e3067423 */ /* 0x000fe200000101e3 */
[----:B------:R-:W4:Y:S01]  /*4da0*/  LDL.LU R64, [R1+0x54] ;  /* 0x0000540001407983 */ /* 0x000f220000300800 */
[----:B------:R-:W-:Y:S01]  /*4db0*/  FMUL.FTZ R18, R7, R25 ;  /* 0x0000001907127220 */ /* 0x000fe20000410000 */
[----:B------:R-:W-:Y:S01]  /*4dc0*/  FFMA.FTZ R7, -R231, R231, 1 ;  /* 0x3f800000e7077423 */ /* 0x000fe200000101e7 */
[----:B------:R-:W-:Y:S01]  /*4dd0*/  F2FP.F16.F32.PACK_AB R3, R9, R13 ;  /* 0x0000000d0903723e */ /* 0x000fe200000000ff */
[----:B------:R-:W4:Y:S01]  /*4de0*/  LDL.LU R53, [R1+0x50] ;  /* 0x0000500001357983 */ /* 0x000f220000300800 */
[----:B------:R-:W-:Y:S01]  /*4df0*/  FFMA.FTZ R5, -R237, R237, 1 ;  /* 0x3f800000ed057423 */ /* 0x000fe200000101ed */
[----:B------:R-:W-:Y:S01]  /*4e00*/  FMUL.FTZ R7, R7, UR12 ;  /* 0x0000000c07077c20 */ /* 0x000fe20008410000 */
[----:B------:R-:W-:Y:S01]  /*4e10*/  FMUL.FTZ R6, R6, UR12 ;  /* 0x0000000c06067c20 */ /* 0x000fe20008410000 */
[----:B------:R-:W4:Y:S01]  /*4e20*/  LDL.LU R149, [R1+0x24] ;  /* 0x0000240001957983 */ /* 0x000f220000300800 */
[----:B------:R-:W-:Y:S01]  /*4e30*/  FMUL.FTZ R5, R5, UR12 ;  /* 0x0000000c05057c20 */ /* 0x000fe20008410000 */
[----:B------:R-:W-:Y:S01]  /*4e40*/  FMUL.FTZ R13, R7, R41 ;  /* 0x00000029070d7220 */ /* 0x000fe20000410000 */
[----:B------:R-:W-:Y:S01]  /*4e50*/  FMUL.FTZ R44, R6, R44 ;  /* 0x0000002c062c7220 */ /* 0x000fe20000410000 */
[----:B------:R-:W4:Y:S01]  /*4e60*/  LDL.LU R111, [R1+0x20] ;  /* 0x00002000016f7983 */ /* 0x000f220000300800 */
[----:B------:R-:W-:Y:S01]  /*4e70*/  FMUL.FTZ R4, R5, R4 ;  /* 0x0000000405047220 */ /* 0x000fe20000410000 */
[----:B------:R-:W-:Y:S01]  /*4e80*/  FFMA.FTZ R5, -R225, R225, 1 ;  /* 0x3f800000e1057423 */ /* 0x000fe200000101e1 */
[----:B------:R-:W-:Y:S01]  /*4e90*/  FFMA.FTZ R8, -R244, R244, 1 ;  /* 0x3f800000f4087423 */ /* 0x000fe200000101f4 */
[----:B------:R-:W4:Y:S01]  /*4ea0*/  LDL.LU R107, [R1+0x3c] ;  /* 0x00003c00016b7983 */ /* 0x000f220000300800 */
[----:B------:R-:W-:Y:S01]  /*4eb0*/  FFMA.FTZ R6, -R212, R212, 1 ;  /* 0x3f800000d4067423 */ /* 0x000fe200000101d4 */
[----:B------:R-:W-:Y:S01]  /*4ec0*/  F2FP.F16.F32.PACK_AB R17, R4, R17 ;  /* 0x000000110411723e */ /* 0x000fe200000000ff */
[----:B------:R-:W-:Y:S01]  /*4ed0*/  FADD.FTZ R4, -R109, R45 ;  /* 0x0000002d6d047221 */ /* 0x000fe20000010100 */
[----:B------:R-:W4:Y:S01]  /*4ee0*/  LDL.LU R106, [R1+0x38] ;  /* 0x00003800016a7983 */ /* 0x000f220000300800 */
[----:B------:R-:W-:Y:S01]  /*4ef0*/  FMUL.FTZ R5, R5, UR12 ;  /* 0x0000000c05057c20 */ /* 0x000fe20008410000 */
[----:B------:R-:W-:Y:S01]  /*4f00*/  FMUL.FTZ R6, R6, UR12 ;  /* 0x0000000c06067c20 */ /* 0x000fe20008410000 */
[----:B------:R-:W-:Y:S01]  /*4f10*/  FMUL.FTZ R4, R213, R4 ;  /* 0x00000004d5047220 */ /* 0x000fe20000410000 */
[----:B------:R1:W-:Y:S01]  /*4f20*/  STS [R112+0xa000], R3 ;  /* 0x00a0000370007388 */ /* 0x0003e20000000800 */
[----:B------:R-:W-:Y:S01]  /*4f30*/  FMUL.FTZ R8, R8, UR12 ;  /* 0x0000000c08087c20 */ /* 0x000fe20008410000 */
[----:B------:R-:W-:Y:S01]  /*4f40*/  FMUL.FTZ R16, R6, R57 ;  /* 0x0000003906107220 */ /* 0x000fe20000410000 */
[----:B------:R-:W-:Y:S01]  /*4f50*/  FMUL.FTZ R12, R5, R4 ;  /* 0x00000004050c7220 */ /* 0x000fe20000410000 */
[----:B------:R-:W-:Y:S01]  /*4f60*/  FFMA.FTZ R4, -R211, R211, 1 ;  /* 0x3f800000d3047423 */ /* 0x000fe200000101d3 */
[----:B------:R-:W4:Y:S01]  /*4f70*/  LDL.LU R103, [R1+0x14] ;  /* 0x0000140001677983 */ /* 0x000f220000300800 */
[----:B------:R-:W-:Y:S01]  /*4f80*/  FFMA.FTZ R5, -R207, R207, 1 ;  /* 0x3f800000cf057423 */ /* 0x000fe200000101cf */
[----:B------:R-:W-:Y:S01]  /*4f90*/  FMUL.FTZ R24, R8, R24 ;  /* 0x0000001808187220 */ /* 0x000fe20000410000 */
[----:B------:R-:W-:Y:S01]  /*4fa0*/  FMUL.FTZ R7, R4, UR12 ;  /* 0x0000000c04077c20 */ /* 0x000fe20008410000 */
[----:B------:R-:W-:Y:S01]  /*4fb0*/  FFMA.FTZ R4, -R210, R210, 1 ;  /* 0x3f800000d2047423 */ /* 0x000fe200000101d2 */
[----:B------:R-:W4:Y:S01]  /*4fc0*/  LDL.LU R102, [R1+0x10] ;  /* 0x0000100001667983 */ /* 0x000f220000300800 */
[----:B------:R-:W-:Y:S01]  /*4fd0*/  FMUL.FTZ R5, R5, UR12 ;  /* 0x0000000c05057c20 */ /* 0x000fe20008410000 */
[----:B------:R-:W-:Y:S01]  /*4fe0*/  FMUL.FTZ R56, R7, R56 ;  /* 0x0000003807387220 */ /* 0x000fe20000410000 */
[----:B------:R-:W-:Y:S01]  /*4ff0*/  FMUL.FTZ R4, R4, UR12 ;  /* 0x0000000c04047c20 */ /* 0x000fe20008410000 */
[----:B------:R-:W-:Y:S01]  /*5000*/  FFMA.FTZ R8, -R232, R232, 1 ;  /* 0x3f800000e8087423 */ /* 0x000fe200000101e8 */
[----:B------:R-:W-:Y:S01]  /*5010*/  FMUL.FTZ R60, R5, R60 ;  /* 0x0000003c053c7220 */ /* 0x000fe20000410000 */
[----:B------:R-:W-:Y:S01]  /*5020*/  F2FP.F16.F32.PACK_AB R18, R18, R24 ;  /* 0x000000181212723e */ /* 0x000fe200000000ff */
[----:B------:R-:W-:Y:S01]  /*5030*/  FMUL.FTZ R61, R4, R61 ;  /* 0x0000003d043d7220 */ /* 0x000fe20000410000 */
[----:B------:R-:W-:Y:S01]  /*5040*/  FADD.FTZ R4, -R108, R11 ;  /* 0x0000000b6c047221 */ /* 0x000fe20000010100 */
[----:B------:R-:W-:Y:S01]  /*5050*/  FMUL.FTZ R8, R8, UR12 ;  /* 0x0000000c08087c20 */ /* 0x000fe20008410000 */
[----:B------:R-:W-:Y:S02]  /*5060*/  F2FP.F16.F32.PACK_AB R12, R12, R44 ;  /* 0x0000002c0c0c723e */ /* 0x000fe400000000ff */
[----:B------:R-:W-:Y:S01]  /*5070*/  F2FP.F16.F32.PACK_AB R16, R16, R56 ;  /* 0x000000381010723e */ /* 0x000fe200000000ff */
[----:B------:R-:W-:Y:S01]  /*5080*/  FMUL.FTZ R8, R8, R40 ;  /* 0x0000002808087220 */ /* 0x000fe20000410000 */
[----:B------:R-:W-:Y:S01]  /*5090*/  F2FP.F16.F32.PACK_AB R11, R61, R60 ;  /* 0x0000003c3d0b723e */ /* 0x000fe200000000ff */
[----:B------:R-:W1:Y:S03]  /*50a0*/  LDC R44, c[0x0][0x44c] ;  /* 0x00011300ff2c7b82 */ /* 0x000e660000000800 */
[----:B------:R-:W-:Y:S01]  /*50b0*/  F2FP.F16.F32.PACK_AB R13, R13, R8 ;  /* 0x000000080d0d723e */ /* 0x000fe200000000ff */
[----:B--2---:R-:W-:Y:S02]  /*50c0*/  FMUL.FTZ R10, R101, R10 ;  /* 0x0000000a650a7220 */ /* 0x004fe40000410000 */
[----:B------:R-:W2:Y:S01]  /*50d0*/  LDL.LU R101, [R1+0x2c] ;  /* 0x00002c0001657983 */ /* 0x000ea20000300800 */
[----:B---3--:R-:W-:Y:S03]  /*50e0*/  FMUL.FTZ R5, R65, R4 ;  /* 0x0000000441057220 */ /* 0x008fe60000410000 */
[----:B------:R-:W3:Y:S01]  /*50f0*/  LDL.LU R65, [R1+0x28] ;  /* 0x0000280001417983 */ /* 0x000ee20000300800 */
[----:B----4-:R-:W-:Y:S04]  /*5100*/  FFMA.FTZ R4, -R168, R168, 1 ;  /* 0x3f800000a8047423 */ /* 0x010fe800000101a8 */
[----:B------:R-:W-:Y:S01]  /*5110*/  FMUL.FTZ R7, R4, UR12 ;  /* 0x0000000c04077c20 */ /* 0x000fe20008410000 */
[----:B-1----:R-:W-:Y:S01]  /*5120*/  FFMA.FTZ R3, -R167, R167, 1 ;  /* 0x3f800000a7037423 */ /* 0x002fe200000101a7 */
[----:B------:R-:W-:Y:S03]  /*5130*/  FMUL.FTZ R14, R166, R14 ;  /* 0x0000000ea60e7220 */ /* 0x000fe60000410000 */
[----:B------:R-:W-:Y:S01]  /*5140*/  FMUL.FTZ R6, R3, UR12 ;  /* 0x0000000c03067c20 */ /* 0x000fe20008410000 */
[----:B------:R-:W-:Y:S01]  /*5150*/  FMUL.FTZ R10, R7, R10 ;  /* 0x0000000a070a7220 */ /* 0x000fe20000410000 */
[----:B------:R-:W-:Y:S02]  /*5160*/  FMUL.FTZ R15, R165, R15 ;  /* 0x0000000fa50f7220 */ /* 0x000fe40000410000 */
[----:B------:R-:W-:Y:S01]  /*5170*/  FMUL.FTZ R6, R6, R5 ;  /* 0x0000000506067220 */ /* 0x000fe20000410000 */
[----:B------:R-:W-:Y:S02]  /*5180*/  FFMA.FTZ R4, -R64, R64, 1 ;  /* 0x3f80000040047423 */ /* 0x000fe40000010140 */
[----:B------:R-:W4:Y:S02]  /*5190*/  LDL.LU R64, [R1+0xc] ;  /* 0x00000c0001407983 */ /* 0x000f240000300800 */
[----:B------:R-:W-:Y:S01]  /*51a0*/  F2FP.F16.F32.PACK_AB R10, R6, R10 ;  /* 0x0000000a060a723e */ /* 0x000fe200000000ff */
[----:B------:R-:W-:Y:S01]  /*51b0*/  FFMA.FTZ R3, -R53, R53, 1 ;  /* 0x3f80000035037423 */ /* 0x000fe20000010135 */
[----:B------:R-:W-:Y:S01]  /*51c0*/  FMUL.FTZ R4, R4, UR12 ;  /* 0x0000000c04047c20 */ /* 0x000fe20008410000 */
[----:B------:R-:W4:Y:S02]  /*51d0*/  LDL.LU R53, [R1+0x4] ;  /* 0x0000040001357983 */ /* 0x000f240000300800 */
[----:B------:R-:W-:Y:S01]  /*51e0*/  FMUL.FTZ R3, R3, UR12 ;  /* 0x0000000c03037c20 */ /* 0x000fe20008410000 */
[----:B------:R-:W-:Y:S01]  /*51f0*/  FMUL.FTZ R14, R4, R14 ;  /* 0x0000000e040e7220 */ /* 0x000fe20000410000 */
[----:B------:R-:W-:Y:S01]  /*5200*/  FMUL.FTZ R26, R149, R26 ;  /* 0x0000001a951a7220 */ /* 0x000fe20000410000 */
[----:B------:R-:W-:Y:S01]  /*5210*/  STS [R112+0xa400], R10 ;  /* 0x00a4000a70007388 */ /* 0x000fe20000000800 */
[----:B------:R-:W-:Y:S01]  /*5220*/  FMUL.FTZ R9, R3, R15 ;  /* 0x0000000f03097220 */ /* 0x000fe20000410000 */
[----:B------:R-:W-:Y:S02]  /*5230*/  FMUL.FTZ R27, R111, R27 ;  /* 0x0000001b6f1b7220 */ /* 0x000fe40000410000 */
[----:B------:R-:W-:Y:S01]  /*5240*/  STS [R164+0xa000], R19 ;  /* 0x00a00013a4007388 */ /* 0x000fe20000000800 */
[----:B------:R-:W-:Y:S01]  /*5250*/  FFMA.FTZ R4, -R107, R107, 1 ;  /* 0x3f8000006b047423 */ /* 0x000fe2000001016b */
[----:B------:R-:W-:Y:S02]  /*5260*/  F2FP.F16.F32.PACK_AB R9, R9, R14 ;  /* 0x0000000e0909723e */ /* 0x000fe400000000ff */
[----:B------:R-:W4:Y:S01]  /*5270*/  LDL.LU.64 R40, [R1+0x30] ;  /* 0x0000300001287983 */ /* 0x000f220000300a00 */
[----:B------:R-:W-:Y:S01]  /*5280*/  FMUL.FTZ R5, R4, UR12 ;  /* 0x0000000c04057c20 */ /* 0x000fe20008410000 */
[----:B------:R-:W-:Y:S02]  /*5290*/  FFMA.FTZ R3, -R106, R106, 1 ;  /* 0x3f8000006a037423 */ /* 0x000fe4000001016a */
[----:B------:R-:W-:Y:S01]  /*52a0*/  STS [R164+0xa400], R9 ;  /* 0x00a40009a4007388 */ /* 0x000fe20000000800 */
[----:B------:R-:W-:Y:S01]  /*52b0*/  FMUL.FTZ R26, R5, R26 ;  /* 0x0000001a051a7220 */ /* 0x000fe20000410000 */
[----:B------:R-:W-:Y:S01]  /*52c0*/  FFMA.FTZ R5, -R252, R252, 1 ;  /* 0x3f800000fc057423 */ /* 0x000fe200000101fc */
[----:B------:R-:W-:Y:S01]  /*52d0*/  FMUL.FTZ R8, R3, UR12 ;  /* 0x0000000c03087c20 */ /* 0x000fe20008410000 */
[----:B------:R-:W-:Y:S02]  /*52e0*/  STS [R115+0x8000], R100 ;  /* 0x0080006473007388 */ /* 0x000fe40000000800 */
[----:B------:R-:W-:Y:S01]  /*52f0*/  FMUL.FTZ R5, R5, UR12 ;  /* 0x0000000c05057c20 */ /* 0x000fe20008410000 */
[----:B------:R-:W-:Y:S01]  /*5300*/  FMUL.FTZ R30, R103, R30 ;  /* 0x0000001e671e7220 */ /* 0x000fe20000410000 */
[----:B------:R-:W-:Y:S01]  /*5310*/  FMUL.FTZ R8, R8, R27 ;  /* 0x0000001b08087220 */ /* 0x000fe20000410000 */
[----:B------:R-:W-:Y:S01]  /*5320*/  STS [R115+0x8400], R33 ;  /* 0x0084002173007388 */ /* 0x000fe20000000800 */
[----:B------:R-:W-:Y:S01]  /*5330*/  FMUL.FTZ R46, R5, R46 ;  /* 0x0000002e052e7220 */ /* 0x000fe20000410000 */
[----:B------:R-:W-:Y:S01]  /*5340*/  FMUL.FTZ R31, R102, R31 ;  /* 0x0000001f661f7220 */ /* 0x000fe20000410000 */
[----:B------:R-:W-:Y:S01]  /*5350*/  FFMA.FTZ R5, -R235, R235, 1 ;  /* 0x3f800000eb057423 */ /* 0x000fe200000101eb */
[----:B------:R-:W-:Y:S01]  /*5360*/  F2FP.F16.F32.PACK_AB R8, R8, R26 ;  /* 0x0000001a0808723e */ /* 0x000fe200000000ff */
[----:B------:R-:W-:Y:S02]  /*5370*/  STS [R163+0x8000], R52 ;  /* 0x00800034a3007388 */ /* 0x000fe40000000800 */
[----:B------:R-:W-:Y:S02]  /*5380*/  FMUL.FTZ R5, R5, UR12 ;  /* 0x0000000c05057c20 */ /* 0x000fe40008410000 */
[----:B------:R-:W-:Y:S02]  /*5390*/  STS [R163+0x8400], R32 ;  /* 0x00840020a3007388 */ /* 0x000fe40000000800 */
[----:B------:R-:W-:Y:S02]  /*53a0*/  FMUL.FTZ R62, R5, R62 ;  /* 0x0000003e053e7220 */ /* 0x000fe40000410000 */
[----:B------:R-:W-:Y:S04]  /*53b0*/  STS [R115+0xa000], R18 ;  /* 0x00a0001273007388 */ /* 0x000fe80000000800 */
[----:B------:R-:W-:Y:S04]  /*53c0*/  STS [R115+0xa400], R8 ;  /* 0x00a4000873007388 */ /* 0x000fe80000000800 */
[----:B------:R-:W-:Y:S01]  /*53d0*/  STS [R163+0xa000], R17 ;  /* 0x00a00011a3007388 */ /* 0x000fe20000000800 */
[----:B--2---:R-:W-:Y:S01]  /*53e0*/  FFMA.FTZ R4, -R101, R101, 1 ;  /* 0x3f80000065047423 */ /* 0x004fe20000010165 */
[----:B---3--:R-:W-:Y:S03]  /*53f0*/  FFMA.FTZ R3, -R65, R65, 1 ;  /* 0x3f80000041037423 */ /* 0x008fe60000010141 */
[----:B------:R-:W-:Y:S01]  /*5400*/  FMUL.FTZ R4, R4, UR12 ;  /* 0x0000000c04047c20 */ /* 0x000fe20008410000 */
[----:B------:R-:W-:Y:S03]  /*5410*/  FMUL.FTZ R3, R3, UR12 ;  /* 0x0000000c03037c20 */ /* 0x000fe60008410000 */
[----:B------:R-:W-:Y:S01]  /*5420*/  FMUL.FTZ R30, R4, R30 ;  /* 0x0000001e041e7220 */ /* 0x000fe20000410000 */
[----:B------:R-:W-:Y:S01]  /*5430*/  FFMA.FTZ R4, -R251, R251, 1 ;  /* 0x3f800000fb047423 */ /* 0x000fe200000101fb */
[----:B------:R-:W-:Y:S01]  /*5440*/  FMUL.FTZ R31, R3, R31 ;  /* 0x0000001f031f7220 */ /* 0x000fe20000410000 */
[----:B------:R-:W-:Y:S02]  /*5450*/  FADD.FTZ R3, -R108, R47 ;  /* 0x0000002f6c037221 */ /* 0x000fe40000010100 */
[----:B------:R-:W-:Y:S02]  /*5460*/  FMUL.FTZ R4, R4, UR12 ;  /* 0x0000000c04047c20 */ /* 0x000fe40008410000 */
[----:B------:R-:W-:Y:S01]  /*5470*/  FMUL.FTZ R3, R241, R3 ;  /* 0x00000003f1037220 */ /* 0x000fe20000410000 */
[----:B------:R-:W-:Y:S03]  /*5480*/  F2FP.F16.F32.PACK_AB R5, R31, R30 ;  /* 0x0000001e1f05723e */ /* 0x000fe600000000ff */
[----:B------:R-:W-:Y:S01]  /*5490*/  FMUL.FTZ R14, R4, R3 ;  /* 0x00000003040e7220 */ /* 0x000fe20000410000 */
[----:B------:R-:W-:Y:S01]  /*54a0*/  FADD.FTZ R3, -R108, R63 ;  /* 0x0000003f6c037221 */ /* 0x000fe20000010100 */
[----:B------:R-:W-:Y:S01]  /*54b0*/  FFMA.FTZ R4, -R236, R236, 1 ;  /* 0x3f800000ec047423 */ /* 0x000fe200000101ec */
[----:B----4-:R-:W-:Y:S01]  /*54c0*/  FFMA.FTZ R7, -R64, R64, 1 ;  /* 0x3f80000040077423 */ /* 0x010fe20000010140 */
[----:B------:R-:W-:Y:S01]  /*54d0*/  STS [R163+0xa400], R5 ;  /* 0x00a40005a3007388 */ /* 0x000fe20000000800 */
[----:B------:R-:W-:Y:S01]  /*54e0*/  FMUL.FTZ R3, R214, R3 ;  /* 0x00000003d6037220 */ /* 0x000fe20000410000 */
[----:B------:R-:W-:Y:S01]  /*54f0*/  FMUL.FTZ R4, R4, UR12 ;  /* 0x0000000c04047c20 */ /* 0x000fe20008410000 */
[----:B------:R-:W-:Y:S01]  /*5500*/  FMUL.FTZ R7, R7, UR12 ;  /* 0x0000000c07077c20 */ /* 0x000fe20008410000 */
[----:B------:R-:W-:Y:S01]  /*5510*/  FFMA.FTZ R6, -R53, R53, 1 ;  /* 0x3f80000035067423 */ /* 0x000fe20000010135 */
[----:B------:R-:W-:Y:S02]  /*5520*/  STS [R113+-0x8000], R49 ;  /* 0xff80003171007388 */ /* 0x000fe40000000800 */
[----:B------:R-:W-:Y:S01]  /*5530*/  FMUL.FTZ R42, R7, R42 ;  /* 0x0000002a072a7220 */ /* 0x000fe20000410000 */
[----:B------:R-:W-:Y:S01]  /*5540*/  FFMA.FTZ R7, -R240, R240, 1 ;  /* 0x3f800000f0077423 */ /* 0x000fe200000101f0 */
[----:B------:R-:W-:Y:S01]  /*5550*/  FMUL.FTZ R6, R6, UR12 ;  /* 0x0000000c06067c20 */ /* 0x000fe20008410000 */
[----:B------:R-:W-:Y:S02]  /*5560*/  STS [R113+-0x7c00], R23 ;  /* 0xff84001771007388 */ /* 0x000fe40000000800 */
[----:B------:R-:W-:Y:S01]  /*5570*/  FMUL.FTZ R7, R7, UR12 ;  /* 0x0000000c07077c20 */ /* 0x000fe20008410000 */
[----:B------:R-:W-:Y:S01]  /*5580*/  FMUL.FTZ R43, R6, R43 ;  /* 0x0000002b062b7220 */ /* 0x000fe20000410000 */
[----:B------:R-:W-:Y:S01]  /*5590*/  STS [R161+-0x8000], R48 ;  /* 0xff800030a1007388 */ /* 0x000fe20000000800 */
[----:B------:R-:W-:Y:S01]  /*55a0*/  FFMA.FTZ R6, -R238, R238, 1 ;  /* 0x3f800000ee067423 */ /* 0x000fe200000101ee */
[----:B------:R-:W-:Y:S01]  /*55b0*/  FMUL.FTZ R58, R7, R58 ;  /* 0x0000003a073a7220 */ /* 0x000fe20000410000 */
[----:B------:R-:W-:Y:S01]  /*55c0*/  FMUL.FTZ R7, R4, R3 ;  /* 0x0000000304077220 */ /* 0x000fe20000410000 */
[----:B------:R-:W-:Y:S01]  /*55d0*/  F2FP.F16.F32.PACK_AB R4, R43, R42 ;  /* 0x0000002a2b04723e */ /* 0x000fe200000000ff */
[----:B------:R-:W-:Y:S01]  /*55e0*/  STS [R161+-0x7c00], R22 ;  /* 0xff840016a1007388 */ /* 0x000fe20000000800 */
[----:B------:R-:W-:Y:S01]  /*55f0*/  F2FP.F16.F32.PACK_AB R3, R14, R46 ;  /* 0x0000002e0e03723e */ /* 0x000fe200000000ff */
[----:B------:R-:W-:Y:S01]  /*5600*/  FMUL.FTZ R6, R6, UR12 ;  /* 0x0000000c06067c20 */ /* 0x000fe20008410000 */
[----:B------:R-:W-:Y:S01]  /*5610*/  F2FP.F16.F32.PACK_AB R7, R7, R62 ;  /* 0x0000003e0707723e */ /* 0x000fe200000000ff */
[----:B------:R-:W-:Y:S02]  /*5620*/  STS [R113+-0x6000], R13 ;  /* 0xffa0000d71007388 */ /* 0x000fe40000000800 */
[----:B------:R-:W-:Y:S01]  /*5630*/  FMUL.FTZ R6, R6, R59 ;  /* 0x0000003b06067220 */ /* 0x000fe20000410000 */
[----:B------:R-:W-:Y:S01]  /*5640*/  IMAD R59, R44, UR6, RZ ;  /* 0x000000062c3b7c24 */ /* 0x000fe2000f8e02ff */
[----:B------:R-:W-:Y:S03]  /*5650*/  STS [R113+-0x5c00], R4 ;  /* 0xffa4000471007388 */ /* 0x000fe60000000800 */
[----:B------:R-:W-:Y:S01]  /*5660*/  F2FP.F16.F32.PACK_AB R6, R6, R58 ;  /* 0x0000003a0606723e */ /* 0x000fe200000000ff */
[----:B------:R-:W-:Y:S04]  /*5670*/  STS [R161+-0x6000], R12 ;  /* 0xffa0000ca1007388 */ /* 0x000fe80000000800 */
[----:B------:R1:W-:Y:S04]  /*5680*/  STS [R161+-0x5c00], R3 ;  /* 0xffa40003a1007388 */ /* 0x0003e80000000800 */
[----:B------:R-:W-:Y:S04]  /*5690*/  STS [R114+-0x8000], R37 ;  /* 0xff80002572007388 */ /* 0x000fe80000000800 */
[----:B------:R-:W-:Y:S04]  /*56a0*/  STS [R114+-0x7c00], R21 ;  /* 0xff84001572007388 */ /* 0x000fe80000000800 */
[----:B------:R-:W-:Y:S04]  /*56b0*/  STS [R162+-0x8000], R36 ;  /* 0xff800024a2007388 */ /* 0x000fe80000000800 */
[----:B------:R-:W-:Y:S04]  /*56c0*/  STS [R162+-0x7c00], R20 ;  /* 0xff840014a2007388 */ /* 0x000fe80000000800 */
[----:B------:R-:W-:Y:S04]  /*56d0*/  STS [R114+-0x6000], R16 ;  /* 0xffa0001072007388 */ /* 0x000fe80000000800 */
[----:B------:R-:W-:Y:S01]  /*56e0*/  STS [R114+-0x5c00], R6 ;  /* 0xffa4000672007388 */ /* 0x000fe20000000800 */
[----:B-1----:R-:W-:Y:S03]  /*56f0*/  LEA R3, -R59, RZ, 0x7 ;  /* 0x000000ff3b037211 */ /* 0x002fe600078e39ff */
        /* <DEDUP_REMOVED lines=56> */
[C---:B------:R-:W-:Y:S04]  /*5a80*/  LEA R5, P1, R3.reuse, R40, 0x2 ;  /* 0x0000002803057211 */ /* 0x040fe800078210ff */
[-C--:B--2---:R-:W-:Y:S05]  /*5a90*/  HMMA.16816.F32 R68, R16, R20.reuse, R68 ;  /* 0x000000141044723c */ /* 0x084fea0000001844 */
[----:B------:R-:W-:Y:S02]  /*5aa0*/  MOV R100, R5 ;  /* 0x0000000500647202 */ /* 0x000fe40000000f00 */
[----:B------:R-:W-:Y:S01]  /*5ab0*/  LEA.HI.X.SX32 R4, R3, R41, 0x2, P1 ;  /* 0x0000002903047211 */ /* 0x000fe200008f16ff */
[C---:B------:R-:W-:Y:S04]  /*5ac0*/  HMMA.16816.F32 R72, R24.reuse, R20, R72 ;  /* 0x000000141848723c */ /* 0x040fe80000001848 */
[----:B------:R-:W-:Y:S02]  /*5ad0*/  MOV R101, R4 ;  /* 0x0000000400657202 */ /* 0x000fe40000000f00 */
[----:B------:R-:W-:Y:S02]  /*5ae0*/  IADD3 R3, PT, PT, R0, UR4, RZ ;  /* 0x0000000400037c10 */ /* 0x000fe4000fffe0ff */
[-C--:B------:R-:W-:Y:S01]  /*5af0*/  HMMA.16816.F32 R76, R24, R22.reuse, R76 ;  /* 0x00000016184c723c */ /* 0x080fe2000000184c */
[----:B------:R1:W-:Y:S07]  /*5b00*/  STL.64 [R1+0x30], R100 ;  /* 0x0000306401007387 */ /* 0x0003ee0000100a00 */
[----:B------:R-:W-:Y:S01]  /*5b10*/  HMMA.16816.F32 R80, R16, R22, R80 ;  /* 0x000000161050723c */ /* 0x000fe20000001850 */
[----:B------:R-:W-:Y:S08]  /*5b20*/  @!UPT UIADD3 URZ, UPT, UPT, URZ, URZ, URZ ;  /* 0x000000fffffff290 */ /* 0x000ff0000fffe0ff */
[----:B------:R-:W-:Y:S11]  /*5b30*/  BRA.U !UP0, `(.L_x_629) ;  /* 0x0000000108687547 */ /* 0x000ff6000b800000 */
[----:B------:R-:W2:Y:S01]  /*5b40*/  LDL.LU R41, [R1+0x64] ;  /* 0x0000640001297983 */ /* 0x000ea20000300800 */
[----:B------:R-:W3:Y:S01]  /*5b50*/  LDC R6, c[0x0][0x590] ;  /* 0x00016400ff067b82 */ /* 0x000ee20000000800 */
[----:B------:R-:W-:Y:S02]  /*5b60*/  IADD3 R5, P1, PT, RZ, -UR27, RZ ;  /* 0x8000001bff057c10 */ /* 0x000fe4000ff3e0ff */
[----:B------:R-:W4:Y:S01]  /*5b70*/  LDL.LU R40, [R1+0x68] ;  /* 0x0000680001287983 */ /* 0x000f220000300800 */
[----:B------:R-:W-:Y:S04]  /*5b80*/  LOP3.LUT R4, R105, 0xd8, RZ, 0xc0, !PT ;  /* 0x000000d869047812 */ /* 0x000fe800078ec0ff */
[----:B------:R-:W5:Y:S01]  /*5b90*/  LDC R7, c[0x0][0x594] ;  /* 0x00016500ff077b82 */ /* 0x000f620000000800 */
[----:B------:R-:W-:Y:S01]  /*5ba0*/  LOP3.LUT R4, R4, 0x18, R158, 0x78, !PT ;  /* 0x0000001804047812 */ /* 0x000fe200078e789e */
[----:B---3--:R-:W-:Y:S04]  /*5bb0*/  IMAD.SHL.U32 R0, R6, 0x80, RZ ;  /* 0x0000008006007824 */ /* 0x008fe800078e00ff */
[----:B------:R-:W-:Y:S05]  /*5bc0*/  IMAD.X R0, RZ, RZ, ~R0, P1 ;  /* 0x000000ffff007224 */ /* 0x000fea00008e0e00 */
[----:B------:R-:W-:Y:S04]  /*5bd0*/  SHF.R.S64 R5, R5, 0x1f, R0 ;  /* 0x0000001f05057819 */ /* 0x000fe80000001000 */
[----:B----4-:R-:W-:Y:S02]  /*5be0*/  IADD3 R40, P1, PT, R5, R40, RZ ;  /* 0x0000002805287210 */ /* 0x010fe40007f3e0ff */
[----:B------:R-:W-:Y:S02]  /*5bf0*/  LOP3.LUT R5, R4, 0x1f20, R105, 0xf8, !PT ;  /* 0x00001f2004057812 */ /* 0x000fe400078ef869 */
[----:B--2---:R-:W-:Y:S01]  /*5c00*/  LEA.HI.X.SX32 R41, R0, R41, 0x1, P1 ;  /* 0x0000002900297211 */ /* 0x004fe200008f0eff */
[----:B------:R2:W-:Y:S01]  /*5c10*/  STL [R1+0x68], R40 ;  /* 0x0000682801007387 */ /* 0x0005e20000100800 */
[C---:B------:R-:W-:Y:S02]  /*5c20*/  LEA R4, P1, R6.reuse, R40, 0x7 ;  /* 0x0000002806047211 */ /* 0x040fe400078238ff */
[----:B------:R-:W-:Y:S01]  /*5c30*/  LEA R0, R5, UR4, 0x1 ;  /* 0x0000000405007c11 */ /* 0x000fe2000f8e08ff */
[----:B------:R2:W-:Y:S01]  /*5c40*/  STL [R1+0x64], R41 ;  /* 0x0000642901007387 */ /* 0x0005e20000100800 */
[----:B-----5:R-:W-:Y:S01]  /*5c50*/  LEA.HI.X R5, R6, R41, R7, 0x7, P1 ;  /* 0x0000002906057211 */ /* 0x020fe200008f3c07 */
        /* <DEDUP_REMOVED lines=8> */
.L_x_629:
[----:B------:R-:W3:Y:S01]  /*5ce0*/  LDL.LU R108, [R1+0x60] ;  /* 0x00006000016c7983 */ /* 0x000ee20000300800 */
[----:B--2---:R-:W-:Y:S01]  /*5cf0*/  LOP3.LUT R0, R104, 0x1c0, R160, 0xf8, !PT ;  /* 0x000001c068007812 */ /* 0x004fe200078ef8a0 */
[----:B------:R-:W-:Y:S01]  /*5d00*/  IMAD.U32 R66, RZ, RZ, UR39 ;  /* 0x00000027ff427e24 */ /* 0x000fe2000f8e00ff */
[----:B------:R-:W-:Y:S01]  /*5d10*/  PLOP3.LUT P2, PT, PT, PT, UP0, 0x80, 0x8 ;  /* 0x000000000008781c */ /* 0x000fe20003f4f008 */
[----:B------:R-:W2:Y:S01]  /*5d20*/  LDL R107, [R1+0x84] ;  /* 0x00008400016b7983 */ /* 0x000ea20000100800 */
[----:B------:R-:W-:Y:S01]  /*5d30*/  LOP3.LUT R0, R0, 0x8, R155, 0x78, !PT ;  /* 0x0000000800007812 */ /* 0x000fe200078e789b */
[----:B------:R-:W-:Y:S01]  /*5d40*/  IMAD.MOV.U32 R109, RZ, RZ, 0x4 ;  /* 0x00000004ff6d7424 */ /* 0x000fe200078e00ff */
[----:B------:R-:W-:Y:S01]  /*5d50*/  LEA R66, P1, R66, R100, 0x2 ;  /* 0x0000006442427211 */ /* 0x000fe200078210ff */
[----:B------:R-:W4:Y:S01]  /*5d60*/  LDL R106, [R1+0x80] ;  /* 0x00008000016a7983 */ /* 0x000f220000100800 */
        /* <DEDUP_REMOVED lines=46> */
[C---:B------:R-:W-:Y:S01]  /*6050*/  LEA R64, P1, R59.reuse, R66, 0x5 ;  /* 0x000000423b407211 */ /* 0x040fe200078228ff */
[----:B------:R-:W-:Y:S01]  /*6060*/  VIADD R0, R148, 0xffffe000 ;  /* 0xffffe00094007836 */ /* 0x000fe20000000000 */
        /* <DEDUP_REMOVED lines=8> */
[C---:B------:R-:W-:Y:S03]  /*60f0*/  LEA R54, P1, R59.reuse, R60, 0x5 ;  /* 0x0000003c3b367211 */ /* 0x040fe600078228ff */
        /* <DEDUP_REMOVED lines=12> */
[C---:B------:R-:W-:Y:S05]  /*61c0*/  LEA.HI.X.SX32 R49, R59.reuse, R51, 0x5, P1 ;  /* 0x000000333b317211 */ /* 0x040fea00008f2eff */
[----:B------:R-:W-:Y:S01]  /*61d0*/  HMMA.16816.F32 R16, R24, R30, R16 ;  /* 0x0000001e1810723c */ /* 0x000fe20000001810 */
[----:B------:R-:W1:Y:S04]  /*61e0*/  LDSM.16.M88.4 R24, [R56+0x6000] ;  /* 0x006000003818783b */ /* 0x000e680000000200 */
        /* <DEDUP_REMOVED lines=17> */
[C---:B------:R-:W-:Y:S03]  /*6300*/  LEA.HI.X.SX32 R33, R59.reuse, R41, 0x5, P1 ;  /* 0x000000293b217211 */ /* 0x040fe600008f2eff */
[C---:B------:R-:W-:Y:S04]  /*6310*/  HMMA.16816.F32 R8, R36.reuse, R28, R8 ;  /* 0x0000001c2408723c */ /* 0x040fe80000001808 */
[----:B---3--:R-:W-:Y:S01]  /*6320*/  @P2 IMAD.WIDE.U32 R26, R108, R109, UR14 ;  /* 0x0000000e6c1a2e25 */ /* 0x008fe2000f8e006d */
[C---:B------:R-:W-:Y:S01]  /*6330*/  LEA R28, P1, R59.reuse, R32, 0x5 ;  /* 0x000000203b1c7211 */ /* 0x040fe200078228ff */
[----:B------:R-:W-:Y:S01]  /*6340*/  @UP0 UMOV UR14, UR19 ;  /* 0x00000013000e0c82 */ /* 0x000fe20008000000 */
[----:B------:R-:W-:Y:S01]  /*6350*/  @UP0 UMOV UR15, UR13 ;  /* 0x0000000d000f0c82 */ /* 0x000fe20008000000 */
[-C--:B------:R-:W-:Y:S01]  /*6360*/  HMMA.16816.F32 R12, R36, R30.reuse, R12 ;  /* 0x0000001e240c723c */ /* 0x080fe2000000180c */
[----:B--2---:R-:W2:Y:S02]  /*6370*/  @P2 LDG.E R107, desc[UR28][R26.64+-0x200] ;  /* 0xfffe001c1a6b2981 */ /* 0x004ea4000c1e1900 */
[C---:B------:R-:W-:Y:S02]  /*6380*/  LEA.HI.X.SX32 R29, R59.reuse, R33, 0x5, P1 ;  /* 0x000000213b1d7211 */ /* 0x040fe400008f2eff */
[----:B----4-:R-:W3:Y:S01]  /*6390*/  @P2 LDG.E R106, desc[UR28][R26.64+-0x1e0] ;  /* 0xfffe201c1a6a2981 */ /* 0x010ee2000c1e1900 */
[C---:B------:R-:W-:Y:S02]  /*63a0*/  LEA R24, P1, R59.reuse, R28, 0x5 ;  /* 0x0000001c3b187211 */ /* 0x040fe400078228ff */
[----:B------:R-:W-:Y:S01]  /*63b0*/  HMMA.16816.F32 R16, R20, R30, R16 ;  /* 0x0000001e1410723c */ /* 0x000fe20000001810 */
[----:B-----5:R-:W4:Y:S03]  /*63c0*/  @P2 LDG.E R103, desc[UR28][R26.64+-0x100] ;  /* 0xffff001c1a672981 */ /* 0x020f26000c1e1900 */
[C---:B------:R-:W-:Y:S01]  /*63d0*/  LEA.HI.X.SX32 R25, R59.reuse, R29, 0x5, P1 ;  /* 0x0000001d3b197211 */ /* 0x040fe200008f2eff */
[----:B------:R1:W5:Y:S01]  /*63e0*/  @P2 LDG.E R102, desc[UR28][R26.64+-0xe0] ;  /* 0xffff201c1a662981 */ /* 0x000362000c1e1900 */
[C---:B------:R-:W-:Y:S03]  /*63f0*/  LEA R20, P1, R59.reuse, R24, 0x5 ;  /* 0x000000183b147211 */ /* 0x040fe600078228ff */
[----:B------:R1:W-:Y:S01]  /*6400*/  REDG.E.ADD.F32.FTZ.RN.STRONG.GPU desc[UR28][R100.64], R4 ;  /* 0x00000004640079a6 */ /* 0x0003e2000c12f31c */
[C---:B------:R-:W-:Y:S03]  /*6410*/  LEA.HI.X.SX32 R21, R59.reuse, R25, 0x5, P1 ;  /* 0x000000193b157211 */ /* 0x040fe600008f2eff */
        /* <DEDUP_REMOVED lines=23> */
[----:B------:R-:W-:Y:S04]  /*6590*/  LDSM.16.MT88.4 R4, [R3+0x8000] ;  /* 0x008000000304783b */ /* 0x000fe80000004200 */
[----:B------:R-:W1:Y:S04]  /*65a0*/  LDSM.16.MT88.4 R8, [R148] ;  /* 0x000000009408783b */ /* 0x000e680000004200 */
[----:B------:R-:W1:Y:S04]  /*65b0*/  LDSM.16.MT88.4 R12, [R3+0xc000] ;  /* 0x00c00000030c783b */ /* 0x000e680000004200 */
[----:B------:R-:W-:Y:S04]  /*65c0*/  LDSM.16.MT88.4 R16, [R3+0x8800] ;  /* 0x008800000310783b */ /* 0x000fe80000004200 */
[----:B------:R-:W1:Y:S04]  /*65d0*/  LDSM.16.MT88.4 R20, [R148+0x400] ;  /* 0x000400009414783b */ /* 0x000e680000004200 */
[----:B------:R-:W1:Y:S04]  /*65e0*/  LDSM.16.MT88.4 R24, [R3+0xc800] ;  /* 0x00c800000318783b */ /* 0x000e680000004200 */
[----:B------:R-:W-:Y:S04]  /*65f0*/  LDSM.16.MT88.4 R28, [R3+0x9000] ;  /* 0x00900000031c783b */ /* 0x000fe80000004200 */
[----:B------:R-:W1:Y:S04]  /*6600*/  LDSM.16.MT88.4 R32, [R148+0x800] ;  /* 0x000800009420783b */ /* 0x000e680000004200 */
[----:B------:R-:W1:Y:S02]  /*6610*/  LDSM.16.MT88.4 R36, [R3+0xd000] ;  /* 0x00d000000324783b */ /* 0x000e640000004200 */
[-C--:B-1----:R-:W-:Y:S08]  /*6620*/  HMMA.16816.F32 R84, R4, R8.reuse, R84 ;  /* 0x000000080454723c */ /* 0x082ff00000001854 */
[C---:B------:R-:W-:Y:S08]  /*6630*/  HMMA.16816.F32 R88, R12.reuse, R8, R88 ;  /* 0x000000080c58723c */ /* 0x040ff00000001858 */
[-C--:B------:R-:W-:Y:S01]  /*6640*/  HMMA.16816.F32 R92, R12, R10.reuse, R92 ;  /* 0x0000000a0c5c723c */ /* 0x080fe2000000185c */
[----:B------:R-:W-:Y:S07]  /*6650*/  LDSM.16.MT88.4 R12, [R3+0xd800] ;  /* 0x00d80000030c783b */ /* 0x000fee0000004200 */
[----:B------:R-:W-:Y:S01]  /*6660*/  HMMA.16816.F32 R96, R4, R10, R96 ;  /* 0x0000000a0460723c */ /* 0x000fe20000001860 */
[----:B------:R-:W-:Y:S04]  /*6670*/  LDSM.16.MT88.4 R4, [R3+0x9800] ;  /* 0x009800000304783b */ /* 0x000fe80000004200 */
[----:B------:R-:W1:Y:S03]  /*6680*/  LDSM.16.MT88.4 R8, [R148+0xc00] ;  /* 0x000c00009408783b */ /* 0x000e660000004200 */
[-C--:B------:R-:W-:Y:S08]  /*6690*/  HMMA.16816.F32 R84, R16, R20.reuse, R84 ;  /* 0x000000141054723c */ /* 0x080ff00000001854 */
        /* <DEDUP_REMOVED lines=12> */
[----:B------:R-:W2:Y:S03]  /*6760*/  LDSM.16.MT88.4 R32, [R148+0x1400] ;  /* 0x001400009420783b */ /* 0x000ea60000004200 */
        /* <DEDUP_REMOVED lines=33> */
.L_x_627:
[----:B------:R-:W4:Y:S01]  /*6980*/  LDL.LU R32, [R1+0x88] ;  /* 0x0000880001207983 */ /* 0x000f220000300800 */
[----:B------:R-:W3:Y:S01]  /*6990*/  LDCU.64 UR12, c[0x0][0x5a8] ;  /* 0x0000b500ff0c77ac */ /* 0x000ee20008000a00 */
[C---:B------:R-:W-:Y:S01]  /*69a0*/  LOP3.LUT R0, R105.reuse, 0xc0, RZ, 0xc0, !PT ;  /* 0x000000c069007812 */ /* 0x040fe200078ec0ff */
[----:B------:R-:W-:Y:S01]  /*69b0*/  IMAD.SHL.U32 R7, R158, 0x2, RZ ;  /* 0x000000029e077824 */ /* 0x000fe200078e00ff */
[----:B------:R-:W-:Y:S01]  /*69c0*/  LOP3.LUT R150, R150, 0x600, RZ, 0xc0, !PT ;  /* 0x0000060096967812 */ /* 0x000fe200078ec0ff */
[----:B------:R-:W2:Y:S01]  /*69d0*/  LDCU.64 UR6, c[0x0][0x5b0] ;  /* 0x0000b600ff0677ac */ /* 0x000ea20008000a00 */
[----:B------:R-:W-:Y:S01]  /*69e0*/  LOP3.LUT R2, R105, 0xd8, RZ, 0xc0, !PT ;  /* 0x000000d869027812 */ /* 0x000fe200078ec0ff */
[----:B------:R-:W1:Y:S01]  /*69f0*/  LDC.64 R14, c[0x0][0x5d8] ;  /* 0x00017600ff0e7b82 */ /* 0x000e620000000a00 */
[--C-:B------:R-:W-:Y:S01]  /*6a00*/  LOP3.LUT R0, R0, 0x18, R158.reuse, 0xf8, !PT ;  /* 0x0000001800007812 */ /* 0x100fe200078ef89e */
[----:B------:R-:W2:Y:S01]  /*6a10*/  LDCU UR5, c[0x0][0x500] ;  /* 0x0000a000ff0577ac */ /* 0x000ea20008000800 */
[----:B------:R-:W-:-:S02]  /*6a20*/  SHF.R.U32.HI R6, RZ, 0x4, R158 ;  /* 0x00000004ff067819 */ /* 0x000fc4000001169e */
[----:B------:R-:W-:Y:S01]  /*6a30*/  LOP3.LUT R7, R150, 0x6, R7, 0xf8, !PT ;  /* 0x0000000696077812 */ /* 0x000fe200078ef807 */
[----:B------:R-:W-:Y:S01]  /*6a40*/  UMOV UR25, UR20 ;  /* 0x0000001400197c82 */ /* 0x000fe20008000000 */
[----:B------:R-:W-:Y:S01]  /*6a50*/  LOP3.LUT R10, R2, 0x18, R158, 0x78, !PT ;  /* 0x00000018020a7812 */ /* 0x000fe200078e789e */
[----:B------:R-:W1:Y:S01]  /*6a60*/  LDC.64 R16, c[0x0][0x5e0] ;  /* 0x00017800ff107b82 */ /* 0x000e620000000a00 */
[----:B------:R-:W-:Y:S02]  /*6a70*/  LOP3.LUT R2, R105, 0x18, RZ, 0xc0, !PT ;  /* 0x0000001869027812 */ /* 0x000fe400078ec0ff */
[----:B------:R-:W-:Y:S01]  /*6a80*/  MOV R3, RZ ;  /* 0x000000ff00037202 */ /* 0x000fe20000000f00 */
[----:B---3--:R-:W-:Y:S01]  /*6a90*/  IMAD.U32 R4, RZ, RZ, UR12 ;  /* 0x0000000cff047e24 */ /* 0x008fe2000f8e00ff */
[----:B------:R-:W-:Y:S01]  /*6aa0*/  LOP3.LUT R6, R0, 0x8, R6, 0x78, !PT ;  /* 0x0000000800067812 */ /* 0x000fe200078e7806 */
[----:B------:R-:W-:Y:S01]  /*6ab0*/  UIMAD UR13, UR25, UR13, URZ ;  /* 0x0000000d190d72a4 */ /* 0x000fe2000f8e02ff */
[----:B------:R-:W-:Y:S01]  /*6ac0*/  LOP3.LUT R7, R7, 0x20, R105, 0xf8, !PT ;  /* 0x0000002007077812 */ /* 0x000fe200078ef869 */
[----:B--2---:R-:W-:Y:S01]  /*6ad0*/  IMAD.U32 R0, RZ, RZ, UR6 ;  /* 0x00000006ff007e24 */ /* 0x004fe2000f8e00ff */
[----:B------:R-:W-:Y:S01]  /*6ae0*/  LOP3.LUT R152, R152, 0x40, RZ, 0xc0, !PT ;  /* 0x0000004098987812 */ /* 0x000fe200078ec0ff */
[----:B------:R-:W-:Y:S01]  /*6af0*/  IMAD.WIDE.U32 R4, R4, UR25, R2 ;  /* 0x0000001904047c25 */ /* 0x000fe2000f8e0002 */
[----:B------:R-:W-:-:S03]  /*6b00*/  F2FP.F16.F32.PACK_AB R68, R69, R68 ;  /* 0x000000444544723e */ /* 0x000fc600000000ff */
[----:B------:R-:W-:Y:S01]  /*6b10*/  FMUL.FTZ R84, R84, UR5 ;  /* 0x0000000554547c20 */ /* 0x000fe20008410000 */
[----:B------:R-:W-:Y:S01]  /*6b20*/  FMUL.FTZ R85, R85, UR5 ;  /* 0x0000000555557c20 */ /* 0x000fe20008410000 */
[----:B------:R-:W-:Y:S01]  /*6b30*/  IMAD.WIDE.U32 R2, R0, UR25, R2 ;  /* 0x0000001900027c25 */ /* 0x000fe2000f8e0002 */
[----:B------:R-:W-:-:S03]  /*6b40*/  LOP3.LUT R0, R7, R6, RZ, 0xfc, !PT ;  /* 0x0000000607007212 */ /* 0x000fc600078efcff */
        /* <DEDUP_REMOVED lines=10> */
[----:B------:R-:W-:Y:S01]  /*6bf0*/  LEA R0, R0, UR4, 0x1 ;  /* 0x0000000400007c11 */ /* 0x000fe2000f8e08ff */
[----:B------:R-:W-:Y:S01]  /*6c00*/  FMUL.FTZ R92, R92, UR5 ;  /* 0x000000055c5c7c20 */ /* 0x000fe20008410000 */
[----:B-----5:R-:W-:Y:S01]  /*6c10*/  FMUL.FTZ R9, R93, UR5 ;  /* 0x000000055d097c20 */ /* 0x020fe20008410000 */
[----:B------:R-:W-:Y:S01]  /*6c20*/  FMUL.FTZ R94, R94, UR5 ;  /* 0x000000055e5e7c20 */ /* 0x000fe20008410000 */
[----:B------:R-:W-:Y:S01]  /*6c30*/  FMUL.FTZ R8, R95, UR5 ;  /* 0x000000055f087c20 */ /* 0x000fe20008410000 */
[----:B------:R-:W-:Y:S01]  /*6c40*/  F2FP.F16.F32.PACK_AB R84, R85, R84 ;  /* 0x000000545554723e */ /* 0x000fe200000000ff */
[----:B------:R-:W-:Y:S01]  /*6c50*/  BAR.SYNC.DEFER_BLOCKING 0x0 ;  /* 0x0000000000007b1d */ /* 0x000fe20000010000 */
[----:B------:R-:W-:Y:S01]  /*6c60*/  F2FP.F16.F32.PACK_AB R87, R87, R86 ;  /* 0x000000565757723e */ /* 0x000fe200000000ff */
[----:B------:R-:W-:Y:S01]  /*6c70*/  UIMAD UR7, UR25, UR7, URZ ;  /* 0x00000007190772a4 */ /* 0x000fe2000f8e02ff */
[----:B------:R-:W-:Y:S01]  /*6c80*/  MOV R6, R2 ;  /* 0x0000000200067202 */ /* 0x000fe20000000f00 */
[----:B------:R-:W-:Y:S01]  /*6c90*/  USHF.L.U32 UR12, UR31, 0x7, URZ ;  /* 0x000000071f0c7899 */ /* 0x000fe200080006ff */
[----:B------:R-:W-:-:S03]  /*6ca0*/  F2FP.F16.F32.PACK_AB R96, R97, R96 ;  /* 0x000000606160723e */ /* 0x000fc600000000ff */
[----:B------:R-:W2:Y:S01]  /*6cb0*/  LDC.64 R12, c[0x0][0x5c0] ;  /* 0x00017000ff0c7b82 */ /* 0x000ea20000000a00 */
[----:B------:R-:W-:Y:S01]  /*6cc0*/  F2FP.F16.F32.PACK_AB R98, R99, R98 ;  /* 0x000000626362723e */ /* 0x000fe200000000ff */
[----:B------:R-:W-:Y:S01]  /*6cd0*/  VIADD R5, R5, UR13 ;  /* 0x0000000d05057c36 */ /* 0x000fe20008000000 */
[----:B------:R-:W-:Y:S01]  /*6ce0*/  IADD3 R2, PT, PT, -R152, 0x6000, R0 ;  /* 0x0000600098027810 */ /* 0x000fe20007ffe100 */
[----:B------:R-:W-:Y:S01]  /*6cf0*/  USHF.R.S32.HI UR5, URZ, 0x1f, UR12 ;  /* 0x0000001fff057899 */ /* 0x000fe2000801140c */
[----:B------:R-:W-:Y:S01]  /*6d00*/  F2FP.F16.F32.PACK_AB R88, R89, R88 ;  /* 0x000000585958723e */ /* 0x000fe200000000ff */
[----:B------:R-:W-:Y:S01]  /*6d10*/  VIADD R7, R3, UR7 ;  /* 0x0000000703077c36 */ /* 0x000fe20008000000 */
[----:B------:R-:W-:Y:S01]  /*6d20*/  F2FP.F16.F32.PACK_AB R90, R91, R90 ;  /* 0x0000005a5b5a723e */ /* 0x000fe200000000ff */
[----:B------:R-:W-:Y:S01]  /*6d30*/  UIADD3 UR12, UP0, UPT, UR38, UR12, URZ ;  /* 0x0000000c260c7290 */ /* 0x000fe2000ff1e0ff */
[----:B------:R-:W-:Y:S01]  /*6d40*/  F2FP.F16.F32.PACK_AB R9, R9, R92 ;  /* 0x0000005c0909723e */ /* 0x000fe200000000ff */
[----:B-1----:R-:W-:Y:S01]  /*6d50*/  IMAD.WIDE.U32 R6, R16, UR23, R6 ;  /* 0x0000001710067c25 */ /* 0x002fe2000f8e0006 */
[----:B------:R-:W-:Y:S01]  /*6d60*/  F2FP.F16.F32.PACK_AB R8, R8, R94 ;  /* 0x0000005e0808723e */ /* 0x000fe200000000ff */
[----:B------:R-:W-:Y:S01]  /*6d70*/  ULEA.HI.X.SX32 UR5, UR38, UR5, 0x1, UP0 ;  /* 0x0000000526057291 */ /* 0x000fe200080f0eff */
[----:B------:R-:W-:-:S02]  /*6d80*/  F2FP.F16.F32.PACK_AB R70, R71, R70 ;  /* 0x000000464746723e */ /* 0x000fc400000000ff */
[----:B------:R-:W-:Y:S02]  /*6d90*/  F2FP.F16.F32.PACK_AB R80, R81, R80 ;  /* 0x000000505150723e */ /* 0x000fe400000000ff */
[----:B------:R-:W-:Y:S01]  /*6da0*/  F2FP.F16.F32.PACK_AB R82, R83, R82 ;  /* 0x000000525352723e */ /* 0x000fe200000000ff */
[----:B------:R-:W-:Y:S01]  /*6db0*/  STS [R0+0x6000], R84 ;  /* 0x0060005400007388 */ /* 0x000fe20000000800 */
[----:B------:R-:W-:Y:S02]  /*6dc0*/  F2FP.F16.F32.PACK_AB R72, R73, R72 ;  /* 0x000000484948723e */ /* 0x000fe400000000ff */
[----:B------:R-:W-:Y:S01]  /*6dd0*/  F2FP.F16.F32.PACK_AB R74, R75, R74 ;  /* 0x0000004a4b4a723e */ /* 0x000fe200000000ff */
[----:B------:R-:W-:Y:S01]  /*6de0*/  STS [R0+0x6200], R87 ;  /* 0x0062005700007388 */ /* 0x000fe20000000800 */
[----:B------:R-:W-:Y:S02]  /*6df0*/  F2FP.F16.F32.PACK_AB R76, R77, R76 ;  /* 0x0000004c4d4c723e */ /* 0x000fe400000000ff */
[----:B------:R-:W-:Y:S01]  /*6e00*/  F2FP.F16.F32.PACK_AB R78, R79, R78 ;  /* 0x0000004e4f4e723e */ /* 0x000fe200000000ff */
[----:B------:R-:W-:Y:S01]  /*6e10*/  STS [R2+0x20], R96 ;  /* 0x0000206002007388 */ /* 0x000fe20000000800 */
[----:B------:R-:W-:-:S02]  /*6e20*/  LOP3.LUT R105, R10, 0x1f20, R105, 0xf8, !PT ;  /* 0x00001f200a697812 */ /* 0x000fc400078ef869 */
[----:B------:R-:W1:Y:S01]  /*6e30*/  LDC.64 R10, c[0x0][0x5c8] ;  /* 0x00017200ff0a7b82 */ /* 0x000e620000000a00 */
[----:B------:R-:W-:Y:S04]  /*6e40*/  STS [R2+0x220], R98 ;  /* 0x0002206202007388 */ /* 0x000fe80000000800 */
        /* <DEDUP_REMOVED lines=9> */
[----:B------:R3:W-:Y:S04]  /*6ee0*/  STS [R0+0x9200], R74 ;  /* 0x0092004a00007388 */ /* 0x0007e80000000800 */
[----:B------:R-:W-:Y:S04]  /*6ef0*/  STS [R2+0x3020], R76 ;  /* 0x0030204c02007388 */ /* 0x000fe80000000800 */
[----:B------:R2:W-:Y:S01]  /*6f00*/  STS [R2+0x3220], R78 ;  /* 0x0032204e02007388 */ /* 0x0005e20000000800 */
[----:B---3--:R-:W-:Y:S01]  /*6f10*/  LEA R0, R105, UR4, 0x1 ;  /* 0x0000000469007c11 */ /* 0x008fe2000f8e08ff */
[----:B------:R-:W-:Y:S01]  /*6f20*/  BAR.SYNC.DEFER_BLOCKING 0x0 ;  /* 0x0000000000007b1d */ /* 0x000fe20000010000 */
[----:B--2---:R-:W-:-:S04]  /*6f30*/  IMAD.WIDE.U32 R2, R14, UR23, R4 ;  /* 0x000000170e027c25 */ /* 0x004fc8000f8e0004 */
[----:B------:R-:W-:Y:S02]  /*6f40*/  IMAD R5, R15, UR23, R3 ;  /* 0x000000170f057c24 */ /* 0x000fe4000f8e0203 */
[----:B------:R-:W-:Y:S02]  /*6f50*/  IMAD R3, R17, UR23, R7 ;  /* 0x0000001711037c24 */ /* 0x000fe4000f8e0207 */
[----:B------:R-:W-:Y:S02]  /*6f60*/  IMAD.MOV.U32 R4, RZ, RZ, R2 ;  /* 0x000000ffff047224 */ /* 0x000fe400078e0002 */
[----:B------:R-:W-:Y:S02]  /*6f70*/  IMAD R7, R12, UR5, RZ ;  /* 0x000000050c077c24 */ /* 0x000fe4000f8e02ff */
[----:B------:R-:W-:Y:S02]  /*6f80*/  IMAD.MOV.U32 R2, RZ, RZ, R6 ;  /* 0x000000ffff027224 */ /* 0x000fe400078e0006 */
[----:B------:R-:W-:-:S02]  /*6f90*/  IMAD R7, R13, UR12, R7 ;  /* 0x0000000c0d077c24 */ /* 0x000fc4000f8e0207 */
[----:B------:R-:W-:Y:S01]  /*6fa0*/  IMAD.WIDE.U32 R4, R12, UR12, R4 ;  /* 0x0000000c0c047c25 */ /* 0x000fe2000f8e0004 */
[----:B------:R-:W2:Y:S03]  /*6fb0*/  LDS.128 R28, [R0+0x6000] ;  /* 0x00600000001c7984 */ /* 0x000ea60000000c00 */
[----:B-1----:R-:W-:Y:S01]  /*6fc0*/  IMAD.WIDE.U32 R2, R10, UR12, R2 ;  /* 0x0000000c0a027c25 */ /* 0x002fe2000f8e0002 */
[----:B------:R-:W1:Y:S01]  /*6fd0*/  LDS.128 R24, [R0+0x7000] ;  /* 0x0070000000187984 */ /* 0x000e620000000c00 */
[----:B------:R-:W-:-:S03]  /*6fe0*/  IADD3 R5, PT, PT, R5, R7, RZ ;  /* 0x0000000705057210 */ /* 0x000fc60007ffe0ff */
[----:B------:R-:W3:Y:S04]  /*6ff0*/  LDS.128 R20, [R0+0x8000] ;  /* 0x0080000000147984 */ /* 0x000ee80000000c00 */
[----:B------:R2:W3:Y:S02]  /*7000*/  LDS.128 R16, [R0+0x9000] ;  /* 0x0090000000107984 */ /* 0x0004e40000000c00 */
[----:B--2---:R-:W-:Y:S01]  /*7010*/  IMAD R0, R10, UR5, RZ ;  /* 0x000000050a007c24 */ /* 0x004fe2000f8e02ff */
[----:B------:R-:W2:Y:S03]  /*7020*/  LDCU.128 UR4, c[0x0][0x560] ;  /* 0x0000ac00ff0477ac */ /* 0x000ea60008000c00 */
[----:B------:R-:W-:-:S04]  /*7030*/  IMAD R0, R11, UR12, R0 ;  /* 0x0000000c0b007c24 */ /* 0x000fc8000f8e0200 */
[----:B------:R-:W-:Y:S02]  /*7040*/  IMAD.IADD R3, R3, 0x1, R0 ;  /* 0x0000000103037824 */ /* 0x000fe400078e0200 */
[----:B----4-:R-:W-:-:S04]  /*7050*/  IMAD.WIDE.U32 R8, R32, R12, R4 ;  /* 0x0000000c20087225 */ /* 0x010fc800078e0004 */
[----:B------:R-:W-:Y:S01]  /*7060*/  IMAD.WIDE.U32 R6, R32, R10, R2 ;  /* 0x0000000a20067225 */ /* 0x000fe200078e0002 */
[----:B--2---:R-:W-:-:S03]  /*7070*/  LEA R4, P1, R8, UR4, 0x1 ;  /* 0x0000000408047c11 */ /* 0x004fc6000f8208ff */
[----:B------:R-:W-:Y:S01]  /*7080*/  IMAD R0, R32, R13, R9 ;  /* 0x0000000d20007224 */ /* 0x000fe200078e0209 */
[----:B------:R-:W-:Y:S01]  /*7090*/  LEA R2, P0, R6, UR6, 0x1 ;  /* 0x0000000606027c11 */ /* 0x000fe2000f8008ff */
[----:B------:R-:W-:-:S03]  /*70a0*/  IMAD R3, R32, R11, R7 ;  /* 0x0000000b20037224 */ /* 0x000fc600078e0207 */
[----:B------:R-:W-:Y:S02]  /*70b0*/  LEA.HI.X R5, R8, UR5, R0, 0x1, P1 ;  /* 0x0000000508057c11 */ /* 0x000fe400088f0c00 */
[----:B------:R-:W-:Y:S02]  /*70c0*/  LEA R8, P1, R12, R4, 0x7 ;  /* 0x000000040c087211 */ /* 0x000fe400078238ff */
[----:B------:R-:W-:Y:S01]  /*70d0*/  LEA.HI.X R3, R6, UR7, R3, 0x1, P0 ;  /* 0x0000000706037c11 */ /* 0x000fe200080f0c03 */
[----:B------:R2:W-:Y:S01]  /*70e0*/  STG.E.128 desc[UR28][R4.64], R28 ;  /* 0x0000001c04007986 */ /* 0x0005e2000c101d1c */
[----:B------:R-:W-:Y:S02]  /*70f0*/  LEA R6, P0, R10, R2, 0x7 ;  /* 0x000000020a067211 */ /* 0x000fe400078038ff */
[----:B------:R-:W-:Y:S02]  /*7100*/  LEA.HI.X R9, R12, R5, R13, 0x7, P1 ;  /* 0x000000050c097211 */ /* 0x000fe400008f3c0d */
[----:B------:R-:W-:-:S03]  /*7110*/  LEA.HI.X R7, R10, R3, R11, 0x7, P0 ;  /* 0x000000030a077211 */ /* 0x000fc600000f3c0b */
[----:B-1----:R2:W-:Y:S04]  /*7120*/  STG.E.128 desc[UR28][R8.64], R24 ;  /* 0x0000001808007986 */ /* 0x0025e8000c101d1c */
[----:B---3--:R2:W-:Y:S04]  /*7130*/  STG.E.128 desc[UR28][R2.64], R20 ;  /* 0x0000001402007986 */ /* 0x0085e8000c101d1c */
[----:B------:R2:W-:Y:S02]  /*7140*/  STG.E.128 desc[UR28][R6.64], R16 ;  /* 0x0000001006007986 */ /* 0x0005e4000c101d1c */
.L_x_624:
[----:B------:R-:W3:Y:S01]  /*7150*/  LDCU UR5, c[0x0][0x438] ;  /* 0x00008700ff0577ac */ /* 0x000ee20008000800 */
        /* <DEDUP_REMOVED lines=8> */
[----:B-1----:R-:W-:Y:S05]  /*71e0*/  EXIT ;  /* 0x000000000000794d */ /* 0x002fea0003800000 */
.L_x_632:
        /* <DEDUP_REMOVED lines=9> */
.L_x_1592:


//--------------------- .text._ZN5flash44flash_bwd_dq_dk_dv_loop_seqk_parallel_kernelI23Flash_bwd_kernel_traitsILi32ELi128ELi128ELi8ELi4ELi4ELi4ELb1ELb0EN7cutlass6half_tE19Flash_kernel_traitsILi32ELi128ELi128ELi8ES3_EELb1ELb0ELb0ELb1ELb0ELb0ELb0EEEvNS_16Flash_bwd_paramsE --------------------------
	.section	.text._ZN5flash44flash_bwd_dq_dk_dv_loop_seqk_parallel_kernelI23Flash_bwd_kernel_traitsILi32ELi128ELi128ELi8ELi4ELi4ELi4ELb1ELb0EN7cutlass6half_tE19Flash_kernel_traitsILi32ELi128ELi128ELi8ES3_EELb1ELb0ELb0ELb1ELb0ELb0ELb0EEEvNS_16Flash_bwd_paramsE,"ax",@progbits
	.align	128
        .global         _ZN5flash44flash_bwd_dq_dk_dv_loop_seqk_parallel_kernelI23Flash_bwd_kernel_traitsILi32ELi128ELi128ELi8ELi4ELi4ELi4ELb1ELb0EN7cutlass6half_tE19Flash_kernel_traitsILi32ELi128ELi128ELi8ES3_EELb1ELb0ELb0ELb1ELb0ELb0ELb0EEEvNS_16Flash_bwd_paramsE
        .type           _ZN5flash44flash_bwd_dq_dk_dv_loop_seqk_parallel_kernelI23Flash_bwd_kernel_traitsILi32ELi128ELi128ELi8ELi4ELi4ELi4ELb1ELb0EN7cutlass6half_tE19Flash_kernel_traitsILi32ELi128ELi128ELi8ES3_EELb1ELb0ELb0ELb1ELb0ELb0ELb0EEEvNS_16Flash_bwd_paramsE,@function
        .size           _ZN5flash44flash_bwd_dq_dk_dv_loop_seqk_parallel_kernelI23Flash_bwd_kernel_traitsILi32ELi128ELi128ELi8ELi4ELi4ELi4ELb1ELb0EN7cutlass6half_tE19Flash_kernel_traitsILi32ELi128ELi128ELi8ES3_EELb1ELb0ELb0ELb1ELb0ELb0ELb0EEEvNS_16Flash_bwd_paramsE,(.L_x_1593 - _ZN5flash44flash_bwd_dq_dk_dv_loop_seqk_parallel_kernelI23Flash_bwd_kernel_traitsILi32ELi128ELi128ELi8ELi4ELi4ELi4ELb1ELb0EN7cutlass6half_tE19Flash_kernel_traitsILi32ELi128ELi128ELi8ES3_EELb1ELb0ELb0ELb1ELb0ELb0ELb0EEEvNS_16Flash_bwd_paramsE)
        .other          _ZN5flash44flash_bwd_dq_dk_dv_loop_seqk_parallel_kernelI23Flash_bwd_kernel_traitsILi32ELi128ELi128ELi8ELi4ELi4ELi4ELb1ELb0EN7cutlass6half_tE19Flash_kernel_traitsILi32ELi128ELi128ELi8ES3_EELb1ELb0ELb0ELb1ELb0ELb0ELb0EEEvNS_16Flash_bwd_paramsE,@"STO_CUDA_ENTRY STV_DEFAULT"
_ZN5flash44flash_bwd_dq_dk_dv_loop_seqk_parallel_kernelI23Flash_bwd_kernel_traitsILi32ELi128ELi128ELi8ELi4ELi4ELi4ELb1ELb0EN7cutlass6half_tE19Flash_kernel_traitsILi32ELi128ELi128ELi8ES3_EELb1ELb0ELb0ELb1ELb0ELb0ELb0EEEvNS_16Flash_bwd_paramsE:
.text._ZN5flash44flash_bwd_dq_dk_dv_loop_seqk_parallel_kernelI23Flash_bwd_kernel_traitsILi32ELi128ELi128ELi8ELi4ELi4ELi4ELb1ELb0EN7cutlass6half_tE19Flash_kernel_traitsILi32ELi128ELi128ELi8ES3_EELb1ELb0ELb0ELb1ELb0ELb0ELb0EEEvNS_16Flash_bwd_paramsE:
        /* <DEDUP_REMOVED lines=14> */
[----:B------:R-:W4:Y:S04]  /*00e0*/  LDCU.64 UR28, c[0x0][0x358] ;  /* 0x00006b00ff1c77ac */ /* 0x000f280008000a00 */
[----:B------:R-:W5:Y:S01]  /*00f0*/  S2UR UR6, SR_CgaCtaId ;  /* 0x00000000000679c3 */ /* 0x000f620000008800 */
[----:B------:R-:W-:Y:S01]  /*0100*/  UMOV UR20, 0xffffe000 ;  /* 0xffffe00000147882 */ /* 0x000fe20000000000 */
[----:B------:R-:W-:Y:S01]  /*0110*/  UMOV UR21, URZ ;  /* 0x000000ff00157c82 */ /* 0x000fe20008000000 */
[----:B------:R-:W-:-:S05]  /*0120*/  UMOV UR22, URZ ;  /* 0x000000ff00167c82 */ /* 0x000fca0008000000 */
[----:B------:R-:W4:Y:S01]  /*0130*/  S2UR UR24, SR_CTAID.Z ;  /* 0x00000000001879c3 */ /* 0x000f220000002700 */
[----:B---3--:R-:W-:Y:S01]  /*0140*/  IMAD.U32 R10, RZ, RZ, UR4 ;  /* 0x00000004ff0a7e24 */ /* 0x008fe2000f8e00ff */
[----:B--2---:R-:W-:-:S06]  /*0150*/  ULEA UR5, UR5, UR7, 0x18 ;  /* 0x0000000705057291 */ /* 0x004fcc000f8ec0ff */
[----:B------:R-:W2:Y:S01]  /*0160*/  S2UR UR19, SR_CTAID.X ;  /* 0x00000000001379c3 */ /* 0x000ea20000002500 */
[C---:B-1----:R-:W-:Y:S01]  /*0170*/  IMAD.SHL.U32 R5, R180.reuse, 0x10, RZ ;  /* 0x00000010b4057824 */ /* 0x042fe200078e00ff */
[----:B------:R-:W-:Y:S01]  /*0180*/  SHF.R.U32.HI R177, RZ, 0x1, R180 ;  /* 0x00000001ffb17819 */ /* 0x000fe200000116b4 */
[----:B------:R-:W-:-:S05]  /*0190*/  IMAD.SHL.U32 R2, R180, 0x2, RZ ;  /* 0x00000002b4027824 */ /* 0x000fca00078e00ff */
[----:B------:R-:W1:Y:S01]  /*01a0*/  S2UR UR18, SR_CTAID.Y ;  /* 0x00000000001279c3 */ /* 0x000e620000002600 */
[C---:B------:R-:W-:Y:S01]  /*01b0*/  IMAD.SHL.U32 R7, R180.reuse, 0x40, RZ ;  /* 0x00000040b4077824 */ /* 0x040fe200078e00ff */
[----:B------:R-:W-:Y:S01]  /*01c0*/  LOP3.LUT R5, R5, 0x1c0, RZ, 0xc0, !PT ;  /* 0x000001c005057812 */ /* 0x000fe200078ec0ff */
[C---:B------:R-:W-:Y:S01]  /*01d0*/  IMAD.SHL.U32 R3, R180.reuse, 0x20, RZ ;  /* 0x00000020b4037824 */ /* 0x040fe200078e00ff */
[----:B------:R-:W-:Y:S02]  /*01e0*/  R2P PR, R180, 0x18 ;  /* 0x00000018b4007804 */ /* 0x000fe40000000000 */
[----:B------:R-:W-:Y:S02]  /*01f0*/  LOP3.LUT R0, R2, 0xe006, R7, 0xc8, !PT ;  /* 0x0000e00602007812 */ /* 0x000fe400078ec807 */
[----:B------:R-:W-:Y:S01]  /*0200*/  LOP3.LUT R5, R5, 0x38, R2, 0xf8, !PT ;  /* 0x0000003805057812 */ /* 0x000fe200078ef802 */
[----:B------:R-:W3:Y:S01]  /*0210*/  S2UR UR7, SR_CTAID.Z ;  /* 0x00000000000779c3 */ /* 0x000ee20000002700 */
[----:B------:R-:W-:-:S02]  /*0220*/  LOP3.LUT R0, R0, 0xc00, R3, 0xf8, !PT ;  /* 0x00000c0000007812 */ /* 0x000fc400078ef803 */
[----:B------:R-:W-:Y:S02]  /*0230*/  LOP3.LUT R177, R177, 0x30, RZ, 0xc0, !PT ;  /* 0x00000030b1b17812 */ /* 0x000fe400078ec0ff */
[----:B------:R-:W-:Y:S02]  /*0240*/  LOP3.LUT R178, R0, R5, RZ, 0xfc, !PT ;  /* 0x0000000500b27212 */ /* 0x000fe400078efcff */
[----:B------:R-:W-:Y:S01]  /*0250*/  SHF.R.U32.HI R0, RZ, 0x2, R180 ;  /* 0x00000002ff007819 */ /* 0x000fe200000116b4 */
[----:B------:R-:W-:Y:S01]  /*0260*/  IMAD.SHL.U32 R180, R180, 0x8, RZ ;  /* 0x00000008b4b47824 */ /* 0x000fe200078e00ff */
[----:B------:R-:W-:Y:S01]  /*0270*/  LEA R178, R178, UR5, 0x1 ;  /* 0x00000005b2b27c11 */ /* 0x000fe2000f8e08ff */
[----:B------:R-:W-:Y:S01]  /*0280*/  UMOV UR5, 0x400 ;  /* 0x0000040000057882 */ /* 0x000fe20000000000 */
[----:B------:R-:W-:Y:S01]  /*0290*/  LOP3.LUT R177, R177, 0x7, R0, 0xf8, !PT ;  /* 0x00000007b1b17812 */ /* 0x000fe200078ef800 */
[----:B-----5:R-:W-:Y:S01]  /*02a0*/  ULEA UR6, UR6, UR5, 0x18 ;  /* 0x0000000506067291 */ /* 0x020fe2000f8ec0ff */
[----:B------:R-:W-:Y:S01]  /*02b0*/  SEL R161, R161, 0xffffffe0, !P3 ;  /* 0xffffffe0a1a17807 */ /* 0x000fe20005800000 */
[----:B------:R-:W-:Y:S01]  /*02c0*/  VIADD R0, R178, 0x10000 ;  /* 0x00010000b2007836 */ /* 0x000fe20000000000 */
[----:B------:R-:W-:Y:S01]  /*02d0*/  LOP3.LUT R180, R180, 0x18, RZ, 0xc0, !PT ;  /* 0x00000018b4b47812 */ /* 0x000fe200078ec0ff */
[----:B------:R-:W-:-:S02]  /*02e0*/  VIADD R176, R178, 0x10040 ;  /* 0x00010040b2b07836 */ /* 0x000fc40000000000 */
[----:B------:R-:W-:Y:S02]  /*02f0*/  @P4 VIADD R176, R0, 0xffffffc0 ;  /* 0xffffffc000b04836 */ /* 0x000fe40000000000 */
[----:B------:R-:W-:Y:S02]  /*0300*/  IMAD.IADD R168, R178, 0x1, R161 ;  /* 0x00000001b2a87824 */ /* 0x000fe400078e02a1 */
[----:B-12-4-:R-:W-:-:S07]  /*0310*/  IMAD.IADD R161, R161, 0x1, R176 ;  /* 0x00000001a1a17824 */ /* 0x016fce00078e02b0 */
.L_x_688:
[----:B-1----:R-:W1:Y:S01]  /*0320*/  LDCU.64 UR4, c[0x0][0x478] ;  /* 0x00008f00ff0477ac */ /* 0x002e620008000a00 */
[----:B--2---:R-:W2:Y:S01]  /*0330*/  S2UR UR33, SR_CTAID.Y ;  /* 0x00000000002179c3 */ /* 0x004ea20000002600 */
[----:B------:R-:W4:Y:S01]  /*0340*/  S2R R3, SR_CTAID.Y ;  /* 0x0000000000037919 */ /* 0x000f220000002600 */
[----:B------:R-:W3:Y:S01]  /*0350*/  LDCU.64 UR8, c[0x0][0x470] ;  /* 0x00008e00ff0877ac */ /* 0x000ee20008000a00 */
[----:B------:R-:W4:Y:S05]  /*0360*/  LDCU.64 UR10, c[0x0][0x460] ;  /* 0x00008c00ff0a77ac */ /* 0x000f2a0008000a00 */
[----:B------:R-:W4:Y:S08]  /*0370*/  LDC.U8 R2, c[0x0][0x532] ;  /* 0x00014c80ff027b82 */ /* 0x000f300000000000 */
[----:B------:R-:W4:Y:S01]  /*0380*/  LDC.64 R4, c[0x0][0x468] ;  /* 0x00011a00ff047b82 */ /* 0x000f220000000a00 */
[----:B-1----:R-:W-:Y:S01]  /*0390*/  ISETP.NE.U32.AND P0, PT, RZ, UR4, PT ;  /* 0x00000004ff007c0c */ /* 0x002fe2000bf05070 */
[----:B---3--:R-:W-:-:S03]  /*03a0*/  UISETP.NE.U32.AND UP2, UPT, UR8, URZ, UPT ;  /* 0x000000ff0800728c */ /* 0x008fc6000bf45070 */
[----:B------:R-:W-:Y:S01]  /*03b0*/  ISETP.NE.AND.EX P0, PT, RZ, UR5, PT, P0 ;  /* 0x00000005ff007c0c */ /* 0x000fe2000bf05300 */
[----:B--2---:R-:W-:Y:S02]  /*03c0*/  USHF.L.U32 UR13, UR33, 0x2, URZ ;  /* 0x00000002210d7899 */ /* 0x004fe400080006ff */
[----:B------:R-:W1:Y:S01]  /*03d0*/  LDC.64 R6, c[0x0][0x460] ;  /* 0x00011800ff067b82 */ /* 0x000e620000000a00 */
[----:B------:R-:W-:Y:S02]  /*03e0*/  UISETP.NE.AND.EX UP2, UPT, UR9, URZ, UPT, UP2 ;  /* 0x000000ff0900728c */ /* 0x000fe4000bf45320 */
[----:B------:R-:W-:-:S04]  /*03f0*/  USHF.R.U32.HI UR12, URZ, 0x1e, UR33 ;  /* 0x0000001eff0c7899 */ /* 0x000fc80008011621 */
[----:B------:R-:W-:-:S03]  /*0400*/  PLOP3.LUT P1, PT, PT, PT, UP2, 0x80, 0x8 ;  /* 0x000000000008781c */ /* 0x000fc60003f2f028 */
[----:B------:R-:W-:Y:S01]  /*0410*/  VOTEU.ANY UP1, P0 ;  /* 0x0000000000ff7886 */ /* 0x000fe20000020100 */
[----:B------:R-:W-:Y:S01]  /*0420*/  PLOP3.LUT P0, PT, PT, PT, UP1, 0x80, 0x8 ;  /* 0x000000000008781c */ /* 0x000fe20003f0f018 */
[----:B------:R-:W-:-:S04]  /*0430*/  @UP2 UIADD3 UR8, UP0, UPT, UR13, UR8, URZ ;  /* 0x000000080d082290 */ /* 0x000fc8000ff1e0ff */
[----:B------:R-:W-:Y:S02]  /*0440*/  @UP2 UIADD3.X UR9, UPT, UPT, UR12, UR9, URZ, UP0, !UPT ;  /* 0x000000090c092290 */ /* 0x000fe400087fe4ff */
[----:B------:R-:W-:Y:S01]  /*0450*/  @UP1 UIADD3 UR4, UP0, UPT, UR13, UR4, URZ ;  /* 0x000000040d041290 */ /* 0x000fe2000ff1e0ff */
[----:B------:R-:W-:Y:S01]  /*0460*/  IMAD.U32 R16, RZ, RZ, UR8 ;  /* 0x00000008ff107e24 */ /* 0x000fe2000f8e00ff */
[----:B----4-:R-:W-:Y:S02]  /*0470*/  UISETP.NE.U32.AND UP2, UPT, UR10, URZ, UPT ;  /* 0x000000ff0a00728c */ /* 0x010fe4000bf45070 */
[----:B------:R-:W-:Y:S01]  /*0480*/  @UP1 UIADD3.X UR5, UPT, UPT, UR12, UR5, URZ, UP0, !UPT ;  /* 0x000000050c051290 */ /* 0x000fe200087fe4ff */
[----:B------:R-:W-:Y:S01]  /*0490*/  IMAD.U32 R17, RZ, RZ, UR9 ;  /* 0x00000009ff117e24 */ /* 0x000fe2000f8e00ff */
[----:B------:R-:W-:Y:S01]  /*04a0*/  UISETP.NE.U32.AND UP0, UPT, UR10, URZ, UPT ;  /* 0x000000ff0a00728c */ /* 0x000fe2000bf05070 */
[----:B------:R-:W-:Y:S01]  /*04b0*/  ISETP.NE.AND P5, PT, R2, RZ, PT ;  /* 0x000000ff0200720c */ /* 0x000fe20003fa5270 */
[----:B------:R-:W-:Y:S01]  /*04c0*/  UISETP.NE.AND.EX UP2, UPT, UR11, URZ, UPT, UP2 ;  /* 0x000000ff0b00728c */ /* 0x000fe2000bf45320 */
[----:B------:R-:W-:Y:S01]  /*04d0*/  ISETP.EQ.U32.AND P6, PT, R4, RZ, PT ;  /* 0x000000ff0400720c */ /* 0x000fe20003fc2070 */
[----:B------:R-:W-:Y:S01]  /*04e0*/  UISETP.NE.AND.EX UP0, UPT, UR11, URZ, UPT, UP0 ;  /* 0x000000ff0b00728c */ /* 0x000fe2000bf05300 */
[----:B------:R-:W-:Y:S01]  /*04f0*/  IMAD.U32 R12, RZ, RZ, UR4 ;  /* 0x00000004ff0c7e24 */ /* 0x000fe2000f8e00ff */
[----:B------:R-:W2:Y:S01]  /*0500*/  @P1 LDG.E R8, desc[UR28][R16.64] ;  /* 0x0000001c10081981 */ /* 0x000ea2000c1e1900 */
[----:B------:R-:W-:Y:S01]  /*0510*/  IMAD.U32 R13, RZ, RZ, UR5 ;  /* 0x00000005ff0d7e24 */ /* 0x000fe2000f8e00ff */
[----:B------:R-:W-:-:S02]  /*0520*/  PLOP3.LUT P3, PT, PT, PT, UP2, 0x80, 0x8 ;  /* 0x000000000008781c */ /* 0x000fc40003f6f028 */
[----:B------:R-:W-:Y:S02]  /*0530*/  PLOP3.LUT P2, PT, PT, PT, UP0, 0x80, 0x8 ;  /* 0x000000000008781c */ /* 0x000fe40003f4f008 */
[----:B------:R-:W-:Y:S01]  /*0540*/  ISETP.EQ.OR.EX P6, PT, R5, RZ, !P5, P6 ;  /* 0x000000ff0500720c */ /* 0x000fe20006fc2760 */
[----:B------:R3:W4:Y:S01]  /*0550*/  @P0 LDG.E R0, desc[UR28][R12.64] ;  /* 0x0000001c0c000981 */ /* 0x000722000c1e1900 */
[----:B------:R-:W-:Y:S02]  /*0560*/  IMAD.MOV.U32 R175, RZ, RZ, -0x1 ;  /* 0xffffffffffaf7424 */ /* 0x000fe400078e00ff */
[----:B-1----:R-:W-:Y:S02]  /*0570*/  IMAD.WIDE.U32 R14, R3, 0x4, R6 ;  /* 0x00000004030e7825 */ /* 0x002fe400078e0006 */
[----:B------:R-:W1:Y:S03]  /*0580*/  @!P0 LDC.64 R2, c[0x0][0x488] ;  /* 0x00012200ff028b82 */ /* 0x000e660000000a00 */
[----:B-----5:R1:W5:Y:S04]  /*0590*/  @P3 LDG.E R9, desc[UR28][R14.64] ;  /* 0x0000001c0e093981 */ /* 0x020368000c1e1900 */
[----:B------:R1:W5:Y:S01]  /*05a0*/  @P2 LDG.E R6, desc[UR28][R14.64+0x4] ;  /* 0x0000041c0e062981 */ /* 0x000362000c1e1900 */
[----:B------:R-:W4:Y:S01]  /*05b0*/  @!P0 LDC R7, c[0x0][0x43c] ;  /* 0x00010f00ff078b82 */ /* 0x000f220000000800 */
[----:B---3--:R-:W-:-:S04]  /*05c0*/  IADD3 R12, P4, PT, R4, UR13, RZ ;  /* 0x0000000d040c7c10 */ /* 0x008fc8000ff9e0ff */
[----:B------:R-:W-:-:S05]  /*05d0*/  IADD3.X R13, PT, PT, R5, UR12, RZ, P4, !PT ;  /* 0x0000000c050d7c10 */ /* 0x000fca000a7fe4ff */
[----:B------:R3:W5:Y:S01]  /*05e0*/  @!P6 LDG.E R175, desc[UR28][R12.64] ;  /* 0x0000001c0cafe981 */ /* 0x000762000c1e1900 */
[----:B------:R-:W-:-:S04]  /*05f0*/  ISETP.NE.U32.AND P4, PT, R4, RZ, PT ;  /* 0x000000ff0400720c */ /* 0x000fc80003f85070 */
[----:B------:R-:W-:Y:S01]  /*0600*/  ISETP.NE.AND.EX P4, PT, R5, RZ, PT, P4 ;  /* 0x000000ff0500720c */ /* 0x000fe20003f85340 */
[----:B------:R-:W-:Y:S01]  /*0610*/  UMOV UR25, URZ ;  /* 0x000000ff00197c82 */ /* 0x000fe20008000000 */
[----:B------:R-:W1:Y:S01]  /*0620*/  @!UP0 LDCU UR34, c[0x0][0x434] ;  /* 0x00008680ff2287ac */ /* 0x000e620008000800 */
[----:B--2---:R-:W-:Y:S02]  /*0630*/  @P1 R2UR UR25, R8 ;  /* 0x00000000081912ca */ /* 0x004fe400000e0000 */
[----:B-1----:R-:W-:-:S04]  /*0640*/  @!P0 ISETP.NE.U32.AND P1, PT, R2, RZ, PT ;  /* 0x000000ff0200820c */ /* 0x002fc80003f25070 */
[----:B------:R-:W-:Y:S02]  /*0650*/  @!P0 ISETP.NE.AND.EX P1, PT, R3, RZ, PT, P1 ;  /* 0x000000ff0300820c */ /* 0x000fe40003f25310 */
[----:B----4-:R-:W-:Y:S02]  /*0660*/  @P0 R2UR UR23, R0 ;  /* 0x00000000001702ca */ /* 0x010fe400000e0000 */
[----:B------:R-:W-:Y:S01]  /*0670*/  @!P0 SEL R7, R7, RZ, P1 ;  /* 0x000000ff07078207 */ /* 0x000fe20000800000 */
[----:B---3--:R-:W-:-:S12]  /*0680*/  @!P4 BRA `(.L_x_633) ;  /* 0x00000000000cc947 */ /* 0x008fd80003800000 */
[----:B------:R-:W2:Y:S02]  /*0690*/  @P5 LDG.E R10, desc[UR28][R12.64+0x4] ;  /* 0x0000041c0c0a5981 */ /* 0x000ea4000c1e1900 */
[----:B--2--5:R-:W-:-:S06]  /*06a0*/  @P5 IADD3 R10, PT, PT, R10, -R175, RZ ;  /* 0x800000af0a0a5210 */ /* 0x024fcc0007ffe0ff */
[----:B------:R1:W5:Y:S02]  /*06b0*/  @!P5 LDG.E R10, desc[UR28][R12.64] ;  /* 0x0000001c0c0ad981 */ /* 0x000364000c1e1900 */
.L_x_633:
[----:B-----5:R-:W-:Y:S01]  /*06c0*/  @!P0 IADD3 R7, PT, PT, R7, -UR25, R10 ;  /* 0x8000001907078c10 */ /* 0x020fe2000fffe00a */
[----:B------:R-:W-:Y:S01]  /*06d0*/  UMOV UR14, 0xffffffff ;  /* 0xffffffff000e7882 */ /* 0x000fe20000000000 */
[----:B------:R-:W-:Y:S01]  /*06e0*/  @P3 R2UR UR14, R9 ;  /* 0x00000000090e32ca */ /* 0x000fe200000e0000 */
[----:B------:R-:W-:Y:S01]  /*06f0*/  @UP1 UIADD3 UR23, UPT, UPT, UR23, -UR25, URZ ;  /* 0x8000001917171290 */ /* 0x000fe2000fffe0ff */
[----:B------:R-:W-:Y:S01]  /*0700*/  @!P0 R2UR UR4, R7 ;  /* 0x00000000070482ca */ /* 0x000fe200000e0000 */
[----:B------:R-:W-:Y:S01]  /*0710*/  USHF.L.U32 UR31, UR26, 0x7, URZ ;  /* 0x000000071a1f7899 */ /* 0x000fe200080006ff */
[----:B------:R-:W-:-:S11]  /*0720*/  @P2 R2UR UR5, R6 ;  /* 0x00000000060522ca */ /* 0x000fd600000e0000 */
[----:B------:R-:W-:Y:S02]  /*0730*/  @!UP1 UMOV UR23, UR4 ;  /* 0x0000000400179c82 */ /* 0x000fe40008000000 */
        /* <DEDUP_REMOVED lines=28> */
[----:B------:R-:W-:Y:S02]  /*0900*/  UIMAD UR5, UR33, UR5, UR9 ;  /* 0x00000005210572a4 */ /* 0x000fe4000f8e0209 */
[----:B------:R-:W-:Y:S02]  /*0910*/  MOV R10, UR8 ;  /* 0x00000008000a7c02 */ /* 0x000fe40008000f00 */
[----:B------:R-:W-:Y:S02]  /*0920*/  MOV R11, UR9 ;  /* 0x00000009000b7c02 */ /* 0x000fe40008000f00 */
[----:B------:R-:W-:Y:S01]  /*0930*/  MOV R8, UR5 ;  /* 0x0000000500087c02 */ /* 0x000fe20008000f00 */
[----:B------:R-:W-:Y:S05]  /*0940*/  BRA `(.L_x_636) ;  /* 0x0000000000147947 */ /* 0x000fea0003800000 */
.L_x_635:
[----:B------:R-:W2:Y:S01]  /*0950*/  LDCU.64 UR12, c[0x0][0x3b8] ;  /* 0x00007700ff0c77ac */ /* 0x000ea20008000a00 */
[----:B------:R-:W-:-:S05]  /*0960*/  IADD3 R10, PT, PT, R175, UR25, RZ ;  /* 0x00000019af0a7c10 */ /* 0x000fca000fffe0ff */
[C---:B--2---:R-:W-:Y:S02]  /*0970*/  IMAD R8, R10.reuse, UR13, RZ ;  /* 0x0000000d0a087c24 */ /* 0x044fe4000f8e02ff */
[----:B------:R-:W-:-:S05]  /*0980*/  IMAD.WIDE.U32 R10, R10, UR12, RZ ;  /* 0x0000000c0a0a7c25 */ /* 0x000fca000f8e00ff */
[----:B------:R-:W-:Y:S02]  /*0990*/  IADD3 R8, PT, PT, R11, R8, RZ ;  /* 0x000000080b087210 */ /* 0x000fe40007ffe0ff */
.L_x_636:
        /* <DEDUP_REMOVED lines=9> */
[----:B--2---:R-:W-:Y:S02]  /*0a30*/  IMAD.MOV R3, RZ, RZ, -R7 ;  /* 0x000000ffff037224 */ /* 0x004fe400078e0a07 */
[----:B------:R-:W-:Y:S02]  /*0a40*/  IMAD.MOV.U32 R6, RZ, RZ, RZ ;  /* 0x000000ffff067224 */ /* 0x000fe400078e00ff */
[----:B------:R-:W-:-:S04]  /*0a50*/  IMAD R3, R3, R4, RZ ;  /* 0x0000000403037224 */ /* 0x000fc800078e02ff */
[----:B------:R-:W-:-:S06]  /*0a60*/  IMAD.HI.U32 R3, R7, R3, R6 ;  /* 0x0000000307037227 */ /* 0x000fcc00078e0006 */
[----:B------:R-:W-:-:S05]  /*0a70*/  IMAD.HI.U32 R5, R3, R2, RZ ;  /* 0x0000000203057227 */ /* 0x000fca00078e00ff */
[----:B------:R-:W-:-:S05]  /*0a80*/  IADD3 R3, PT, PT, -R5, RZ, RZ ;  /* 0x000000ff05037210 */ /* 0x000fca0007ffe1ff */
[----:B------:R-:W-:Y:S01]  /*0a90*/  IMAD R3, R4, R3, R2 ;  /* 0x0000000304037224 */ /* 0x000fe200078e0202 */
[----:B------:R-:W-:-:S04]  /*0aa0*/  LOP3.LUT R2, R0, UR24, RZ, 0x3c, !PT ;  /* 0x0000001800027c12 */ /* 0x000fc8000f8e3cff */
[----:B------:R-:W-:Y:S02]  /*0ab0*/  ISETP.GT.U32.AND P1, PT, R4, R3, PT ;  /* 0x000000030400720c */ /* 0x000fe40003f24070 */
[----:B------:R-:W-:-:S11]  /*0ac0*/  ISETP.GE.AND P0, PT, R2, RZ, PT ;  /* 0x000000ff0200720c */ /* 0x000fd60003f06270 */
[----:B------:R-:W-:Y:S02]  /*0ad0*/  @!P1 IMAD.IADD R3, R3, 0x1, -R4 ;  /* 0x0000000103039824 */ /* 0x000fe400078e0a04 */
[----:B------:R-:W-:Y:S01]  /*0ae0*/  @!P1 VIADD R5, R5, 0x1 ;  /* 0x0000000105059836 */ /* 0x000fe20000000000 */
[----:B------:R-:W-:Y:S02]  /*0af0*/  ISETP.NE.AND P1, PT, R0, RZ, PT ;  /* 0x000000ff0000720c */ /* 0x000fe40003f25270 */
[----:B------:R-:W-:-:S13]  /*0b00*/  ISETP.GE.U32.AND P2, PT, R3, R4, PT ;  /* 0x000000040300720c */ /* 0x000fda0003f46070 */
[----:B------:R-:W-:-:S05]  /*0b10*/  @P2 IADD3 R5, PT, PT, R5, 0x1, RZ ;  /* 0x0000000105052810 */ /* 0x000fca0007ffe0ff */
[----:B------:R-:W-:-:S05]  /*0b20*/  IMAD.MOV.U32 R4, RZ, RZ, R5 ;  /* 0x000000ffff047224 */ /* 0x000fca00078e0005 */
[----:B------:R-:W-:Y:S02]  /*0b30*/  @!P0 IADD3 R4, PT, PT, -R4, RZ, RZ ;  /* 0x000000ff04048210 */ /* 0x000fe40007ffe1ff */
[----:B------:R-:W-:-:S04]  /*0b40*/  @!P1 LOP3.LUT R4, RZ, R0, RZ, 0x33, !PT ;  /* 0x00000000ff049212 */ /* 0x000fc800078e33ff */
[----:B------:R-:W-:Y:S01]  /*0b50*/  SHF.R.S32.HI R0, RZ, 0x1f, R4 ;  /* 0x0000001fff007819 */ /* 0x000fe20000011404 */
[----:B------:R-:W-:Y:S05]  /*0b60*/  @P3 BRA `(.L_x_637) ;  /* 0x0000000000383947 */ /* 0x000fea0003800000 */
        /* <DEDUP_REMOVED lines=13> */
[----:B------:R-:W-:Y:S06]  /*0c40*/  BRA `(.L_x_638) ;  /* 0x0000000000147947 */ /* 0x000fec0003800000 */
.L_x_637:
[----:B------:R-:W2:Y:S01]  /*0c50*/  LDCU.64 UR4, c[0x0][0x3c0] ;  /* 0x00007800ff0477ac */ /* 0x000ea20008000a00 */
[----:B------:R-:W-:-:S05]  /*0c60*/  IADD3 R14, PT, PT, R175, UR25, RZ ;  /* 0x00000019af0e7c10 */ /* 0x000fca000fffe0ff */
[C---:B--2---:R-:W-:Y:S02]  /*0c70*/  IMAD R9, R14.reuse, UR5, RZ ;  /* 0x000000050e097c24 */ /* 0x044fe4000f8e02ff */
[----:B------:R-:W-:-:S05]  /*0c80*/  IMAD.WIDE.U32 R14, R14, UR4, RZ ;  /* 0x000000040e0e7c25 */ /* 0x000fca000f8e00ff */
[----:B------:R-:W-:Y:S02]  /*0c90*/  IADD3 R9, PT, PT, R15, R9, RZ ;  /* 0x000000090f097210 */ /* 0x000fe40007ffe0ff */
.L_x_638:
        /* <DEDUP_REMOVED lines=27> */
.L_x_639:
[----:B------:R-:W-:Y:S02]  /*0e50*/  UIMAD.WIDE.U32 UR46, UR50, UR14, URZ ;  /* 0x0000000e322e72a5 */ /* 0x000fe4000f8e00ff */
[----:B------:R-:W-:-:S04]  /*0e60*/  UIMAD UR42, UR51, UR14, URZ ;  /* 0x0000000e332a72a4 */ /* 0x000fc8000f8e02ff */
[----:B------:R-:W-:-:S12]  /*0e70*/  UIADD3 UR42, UPT, UPT, UR47, UR42, URZ ;  /* 0x0000002a2f2a7290 */ /* 0x000fd8000fffe0ff */
.L_x_640:
        /* <DEDUP_REMOVED lines=20> */
.L_x_641:
[----:B------:R-:W2:Y:S01]  /*0fc0*/  LDCU UR40, c[0x0][0x434] ;  /* 0x00008680ff2877ac */ /* 0x000ea20008000800 */
[----:B------:R-:W-:-:S04]  /*0fd0*/  UIMAD UR8, UR33, UR32, UR24 ;  /* 0x00000020210872a4 */ /* 0x000fc8000f8e0218 */
[----:B--2---:R-:W-:Y:S02]  /*0fe0*/  UIMAD UR40, UR8, UR40, URZ ;  /* 0x00000028082872a4 */ /* 0x004fe4000f8e02ff */
.L_x_642:
        /* <DEDUP_REMOVED lines=11> */
.L_x_643:
[----:B------:R-:W2:Y:S01]  /*10a0*/  LDCU UR39, c[0x0][0x444] ;  /* 0x00008880ff2777ac */ /* 0x000ea20008000800 */
[----:B------:R-:W-:-:S04]  /*10b0*/  UIMAD UR8, UR33, UR32, UR24 ;  /* 0x00000020210872a4 */ /* 0x000fc8000f8e0218 */
[----:B--2---:R-:W-:-:S12]  /*10c0*/  UIMAD UR39, UR8, UR39, URZ ;  /* 0x00000027082772a4 */ /* 0x004fd8000f8e02ff */
.L_x_644:
[----:B------:R-:W2:Y:S01]  /*10d0*/  LDCU.128 UR8, c[0x0][0x590] ;  /* 0x0000b200ff0877ac */ /* 0x000ea20008000c00 */
[----:B------:R-:W-:Y:S01]  /*10e0*/  IADD3 R6, P0, PT, R180, UR44, RZ ;  /* 0x0000002cb4067c10 */ /* 0x000fe2000ff1e0ff */
[----:B------:R-:W3:Y:S01]  /*10f0*/  LDC.64 R2, c[0x0][0x3b0] ;  /* 0x0000ec00ff027b82 */ /* 0x000ee20000000a00 */
[----:B------:R-:W4:Y:S01]  /*1100*/  S2R R21, SR_TID.X ;  /* 0x0000000000157919 */ /* 0x000f220000002100 */
[----:B------:R-:W-:Y:S01]  /*1110*/  MOV R181, RZ ;  /* 0x000000ff00b57202 */ /* 0x000fe20000000f00 */
[----:B------:R-:W-:Y:S01]  /*1120*/  UIMAD UR36, UR32, UR36, URZ ;  /* 0x00000024202472a4 */ /* 0x000fe2000f8e02ff */
[----:B------:R-:W-:Y:S01]  /*1130*/  IMAD.X R7, RZ, RZ, UR15, P0 ;  /* 0x0000000fff077e24 */ /* 0x000fe200080e06ff */
[----:B-1----:R-:W1:Y:S01]  /*1140*/  S2R R12, SR_TID.X ;  /* 0x00000000000c7919 */ /* 0x002e620000002100 */
[----:B------:R-:W-:Y:S01]  /*1150*/  UIADD3 UR46, UP1, UP0, UR48, UR46, UR47 ;  /* 0x0000002e302e7290 */ /* 0x000fe2000f83e02f */
[----:B------:R-:W-:Y:S01]  /*1160*/  ISETP.NE.AND P2, PT, RZ, UR43, PT ;  /* 0x0000002bff007c0c */ /* 0x000fe2000bf45270 */
[----:B------:R-:W-:Y:S01]  /*1170*/  USHF.L.U32 UR43, UR36, 0x7, URZ ;  /* 0x00000007242b7899 */ /* 0x000fe200080006ff */
[----:B------:R-:W-:Y:S01]  /*1180*/  BSSY.RECONVERGENT B1, `(.L_x_634) ;  /* 0x0000941000017945 */ /* 0x000fe20003800200 */
[----:B------:R-:W5:Y:S01]  /*1190*/  LDCU.64 UR44, c[0x0][0x420] ;  /* 0x00008400ff2c77ac */ /* 0x000f620008000a00 */
[----:B------:R-:W-:-:S02]  /*11a0*/  ULEA UR39, UR35, UR39, 0x7 ;  /* 0x0000002723277291 */ /* 0x000fc4000f8e38ff */
[----:B--2---:R-:W-:Y:S01]  /*11b0*/  UIMAD UR14, UR16, UR8, URZ ;  /* 0x00000008100e72a4 */ /* 0x004fe2000f8e02ff */
[----:B------:R-:W-:Y:S01]  /*11c0*/  IMAD.U32 R5, RZ, RZ, UR8 ;  /* 0x00000008ff057e24 */ /* 0x000fe2000f8e00ff */
[----:B------:R-:W-:Y:S01]  /*11d0*/  ULEA UR40, UR35, UR40, 0x7 ;  /* 0x0000002823287291 */ /* 0x000fe2000f8e38ff */
[----:B------:R-:W-:Y:S01]  /*11e0*/  IMAD.U32 R24, RZ, RZ, UR10 ;  /* 0x0000000aff187e24 */ /* 0x000fe2000f8e00ff */
[----:B------:R-:W-:Y:S01]  /*11f0*/  UIMAD UR14, UR17, UR9, UR14 ;  /* 0x00000009110e72a4 */ /* 0x000fe2000f8e020e */
[----:B------:R-:W-:Y:S02]  /*1200*/  IMAD.WIDE.U32 R16, R5, UR17, R6 ;  /* 0x0000001105107c25 */ /* 0x000fe4000f8e0006 */
[----:B------:R-:W2:Y:S02]  /*1210*/  LDC.64 R6, c[0x0][0x5f8] ;  /* 0x00017e00ff067b82 */ /* 0x000ea40000000a00 */
[----:B---3--:R-:W-:Y:S02]  /*1220*/  IMAD R18, R2, UR16, RZ ;  /* 0x0000001002127c24 */ /* 0x008fe4000f8e02ff */
[----:B------:R-:W-:-:S02]  /*1230*/  VIADD R17, R17, UR14 ;  /* 0x0000000e11117c36 */ /* 0x000fc40008000000 */
[----:B------:R-:W-:Y:S02]  /*1240*/  IMAD.WIDE.U32 R22, R2, UR17, R180 ;  /* 0x0000001102167c25 */ /* 0x000fe4000f8e00b4 */
[----:B------:R-:W3:Y:S02]  /*1250*/  LDCU.64 UR14, c[0x0][0x3c8] ;  /* 0x00007900ff0e77ac */ /* 0x000ee40008000a00 */
[----:B------:R-:W-:Y:S01]  /*1260*/  IMAD.WIDE.U32 R24, R24, UR24, R16 ;  /* 0x0000001818187c25 */ /* 0x000fe2000f8e0010 */
[----:B----4-:R-:W-:-:S03]  /*1270*/  LOP3.LUT R196, R21, 0x1f, RZ, 0xc0, !PT ;  /* 0x0000001f15c47812 */ /* 0x010fc600078ec0ff */
[----:B------:R-:W-:Y:S01]  /*1280*/  IMAD R5, R3, UR17, R18 ;  /* 0x0000001103057c24 */ /* 0x000fe2000f8e0212 */
[----:B------:R-:W-:Y:S01]  /*1290*/  IADD3 R18, P0, PT, R22, UR38, RZ ;  /* 0x0000002616127c10 */ /* 0x000fe2000ff1e0ff */
[----:B------:R-:W-:Y:S01]  /*12a0*/  IMAD.U32 R16, RZ, RZ, UR11 ;  /* 0x0000000bff107e24 */ /* 0x000fe2000f8e00ff */
[----:B------:R-:W4:Y:S02]  /*12b0*/  LDCU.64 UR10, c[0x0][0x570] ;  /* 0x0000ae00ff0a77ac */ /* 0x000f240008000a00 */
[----:B------:R-:W-:Y:S01]  /*12c0*/  IADD3.X R19, PT, PT, R23, UR37, R5, P0, !PT ;  /* 0x0000002517137c10 */ /* 0x000fe200087fe405 */
[----:B------:R-:W-:Y:S01]  /*12d0*/  IMAD R17, R16, UR24, R25 ;  /* 0x0000001810117c24 */ /* 0x000fe2000f8e0219 */
[----:B------:R-:W-:Y:S01]  /*12e0*/  MOV R16, R24 ;  /* 0x0000001800107202 */ /* 0x000fe20000000f00 */
[----:B------:R-:W-:Y:S01]  /*12f0*/  USHF.R.S32.HI UR38, URZ, 0x1f, UR47 ;  /* 0x0000001fff267899 */ /* 0x000fe2000801142f */
[----:B------:R-:W-:Y:S01]  /*1300*/  SHF.R.U32.HI R5, RZ, 0x5, R21 ;  /* 0x00000005ff057819 */ /* 0x000fe20000011615 */
[----:B--2---:R-:W-:Y:S01]  /*1310*/  IMAD.WIDE.U32 R24, R6, UR19, RZ ;  /* 0x0000001306187c25 */ /* 0x004fe2000f8e00ff */
[----:B------:R-:W2:Y:S01]  /*1320*/  LDCU.64 UR16, c[0x0][0x380] ;  /* 0x00007000ff1077ac */ /* 0x000ea20008000a00 */
[----:B-1----:R-:W-:-:S02]  /*1330*/  SHF.R.U32.HI R6, RZ, 0x2, R12 ;  /* 0x00000002ff067819 */ /* 0x002fc4000001160c */
[----:B---3--:R-:W-:Y:S01]  /*1340*/  IMAD.U32 R22, RZ, RZ, UR14 ;  /* 0x0000000eff167e24 */ /* 0x008fe2000f8e00ff */
[----:B------:R-:W-:Y:S01]  /*1350*/  SEL R13, R24, RZ, P2 ;  /* 0x000000ff180d7207 */ /* 0x000fe20001000000 */
[----:B------:R-:W-:Y:S01]  /*1360*/  IMAD.U32 R11, RZ, RZ, UR15 ;  /* 0x0000000fff0b7e24 */ /* 0x000fe2000f8e00ff */
[----:B------:R-:W1:Y:S01]  /*1370*/  LDCU.64 UR14, c[0x0][0x550] ;  /* 0x0000aa00ff0e77ac */ /* 0x000e620008000a00 */
[----:B------:R-:W-:Y:S01]  /*1380*/  IMAD.WIDE.U32 R22, R22, UR24, R18 ;  /* 0x0000001816167c25 */ /* 0x000fe2000f8e0012 */
[----:B------:R-:W-:Y:S01]  /*1390*/  SHF.L.U64.HI R12, R2, 0x6, R3 ;  /* 0x00000006020c7819 */ /* 0x000fe20000010203 */
[----:B------:R-:W-:Y:S02]  /*13a0*/  UIADD3.X UR38, UPT, UPT, UR41, UR42, UR38, UP1, UP0 ;  /* 0x0000002a29267290 */ /* 0x000fe40008fe0426 */
[----:B------:R-:W-:Y:S01]  /*13b0*/  IMAD R18, R5, UR36, R196 ;  /* 0x0000002405127c24 */ /* 0x000fe2000f8e02c4 */
[----:B------:R-:W-:Y:S01]  /*13c0*/  UISETP.GT.AND UP0, UPT, UR34, URZ, UPT ;  /* 0x000000ff2200728c */ /* 0x000fe2000bf04270 */
[----:B------:R-:W-:Y:S01]  /*13d0*/  IMAD R7, R7, UR19, R25 ;  /* 0x0000001307077c24 */ /* 0x000fe2000f8e0219 */
[----:B------:R-:W-:Y:S01]  /*13e0*/  USHF.L.U64.HI UR37, UR8, 0x6, UR9 ;  /* 0x0000000608257899 */ /* 0x000fe20008010209 */
[----:B------:R-:W-:Y:S01]  /*13f0*/  IMAD.WIDE.U32 R16, R6, UR8, R16 ;  /* 0x0000000806107c25 */ /* 0x000fe2000f8e0010 */
[----:B------:R-:W-:Y:S01]  /*1400*/  IADD3 R13, P1, P0, R18, UR46, R13 ;  /* 0x0000002e120d7c10 */ /* 0x000fe2000f83e00d */
[----:B------:R-:W3:Y:S01]  /*1410*/  LDCU.64 UR46, c[0x0][0x5e8] ;  /* 0x0000bd00ff2e77ac */ /* 0x000ee20008000a00 */
[----:B------:R-:W-:Y:S01]  /*1420*/  SHF.R.S32.HI R18, RZ, 0x1f, R18 ;  /* 0x0000001fff127819 */ /* 0x000fe20000011412 */
[----:B------:R-:W-:Y:S01]  /*1430*/  IMAD R23, R11, UR24, R23 ;  /* 0x000000180b177c24 */ /* 0x000fe2000f8e0217 */
[----:B------:R-:W-:Y:S01]  /*1440*/  SEL R7, R7, RZ, P2 ;  /* 0x000000ff07077207 */ /* 0x000fe20001000000 */
[C---:B------:R-:W-:Y:S01]  /*1450*/  IMAD R167, R6.reuse, UR9, R17 ;  /* 0x0000000906a77c24 */ /* 0x040fe2000f8e0211 */
[----:B------:R-:W-:Y:S01]  /*1460*/  LEA.HI R11, R21, 0x40, RZ, 0x1e ;  /* 0x00000040150b7811 */ /* 0x000fe200078ff0ff */
[----:B------:R-:W-:Y:S01]  /*1470*/  IMAD.WIDE.U32 R22, R6, R2, R22 ;  /* 0x0000000206167225 */ /* 0x000fe200078e0016 */
[----:B------:R-:W-:-:S02]  /*1480*/  IADD3.X R18, PT, PT, R18, UR38, R7, P1, P0 ;  /* 0x0000002612127c10 */ /* 0x000fc40008fe0407 */
[----:B------:R-:W-:Y:S01]  /*1490*/  IADD3 R13, P0, PT, R13, UR43, RZ ;  /* 0x0000002b0d0d7c10 */ /* 0x000fe2000ff1e0ff */
[----:B------:R-:W-:Y:S01]  /*14a0*/  IMAD.U32 R7, RZ, RZ, UR43 ;  /* 0x0000002bff077e24 */ /* 0x000fe2000f8e00ff */
[----:B-1----:R-:W-:Y:S01]  /*14b0*/  LEA R166, P1, R16, UR14, 0x1 ;  /* 0x0000000e10a67c11 */ /* 0x002fe2000f8208ff */
[----:B------:R-:W-:Y:S01]  /*14c0*/  IMAD R163, R6, R3, R23 ;  /* 0x0000000306a37224 */ /* 0x000fe200078e0217 */
[----:B------:R-:W-:Y:S01]  /*14d0*/  SHF.L.U32 R3, R2, 0x6, RZ ;  /* 0x0000000602037819 */ /* 0x000fe200000006ff */
[----:B------:R-:W-:Y:S01]  /*14e0*/  USHF.L.U32 UR14, UR8, 0x6, URZ ;  /* 0x00000006080e7899 */ /* 0x000fe200080006ff */
[----:B------:R-:W-:Y:S02]  /*14f0*/  LEA.HI.X.SX32 R18, R7, R18, 0x1, P0 ;  /* 0x0000001207127211 */ /* 0x000fe400000f0eff */
[----:B----4-:R-:W-:Y:S01]  /*1500*/  LEA R182, P0, R13, UR10, 0x2 ;  /* 0x0000000a0db67c11 */ /* 0x010fe2000f8010ff */
[----:B---3--:R-:W-:Y:S01]  /*1510*/  UIMAD.WIDE UR46, UR39, 0x4, UR46 ;  /* 0x00000004272e78a5 */ /* 0x008fe2000f8e022e */
[----:B------:R-:W-:-:S02]  /*1520*/  LEA.HI.X R167, R16, UR15, R167, 0x1, P1 ;  /* 0x0000000f10a77c11 */ /* 0x000fc400088f0ca7 */
[----:B------:R-:W-:Y:S02]  /*1530*/  LEA.HI.X R183, R13, UR11, R18, 0x2, P0 ;  /* 0x0000000b0db77c11 */ /* 0x000fe400080f1412 */
[----:B------:R-:W-:Y:S02]  /*1540*/  IADD3 R7, P0, PT, R6, 0x40, RZ ;  /* 0x0000004006077810 */ /* 0x000fe40007f1e0ff */
[C---:B--2---:R-:W-:Y:S01]  /*1550*/  LEA R164, P1, R22.reuse, UR16, 0x1 ;  /* 0x0000001016a47c11 */ /* 0x044fe2000f8208ff */
[----:B------:R-:W-:Y:S01]  /*1560*/  UMOV UR10, UR46 ;  /* 0x0000002e000a7c82 */ /* 0x000fe20008000000 */
[----:B------:R-:W-:Y:S01]  /*1570*/  UMOV UR11, UR47 ;  /* 0x0000002f000b7c82 */ /* 0x000fe20008000000 */
[----:B------:R-:W-:Y:S01]  /*1580*/  IMAD.X R2, RZ, RZ, RZ, P0 ;  /* 0x000000ffff027224 */ /* 0x000fe200000e06ff */
[----:B------:R-:W-:Y:S01]  /*1590*/  LEA.HI.X R163, R22, UR17, R163, 0x1, P1 ;  /* 0x0000001116a37c11 */ /* 0x000fe200088f0ca3 */
[----:B-----5:R-:W-:Y:S01]  /*15a0*/  UIMAD.WIDE UR16, UR40, 0x4, UR44 ;  /* 0x00000004281078a5 */ /* 0x020fe2000f8e022c */
[----:B------:R-:W-:Y:S11]  /*15b0*/  BRA.U UP0, `(.L_x_645) ;  /* 0x0000000500a47547 */ /* 0x000ff6000b800000 */
[----:B------:R-:W-:Y:S05]  /*15c0*/  @P3 BRA `(.L_x_646) ;  /* 0x0000000000383947 */ /* 0x000fea0003800000 */
        /* <DEDUP_REMOVED lines=9> */
[----:B------:R-:W-:Y:S02]  /*1660*/  UIMAD UR5, UR33, UR5, UR9 ;  /* 0x00000005210572a4 */ /* 0x000fe4000f8e0209 */
[----:B------:R-:W-:Y:S02]  /*1670*/  MOV R14, UR8 ;  /* 0x00000008000e7c02 */ /* 0x000fe40008000f00 */
[----:B------:R-:W-:Y:S02]  /*1680*/  MOV R15, UR9 ;  /* 0x00000009000f7c02 */ /* 0x000fe40008000f00 */
[----:B------:R-:W-:Y:S01]  /*1690*/  MOV R3, UR5 ;  /* 0x0000000500037c02 */ /* 0x000fe20008000f00 */
[----:B------:R-:W-:Y:S05]  /*16a0*/  BRA `(.L_x_647) ;  /* 0x0000000000147947 */ /* 0x000fea0003800000 */
.L_x_646:
[----:B------:R-:W1:Y:S01]  /*16b0*/  LDCU.64 UR10, c[0x0][0x5c0] ;  /* 0x0000b800ff0a77ac */ /* 0x000e620008000a00 */
[----:B------:R-:W-:-:S05]  /*16c0*/  IADD3 R0, PT, PT, R175, UR25, RZ ;  /* 0x00000019af007c10 */ /* 0x000fca000fffe0ff */
[C---:B-1----:R-:W-:Y:S02]  /*16d0*/  IMAD R3, R0.reuse, UR11, RZ ;  /* 0x0000000b00037c24 */ /* 0x042fe4000f8e02ff */
[----:B------:R-:W-:-:S05]  /*16e0*/  IMAD.WIDE.U32 R14, R0, UR10, RZ ;  /* 0x0000000a000e7c25 */ /* 0x000fca000f8e00ff */
[----:B------:R-:W-:Y:S02]  /*16f0*/  IADD3 R3, PT, PT, R15, R3, RZ ;  /* 0x000000030f037210 */ /* 0x000fe40007ffe0ff */
.L_x_647:
        /* <DEDUP_REMOVED lines=14> */
[----:B------:R-:W-:Y:S06]  /*17e0*/  BRA `(.L_x_649) ;  /* 0x0000000000147947 */ /* 0x000fec0003800000 */
.L_x_648:
[----:B------:R-:W1:Y:S01]  /*17f0*/  LDCU.64 UR8, c[0x0][0x5c8] ;  /* 0x0000b900ff0877ac */ /* 0x000e620008000a00 */
[----:B------:R-:W-:-:S05]  /*1800*/  IADD3 R175, PT, PT, R175, UR25, RZ ;  /* 0x00000019afaf7c10 */ /* 0x000fca000fffe0ff */
[C---:B-1----:R-:W-:Y:S02]  /*1810*/  IMAD R0, R175.reuse, UR9, RZ ;  /* 0x00000009af007c24 */ /* 0x042fe4000f8e02ff */
[----:B------:R-:W-:-:S05]  /*1820*/  IMAD.WIDE.U32 R8, R175, UR8, RZ ;  /* 0x00000008af087c25 */ /* 0x000fca000f8e00ff */
[----:B------:R-:W-:Y:S02]  /*1830*/  IADD3 R0, PT, PT, R9, R0, RZ ;  /* 0x0000000009007210 */ /* 0x000fe40007ffe0ff */
.L_x_649:
        /* <DEDUP_REMOVED lines=14> */
[----:B-1----:R-:W-:Y:S01]  /*1920*/  IMAD.U32 R12, RZ, RZ, UR4 ;  /* 0x00000004ff0c7e24 */ /* 0x002fe2000f8e00ff */
[----:B------:R-:W-:-:S03]  /*1930*/  MOV R3, UR5 ;  /* 0x0000000500037c02 */ /* 0x000fc60008000f00 */
[----:B------:R-:W-:-:S04]  /*1940*/  IMAD.WIDE.U32 R12, R12, UR24, R14 ;  /* 0x000000180c0c7c25 */ /* 0x000fc8000f8e000e */
[----:B------:R-:W-:Y:S02]  /*1950*/  IMAD R15, R3, UR24, R13 ;  /* 0x00000018030f7c24 */ /* 0x000fe4000f8e020d */
[----:B------:R-:W-:-:S04]  /*1960*/  @!P1 IMAD.MOV.U32 R14, RZ, RZ, R12 ;  /* 0x000000ffff0e9224 */ /* 0x000fc800078e000c */
        /* <DEDUP_REMOVED lines=16> */
.L_x_651:
[----:B------:R-:W-:Y:S05]  /*1a70*/  BSYNC.RECONVERGENT B0 ;  /* 0x0000000000007941 */ /* 0x000fea0003800200 */
.L_x_650:
[----:B------:R-:W3:Y:S01]  /*1a80*/  LDCU.64 UR4, c[0x0][0x5e0] ;  /* 0x0000bc00ff0477ac */ /* 0x000ee20008000a00 */
[----:B------:R-:W-:Y:S01]  /*1a90*/  MOV R3, UR8 ;  /* 0x0000000800037c02 */ /* 0x000fe20008000f00 */
[----:B-12---:R-:W1:Y:S01]  /*1aa0*/  @!P1 LDC.64 R4, c[0x0][0x568] ;  /* 0x00015a00ff049b82 */ /* 0x006e620000000a00 */
        /* <DEDUP_REMOVED lines=24> */
[----:B------:R4:W-:Y:S01]  /*1c30*/  STG.E.128 desc[UR28][R2.64], RZ ;  /* 0x000000ff02007986 */ /* 0x0009e2000c101d1c */
[----:B------:R-:W-:Y:S05]  /*1c40*/  BRA `(.L_x_652) ;  /* 0x0000008800507947 */ /* 0x000fea0003800000 */
.L_x_645:
[----:B------:R-:W1:Y:S01]  /*1c50*/  LDCU.64 UR8, c[0x0][0x3d8] ;  /* 0x00007b00ff0877ac */ /* 0x000e620008000a00 */
[----:B------:R-:W-:Y:S01]  /*1c60*/  IMAD.U32 R13, RZ, RZ, UR4 ;  /* 0x00000004ff0d7e24 */ /* 0x000fe2000f8e00ff */
[----:B------:R-:W-:Y:S01]  /*1c70*/  BSSY.RECONVERGENT B0, `(.L_x_653) ;  /* 0x0000028000007945 */ /* 0x000fe20003800200 */
[----:B------:R-:W-:Y:S02]  /*1c80*/  UIMAD UR15, UR27, UR4, URZ ;  /* 0x000000041b0f72a4 */ /* 0x000fe4000f8e02ff */
[----:B------:R-:W-:Y:S01]  /*1c90*/  IMAD.WIDE.U32 R16, R13, UR31, R180 ;  /* 0x0000001f0d107c25 */ /* 0x000fe2000f8e00b4 */
[----:B------:R-:W-:Y:S02]  /*1ca0*/  UIADD3 UR38, UPT, UPT, -UR31, UR23, URZ ;  /* 0x000000171f267290 */ /* 0x000fe4000fffe1ff */
[----:B------:R-:W-:Y:S01]  /*1cb0*/  UIMAD UR15, UR31, UR5, UR15 ;  /* 0x000000051f0f72a4 */ /* 0x000fe2000f8e020f */
[----:B------:R-:W-:Y:S01]  /*1cc0*/  IMAD.SHL.U32 R13, R21, 0x8, RZ ;  /* 0x00000008150d7824 */ /* 0x000fe200078e00ff */
[----:B------:R-:W-:Y:S01]  /*1cd0*/  @P2 BAR.SYNC.DEFER_BLOCKING 0x0 ;  /* 0x0000000000002b1d */ /* 0x000fe20000010000 */
[----:B------:R-:W-:-:S02]  /*1ce0*/  IADD3 R16, P0, PT, R14, R16, RZ ;  /* 0x000000100e107210 */ /* 0x000fc40007f1e0ff */
[----:B------:R-:W-:Y:S02]  /*1cf0*/  ISETP.GE.AND P6, PT, R6, UR38, PT ;  /* 0x0000002606007c0c */ /* 0x000fe4000bfc6270 */
[----:B------:R-:W-:Y:S02]  /*1d00*/  LOP3.LUT R14, R13, 0xd8, RZ, 0xc0, !PT ;  /* 0x000000d80d0e7812 */ /* 0x000fe400078ec0ff */
[----:B------:R-:W-:Y:S01]  /*1d10*/  IADD3.X R17, PT, PT, R9, UR15, R17, P0, !PT ;  /* 0x0000000f09117c10 */ /* 0x000fe200087fe411 */
[----:B------:R-:W-:Y:S01]  /*1d20*/  ULOP3.LUT UR15, UR35, 0x80000001, URZ, 0xc0, !UPT ;  /* 0x80000001230f7892 */ /* 0x000fe2000f8ec0ff */
[----:B------:R-:W-:Y:S01]  /*1d30*/  LOP3.LUT R14, R14, 0x18, R21, 0x78, !PT ;  /* 0x000000180e0e7812 */ /* 0x000fe200078e7815 */
[----:B-1----:R-:W-:Y:S02]  /*1d40*/  IMAD R15, R0, UR8, RZ ;  /* 0x00000008000f7c24 */ /* 0x002fe4000f8e02ff */
[----:B------:R-:W-:Y:S01]  /*1d50*/  UISETP.NE.AND UP0, UPT, UR15, 0x1, UPT ;  /* 0x000000010f00788c */ /* 0x000fe2000bf05270 */
[----:B------:R-:W-:Y:S01]  /*1d60*/  LOP3.LUT R9, R14, 0x1f20, R13, 0xf8, !PT ;  /* 0x00001f200e097812 */ /* 0x000fe200078ef80d */
[----:B------:R-:W-:-:S02]  /*1d70*/  IMAD R13, R4, UR9, R15 ;  /* 0x00000009040d7c24 */ /* 0x000fc4000f8e020f */
[----:B------:R-:W-:Y:S01]  /*1d80*/  IMAD.WIDE.U32 R16, R4, UR8, R16 ;  /* 0x0000000804107c25 */ /* 0x000fe2000f8e0010 */
[----:B------:R-:W-:Y:S01]  /*1d90*/  USEL UR15, URZ, 0x2000, UP0 ;  /* 0x00002000ff0f7887 */ /* 0x000fe20008000000 */
[----:B------:R-:W-:Y:S02]  /*1da0*/  LEA R9, R9, UR6, 0x1 ;  /* 0x0000000609097c11 */ /* 0x000fe4000f8e08ff */
[----:B------:R-:W-:Y:S01]  /*1db0*/  IMAD.IADD R13, R17, 0x1, R13 ;  /* 0x00000001110d7824 */ /* 0x000fe200078e020d */
[----:B------:R-:W-:Y:S08]  /*1dc0*/  @P6 BRA `(.L_x_654) ;  /* 0x0000000000446947 */ /* 0x000ff00003800000 */
        /* <DEDUP_REMOVED lines=15> */
.L_x_655:
[----:B------:R2:W-:Y:S01]  /*1ec0*/  STS.128 [R9+0x8000], RZ ;  /* 0x008000ff09007388 */ /* 0x0005e20000000c00 */
[----:B------:R-:W-:Y:S05]  /*1ed0*/  BRA `(.L_x_656) ;  /* 0x0000000000047947 */ /* 0x000fea0003800000 */
.L_x_654:
[----:B------:R3:W-:Y:S02]  /*1ee0*/  STS.128 [R9+0x8000], RZ ;  /* 0x008000ff09007388 */ /* 0x0007e40000000c00 */
.L_x_656:
[----:B------:R-:W-:Y:S05]  /*1ef0*/  BSYNC.RECONVERGENT B0 ;  /* 0x0000000000007941 */ /* 0x000fea0003800200 */
.L_x_653:
        /* <DEDUP_REMOVED lines=20> */
.L_x_658:
[----:B------:R-:W-:Y:S05]  /*2040*/  BSYNC.RECONVERGENT B0 ;  /* 0x0000000000007941 */ /* 0x000fea0003800200 */
.L_x_657:
        /* <DEDUP_REMOVED lines=13> */
.L_x_661:
[----:B------:R1:W-:Y:S01]  /*2120*/  STS.128 [R9+0x4000], RZ ;  /* 0x004000ff09007388 */ /* 0x0003e20000000c00 */
[----:B------:R-:W-:Y:S05]  /*2130*/  BRA `(.L_x_662) ;  /* 0x0000000000047947 */ /* 0x000fea0003800000 */
.L_x_660:
[----:B------:R1:W-:Y:S02]  /*2140*/  STS.128 [R9+0x4000], RZ ;  /* 0x004000ff09007388 */ /* 0x0003e40000000c00 */
.L_x_662:
[----:B------:R-:W-:Y:S05]  /*2150*/  BSYNC.RECONVERGENT B0 ;  /* 0x0000000000007941 */ /* 0x000fea0003800200 */
.L_x_659:
        /* <DEDUP_REMOVED lines=17> */
.L_x_664:
[----:B------:R-:W-:Y:S05]  /*2270*/  BSYNC.RECONVERGENT B0 ;  /* 0x0000000000007941 */ /* 0x000fea0003800200 */
.L_x_663:
[----:B------:R-:W-:Y:S01]  /*2280*/  BSSY.RECONVERGENT B0, `(.L_x_665) ;  /* 0x000000f000007945 */ /* 0x000fe20003800200 */
[----:B------:R-:W-:-:S03]  /*2290*/  IADD3 R174, PT, PT, R9, UR15, RZ ;  /* 0x0000000f09ae7c10 */ /* 0x000fc6000fffe0ff */
[----:B------:R-:W-:Y:S05]  /*22a0*/  @P1 BRA `(.L_x_666) ;  /* 0x00000000002c1947 */ /* 0x000fea0003800000 */
[----:B------:R-:W5:Y:S02]  /*22b0*/  LDCU UR4, c[0x0][0x440] ;  /* 0x00008800ff0477ac */ /* 0x000f640008000800 */
[----:B-----5:R-:W-:-:S13]  /*22c0*/  ISETP.GE.AND P0, PT, R180, UR4, PT ;  /* 0x00000004b4007c0c */ /* 0x020fda000bf06270 */
[----:B------:R-:W-:Y:S05]  /*22d0*/  @P0 BRA `(.L_x_667) ;  /* 0x0000000000180947 */ /* 0x000fea0003800000 */
[----:B------:R-:W-:-:S05]  /*22e0*/  MOV R162, R164 ;  /* 0x000000a400a27202 */ /* 0x000fca0000000f00 */
[----:B------:R-:W-:Y:S01]  /*22f0*/  @!PT LDS RZ, [RZ] ;  /* 0x00000000fffff984 */ /* 0x000fe20000000800 */
[----:B------:R-:W-:Y:S01]  /*2300*/  @!PT LDS RZ, [RZ] ;  /* 0x00000000fffff984 */ /* 0x000fe20000000800 */
[----:B------:R-:W-:Y:S01]  /*2310*/  @!PT LDS RZ, [RZ] ;  /* 0x00000000fffff984 */ /* 0x000fe20000000800 */
[----:B------:R1:W-:Y:S01]  /*2320*/  LDGSTS.E.BYPASS.LTC128B.128 [R174], desc[UR28][R162.64] ;  /* 0x00000000a2ae7fae */ /* 0x0003e2000b981a1c */
[----:B------:R-:W-:Y:S05]  /*2330*/  BRA `(.L_x_668) ;  /* 0x00000000000c7947 */ /* 0x000fea0003800000 */
.L_x_667:
[----:B------:R1:W-:Y:S01]  /*2340*/  STS.128 [R174], RZ ;  /* 0x000000ffae007388 */ /* 0x0003e20000000c00 */
[----:B------:R-:W-:Y:S05]  /*2350*/  BRA `(.L_x_668) ;  /* 0x0000000000047947 */ /* 0x000fea0003800000 */
.L_x_666:
[----:B------:R1:W-:Y:S02]  /*2360*/  STS.128 [R174], RZ ;  /* 0x000000ffae007388 */ /* 0x0003e40000000c00 */
.L_x_668:
[----:B------:R-:W-:Y:S05]  /*2370*/  BSYNC.RECONVERGENT B0 ;  /* 0x0000000000007941 */ /* 0x000fea0003800200 */
.L_x_665:
[C---:B------:R-:W-:Y:S01]  /*2380*/  VIADD R14, R177.reuse, 0x8 ;  /* 0x00000008b10e7836 */ /* 0x040fe20000000000 */
[C---:B------:R-:W-:Y:S01]  /*2390*/  LOP3.LUT R13, R177.reuse, 0x40, RZ, 0xfc, !PT ;  /* 0x00000040b10d7812 */ /* 0x040fe200078efcff */
[C---:B------:R-:W-:Y:S01]  /*23a0*/  VIADD R11, R177.reuse, 0x48 ;  /* 0x00000048b10b7836 */ /* 0x040fe20000000000 */
[----:B------:R-:W-:Y:S01]  /*23b0*/  ISETP.GE.AND P3, PT, R177, UR5, PT ;  /* 0x00000005b1007c0c */ /* 0x000fe2000bf66270 */
[----:B------:R-:W-:Y:S01]  /*23c0*/  IMAD.MOV.U32 R173, RZ, RZ, 0x7f800000 ;  /* 0x7f800000ffad7424 */ /* 0x000fe200078e00ff */
[----:B------:R-:W-:Y:S01]  /*23d0*/  ISETP.GE.AND P2, PT, R14, UR5, PT ;  /* 0x000000050e007c0c */ /* 0x000fe2000bf46270 */
[----:B------:R-:W-:Y:S01]  /*23e0*/  IMAD.MOV.U32 R171, RZ, RZ, 0x7f800000 ;  /* 0x7f800000ffab7424 */ /* 0x000fe200078e00ff */
[----:B------:R-:W-:Y:S02]  /*23f0*/  ISETP.GE.AND P1, PT, R13, UR5, PT ;  /* 0x000000050d007c0c */ /* 0x000fe4000bf26270 */
[----:B------:R-:W-:Y:S02]  /*2400*/  ISETP.GE.AND P0, PT, R11, UR5, PT ;  /* 0x000000050b007c0c */ /* 0x000fe4000bf06270 */
[----:B------:R-:W-:-:S02]  /*2410*/  MOV R14, 0x4 ;  /* 0x00000004000e7802 */ /* 0x000fc40000000f00 */
[----:B------:R-:W-:Y:S02]  /*2420*/  MOV R172, 0x7f800000 ;  /* 0x7f80000000ac7802 */ /* 0x000fe40000000f00 */
[----:B------:R-:W-:Y:S01]  /*2430*/  MOV R170, 0x7f800000 ;  /* 0x7f80000000aa7802 */ /* 0x000fe20000000f00 */
[----:B------:R-:W-:-:S05]  /*2440*/  IMAD.WIDE.U32 R14, R177, R14, UR16 ;  /* 0x00000010b10e7e25 */ /* 0x000fca000f8e000e */
        /* <DEDUP_REMOVED lines=17> */
.L_x_670:
[----:B------:R-:W-:Y:S05]  /*2560*/  BSYNC.RECONVERGENT B0 ;  /* 0x0000000000007941 */ /* 0x000fea0003800200 */
.L_x_669:
        /* <DEDUP_REMOVED lines=28> */
.L_x_673:
[----:B------:R3:W-:Y:S01]  /*2730*/  STS.128 [R9+0x6000], RZ ;  /* 0x006000ff09007388 */ /* 0x0007e20000000c00 */
[----:B------:R-:W-:Y:S05]  /*2740*/  BRA `(.L_x_674) ;  /* 0x0000000000047947 */ /* 0x000fea0003800000 */
.L_x_672:
[----:B------:R3:W-:Y:S02]  /*2750*/  STS.128 [R9+0x6000], RZ ;  /* 0x006000ff09007388 */ /* 0x0007e40000000c00 */
.L_x_674:
[----:B------:R-:W-:Y:S05]  /*2760*/  BSYNC.RECONVERGENT B0 ;  /* 0x0000000000007941 */ /* 0x000fea0003800200 */
.L_x_671:
        /* <DEDUP_REMOVED lines=19> */
.L_x_676:
[----:B------:R-:W-:Y:S05]  /*28a0*/  BSYNC.RECONVERGENT B0 ;  /* 0x0000000000007941 */ /* 0x000fea0003800200 */
.L_x_675:
[----:B------:R-:W4:Y:S01]  /*28b0*/  LDCU.64 UR8, c[0x0][0x538] ;  /* 0x0000a700ff0877ac */ /* 0x000f220008000a00 */
[----:B------:R-:W0:Y:S01]  /*28c0*/  LDGDEPBAR ;  /* 0x00000000000079af */ /* 0x000e220000000000 */
[----:B-1----:R-:W2:Y:S01]  /*28d0*/  LDC.64 R16, c[0x0][0x528] ;  /* 0x00014a00ff107b82 */ /* 0x002ea20000000a00 */
[----:B------:R-:W-:Y:S01]  /*28e0*/  SHF.R.U32.HI R15, RZ, 0x6, R21 ;  /* 0x00000006ff0f7819 */ /* 0x000fe20000011615 */
[----:B------:R-:W1:Y:S01]  /*28f0*/  S2R R3, SR_TID.X ;  /* 0x0000000000037919 */ /* 0x000e620000002100 */
[----:B------:R-:W-:Y:S01]  /*2900*/  IMAD.SHL.U32 R0, R21, 0x2, RZ ;  /* 0x0000000215007824 */ /* 0x000fe200078e00ff */
[----:B------:R-:W-:Y:S01]  /*2910*/  LOP3.LUT R5, R5, 0x3, RZ, 0xc0, !PT ;  /* 0x0000000305057812 */ /* 0x000fe200078ec0ff */
[----:B------:R-:W-:Y:S02]  /*2920*/  IMAD.U32 R4, RZ, RZ, UR26 ;  /* 0x0000001aff047e24 */ /* 0x000fe4000f8e00ff */
[----:B------:R-:W-:Y:S02]  /*2930*/  VIADD R169, R177, UR23 ;  /* 0x00000017b1a97c36 */ /* 0x000fe40008000000 */
[----:B------:R-:W-:-:S02]  /*2940*/  IMAD.U32 R186, RZ, RZ, UR30 ;  /* 0x0000001effba7e24 */ /* 0x000fc4000f8e00ff */
[C---:B------:R-:W-:Y:S02]  /*2950*/  IMAD.SHL.U32 R19, R21.reuse, 0x10, RZ ;  /* 0x0000001015137824 */ /* 0x040fe400078e00ff */
[----:B------:R-:W-:Y:S01]  /*2960*/  IMAD.U32 R14, RZ, RZ, UR31 ;  /* 0x0000001fff0e7e24 */ /* 0x000fe2000f8e00ff */
[----:B------:R-:W-:Y:S01]  /*2970*/  LOP3.LUT P0, RZ, R21, 0x4, RZ, 0xc0, !PT ;  /* 0x0000000415ff7812 */ /* 0x000fe2000780c0ff */
[----:B----4-:R-:W-:Y:S01]  /*2980*/  UISETP.NE.U32.AND UP0, UPT, UR8, URZ, UPT ;  /* 0x000000ff0800728c */ /* 0x010fe2000bf05070 */
[----:B------:R-:W4:Y:S01]  /*2990*/  LDC R179, c[0x0][0x44c] ;  /* 0x00011300ffb37b82 */ /* 0x000f220000000800 */
[----:B------:R-:W4:Y:S02]  /*29a0*/  LDCU UR27, c[0x0][0x590] ;  /* 0x0000b200ff1b77ac */ /* 0x000f240008000800 */
[----:B------:R-:W-:Y:S01]  /*29b0*/  UISETP.NE.AND.EX UP0, UPT, UR9, URZ, UPT, UP0 ;  /* 0x000000ff0900728c */ /* 0x000fe2000bf05300 */
[----:B------:R-:W-:-:S04]  /*29c0*/  DEPBAR.LE SB0, 0x1 ;  /* 0x000080400000791a */ /* 0x000fc80000000000 */
[----:B------:R-:W-:Y:S01]  /*29d0*/  BAR.SYNC.DEFER_BLOCKING 0x0 ;  /* 0x0000000000007b1d */ /* 0x000fe20000010000 */
[----:B------:R-:W-:-:S05]  /*29e0*/  PLOP3.LUT P1, PT, PT, PT, UP0, 0x80, 0x8 ;  /* 0x000000000008781c */ /* 0x000fca0003f2f008 */
[----:B------:R-:W3:Y:S01]  /*29f0*/  @UP0 LDCU.64 UR4, c[0x0][0x540] ;  /* 0x0000a800ff0407ac */ /* 0x000ee20008000a00 */
[----:B------:R-:W-:Y:S01]  /*2a00*/  @UP0 UMOV UR12, UR24 ;  /* 0x00000018000c0c82 */ /* 0x000fe20008000000 */
[----:B------:R-:W-:Y:S02]  /*2a10*/  @UP0 UMOV UR13, URZ ;  /* 0x000000ff000d0c82 */ /* 0x000fe40008000000 */
[----:B---3--:R-:W-:Y:S01]  /*2a20*/  @UP0 UIMAD.WIDE.U32 UR12, UR33, UR4, UR12 ;  /* 0x00000004210c02a5 */ /* 0x008fe2000f8e000c */
[----:B--2---:R-:W2:Y:S01]  /*2a30*/  LDG.E.64 R8, desc[UR28][R16.64] ;  /* 0x0000001c10087981 */ /* 0x004ea2000c1e1b00 */
[----:B------:R-:W-:Y:S02]  /*2a40*/  LOP3.LUT R15, R15, 0xe, RZ, 0xc0, !PT ;  /* 0x0000000e0f0f7812 */ /* 0x000fe400078ec0ff */
[----:B------:R-:W-:Y:S01]  /*2a50*/  LOP3.LUT R0, R0, 0x6, RZ, 0xc0, !PT ;  /* 0x0000000600007812 */ /* 0x000fe200078ec0ff */
[----:B------:R-:W-:Y:S01]  /*2a60*/  @UP0 UIMAD UR5, UR33, UR5, UR13 ;  /* 0x00000005210502a4 */ /* 0x000fe2000f8e020d */
[----:B------:R3:W2:Y:S01]  /*2a70*/  LDG.E.64 R12, desc[UR28][R16.64+0x8] ;  /* 0x0000081c100c7981 */ /* 0x0006a2000c1e1b00 */
[----:B------:R-:W-:Y:S01]  /*2a80*/  @UP0 ULEA UR8, UP1, UR12, UR8, 0x2 ;  /* 0x000000080c080291 */ /* 0x000fe2000f8210ff */
[----:B------:R-:W-:Y:S01]  /*2a90*/  IMAD R169, R186, 0x80, R169 ;  /* 0x00000080baa97824 */ /* 0x000fe200078e02a9 */
[----:B------:R-:W4:Y:S02]  /*2aa0*/  @UP0 LDCU UR4, c[0x0][0x458] ;  /* 0x00008b00ff0407ac */ /* 0x000f240008000800 */
[----:B------:R-:W-:-:S02]  /*2ab0*/  @UP0 ULEA.HI.X UR9, UR12, UR9, UR5, 0x2, UP1 ;  /* 0x000000090c090291 */ /* 0x000fc400088f1405 */
[----:B------:R-:W-:Y:S02]  /*2ac0*/  IMAD.U32 R6, RZ, RZ, UR8 ;  /* 0x00000008ff067e24 */ /* 0x000fe4000f8e00ff */
[----:B-1----:R-:W-:Y:S01]  /*2ad0*/  IMAD.SHL.U32 R10, R3, 0x20, RZ ;  /* 0x00000020030a7824 */ /* 0x002fe200078e00ff */
[----:B------:R-:W-:Y:S01]  /*2ae0*/  SHF.R.U32.HI R159, RZ, 0x1, R3 ;  /* 0x00000001ff9f7819 */ /* 0x000fe20000011603 */
[----:B------:R-:W-:Y:S02]  /*2af0*/  IMAD R4, R4, 0x4, R15 ;  /* 0x0000000404047824 */ /* 0x000fe400078e020f */
[----:B------:R-:W-:Y:S02]  /*2b00*/  IMAD.MOV.U32 R157, RZ, RZ, 0x20 ;  /* 0x00000020ff9d7424 */ /* 0x000fe400078e00ff */
[----:B------:R-:W-:Y:S02]  /*2b10*/  IMAD.MOV.U32 R187, RZ, RZ, 0x10 ;  /* 0x00000010ffbb7424 */ /* 0x000fe400078e00ff */
[----:B------:R-:W-:Y:S01]  /*2b20*/  IMAD.MOV.U32 R156, RZ, RZ, 0x20 ;  /* 0x00000020ff9c7424 */ /* 0x000fe200078e00ff */
[----:B------:R-:W-:Y:S01]  /*2b30*/  UIADD3 UR31, UPT, UPT, UR31, 0x80, URZ ;  /* 0x000000801f1f7890 */ /* 0x000fe2000fffe0ff */
[----:B------:R-:W-:Y:S01]  /*2b40*/  IMAD.U32 R7, RZ, RZ, UR9 ;  /* 0x00000009ff077e24 */ /* 0x000fe2000f8e00ff */
[----:B------:R-:W-:Y:S01]  /*2b50*/  CS2R R94, SRZ ;  /* 0x00000000005e7805 */ /* 0x000fe2000001ff00 */
[----:B------:R-:W-:Y:S01]  /*2b60*/  IMAD.SHL.U32 R15, R21, 0x4, RZ ;  /* 0x00000004150f7824 */ /* 0x000fe200078e00ff */
[----:B------:R-:W-:Y:S01]  /*2b70*/  CS2R R92, SRZ ;  /* 0x00000000005c7805 */ /* 0x000fe2000001ff00 */
[----:B------:R-:W-:Y:S01]  /*2b80*/  IMAD R186, R186, 0x8, R5 ;  /* 0x00000008baba7824 */ /* 0x000fe200078e0205 */
[----:B------:R1:W2:Y:S01]  /*2b90*/  @P1 LDG.E R11, desc[UR28][R6.64] ;  /* 0x0000001c060b1981 */ /* 0x0002a2000c1e1900 */
[----:B---3--:R-:W-:Y:S01]  /*2ba0*/  SHF.R.U32.HI R16, RZ, 0x4, R21 ;  /* 0x00000004ff107819 */ /* 0x008fe20000011615 */
[----:B------:R-:W-:Y:S01]  /*2bb0*/  IMAD.MOV.U32 R185, RZ, RZ, R174 ;  /* 0x000000ffffb97224 */ /* 0x000fe200078e00ae */
[----:B------:R-:W-:Y:S01]  /*2bc0*/  LOP3.LUT R15, R15, 0x18, RZ, 0xc0, !PT ;  /* 0x000000180f0f7812 */ /* 0x000fe200078ec0ff */
[----:B------:R-:W-:Y:S01]  /*2bd0*/  IMAD.MOV.U32 R184, RZ, RZ, 0x4 ;  /* 0x00000004ffb87424 */ /* 0x000fe200078e00ff */
[----:B------:R-:W-:-:S02]  /*2be0*/  SEL R157, R157, 0xffffffe0, !P0 ;  /* 0xffffffe09d9d7807 */ /* 0x000fc40004000000 */
        /* <DEDUP_REMOVED lines=13> */
[----:B------:R-:W-:Y:S01]  /*2cc0*/  CS2R R68, SRZ ;  /* 0x0000000000447805 */ /* 0x000fe2000001ff00 */
[----:B------:R-:W-:Y:S01]  /*2cd0*/  UMOV UR30, URZ ;  /* 0x000000ff001e7c82 */ /* 0x000fe20008000000 */
[----:B------:R-:W3:Y:S01]  /*2ce0*/  LDCU UR8, c[0x0][0x440] ;  /* 0x00008800ff0877ac */ /* 0x000ee20008000800 */
[----:B-1----:R-:W-:Y:S01]  /*2cf0*/  IMAD.SHL.U32 R6, R21, 0x20, RZ ;  /* 0x0000002015067824 */ /* 0x002fe200078e00ff */
[----:B------:R-:W-:Y:S01]  /*2d00*/  SHF.R.U32.HI R7, RZ, 0x1, R21 ;  /* 0x00000001ff077819 */ /* 0x000fe20000011615 */
[----:B------:R-:W1:Y:S03]  /*2d10*/  LDCU UR9, c[0x0][0x3e0] ;  /* 0x00007c00ff0977ac */ /* 0x000e660008000800 */
[----:B------:R-:W-:Y:S01]  /*2d20*/  LOP3.LUT R2, R6, 0x20, RZ, 0xc0, !PT ;  /* 0x0000002006027812 */ /* 0x000fe200078ec0ff */
[----:B------:R-:W1:Y:S01]  /*2d30*/  LDCU UR12, c[0x0][0x45c] ;  /* 0x00008b80ff0c77ac */ /* 0x000e620008000800 */
[----:B------:R-:W-:-:S02]  /*2d40*/  LOP3.LUT R5, R0, 0x1c0, R7, 0xf8, !PT ;  /* 0x000001c000057812 */ /* 0x000fc400078ef807 */
[----:B------:R-:W-:Y:S01]  /*2d50*/  LOP3.LUT R0, R6, 0x120, RZ, 0xc0, !PT ;  /* 0x0000012006007812 */ /* 0x000fe200078ec0ff */
[----:B------:R-:W1:Y:S01]  /*2d60*/  LDCU.U8 UR13, c[0x0][0x4f8] ;  /* 0x00009f00ff0d77ac */ /* 0x000e620008000000 */
[--C-:B------:R-:W-:Y:S02]  /*2d70*/  LOP3.LUT R2, R2, 0x3800, R19.reuse, 0xf8, !PT ;  /* 0x0000380002027812 */ /* 0x100fe400078ef813 */
[--C-:B------:R-:W-:Y:S02]  /*2d80*/  LOP3.LUT R0, R0, 0x600, R19.reuse, 0xf8, !PT ;  /* 0x0000060000007812 */ /* 0x100fe400078ef813 */
[----:B------:R-:W-:Y:S02]  /*2d90*/  LOP3.LUT R19, R2, 0x100, R19, 0xf8, !PT ;  /* 0x0000010002137812 */ /* 0x000fe400078ef813 */
[----:B------:R-:W-:-:S04]  /*2da0*/  LOP3.LUT R2, R15, 0xc0, R6, 0xf8, !PT ;  /* 0x000000c00f027812 */ /* 0x000fc800078ef806 */
[----:B------:R-:W-:Y:S02]  /*2db0*/  LOP3.LUT R162, R2, 0x8, R21, 0x78, !PT ;  /* 0x0000000802a27812 */ /* 0x000fe400078e7815 */
[----:B------:R-:W-:Y:S02]  /*2dc0*/  IADD3 R14, PT, PT, R5, UR34, R14 ;  /* 0x00000022050e7c10 */ /* 0x000fe4000fffe00e */
[----:B------:R-:W-:Y:S01]  /*2dd0*/  LOP3.LUT R162, R19, R162, RZ, 0xfc, !PT ;  /* 0x000000a213a27212 */ /* 0x000fe200078efcff */
[----:B------:R-:W-:-:S03]  /*2de0*/  IMAD.SHL.U32 R5, R3, 0x10, RZ ;  /* 0x0000001003057824 */ /* 0x000fc600078e00ff */
[----:B------:R-:W-:Y:S02]  /*2df0*/  LEA R162, R162, UR6, 0x1 ;  /* 0x00000006a2a27c11 */ /* 0x000fe4000f8e08ff */
[----:B------:R-:W-:Y:S02]  /*2e00*/  LOP3.LUT R16, R16, 0x8, RZ, 0xc0, !PT ;  /* 0x0000000810107812 */ /* 0x000fe400078ec0ff */
[----:B------:R-:W-:Y:S01]  /*2e10*/  LOP3.LUT R5, R5, 0x600, RZ, 0xc0, !PT ;  /* 0x0000060005057812 */ /* 0x000fe200078ec0ff */
[----:B------:R-:W1:Y:S01]  /*2e20*/  LDSM.16.M88.4 R124, [R162+0x8000] ;  /* 0x00800000a27c783b */ /* 0x000e620000000200 */
[----:B------:R-:W-:-:S03]  /*2e30*/  LOP3.LUT R17, R16, 0x10, R21, 0xf8, !PT ;  /* 0x0000001010117812 */ /* 0x000fc600078ef815 */
[----:B------:R-:W1:Y:S01]  /*2e40*/  LDSM.16.M88.4 R128, [R162+0x8400] ;  /* 0x00840000a280783b */ /* 0x000e620000000200 */
[----:B------:R-:W-:-:S03]  /*2e50*/  LOP3.LUT R21, R10, 0xc0, RZ, 0xc0, !PT ;  /* 0x000000c00a157812 */ /* 0x000fc600078ec0ff */
[----:B------:R-:W1:Y:S01]  /*2e60*/  LDSM.16.M88.4 R132, [R162+0x8800] ;  /* 0x00880000a284783b */ /* 0x000e620000000200 */
[----:B------:R-:W-:-:S03]  /*2e70*/  LOP3.LUT R5, R5, 0x120, R10, 0xf8, !PT ;  /* 0x0000012005057812 */ /* 0x000fc600078ef80a */
[----:B------:R-:W1:Y:S01]  /*2e80*/  LDSM.16.M88.4 R136, [R162+0x8c00] ;  /* 0x008c0000a288783b */ /* 0x000e620000000200 */
[----:B----4-:R-:W4:Y:S01]  /*2e90*/  @P1 MUFU.RCP R10, UR4 ;  /* 0x00000004000a1d08 */ /* 0x010f220008001000 */
[----:B------:R-:W-:Y:S01]  /*2ea0*/  LOP3.LUT R7, R2, 0x8, R7, 0x78, !PT ;  /* 0x0000000802077812 */ /* 0x000fe200078e7807 */
[----:B------:R-:W-:Y:S01]  /*2eb0*/  IMAD.SHL.U32 R2, R3, 0x4, RZ ;  /* 0x0000000403027824 */ /* 0x000fe200078e00ff */
[----:B------:R-:W-:-:S04]  /*2ec0*/  UIMAD UR4, UR33, UR32, UR24 ;  /* 0x00000020210472a4 */ /* 0x000fc8000f8e0218 */
[----:B------:R-:W-:Y:S01]  /*2ed0*/  LOP3.LUT R2, R21, 0x18, R2, 0xf8, !PT ;  /* 0x0000001815027812 */ /* 0x000fe200078ef802 */
[----:B------:R-:W-:Y:S01]  /*2ee0*/  USHF.L.U32 UR4, UR4, 0x5, URZ ;  /* 0x0000000504047899 */ /* 0x000fe200080006ff */
[----:B------:R-:W-:Y:S02]  /*2ef0*/  LOP3.LUT R7, R0, R7, RZ, 0xfc, !PT ;  /* 0x0000000700077212 */ /* 0x000fe400078efcff */
[----:B------:R-:W-:Y:S02]  /*2f00*/  LOP3.LUT R2, R2, 0x8, R159, 0x78, !PT ;  /* 0x0000000802027812 */ /* 0x000fe400078e789f */
[----:B------:R-:W-:Y:S02]  /*2f10*/  IADD3 R169, PT, PT, R169, -0x59, -R14 ;  /* 0xffffffa7a9a97810 */ /* 0x000fe40007ffe80e */
[----:B------:R-:W-:Y:S02]  /*2f20*/  LOP3.LUT R14, R17, 0xc0, R6, 0xf8, !PT ;  /* 0x000000c0110e7812 */ /* 0x000fe400078ef806 */
[----:B------:R-:W-:Y:S01]  /*2f30*/  LOP3.LUT R2, R5, R2, RZ, 0xfc, !PT ;  /* 0x0000000205027212 */ /* 0x000fe200078efcff */
[----:B------:R-:W-:Y:S01]  /*2f40*/  VIADD R5, R4, 0x1 ;  /* 0x0000000104057836 */ /* 0x000fe20000000000 */
[----:B------:R-:W-:-:S02]  /*2f50*/  LEA R7, R7, UR6, 0x1 ;  /* 0x0000000607077c11 */ /* 0x000fc4000f8e08ff */
[----:B------:R-:W-:Y:S01]  /*2f60*/  LOP3.LUT R15, R14, R15, RZ, 0x3c, !PT ;  /* 0x0000000f0e0f7212 */ /* 0x000fe200078e3cff */
[----:B------:R-:W-:Y:S01]  /*2f70*/  USHF.R.S32.HI UR5, URZ, 0x1f, UR4 ;  /* 0x0000001fff057899 */ /* 0x000fe20008011404 */
[C---:B------:R-:W-:Y:S02]  /*2f80*/  VIADD R14, R162.reuse, 0x8000 ;  /* 0x00008000a20e7836 */ /* 0x040fe40000000000 */
[----:B------:R-:W-:Y:S01]  /*2f90*/  VIADD R160, R7, UR15 ;  /* 0x0000000f07a07c36 */ /* 0x000fe20008000000 */
[----:B------:R-:W-:Y:S01]  /*2fa0*/  LOP3.LUT R6, R15, 0x120, R6, 0xf8, !PT ;  /* 0x000001200f067812 */ /* 0x000fe200078ef806 */
[----:B------:R-:W-:Y:S02]  /*2fb0*/  VIADD R0, R162, 0x8020 ;  /* 0x00008020a2007836 */ /* 0x000fe40000000000 */
[----:B------:R-:W-:Y:S01]  /*2fc0*/  @P0 VIADD R0, R14, 0xffffffe0 ;  /* 0xffffffe00e000836 */ /* 0x000fe20000000000 */
[----:B------:R-:W-:Y:S02]  /*2fd0*/  LEA R6, R6, UR6, 0x1 ;  /* 0x0000000606067c11 */ /* 0x000fe4000f8e08ff */
[----:B------:R-:W-:Y:S01]  /*2fe0*/  LOP3.LUT P0, RZ, R3, 0x2, RZ, 0xc0, !PT ;  /* 0x0000000203ff7812 */ /* 0x000fe2000780c0ff */
[----:B------:R-:W-:Y:S01]  /*2ff0*/  VIADD R186, R186, 0xfffffff8 ;  /* 0xfffffff8baba7836 */ /* 0x000fe20000000000 */
[----:B------:R-:W1:Y:S01]  /*3000*/  LDSM.16.M88.4 R140, [R0] ;  /* 0x00000000008c783b */ /* 0x000e620000000200 */
[----:B------:R-:W-:Y:S01]  /*3010*/  VIADD R158, R6, UR15 ;  /* 0x0000000f069e7c36 */ /* 0x000fe20008000000 */
[----:B------:R-:W-:-:S02]  /*3020*/  SEL R156, R156, 0xffffffe0, !P0 ;  /* 0xffffffe09c9c7807 */ /* 0x000fc40004000000 */
[----:B------:R-:W1:Y:S04]  /*3030*/  LDSM.16.M88.4 R144, [R0+0x400] ;  /* 0x000400000090783b */ /* 0x000e680000000200 */
[----:B------:R-:W1:Y:S04]  /*3040*/  LDSM.16.M88.4 R148, [R0+0x800] ;  /* 0x000800000094783b */ /* 0x000e680000000200 */
[----:B------:R3:W1:Y:S01]  /*3050*/  LDSM.16.M88.4 R152, [R0+0xc00] ;  /* 0x000c00000098783b */ /* 0x0006620000000200 */
[----:B------:R-:W-:Y:S02]  /*3060*/  USHF.L.U32 UR27, UR27, 0x7, URZ ;  /* 0x000000071b1b7899 */ /* 0x000fe400080006ff */
[----:B------:R-:W-:-:S02]  /*3070*/  USHF.L.U32 UR36, UR36, 0x3, URZ ;  /* 0x0000000324247899 */ /* 0x000fc400080006ff */
[----:B------:R-:W-:Y:S01]  /*3080*/  UISETP.GE.AND UP1, UPT, UR31, UR23, UPT ;  /* 0x000000171f00728c */ /* 0x000fe2000bf26270 */
[----:B---3--:R-:W-:Y:S01]  /*3090*/  IMAD.IADD R0, R162, 0x1, R157 ;  /* 0x00000001a2007824 */ /* 0x008fe200078e029d */
[----:B--2---:R-:W-:Y:S02]  /*30a0*/  R2UR UR33, R9 ;  /* 0x00000000092172ca */ /* 0x004fe400000e0000 */
[----:B------:R-:W-:Y:S02]  /*30b0*/  IADD3 R196, P3, P2, R12, UR4, R196 ;  /* 0x000000040cc47c10 */ /* 0x000fe4000fa7e0c4 */
[----:B------:R-:W-:-:S03]  /*30c0*/  R2UR UR32, R8 ;  /* 0x00000000082072ca */ /* 0x000fc600000e0000 */
[----:B------:R-:W-:-:S06]  /*30d0*/  IMAD.WIDE.U32 R196, R196, -0x2daee0ad, RZ ;  /* 0xd2511f53c4c47825 */ /* 0x000fcc00078e00ff */
[----:B------:R-:W-:Y:S02]  /*30e0*/  LOP3.LUT R7, R4, UR33, RZ, 0x3c, !PT ;  /* 0x0000002104077c12 */ /* 0x000fe4000f8e3cff */
[----:B------:R-:W-:Y:S02]  /*30f0*/  LOP3.LUT R5, R5, UR33, RZ, 0x3c, !PT ;  /* 0x0000002105057c12 */ /* 0x000fe4000f8e3cff */
[C---:B------:R-:W-:Y:S02]  /*3100*/  LOP3.LUT R194, R197.reuse, R7, RZ, 0x3c, !PT ;  /* 0x00000007c5c27212 */ /* 0x040fe400078e3cff */
[----:B------:R-:W-:Y:S01]  /*3110*/  LOP3.LUT R192, R197, R5, RZ, 0x3c, !PT ;  /* 0x00000005c5c07212 */ /* 0x000fe200078e3cff */
[----:B----4-:R-:W-:-:S05]  /*3120*/  @P1 FMUL.FTZ R10, R11, R10 ;  /* 0x0000000a0b0a1220 */ /* 0x010fca0000410000 */
[----:B------:R-:W-:Y:S02]  /*3130*/  @P1 R2UR UR4, R10 ;  /* 0x000000000a0412ca */ /* 0x000fe400000e0000 */
[----:B------:R-:W-:-:S04]  /*3140*/  LOP3.LUT P1, RZ, R3, 0x4, RZ, 0xc0, !PT ;  /* 0x0000000403ff7812 */ /* 0x000fc8000782c0ff */
[----:B------:R-:W-:Y:S01]  /*3150*/  SEL R187, R187, 0xfffffff0, !P1 ;  /* 0xfffffff0bbbb7807 */ /* 0x000fe20004800000 */
[----:B------:R-:W-:Y:S01]  /*3160*/  IMAD.WIDE.U32 R194, R194, -0x326172a9, RZ ;  /* 0xcd9e8d57c2c27825 */ /* 0x000fe200078e00ff */
[----:B------:R-:W-:-:S03]  /*3170*/  IADD3.X R181, PT, PT, R13, UR5, RZ, P3, P2 ;  /* 0x000000050db57c10 */ /* 0x000fc60009fe44ff */
[--C-:B------:R-:W-:Y:S02]  /*3180*/  IMAD.IADD R190, R178, 0x1, R187.reuse ;  /* 0x00000001b2be7824 */ /* 0x100fe400078e02bb */
[----:B------:R-:W-:Y:S02]  /*3190*/  IMAD.IADD R189, R187, 0x1, R168 ;  /* 0x00000001bbbd7824 */ /* 0x000fe400078e02a8 */
[----:B------:R-:W-:Y:S02]  /*31a0*/  IMAD.IADD R188, R161, 0x1, R187 ;  /* 0x00000001a1bc7824 */ /* 0x000fe400078e02bb */
[----:B------:R-:W-:Y:S01]  /*31b0*/  IMAD.WIDE.U32 R192, R192, -0x326172a9, RZ ;  /* 0xcd9e8d57c0c07825 */ /* 0x000fe200078e00ff */
[----:B-1----:R-:W-:-:S06]  /*31c0*/  @UP0 UMOV UR30, UR4 ;  /* 0x00000004001e0c82 */ /* 0x002fcc0008000000 */
.L_x_679:
[----:B------:R-:W-:Y:S01]  /*31d0*/  PLOP3.LUT P0, PT, PT, PT, UP1, 0x80, 0x8 ;  /* 0x000000000008781c */ /* 0x000fe20003f0f018 */
[----:B------:R-:W0:Y:S01]  /*31e0*/  LDGDEPBAR ;  /* 0x00000000000079af */ /* 0x000e220000000000 */
[----:B------:R-:W-:Y:S01]  /*31f0*/  PLOP3.LUT P6, PT, PT, PT, UP1, 0x80, 0x8 ;  /* 0x000000000008781c */ /* 0x000fe20003fcf018 */
[----:B------:R-:W-:Y:S01]  /*3200*/  IMAD.IADD R64, R160, 0x1, R157 ;  /* 0x00000001a0407824 */ /* 0x000fe200078e029d */
[----:B------:R-:W-:Y:S01]  /*3210*/  PLOP3.LUT P4, PT, PT, PT, UP1, 0x80, 0x8 ;  /* 0x000000000008781c */ /* 0x000fe20003f8f018 */
[----:B------:R-:W-:Y:S01]  /*3220*/  VIADD R206, R186, 0x4 ;  /* 0x00000004bace7836 */ /* 0x000fe20000000000 */
[----:B------:R-:W-:Y:S01]  /*3230*/  PLOP3.LUT P3, PT, PT, PT, UP1, 0x80, 0x8 ;  /* 0x000000000008781c */ /* 0x000fe20003f6f018 */
[----:B------:R-:W-:Y:S01]  /*3240*/  UIADD3 UR34, UPT, UPT, UR32, -0x61c88647, URZ ;  /* 0x9e3779b920227890 */ /* 0x000fe2000fffe0ff */
[----:B------:R-:W-:Y:S01]  /*3250*/  PLOP3.LUT P5, PT, PT, PT, UP1, 0x80, 0x8 ;  /* 0x000000000008781c */ /* 0x000fe20003faf018 */
[----:B------:R-:W-:Y:S01]  /*3260*/  IMAD.WIDE.U32 R206, R206, -0x326172a9, RZ ;  /* 0xcd9e8d57cece7825 */ /* 0x000fe200078e00ff */
[----:B------:R-:W-:Y:S01]  /*3270*/  PLOP3.LUT P2, PT, PT, PT, UP1, 0x80, 0x8 ;  /* 0x000000000008781c */ /* 0x000fe20003f4f018 */
[----:B------:R-:W1:Y:S02]  /*3280*/  S2UR UR4, SR_CgaCtaId ;  /* 0x00000000000479c3 */ /* 0x000e640000008800 */
[----:B-----5:R-:W-:Y:S01]  /*3290*/  FMUL.FTZ R230, R173, 1.4426950216293334961 ;  /* 0x3fb8aa3bade67820 */ /* 0x020fe20000410000 */
[----:B------:R-:W-:Y:S01]  /*32a0*/  @P0 IMAD.SHL.U32 R212, R3, 0x2, RZ ;  /* 0x0000000203d40824 */ /* 0x000fe200078e00ff */
[----:B------:R-:W-:Y:S01]  /*32b0*/  LOP3.LUT R208, R206, UR34, R195, 0x96, !PT ;  /* 0x00000022ced07c12 */ /* 0x000fe2000f8e96c3 */
[----:B------:R-:W-:Y:S01]  /*32c0*/  IMAD.U32 R210, RZ, RZ, UR10 ;  /* 0x0000000affd27e24 */ /* 0x000fe2000f8e00ff */
[----:B------:R-:W-:Y:S01]  /*32d0*/  LOP3.LUT R165, R181, UR32, R207, 0x96, !PT ;  /* 0x00000020b5a57c12 */ /* 0x000fe2000f8e96cf */
[----:B------:R-:W-:Y:S01]  /*32e0*/  IMAD.U32 R211, RZ, RZ, UR11 ;  /* 0x0000000bffd37e24 */ /* 0x000fe2000f8e00ff */
[----:B------:R-:W-:Y:S01]  /*32f0*/  @P4 LOP3.LUT R212, R212, 0x6, RZ, 0xc0, !PT ;  /* 0x00000006d4d44812 */ /* 0x000fe200078ec0ff */
[----:B------:R-:W-:Y:S01]  /*3300*/  FMUL.FTZ R232, R172, 1.4426950216293334961 ;  /* 0x3fb8aa3bace87820 */ /* 0x000fe20000410000 */
[----:B------:R-:W-:Y:S01]  /*3310*/  LOP3.LUT R206, R206, UR34, R193, 0x96, !PT ;  /* 0x00000022cece7c12 */ /* 0x000fe2000f8e96c1 */
[----:B------:R-:W-:Y:S01]  /*3320*/  FMUL.FTZ R231, R171, 1.4426950216293334961 ;  /* 0x3fb8aa3babe77820 */ /* 0x000fe20000410000 */
[C---:B------:R-:W-:Y:S01]  /*3330*/  LEA R210, P4, R177.reuse, R210, 0x2 ;  /* 0x000000d2b1d27211 */ /* 0x040fe200078810ff */
[----:B------:R-:W-:Y:S01]  /*3340*/  UMOV UR5, 0x400 ;  /* 0x0000040000057882 */ /* 0x000fe20000000000 */
[----:B------:R-:W-:Y:S01]  /*3350*/  PLOP3.LUT P0, PT, PT, PT, UP1, 0x80, 0x8 ;  /* 0x000000000008781c */ /* 0x000fe20003f0f018 */
[----:B------:R-:W-:Y:S01]  /*3360*/  IMAD.WIDE.U32 R206, R206, -0x2daee0ad, RZ ;  /* 0xd2511f53cece7825 */ /* 0x000fe200078e00ff */
[----:B------:R-:W-:Y:S01]  /*3370*/  LEA.HI.X R211, R177, R211, RZ, 0x2, P4 ;  /* 0x000000d3b1d37211 */ /* 0x000fe200020f14ff */
[----:B------:R-:W-:Y:S01]  /*3380*/  UIADD3 UR31, UPT, UPT, UR33, 0x76cf5d0a, URZ ;  /* 0x76cf5d0a211f7890 */ /* 0x000fe2000fffe0ff */
[----:B------:R-:W-:Y:S01]  /*3390*/  @P6 LOP3.LUT R212, R212, 0x1c0, R159, 0xf8, !PT ;  /* 0x000001c0d4d46812 */ /* 0x000fe200078ef89f */
[----:B------:R-:W-:Y:S01]  /*33a0*/  IMAD.U32 R191, RZ, RZ, UR26 ;  /* 0x0000001affbf7e24 */ /* 0x000fe2000f8e00ff */
[----:B------:R-:W-:Y:S01]  /*33b0*/  PLOP3.LUT P4, PT, PT, PT, UP1, 0x80, 0x8 ;  /* 0x000000000008781c */ /* 0x000fe20003f8f018 */
[----:B------:R-:W-:Y:S01]  /*33c0*/  IMAD.WIDE.U32 R214, R165, -0x2daee0ad, RZ ;  /* 0xd2511f53a5d67825 */ /* 0x000fe200078e00ff */
[----:B------:R-:W-:Y:S01]  /*33d0*/  PLOP3.LUT P6, PT, PT, PT, UP1, 0x80, 0x8 ;  /* 0x000000000008781c */ /* 0x000fe20003fcf018 */
[----:B------:R-:W-:Y:S02]  /*33e0*/  UIADD3 UR15, UPT, UPT, UR33, -0x4498517b, URZ ;  /* 0xbb67ae85210f7890 */ /* 0x000fe4000fffe0ff */
[----:B------:R-:W-:Y:S01]  /*33f0*/  IMAD.WIDE.U32 R198, R186, -0x326172a9, RZ ;  /* 0xcd9e8d57bac67825 */ /* 0x000fe200078e00ff */
[----:B------:R-:W-:Y:S04]  /*3400*/  DEPBAR.LE SB0, 0x0 ;  /* 0x000080000000791a */ /* 0x000fe80000000000 */
[----:B------:R-:W-:Y:S01]  /*3410*/  LOP3.LUT R202, R181, UR32, R199, 0x96, !PT ;  /* 0x00000020b5ca7c12 */ /* 0x000fe2000f8e96c7 */
[----:B------:R-:W-:Y:S01]  /*3420*/  BAR.SYNC.DEFER_BLOCKING 0x0 ;  /* 0x0000000000007b1d */ /* 0x000fe20000010000 */
[----:B------:R-:W-:Y:S01]  /*3430*/  LOP3.LUT R200, R198, UR34, R195, 0x96, !PT ;  /* 0x00000022c6c87c12 */ /* 0x000fe2000f8e96c3 */
[----:B------:R-:W-:Y:S01]  /*3440*/  @P3 IMAD R165, R191, 0x80, R212 ;  /* 0x00000080bfa53824 */ /* 0x000fe200078e02d4 */
[----:B------:R-:W-:Y:S01]  /*3450*/  LOP3.LUT R191, R214, UR31, R207, 0x96, !PT ;  /* 0x0000001fd6bf7c12 */ /* 0x000fe2000f8e96cf */
[C---:B------:R-:W-:Y:S01]  /*3460*/  VIADD R207, R169.reuse, 0xffffffd9 ;  /* 0xffffffd9a9cf7836 */ /* 0x040fe20000000000 */
[----:B------:R-:W-:Y:S01]  /*3470*/  LOP3.LUT R198, R198, UR34, R193, 0x96, !PT ;  /* 0x00000022c6c67c12 */ /* 0x000fe2000f8e96c1 */
[----:B------:R-:W-:Y:S01]  /*3480*/  VIADD R223, R169, 0xffffffe1 ;  /* 0xffffffe1a9df7836 */ /* 0x000fe20000000000 */
[----:B------:R-:W-:Y:S01]  /*3490*/  PLOP3.LUT P3, PT, PT, PT, UP1, 0x80, 0x8 ;  /* 0x000000000008781c */ /* 0x000fe20003f6f018 */
[----:B-1----:R-:W-:Y:S01]  /*34a0*/  ULEA UR4, UR4, UR5, 0x18 ;  /* 0x0000000504047291 */ /* 0x002fe2000f8ec0ff */
[----:B------:R-:W-:Y:S01]  /*34b0*/  IABS R207, R207 ;  /* 0x000000cf00cf7213 */ /* 0x000fe20000000000 */
[----:B------:R-:W-:Y:S01]  /*34c0*/  IMAD.WIDE.U32 R202, R202, -0x2daee0ad, RZ ;  /* 0xd2511f53caca7825 */ /* 0x000fe200078e00ff */
[----:B------:R-:W-:Y:S01]  /*34d0*/  IABS R223, R223 ;  /* 0x000000df00df7213 */ /* 0x000fe20000000000 */
[----:B------:R-:W-:Y:S01]  /*34e0*/  UIADD3 UR34, UPT, UPT, UR33, 0x32370b8f, URZ ;  /* 0x32370b8f21227890 */ /* 0x000fe2000fffe0ff */
[----:B------:R-:W-:Y:S01]  /*34f0*/  I2FP.F32.S32 R207, R207 ;  /* 0x000000cf00cf7245 */ /* 0x000fe20000201400 */
[----:B------:R-:W-:Y:S01]  /*3500*/  @P0 VIADD R205, R165, 0x1 ;  /* 0x00000001a5cd0836 */ /* 0x000fe20000000000 */
[----:B------:R-:W-:Y:S01]  /*3510*/  PLOP3.LUT P0, PT, PT, PT, UP1, 0x80, 0x8 ;  /* 0x000000000008781c */ /* 0x000fe20003f0f018 */
[----:B------:R-:W-:Y:S01]  /*3520*/  IMAD.WIDE.U32 R200, R200, -0x2daee0ad, RZ ;  /* 0xd2511f53c8c87825 */ /* 0x000fe200078e00ff */
[----:B------:R-:W-:Y:S01]  /*3530*/  LOP3.LUT R204, R196, UR15, R203, 0x96, !PT ;  /* 0x0000000fc4cc7c12 */ /* 0x000fe2000f8e96cb */
[----:B------:R-:W-:Y:S01]  /*3540*/  UISETP.NE.AND UP0, UPT, UR35, URZ, UPT ;  /* 0x000000ff2300728c */ /* 0x000fe2000bf05270 */
[----:B------:R-:W-:Y:S01]  /*3550*/  I2FP.F32.S32 R223, R223 ;  /* 0x000000df00df7245 */ /* 0x000fe20000201400 */
[----:B------:R-:W-:Y:S01]  /*3560*/  IMAD.WIDE.U32 R198, R198, -0x2daee0ad, RZ ;  /* 0xd2511f53c6c67825 */ /* 0x000fe200078e00ff */
[C---:B------:R-:W-:Y:S02]  /*3570*/  LOP3.LUT R203, R202.reuse, UR31, R201, 0x96, !PT ;  /* 0x0000001fcacb7c12 */ /* 0x040fe4000f8e96c9 */
[----:B------:R-:W-:Y:S01]  /*3580*/  @P5 ISETP.GE.AND P5, PT, R205, UR23, PT ;  /* 0x00000017cd005c0c */ /* 0x000fe2000bfa6270 */
[----:B------:R-:W-:Y:S01]  /*3590*/  LDSM.16.M88.4 R100, [R160] ;  /* 0x00000000a064783b */ /* 0x000fe20000000200 */
[----:B------:R-:W-:Y:S01]  /*35a0*/  LOP3.LUT R202, R202, UR31, R199, 0x96, !PT ;  /* 0x0000001fcaca7c12 */ /* 0x000fe2000f8e96c7 */
[----:B------:R-:W-:Y:S01]  /*35b0*/  IMAD.WIDE.U32 R208, R208, -0x2daee0ad, RZ ;  /* 0xd2511f53d0d07825 */ /* 0x000fe200078e00ff */
[----:B------:R-:W-:Y:S02]  /*35c0*/  @P4 ISETP.GE.AND P4, PT, R165, UR23, PT ;  /* 0x00000017a5004c0c */ /* 0x000fe4000bf86270 */
[----:B------:R-:W-:Y:S01]  /*35d0*/  LOP3.LUT R201, R196, UR15, R215, 0x96, !PT ;  /* 0x0000000fc4c97c12 */ /* 0x000fe2000f8e96d7 */
[----:B------:R-:W-:Y:S01]  /*35e0*/  UIADD3 UR15, UPT, UPT, UR32, -0x255992d5, URZ ;  /* 0xdaa66d2b200f7890 */ /* 0x000fe2000fffe0ff */
[----:B------:R-:W-:Y:S01]  /*35f0*/  LOP3.LUT R199, R214, UR31, R209, 0x96, !PT ;  /* 0x0000001fd6c77c12 */ /* 0x000fe2000f8e96d1 */
[----:B------:R-:W1:Y:S01]  /*3600*/  LDSM.16.M88.4 R104, [R162+0x6000] ;  /* 0x00600000a268783b */ /* 0x000e620000000200 */
[C---:B------:R-:W-:Y:S01]  /*3610*/  VIADD R209, R169.reuse, 0x19 ;  /* 0x00000019a9d17836 */ /* 0x040fe20000000000 */
[----:B------:R-:W-:Y:S01]  /*3620*/  UIADD3 UR31, UPT, UPT, UR32, 0x3c6ef372, URZ ;  /* 0x3c6ef372201f7890 */ /* 0x000fe2000fffe0ff */
[C---:B------:R-:W-:Y:S02]  /*3630*/  VIADD R205, R169.reuse, 0x21 ;  /* 0x00000021a9cd7836 */ /* 0x040fe40000000000 */
[----:B------:R-:W-:Y:S01]  /*3640*/  VIADD R214, R169, 0xffffffd8 ;  /* 0xffffffd8a9d67836 */ /* 0x000fe20000000000 */
[----:B------:R-:W-:Y:S01]  /*3650*/  IABS R209, R209 ;  /* 0x000000d100d17213 */ /* 0x000fe20000000000 */
[----:B------:R-:W-:Y:S01]  /*3660*/  @P2 VIADD R212, R165, 0x8 ;  /* 0x00000008a5d42836 */ /* 0x000fe20000000000 */
[----:B------:R-:W-:Y:S01]  /*3670*/  IABS R205, R205 ;  /* 0x000000cd00cd7213 */ /* 0x000fe20000000000 */
[----:B------:R-:W2:Y:S01]  /*3680*/  LDSM.16.M88.4 R108, [R160+0x1000] ;  /* 0x00100000a06c783b */ /* 0x000ea20000000200 */
[----:B------:R-:W-:Y:S01]  /*3690*/  PLOP3.LUT P2, PT, PT, PT, UP1, 0x80, 0x8 ;  /* 0x000000000008781c */ /* 0x000fe20003f4f018 */
[----:B------:R-:W-:Y:S01]  /*36a0*/  IMAD.WIDE.U32 R218, R202, -0x326172a9, RZ ;  /* 0xcd9e8d57cada7825 */ /* 0x000fe200078e00ff */
[----:B------:R-:W-:Y:S02]  /*36b0*/  IABS R202, R169 ;  /* 0x000000a900ca7213 */ /* 0x000fe40000000000 */
[----:B------:R-:W-:Y:S01]  /*36c0*/  IABS R214, R214 ;  /* 0x000000d600d67213 */ /* 0x000fe20000000000 */
[----:B------:R-:W-:Y:S01]  /*36d0*/  IMAD.WIDE.U32 R224, R204, -0x326172a9, RZ ;  /* 0xcd9e8d57cce07825 */ /* 0x000fe200078e00ff */
[----:B------:R-:W-:Y:S01]  /*36e0*/  I2FP.F32.S32 R202, R202 ;  /* 0x000000ca00ca7245 */ /* 0x000fe20000201400 */
[----:B------:R-:W3:Y:S01]  /*36f0*/  LDSM.16.M88.4 R112, [R162+0x6400] ;  /* 0x00640000a270783b */ /* 0x000ee20000000200 */
[----:B------:R-:W-:Y:S01]  /*3700*/  I2FP.F32.S32 R205, R205 ;  /* 0x000000cd00cd7245 */ /* 0x000fe20000201400 */
[----:B------:R-:W-:Y:S01]  /*3710*/  IMAD.WIDE.U32 R220, R203, -0x326172a9, RZ ;  /* 0xcd9e8d57cbdc7825 */ /* 0x000fe200078e00ff */
[----:B------:R-:W-:Y:S02]  /*3720*/  I2FP.F32.S32 R209, R209 ;  /* 0x000000d100d17245 */ /* 0x000fe40000201400 */
[----:B------:R-:W-:Y:S01]  /*3730*/  I2FP.F32.S32 R214, R214 ;  /* 0x000000d600d67245 */ /* 0x000fe20000201400 */
[----:B------:R-:W-:Y:S01]  /*3740*/  IMAD.WIDE.U32 R234, R199, -0x326172a9, RZ ;  /* 0xcd9e8d57c7ea7825 */ /* 0x000fe200078e00ff */
[----:B------:R-:W-:Y:S01]  /*3750*/  @P6 ISETP.GE.AND P6, PT, R212, UR23, PT ;  /* 0x00000017d4006c0c */ /* 0x000fe2000bfc6270 */
[----:B------:R-:W4:Y:S02]  /*3760*/  LDSM.16.M88.4 R116, [R162+0x6800] ;  /* 0x00680000a274783b */ /* 0x000f240000000200 */
[C---:B------:R-:W-:Y:S02]  /*3770*/  VIADD R226, R169.reuse, 0xffffffe0 ;  /* 0xffffffe0a9e27836 */ /* 0x040fe40000000000 */
[C---:B------:R-:W-:Y:S02]  /*3780*/  VIADD R216, R169.reuse, 0x18 ;  /* 0x00000018a9d87836 */ /* 0x040fe40000000000 */
[C---:B------:R-:W-:Y:S01]  /*3790*/  VIADD R212, R169.reuse, 0x20 ;  /* 0x00000020a9d47836 */ /* 0x040fe20000000000 */
[----:B------:R-:W-:Y:S01]  /*37a0*/  IABS R226, R226 ;  /* 0x000000e200e27213 */ /* 0x000fe20000000000 */
[----:B------:R-:W4:Y:S01]  /*37b0*/  LDSM.16.M88.4 R120, [R162+0x6c00] ;  /* 0x006c0000a278783b */ /* 0x000f220000000200 */
[----:B------:R-:W-:Y:S01]  /*37c0*/  IABS R216, R216 ;  /* 0x000000d800d87213 */ /* 0x000fe20000000000 */
[----:B------:R-:W-:Y:S01]  /*37d0*/  VIADD R204, R169, 0xffffffc0 ;  /* 0xffffffc0a9cc7836 */ /* 0x000fe20000000000 */
[----:B------:R-:W-:Y:S01]  /*37e0*/  IABS R212, R212 ;  /* 0x000000d400d47213 */ /* 0x000fe20000000000 */
[----:B------:R-:W-:Y:S01]  /*37f0*/  IMAD.WIDE.U32 R244, R201, -0x326172a9, RZ ;  /* 0xcd9e8d57c9f47825 */ /* 0x000fe200078e00ff */
[----:B------:R-:W-:Y:S02]  /*3800*/  I2FP.F32.S32 R216, R216 ;  /* 0x000000d800d87245 */ /* 0x000fe40000201400 */
[----:B------:R-:W-:Y:S01]  /*3810*/  I2FP.F32.S32 R226, R226 ;  /* 0x000000e200e27245 */ /* 0x000fe20000201400 */
[-C--:B-1----:R-:W-:Y:S03]  /*3820*/  HMMA.16816.F32 R4, R100, R104.reuse, RZ ;  /* 0x000000686404723c */ /* 0x082fe600000018ff */
[----:B------:R-:W-:Y:S01]  /*3830*/  IABS R204, R204 ;  /* 0x000000cc00cc7213 */ /* 0x000fe20000000000 */
[----:B------:R-:W-:Y:S01]  /*3840*/  VIADD R213, R169, 0xffffffd1 ;  /* 0xffffffd1a9d57836 */ /* 0x000fe20000000000 */
[----:B------:R-:W-:Y:S02]  /*3850*/  I2FP.F32.S32 R212, R212 ;  /* 0x000000d400d47245 */ /* 0x000fe40000201400 */
[----:B------:R-:W-:Y:S01]  /*3860*/  I2FP.F32.S32 R204, R204 ;  /* 0x000000cc00cc7245 */ /* 0x000fe20000201400 */
[C---:B--2---:R-:W-:Y:S02]  /*3870*/  HMMA.16816.F32 R8, R108.reuse, R104, RZ ;  /* 0x000000686c08723c */ /* 0x044fe400000018ff */
[----:B------:R-:W-:Y:S02]  /*3880*/  IABS R213, R213 ;  /* 0x000000d500d57213 */ /* 0x000fe40000000000 */
[----:B------:R-:W-:Y:S02]  /*3890*/  LOP3.LUT R201, R194, UR31, R245, 0x96, !PT ;  /* 0x0000001fc2c97c12 */ /* 0x000fe4000f8e96f5 */
[----:B------:R-:W-:Y:S02]  /*38a0*/  I2FP.F32.S32 R213, R213 ;  /* 0x000000d500d57245 */ /* 0x000fe40000201400 */
[----:B------:R-:W-:Y:S01]  /*38b0*/  LOP3.LUT R199, R244, UR15, R235, 0x96, !PT ;  /* 0x0000000ff4c77c12 */ /* 0x000fe2000f8e96eb */
[-C--:B------:R-:W-:Y:S08]  /*38c0*/  HMMA.16816.F32 R12, R108, R106.reuse, RZ ;  /* 0x0000006a6c0c723c */ /* 0x080ff000000018ff */
[C---:B------:R-:W-:Y:S01]  /*38d0*/  HMMA.16816.F32 R16, R100.reuse, R106, RZ ;  /* 0x0000006a6410723c */ /* 0x040fe200000018ff */
[----:B------:R-:W-:Y:S07]  /*38e0*/  LDSM.16.M88.4 R104, [R64] ;  /* 0x000000004068783b */ /* 0x000fee0000000200 */
[-C--:B---3--:R-:W-:Y:S08]  /*38f0*/  HMMA.16816.F32 R20, R100, R112.reuse, RZ ;  /* 0x000000706414723c */ /* 0x088ff000000018ff */
[C---:B------:R-:W-:Y:S08]  /*3900*/  HMMA.16816.F32 R24, R108.reuse, R112, RZ ;  /* 0x000000706c18723c */ /* 0x040ff000000018ff */
[-C--:B------:R-:W-:Y:S08]  /*3910*/  HMMA.16816.F32 R28, R108, R114.reuse, RZ ;  /* 0x000000726c1c723c */ /* 0x080ff000000018ff */
[C---:B------:R-:W-:Y:S01]  /*3920*/  HMMA.16816.F32 R32, R100.reuse, R114, RZ ;  /* 0x000000726420723c */ /* 0x040fe200000018ff */
[----:B------:R-:W1:Y:S07]  /*3930*/  LDSM.16.M88.4 R112, [R0+0x6000] ;  /* 0x006000000070783b */ /* 0x000e6e0000000200 */
[-C--:B----4-:R-:W-:Y:S08]  /*3940*/  HMMA.16816.F32 R36, R100, R116.reuse, RZ ;  /* 0x000000746424723c */ /* 0x090ff000000018ff */
[C---:B------:R-:W-:Y:S08]  /*3950*/  HMMA.16816.F32 R40, R108.reuse, R116, RZ ;  /* 0x000000746c28723c */ /* 0x040ff000000018ff */
[-C--:B------:R-:W-:Y:S08]  /*3960*/  HMMA.16816.F32 R44, R108, R118.reuse, RZ ;  /* 0x000000766c2c723c */ /* 0x080ff000000018ff */
[C---:B------:R-:W-:Y:S01]  /*3970*/  HMMA.16816.F32 R48, R100.reuse, R118, RZ ;  /* 0x000000766430723c */ /* 0x040fe200000018ff */
[----:B------:R2:W3:Y:S07]  /*3980*/  LDSM.16.M88.4 R116, [R64+0x1000] ;  /* 0x001000004074783b */ /* 0x0004ee0000000200 */
[-C--:B------:R-:W-:Y:S08]  /*3990*/  HMMA.16816.F32 R52, R100, R120.reuse, RZ ;  /* 0x000000786434723c */ /* 0x080ff000000018ff */
[C---:B------:R-:W-:Y:S08]  /*39a0*/  HMMA.16816.F32 R56, R108.reuse, R120, RZ ;  /* 0x000000786c38723c */ /* 0x040ff000000018ff */
[-C--:B------:R-:W-:Y:S01]  /*39b0*/  HMMA.16816.F32 R60, R108, R122.reuse, RZ ;  /* 0x0000007a6c3c723c */ /* 0x080fe200000018ff */
[----:B------:R-:W-:Y:S07]  /*39c0*/  SHF.R.U32.HI R108, RZ, 0x1, R3 ;  /* 0x00000001ff6c7819 */ /* 0x000fee0000011603 */
[----:B--2---:R-:W-:Y:S01]  /*39d0*/  HMMA.16816.F32 R64, R100, R122, RZ ;  /* 0x0000007a6440723c */ /* 0x004fe200000018ff */
[----:B------:R-:W2:Y:S01]  /*39e0*/  LDSM.16.M88.4 R100, [R0+0x6400] ;  /* 0x006400000064783b */ /* 0x000ea20000000200 */
[----:B------:R-:W-:Y:S06]  /*39f0*/  IMAD.WIDE.U32 R122, R199, -0x2daee0ad, RZ ;  /* 0xd2511f53c77a7825 */ /* 0x000fec00078e00ff */
[-C--:B-1----:R-:W-:Y:S08]  /*3a00*/  HMMA.16816.F32 R4, R104, R112.reuse, R4 ;  /* 0x000000706804723c */ /* 0x082ff00000001804 */
[C---:B---3--:R-:W-:Y:S08]  /*3a10*/  HMMA.16816.F32 R8, R116.reuse, R112, R8 ;  /* 0x000000707408723c */ /* 0x048ff00000001808 */
[-C--:B------:R-:W-:Y:S03]  /*3a20*/  HMMA.16816.F32 R12, R116, R114.reuse, R12 ;  /* 0x00000072740c723c */ /* 0x080fe6000000180c */
[----:B------:R-:W-:Y:S01]  /*3a30*/  FFMA.FTZ R4, R207, -UR30, R4 ;  /* 0x8000001ecf047c23 */ /* 0x000fe20008010004 */
[----:B------:R-:W-:Y:S01]  /*3a40*/  FFMA.FTZ R6, R223, -UR30, R6 ;  /* 0x8000001edf067c23 */ /* 0x000fe20008010006 */
[----:B------:R-:W-:Y:S01]  /*3a50*/  FFMA.FTZ R5, R214, -UR30, R5 ;  /* 0x8000001ed6057c23 */ /* 0x000fe20008010005 */
[----:B------:R-:W-:Y:S02]  /*3a60*/  FFMA.FTZ R7, R226, -UR30, R7 ;  /* 0x8000001ee2077c23 */ /* 0x000fe40008010007 */
[----:B------:R-:W-:Y:S01]  /*3a70*/  @P3 FSEL R4, R4, -INF , !P4 ;  /* 0xff80000004043808 */ /* 0x000fe20006000000 */
[C---:B------:R-:W-:Y:S01]  /*3a80*/  HMMA.16816.F32 R16, R104.reuse, R114, R16 ;  /* 0x000000726810723c */ /* 0x040fe20000001810 */
[----:B------:R-:W-:Y:S03]  /*3a90*/  PLOP3.LUT P3, PT, PT, PT, UP1, 0x80, 0x8 ;  /* 0x000000000008781c */ /* 0x000fe60003f6f018 */
[----:B------:R-:W-:Y:S01]  /*3aa0*/  @P0 FSEL R6, R6, -INF , !P4 ;  /* 0xff80000006060808 */ /* 0x000fe20006000000 */
[----:B------:R-:W-:Y:S01]  /*3ab0*/  FFMA.FTZ R8, R209, -UR30, R8 ;  /* 0x8000001ed1087c23 */ /* 0x000fe20008010008 */
[----:B------:R-:W-:Y:S01]  /*3ac0*/  PLOP3.LUT P0, PT, PT, PT, UP1, 0x80, 0x8 ;  /* 0x000000000008781c */ /* 0x000fe20003f0f018 */
[----:B------:R-:W-:Y:S01]  /*3ad0*/  FFMA.FTZ R10, R205, -UR30, R10 ;  /* 0x8000001ecd0a7c23 */ /* 0x000fe2000801000a */
[-C--:B--2---:R-:W-:Y:S03]  /*3ae0*/  HMMA.16816.F32 R20, R104, R100.reuse, R20 ;  /* 0x000000646814723c */ /* 0x084fe60000001814 */
[----:B------:R-:W-:Y:S01]  /*3af0*/  @P2 FSEL R8, R8, -INF , !P4 ;  /* 0xff80000008082808 */ /* 0x000fe20006000000 */
[C---:B------:R-:W-:Y:S01]  /*3b00*/  FFMA.FTZ R9, R216.reuse, -UR30, R9 ;  /* 0x8000001ed8097c23 */ /* 0x040fe20008010009 */
[----:B------:R-:W-:Y:S01]  /*3b10*/  PLOP3.LUT P2, PT, PT, PT, UP1, 0x80, 0x8 ;  /* 0x000000000008781c */ /* 0x000fe20003f4f018 */
[----:B------:R-:W-:Y:S01]  /*3b20*/  FFMA.FTZ R15, R216, -UR30, R15 ;  /* 0x8000001ed80f7c23 */ /* 0x000fe2000801000f */
[----:B------:R-:W-:Y:S01]  /*3b30*/  @P3 FSEL R10, R10, -INF , !P4 ;  /* 0xff8000000a0a3808 */ /* 0x000fe20006000000 */
[C---:B------:R-:W-:Y:S01]  /*3b40*/  HMMA.16816.F32 R24, R116.reuse, R100, R24 ;  /* 0x000000647418723c */ /* 0x040fe20000001818 */
[----:B------:R-:W-:Y:S02]  /*3b50*/  PLOP3.LUT P3, PT, PT, PT, UP1, 0x80, 0x8 ;  /* 0x000000000008781c */ /* 0x000fe40003f6f018 */
[----:B------:R-:W-:Y:S01]  /*3b60*/  PLOP3.LUT P4, PT, PT, PT, UP1, 0x80, 0x8 ;  /* 0x000000000008781c */ /* 0x000fe20003f8f018 */
[----:B------:R-:W-:Y:S01]  /*3b70*/  FFMA.FTZ R18, R207, -UR30, R18 ;  /* 0x8000001ecf127c23 */ /* 0x000fe20008010012 */
[----:B------:R-:W-:Y:S01]  /*3b80*/  @P0 FSEL R5, R5, -INF , !P5 ;  /* 0xff80000005050808 */ /* 0x000fe20006800000 */
[----:B------:R-:W-:Y:S01]  /*3b90*/  FFMA.FTZ R16, R213, -UR30, R16 ;  /* 0x8000001ed5107c23 */ /* 0x000fe20008010010 */
[----:B------:R-:W-:Y:S01]  /*3ba0*/  PLOP3.LUT P0, PT, PT, PT, UP1, 0x80, 0x8 ;  /* 0x000000000008781c */ /* 0x000fe20003f0f018 */
[----:B------:R-:W-:Y:S01]  /*3bb0*/  FFMA.FTZ R11, R212, -UR30, R11 ;  /* 0x8000001ed40b7c23 */ /* 0x000fe2000801000b */
[----:B------:R-:W-:Y:S01]  /*3bc0*/  VIADD R205, R169, 0x11 ;  /* 0x00000011a9cd7836 */ /* 0x000fe20000000000 */
[----:B------:R-:W-:Y:S01]  /*3bd0*/  @P2 FSEL R7, R7, -INF , !P5 ;  /* 0xff80000007072808 */ /* 0x000fe20006800000 */
[-C--:B------:R-:W-:Y:S01]  /*3be0*/  HMMA.16816.F32 R28, R116, R102.reuse, R28 ;  /* 0x00000066741c723c */ /* 0x080fe2000000181c */
[----:B------:R-:W-:Y:S02]  /*3bf0*/  PLOP3.LUT P2, PT, PT, PT, UP1, 0x80, 0x8 ;  /* 0x000000000008781c */ /* 0x000fe40003f4f018 */
[----:B------:R-:W-:Y:S01]  /*3c00*/  IABS R205, R205 ;  /* 0x000000cd00cd7213 */ /* 0x000fe20000000000 */
[----:B------:R-:W-:Y:S01]  /*3c10*/  FFMA.FTZ R19, R214, -UR30, R19 ;  /* 0x8000001ed6137c23 */ /* 0x000fe20008010013 */
[----:B------:R-:W-:Y:S01]  /*3c20*/  @P3 FSEL R9, R9, -INF , !P5 ;  /* 0xff80000009093808 */ /* 0x000fe20006800000 */
[----:B------:R-:W-:Y:S01]  /*3c30*/  FFMA.FTZ R22, R213, -UR30, R22 ;  /* 0x8000001ed5167c23 */ /* 0x000fe20008010016 */
[----:B------:R-:W-:Y:S01]  /*3c40*/  I2FP.F32.S32 R205, R205 ;  /* 0x000000cd00cd7245 */ /* 0x000fe20000201400 */
[C---:B------:R-:W-:Y:S01]  /*3c50*/  HMMA.16816.F32 R32, R104.reuse, R102, R32 ;  /* 0x000000666820723c */ /* 0x040fe20000001820 */
[----:B------:R-:W-:Y:S01]  /*3c60*/  PLOP3.LUT P3, PT, PT, PT, UP1, 0x80, 0x8 ;  /* 0x000000000008781c */ /* 0x000fe20003f6f018 */
[----:B------:R-:W1:Y:S02]  /*3c70*/  LDSM.16.M88.4 R100, [R0+0x6800] ;  /* 0x006800000064783b */ /* 0x000e640000000200 */
[----:B------:R-:W-:Y:S01]  /*3c80*/  @P4 FSEL R11, R11, -INF , !P5 ;  /* 0xff8000000b0b4808 */ /* 0x000fe20006800000 */
[----:B------:R-:W-:Y:S01]  /*3c90*/  @P0 VIADD R212, R165, 0x9 ;  /* 0x00000009a5d40836 */ /* 0x000fe20000000000 */
[----:B------:R-:W-:Y:S01]  /*3ca0*/  PLOP3.LUT P5, PT, PT, PT, UP1, 0x80, 0x8 ;  /* 0x000000000008781c */ /* 0x000fe20003faf018 */
[C---:B------:R-:W-:Y:S01]  /*3cb0*/  FFMA.FTZ R12, R205.reuse, -UR30, R12 ;  /* 0x8000001ecd0c7c23 */ /* 0x040fe2000801000c */
[----:B------:R-:W-:Y:S01]  /*3cc0*/  PLOP3.LUT P0, PT, PT, PT, UP1, 0x80, 0x8 ;  /* 0x000000000008781c */ /* 0x000fe20003f0f018 */
[----:B------:R-:W-:Y:S01]  /*3cd0*/  FFMA.FTZ R26, R205, -UR30, R26 ;  /* 0x8000001ecd1a7c23 */ /* 0x000fe2000801001a */
[----:B------:R-:W-:Y:S01]  /*3ce0*/  PLOP3.LUT P4, PT, PT, PT, UP1, 0x80, 0x8 ;  /* 0x000000000008781c */ /* 0x000fe20003f8f018 */
[----:B------:R-:W-:Y:S01]  /*3cf0*/  FFMA.FTZ R14, R209, -UR30, R14 ;  /* 0x8000001ed10e7c23 */ /* 0x000fe2000801000e */
[----:B------:R-:W-:Y:S01]  /*3d00*/  @P2 FSEL R12, R12, -INF , !P6 ;  /* 0xff8000000c0c2808 */ /* 0x000fe20007000000 */
[C---:B------:R-:W-:Y:S01]  /*3d10*/  VIADD R207, R169.reuse, 0x10 ;  /* 0x00000010a9cf7836 */ /* 0x040fe20000000000 */
[----:B------:R-:W-:Y:S01]  /*3d20*/  PLOP3.LUT P2, PT, PT, PT, UP1, 0x80, 0x8 ;  /* 0x000000000008781c */ /* 0x000fe20003f4f018 */
[C---:B------:R-:W-:Y:S01]  /*3d30*/  VIADD R205, R169.reuse, 0x1 ;  /* 0x00000001a9cd7836 */ /* 0x040fe20000000000 */
[----:B------:R-:W-:Y:S01]  /*3d40*/  @P3 FSEL R14, R14, -INF , !P6 ;  /* 0xff8000000e0e3808 */ /* 0x000fe20007000000 */
[----:B------:R-:W-:Y:S01]  /*3d50*/  FFMA.FTZ R29, R202, -UR30, R29 ;  /* 0x8000001eca1d7c23 */ /* 0x000fe2000801001d */
[----:B------:R-:W-:Y:S01]  /*3d60*/  PLOP3.LUT P3, PT, PT, PT, UP1, 0x80, 0x8 ;  /* 0x000000000008781c */ /* 0x000fe20003f6f018 */
[----:B------:R-:W-:Y:S01]  /*3d70*/  FFMA.FTZ R33, R204, -UR30, R33 ;  /* 0x8000001ecc217c23 */ /* 0x000fe20008010021 */
[----:B------:R-:W-:Y:S01]  /*3d80*/  IABS R205, R205 ;  /* 0x000000cd00cd7213 */ /* 0x000fe20000000000 */
[C---:B------:R-:W-:Y:S01]  /*3d90*/  VIADD R214, R169.reuse, 0x8 ;  /* 0x00000008a9d67836 */ /* 0x040fe20000000000 */
[----:B------:R-:W-:Y:S01]  /*3da0*/  @P5 ISETP.GE.AND P5, PT, R212, UR23, PT ;  /* 0x00000017d4005c0c */ /* 0x000fe2000bfa6270 */
[C---:B------:R-:W-:Y:S01]  /*3db0*/  VIADD R213, R169.reuse, 0x9 ;  /* 0x00000009a9d57836 */ /* 0x040fe20000000000 */
[----:B------:R-:W-:Y:S01]  /*3dc0*/  I2FP.F32.S32 R205, R205 ;  /* 0x000000cd00cd7245 */ /* 0x000fe20000201400 */
[----:B------:R-:W-:Y:S01]  /*3dd0*/  VIADD R209, R169, 0xffffffd0 ;  /* 0xffffffd0a9d17836 */ /* 0x000fe20000000000 */
[----:B------:R-:W-:Y:S01]  /*3de0*/  IABS R212, R207 ;  /* 0x000000cf00d47213 */ /* 0x000fe20000000000 */
[----:B------:R-:W-:Y:S01]  /*3df0*/  @P2 VIADD R215, R165, 0x10 ;  /* 0x00000010a5d72836 */ /* 0x000fe20000000000 */
[----:B------:R-:W-:Y:S01]  /*3e00*/  IABS R214, R214 ;  /* 0x000000d600d67213 */ /* 0x000fe20000000000 */
[----:B------:R-:W-:Y:S01]  /*3e10*/  FFMA.FTZ R28, R205, -UR30, R28 ;  /* 0x8000001ecd1c7c23 */ /* 0x000fe2000801001c */
[----:B------:R-:W-:Y:S01]  /*3e20*/  @P0 FSEL R18, R18, -INF , !P6 ;  /* 0xff80000012120808 */ /* 0x000fe20007000000 */
[C---:B------:R-:W-:Y:S01]  /*3e30*/  @P3 VIADD R217, R165.reuse, 0x11 ;  /* 0x00000011a5d93836 */ /* 0x040fe20000000000 */
[----:B------:R-:W-:Y:S02]  /*3e40*/  IABS R209, R209 ;  /* 0x000000d100d17213 */ /* 0x000fe40000000000 */
[----:B------:R-:W-:Y:S02]  /*3e50*/  PLOP3.LUT P0, PT, PT, PT, UP1, 0x80, 0x8 ;  /* 0x000000000008781c */ /* 0x000fe40003f0f018 */
[----:B------:R-:W-:Y:S02]  /*3e60*/  I2FP.F32.S32 R216, R209 ;  /* 0x000000d100d87245 */ /* 0x000fe40000201400 */
[----:B------:R-:W-:Y:S02]  /*3e70*/  @P4 FSEL R16, R16, -INF , !P6 ;  /* 0xff80000010104808 */ /* 0x000fe40007000000 */
[----:B------:R-:W-:Y:S01]  /*3e80*/  PLOP3.LUT P4, PT, PT, PT, UP1, 0x80, 0x8 ;  /* 0x000000000008781c */ /* 0x000fe20003f8f018 */
[----:B------:R-:W-:Y:S01]  /*3e90*/  FFMA.FTZ R17, R216, -UR30, R17 ;  /* 0x8000001ed8117c23 */ /* 0x000fe20008010011 */
[----:B------:R-:W-:Y:S01]  /*3ea0*/  I2FP.F32.S32 R212, R212 ;  /* 0x000000d400d47245 */ /* 0x000fe20000201400 */
[-C--:B-1----:R-:W-:Y:S01]  /*3eb0*/  HMMA.16816.F32 R36, R104, R100.reuse, R36 ;  /* 0x000000646824723c */ /* 0x082fe20000001824 */
[----:B------:R-:W-:Y:S02]  /*3ec0*/  PLOP3.LUT P6, PT, PT, PT, UP1, 0x80, 0x8 ;  /* 0x000000000008781c */ /* 0x000fe40003fcf018 */
[----:B------:R-:W-:Y:S01]  /*3ed0*/  PLOP3.LUT P3, PT, PT, PT, UP1, 0x80, 0x8 ;  /* 0x000000000008781c */ /* 0x000fe20003f6f018 */
[----:B------:R-:W-:Y:S01]  /*3ee0*/  FFMA.FTZ R13, R212, -UR30, R13 ;  /* 0x8000001ed40d7c23 */ /* 0x000fe2000801000d */
[----:B------:R-:W-:Y:S01]  /*3ef0*/  PLOP3.LUT P2, PT, PT, PT, UP1, 0x80, 0x8 ;  /* 0x000000000008781c */ /* 0x000fe20003f4f018 */
[----:B------:R-:W-:Y:S01]  /*3f00*/  FFMA.FTZ R23, R216, -UR30, R23 ;  /* 0x8000001ed8177c23 */ /* 0x000fe20008010017 */
[----:B------:R-:W-:Y:S01]  /*3f10*/  IMAD.MOV.U32 R216, RZ, RZ, R214 ;  /* 0x000000ffffd87224 */ /* 0x000fe200078e00d6 */
[C---:B------:R-:W-:Y:S04]  /*3f20*/  HMMA.16816.F32 R40, R116.reuse, R100, R40 ;  /* 0x000000647428723c */ /* 0x040fe80000001828 */
[----:B------:R-:W-:Y:S01]  /*3f30*/  I2FP.F32.S32 R216, R216 ;  /* 0x000000d800d87245 */ /* 0x000fe20000201400 */
[----:B------:R-:W-:Y:S01]  /*3f40*/  @P4 VIADD R207, R165, 0x18 ;  /* 0x00000018a5cf4836 */ /* 0x000fe20000000000 */
[----:B------:R-:W-:Y:S01]  /*3f50*/  @P0 FSEL R13, R13, -INF , !P5 ;  /* 0xff8000000d0d0808 */ /* 0x000fe20006800000 */
[----:B------:R-:W-:Y:S01]  /*3f60*/  FFMA.FTZ R27, R212, -UR30, R27 ;  /* 0x8000001ed41b7c23 */ /* 0x000fe2000801001b */
[----:B------:R-:W-:Y:S01]  /*3f70*/  PLOP3.LUT P0, PT, PT, PT, UP1, 0x80, 0x8 ;  /* 0x000000000008781c */ /* 0x000fe20003f0f018 */
[-C--:B------:R-:W-:Y:S01]  /*3f80*/  HMMA.16816.F32 R44, R116, R102.reuse, R44 ;  /* 0x00000066742c723c */ /* 0x080fe2000000182c */
[----:B------:R-:W-:Y:S02]  /*3f90*/  PLOP3.LUT P4, PT, PT, PT, UP1, 0x80, 0x8 ;  /* 0x000000000008781c */ /* 0x000fe40003f8f018 */
[----:B------:R-:W-:Y:S01]  /*3fa0*/  @P6 ISETP.GE.AND P6, PT, R215, UR23, PT ;  /* 0x00000017d7006c0c */ /* 0x000fe2000bfc6270 */
[----:B------:R-:W-:Y:S01]  /*3fb0*/  VIADD R215, R169, 0xffffffc9 ;  /* 0xffffffc9a9d77836 */ /* 0x000fe20000000000 */
[----:B------:R-:W-:Y:S01]  /*3fc0*/  @P3 FSEL R15, R15, -INF , !P5 ;  /* 0xff8000000f0f3808 */ /* 0x000fe20006800000 */
[C---:B------:R-:W-:Y:S01]  /*3fd0*/  FFMA.FTZ R25, R216.reuse, -UR30, R25 ;  /* 0x8000001ed8197c23 */ /* 0x040fe20008010019 */
[----:B------:R-:W-:Y:S01]  /*3fe0*/  PLOP3.LUT P3, PT, PT, PT, UP1, 0x80, 0x8 ;  /* 0x000000000008781c */ /* 0x000fe20003f6f018 */
[C---:B------:R-:W-:Y:S01]  /*3ff0*/  HMMA.16816.F32 R48, R104.reuse, R102, R48 ;  /* 0x000000666830723c */ /* 0x040fe20000001830 */
[----:B------:R-:W1:Y:S03]  /*4000*/  LDSM.16.M88.4 R100, [R0+0x6c00] ;  /* 0x006c00000064783b */ /* 0x000e660000000200 */
[----:B------:R-:W-:Y:S01]  /*4010*/  IABS R209, R215 ;  /* 0x000000d700d17213 */ /* 0x000fe20000000000 */
[----:B------:R-:W-:Y:S01]  /*4020*/  FFMA.FTZ R42, R205, -UR30, R42 ;  /* 0x8000001ecd2a7c23 */ /* 0x000fe2000801002a */
[----:B------:R-:W-:Y:S01]  /*4030*/  @P0 FSEL R17, R17, -INF , !P5 ;  /* 0xff80000011110808 */ /* 0x000fe20006800000 */
[----:B------:R-:W-:Y:S01]  /*4040*/  FFMA.FTZ R31, R216, -UR30, R31 ;  /* 0x8000001ed81f7c23 */ /* 0x000fe2000801001f */
[----:B------:R-:W-:Y:S01]  /*4050*/  PLOP3.LUT P0, PT, PT, PT, UP1, 0x80, 0x8 ;  /* 0x000000000008781c */ /* 0x000fe20003f0f018 */
[----:B------:R-:W2:Y:S01]  /*4060*/  LDG.E R205, desc[UR28][R210.64] ;  /* 0x0000001cd2cd7981 */ /* 0x000ea2000c1e1900 */
[----:B------:R-:W-:Y:S01]  /*4070*/  @P4 ISETP.GE.AND P4, PT, R207, UR23, PT ;  /* 0x00000017cf004c0c */ /* 0x000fe2000bf86270 */
[----:B------:R-:W-:Y:S01]  /*4080*/  FFMA.FTZ R39, R204, -UR30, R39 ;  /* 0x8000001ecc277c23 */ /* 0x000fe20008010027 */
[----:B------:R-:W-:Y:S01]  /*4090*/  I2FP.F32.S32 R207, R209 ;  /* 0x000000d100cf7245 */ /* 0x000fe20000201400 */
[----:B------:R-:W-:Y:S01]  /*40a0*/  FFMA.FTZ R43, R202, -UR30, R43 ;  /* 0x8000001eca2b7c23 */ /* 0x000fe2000801002b */
[----:B------:R-:W-:Y:S01]  /*40b0*/  @P3 FSEL R19, R19, -INF , !P5 ;  /* 0xff80000013133808 */ /* 0x000fe20006800000 */
[----:B------:R-:W-:Y:S01]  /*40c0*/  VIADD R202, R169, 0xfffffff1 ;  /* 0xfffffff1a9ca7836 */ /* 0x000fe20000000000 */
[----:B------:R-:W-:Y:S01]  /*40d0*/  PLOP3.LUT P5, PT, PT, PT, UP1, 0x80, 0x8 ;  /* 0x000000000008781c */ /* 0x000fe20003faf018 */
[C---:B------:R-:W-:Y:S01]  /*40e0*/  FFMA.FTZ R20, R207.reuse, -UR30, R20 ;  /* 0x8000001ecf147c23 */ /* 0x040fe20008010014 */
[----:B------:R-:W-:Y:S01]  /*40f0*/  IABS R209, R213 ;  /* 0x000000d500d17213 */ /* 0x000fe20000000000 */
[----:B------:R-:W-:Y:S01]  /*4100*/  FFMA.FTZ R34, R207, -UR30, R34 ;  /* 0x8000001ecf227c23 */ /* 0x000fe20008010022 */
[----:B------:R-:W-:Y:S01]  /*4110*/  PLOP3.LUT P3, PT, PT, PT, UP1, 0x80, 0x8 ;  /* 0x000000000008781c */ /* 0x000fe20003f6f018 */
[C---:B------:R-:W-:Y:S01]  /*4120*/  VIADD R213, R169.reuse, 0xffffffc8 ;  /* 0xffffffc8a9d57836 */ /* 0x040fe20000000000 */
[----:B------:R-:W-:Y:S01]  /*4130*/  @P0 FSEL R20, R20, -INF , !P6 ;  /* 0xff80000014140808 */ /* 0x000fe20007000000 */
[----:B------:R-:W-:Y:S01]  /*4140*/  VIADD R207, R169, 0xffffffc1 ;  /* 0xffffffc1a9cf7836 */ /* 0x000fe20000000000 */
[----:B------:R-:W-:Y:S02]  /*4150*/  PLOP3.LUT P0, PT, PT, PT, UP1, 0x80, 0x8 ;  /* 0x000000000008781c */ /* 0x000fe40003f0f018 */
[----:B------:R-:W-:Y:S02]  /*4160*/  I2FP.F32.S32 R209, R209 ;  /* 0x000000d100d17245 */ /* 0x000fe40000201400 */
[----:B------:R-:W-:Y:S02]  /*4170*/  IABS R207, R207 ;  /* 0x000000cf00cf7213 */ /* 0x000fe40000000000 */
[----:B------:R-:W-:Y:S01]  /*4180*/  IABS R213, R213 ;  /* 0x000000d500d57213 */ /* 0x000fe20000000000 */
[C---:B------:R-:W-:Y:S01]  /*4190*/  FFMA.FTZ R24, R209.reuse, -UR30, R24 ;  /* 0x8000001ed1187c23 */ /* 0x040fe20008010018 */
[----:B------:R-:W-:Y:S01]  /*41a0*/  I2FP.F32.S32 R215, R207 ;  /* 0x000000cf00d77245 */ /* 0x000fe20000201400 */
[----:B------:R-:W-:Y:S01]  /*41b0*/  FFMA.FTZ R30, R209, -UR30, R30 ;  /* 0x8000001ed11e7c23 */ /* 0x000fe2000801001e */
[----:B------:R-:W-:Y:S02]  /*41c0*/  @P5 FSEL R22, R22, -INF , !P6 ;  /* 0xff80000016165808 */ /* 0x000fe40007000000 */
[----:B------:R-:W-:Y:S01]  /*41d0*/  I2FP.F32.S32 R214, R213 ;  /* 0x000000d500d67245 */ /* 0x000fe20000201400 */
[C---:B------:R-:W-:Y:S01]  /*41e0*/  FFMA.FTZ R32, R215.reuse, -UR30, R32 ;  /* 0x8000001ed7207c23 */ /* 0x040fe20008010020 */
[----:B------:R-:W-:Y:S01]  /*41f0*/  PLOP3.LUT P5, PT, PT, PT, UP1, 0x80, 0x8 ;  /* 0x000000000008781c */ /* 0x000fe20003faf018 */
[----:B------:R-:W-:Y:S01]  /*4200*/  FFMA.FTZ R38, R215, -UR30, R38 ;  /* 0x8000001ed7267c23 */ /* 0x000fe20008010026 */
[----:B------:R-:W-:Y:S01]  /*4210*/  @P0 FSEL R26, R26, -INF , !P6 ;  /* 0xff8000001a1a0808 */ /* 0x000fe20007000000 */
[-C--:B-1----:R-:W-:Y:S01]  /*4220*/  HMMA.16816.F32 R52, R104, R100.reuse, R52 ;  /* 0x000000646834723c */ /* 0x082fe20000001834 */
[----:B------:R-:W-:Y:S02]  /*4230*/  PLOP3.LUT P0, PT, PT, PT, UP1, 0x80, 0x8 ;  /* 0x000000000008781c */ /* 0x000fe40003f0f018 */
[----:B------:R-:W-:Y:S01]  /*4240*/  @P3 FSEL R24, R24, -INF , !P6 ;  /* 0xff80000018183808 */ /* 0x000fe20007000000 */
[C---:B------:R-:W-:Y:S01]  /*4250*/  FFMA.FTZ R21, R214.reuse, -UR30, R21 ;  /* 0x8000001ed6157c23 */ /* 0x040fe20008010015 */
[----:B------:R-:W-:Y:S01]  /*4260*/  PLOP3.LUT P3, PT, PT, PT, UP1, 0x80, 0x8 ;  /* 0x000000000008781c */ /* 0x000fe20003f6f018 */
[----:B------:R-:W-:Y:S01]  /*4270*/  FFMA.FTZ R35, R214, -UR30, R35 ;  /* 0x8000001ed6237c23 */ /* 0x000fe20008010023 */
[----:B------:R-:W-:Y:S01]  /*4280*/  @P2 ISETP.GE.AND P2, PT, R217, UR23, PT ;  /* 0x00000017d9002c0c */ /* 0x000fe2000bf46270 */
[C---:B------:R-:W-:Y:S01]  /*4290*/  HMMA.16816.F32 R56, R116.reuse, R100, R56 ;  /* 0x000000647438723c */ /* 0x040fe20000001838 */
[----:B------:R-:W-:Y:S03]  /*42a0*/  PLOP3.LUT P6, PT, PT, PT, UP1, 0x80, 0x8 ;  /* 0x000000000008781c */ /* 0x000fe60003fcf018 */
[----:B------:R-:W-:Y:S01]  /*42b0*/  @P5 FSEL R21, R21, -INF , !P2 ;  /* 0xff80000015155808 */ /* 0x000fe20005000000 */
[C---:B------:R-:W-:Y:S01]  /*42c0*/  VIADD R214, R169.reuse, 0xffffffb9 ;  /* 0xffffffb9a9d67836 */ /* 0x040fe20000000000 */
[----:B------:R-:W-:Y:S01]  /*42d0*/  PLOP3.LUT P5, PT, PT, PT, UP1, 0x80, 0x8 ;  /* 0x000000000008781c */ /* 0x000fe20003faf018 */
[----:B------:R-:W-:Y:S01]  /*42e0*/  VIADD R215, R169, 0xfffffff9 ;  /* 0xfffffff9a9d77836 */ /* 0x000fe20000000000 */
[----:B------:R-:W-:Y:S01]  /*42f0*/  @P0 FSEL R27, R27, -INF , !P2 ;  /* 0xff8000001b1b0808 */ /* 0x000fe20005000000 */
[-C--:B------:R-:W-:Y:S01]  /*4300*/  HMMA.16816.F32 R60, R116, R102.reuse, R60 ;  /* 0x00000066743c723c */ /* 0x080fe2000000183c */
[----:B------:R-:W-:Y:S02]  /*4310*/  PLOP3.LUT P0, PT, PT, PT, UP1, 0x80, 0x8 ;  /* 0x000000000008781c */ /* 0x000fe40003f0f018 */
[----:B------:R-:W-:Y:S02]  /*4320*/  IABS R214, R214 ;  /* 0x000000d600d67213 */ /* 0x000fe40000000000 */
[----:B------:R-:W-:Y:S02]  /*4330*/  @P3 FSEL R23, R23, -INF , !P2 ;  /* 0xff80000017173808 */ /* 0x000fe40005000000 */
[----:B------:R-:W-:Y:S01]  /*4340*/  IABS R215, R215 ;  /* 0x000000d700d77213 */ /* 0x000fe20000000000 */
[----:B------:R-:W-:Y:S01]  /*4350*/  HMMA.16816.F32 R64, R104, R102, R64 ;  /* 0x000000666840723c */ /* 0x000fe20000001840 */
[----:B------:R-:W-:Y:S03]  /*4360*/  PLOP3.LUT P3, PT, PT, PT, UP1, 0x80, 0x8 ;  /* 0x000000000008781c */ /* 0x000fe60003f6f018 */
[----:B------:R-:W-:Y:S01]  /*4370*/  I2FP.F32.S32 R215, R215 ;  /* 0x000000d700d77245 */ /* 0x000fe20000201400 */
[----:B------:R-:W-:Y:S01]  /*4380*/  @P5 VIADD R217, R165, 0x19 ;  /* 0x00000019a5d95836 */ /* 0x000fe20000000000 */
[----:B------:R-:W-:Y:S02]  /*4390*/  @P6 FSEL R25, R25, -INF , !P2 ;  /* 0xff80000019196808 */ /* 0x000fe40005000000 */
[----:B------:R-:W-:Y:S01]  /*43a0*/  PLOP3.LUT P2, PT, PT, PT, UP1, 0x80, 0x8 ;  /* 0x000000000008781c */ /* 0x000fe20003f4f018 */
[C---:B------:R-:W-:Y:S01]  /*43b0*/  FFMA.FTZ R40, R215.reuse, -UR30, R40 ;  /* 0x8000001ed7287c23 */ /* 0x040fe20008010028 */
[----:B------:R-:W-:Y:S01]  /*43c0*/  PLOP3.LUT P5, PT, PT, PT, UP1, 0x80, 0x8 ;  /* 0x000000000008781c */ /* 0x000fe20003faf018 */
[----:B------:R-:W-:Y:S01]  /*43d0*/  FFMA.FTZ R61, R226, -UR30, R61 ;  /* 0x8000001ee23d7c23 */ /* 0x000fe2000801003d */
[----:B------:R-:W-:Y:S01]  /*43e0*/  @P0 FSEL R30, R30, -INF , !P4 ;  /* 0xff8000001e1e0808 */ /* 0x000fe20006000000 */
[----:B------:R-:W-:Y:S01]  /*43f0*/  FFMA.FTZ R46, R215, -UR30, R46 ;  /* 0x8000001ed72e7c23 */ /* 0x000fe2000801002e */
[----:B------:R-:W-:Y:S01]  /*4400*/  PLOP3.LUT P0, PT, PT, PT, UP1, 0x80, 0x8 ;  /* 0x000000000008781c */ /* 0x000fe20003f0f018 */
[----:B------:R-:W-:Y:S01]  /*4410*/  @P3 VIADD R222, R165, 0x20 ;  /* 0x00000020a5de3836 */ /* 0x000fe20000000000 */
[----:B------:R-:W-:Y:S01]  /*4420*/  PLOP3.LUT P6, PT, PT, PT, UP1, 0x80, 0x8 ;  /* 0x000000000008781c */ /* 0x000fe20003fcf018 */
[----:B------:R-:W-:Y:S01]  /*4430*/  FFMA.FTZ R60, R223, -UR30, R60 ;  /* 0x8000001edf3c7c23 */ /* 0x000fe2000801003c */
[----:B------:R-:W-:Y:S02]  /*4440*/  PLOP3.LUT P3, PT, PT, PT, UP1, 0x80, 0x8 ;  /* 0x000000000008781c */ /* 0x000fe40003f6f018 */
[----:B------:R-:W-:Y:S02]  /*4450*/  LOP3.LUT R213, R194, UR31, R225, 0x96, !PT ;  /* 0x0000001fc2d57c12 */ /* 0x000fe4000f8e96e1 */
[----:B------:R-:W-:Y:S02]  /*4460*/  @P2 FSEL R32, R32, -INF , !P4 ;  /* 0xff80000020202808 */ /* 0x000fe40006000000 */
[----:B------:R-:W-:Y:S01]  /*4470*/  PLOP3.LUT P2, PT, PT, PT, UP1, 0x80, 0x8 ;  /* 0x000000000008781c */ /* 0x000fe20003f4f018 */
[----:B------:R-:W-:Y:S01]  /*4480*/  IMAD.WIDE.U32 R228, R213, -0x2daee0ad, RZ ;  /* 0xd2511f53d5e47825 */ /* 0x000fe200078e00ff */
[----:B------:R-:W-:Y:S02]  /*4490*/  @P5 ISETP.GE.AND P5, PT, R217, UR23, PT ;  /* 0x00000017d9005c0c */ /* 0x000fe4000bfa6270 */
[----:B------:R-:W-:Y:S01]  /*44a0*/  LOP3.LUT R212, R224, UR15, R221, 0x96, !PT ;  /* 0x0000000fe0d47c12 */ /* 0x000fe2000f8e96dd */
[C---:B------:R-:W-:Y:S01]  /*44b0*/  @P0 VIADD R217, R165.reuse, 0x21 ;  /* 0x00000021a5d90836 */ /* 0x040fe20000000000 */
[----:B------:R-:W-:Y:S02]  /*44c0*/  PLOP3.LUT P0, PT, PT, PT, UP1, 0x80, 0x8 ;  /* 0x000000000008781c */ /* 0x000fe40003f0f018 */
[----:B------:R-:W-:Y:S01]  /*44d0*/  @P6 FSEL R28, R28, -INF , !P4 ;  /* 0xff8000001c1c6808 */ /* 0x000fe20006000000 */
[----:B------:R-:W-:Y:S01]  /*44e0*/  IMAD.WIDE.U32 R236, R212, -0x2daee0ad, RZ ;  /* 0xd2511f53d4ec7825 */ /* 0x000fe200078e00ff */
[----:B------:R-:W-:Y:S02]  /*44f0*/  @P3 FSEL R34, R34, -INF , !P4 ;  /* 0xff80000022223808 */ /* 0x000fe40006000000 */
[----:B------:R-:W-:Y:S01]  /*4500*/  PLOP3.LUT P4, PT, PT, PT, UP1, 0x80, 0x8 ;  /* 0x000000000008781c */ /* 0x000fe20003f8f018 */
[----:B------:R-:W-:Y:S01]  /*4510*/  @P2 VIADD R203, R165, 0x28 ;  /* 0x00000028a5cb2836 */ /* 0x000fe20000000000 */
[----:B------:R-:W-:Y:S02]  /*4520*/  PLOP3.LUT P2, PT, PT, PT, UP1, 0x80, 0x8 ;  /* 0x000000000008781c */ /* 0x000fe40003f4f018 */
[----:B------:R-:W-:Y:S02]  /*4530*/  PLOP3.LUT P3, PT, PT, PT, UP1, 0x80, 0x8 ;  /* 0x000000000008781c */ /* 0x000fe40003f6f018 */
[----:B------:R-:W-:Y:S02]  /*4540*/  PLOP3.LUT P6, PT, PT, PT, UP1, 0x80, 0x8 ;  /* 0x000000000008781c */ /* 0x000fe40003fcf018 */
[----:B------:R-:W-:Y:S02]  /*4550*/  @P0 FSEL R29, R29, -INF , !P5 ;  /* 0xff8000001d1d0808 */ /* 0x000fe40006800000 */
[----:B------:R-:W-:Y:S02]  /*4560*/  PLOP3.LUT P0, PT, PT, PT, UP1, 0x80, 0x8 ;  /* 0x000000000008781c */ /* 0x000fe40003f0f018 */
[----:B------:R-:W-:Y:S02]  /*4570*/  LOP3.LUT R209, R192, UR31, R225, 0x96, !PT ;  /* 0x0000001fc0d17c12 */ /* 0x000fe4000f8e96e1 */
[----:B------:R-:W-:Y:S01]  /*4580*/  @P4 ISETP.GE.AND P4, PT, R203, UR23, PT ;  /* 0x00000017cb004c0c */ /* 0x000fe2000bf86270 */
[----:B------:R-:W-:Y:S01]  /*4590*/  VIADD R203, R169, 0xffffffb8 ;  /* 0xffffffb8a9cb7836 */ /* 0x000fe20000000000 */
[----:B------:R-:W-:Y:S01]  /*45a0*/  @P2 FSEL R31, R31, -INF , !P5 ;  /* 0xff8000001f1f2808 */ /* 0x000fe20006800000 */
[----:B------:R-:W-:Y:S01]  /*45b0*/  IMAD.WIDE.U32 R240, R209, -0x2daee0ad, RZ ;  /* 0xd2511f53d1f07825 */ /* 0x000fe200078e00ff */
[----:B------:R-:W-:Y:S02]  /*45c0*/  @P3 ISETP.GE.AND P3, PT, R217, UR23, PT ;  /* 0x00000017d9003c0c */ /* 0x000fe4000bf66270 */
[----:B------:R-:W-:Y:S02]  /*45d0*/  PLOP3.LUT P2, PT, PT, PT, UP1, 0x80, 0x8 ;  /* 0x000000000008781c */ /* 0x000fe40003f4f018 */
[----:B------:R-:W-:Y:S02]  /*45e0*/  IABS R203, R203 ;  /* 0x000000cb00cb7213 */ /* 0x000fe40000000000 */
[----:B------:R-:W-:Y:S02]  /*45f0*/  @P0 FSEL R33, R33, -INF , !P5 ;  /* 0xff80000021210808 */ /* 0x000fe40006800000 */
[----:B------:R-:W-:Y:S01]  /*4600*/  IABS R217, R202 ;  /* 0x000000ca00d97213 */ /* 0x000fe20000000000 */
[----:B------:R-:W-:Y:S01]  /*4610*/  IMAD.MOV.U32 R204, RZ, RZ, R203 ;  /* 0x000000ffffcc7224 */ /* 0x000fe200078e00cb */
[----:B------:R-:W-:Y:S01]  /*4620*/  PLOP3.LUT P0, PT, PT, PT, UP1, 0x80, 0x8 ;  /* 0x000000000008781c */ /* 0x000fe20003f0f018 */
[----:B------:R-:W-:Y:S01]  /*4630*/  VIADD R202, R169, 0xffffffb1 ;  /* 0xffffffb1a9ca7836 */ /* 0x000fe20000000000 */
[----:B------:R-:W-:Y:S02]  /*4640*/  I2FP.F32.S32 R203, R214 ;  /* 0x000000d600cb7245 */ /* 0x000fe40000201400 */
[----:B------:R-:W-:Y:S02]  /*4650*/  @P6 ISETP.GE.AND P6, PT, R222, UR23, PT ;  /* 0x00000017de006c0c */ /* 0x000fe4000bfc6270 */
[----:B------:R-:W-:Y:S01]  /*4660*/  I2FP.F32.S32 R214, R204 ;  /* 0x000000cc00d67245 */ /* 0x000fe20000201400 */
[----:B------:R-:W-:Y:S01]  /*4670*/  FFMA.FTZ R36, R203, -UR30, R36 ;  /* 0x8000001ecb247c23 */ /* 0x000fe20008010024 */
[----:B------:R-:W-:Y:S01]  /*4680*/  @P2 FSEL R35, R35, -INF , !P5 ;  /* 0xff80000023232808 */ /* 0x000fe20006800000 */
[----:B------:R-:W-:Y:S01]  /*4690*/  FFMA.FTZ R50, R203, -UR30, R50 ;  /* 0x8000001ecb327c23 */ /* 0x000fe20008010032 */
[----:B------:R-:W-:Y:S01]  /*46a0*/  IABS R202, R202 ;  /* 0x000000ca00ca7213 */ /* 0x000fe20000000000 */
[----:B------:R-:W5:Y:S01]  /*46b0*/  LDG.E R203, desc[UR28][R210.64+0x100] ;  /* 0x0001001cd2cb7981 */ /* 0x000f62000c1e1900 */
[----:B------:R-:W-:Y:S01]  /*46c0*/  PLOP3.LUT P2, PT, PT, PT, UP1, 0x80, 0x8 ;  /* 0x000000000008781c */ /* 0x000fe20003f4f018 */
[----:B------:R-:W-:Y:S01]  /*46d0*/  VIADD R204, R169, 0xfffffff8 ;  /* 0xfffffff8a9cc7836 */ /* 0x000fe20000000000 */
[----:B------:R-:W-:Y:S01]  /*46e0*/  I2FP.F32.S32 R215, R202 ;  /* 0x000000ca00d77245 */ /* 0x000fe20000201400 */
[----:B------:R-:W-:Y:S01]  /*46f0*/  FFMA.FTZ R37, R214, -UR30, R37 ;  /* 0x8000001ed6257c23 */ /* 0x000fe20008010025 */
[----:B------:R-:W-:Y:S01]  /*4700*/  @P0 FSEL R36, R36, -INF , !P6 ;  /* 0xff80000024240808 */ /* 0x000fe20007000000 */
[----:B------:R-:W5:Y:S01]  /*4710*/  LDG.E R202, desc[UR28][R210.64+0x120] ;  /* 0x0001201cd2ca7981 */ /* 0x000f62000c1e1900 */
[----:B------:R-:W-:Y:S01]  /*4720*/  IABS R204, R204 ;  /* 0x000000cc00cc7213 */ /* 0x000fe20000000000 */
[C---:B------:R-:W-:Y:S01]  /*4730*/  FFMA.FTZ R48, R215.reuse, -UR30, R48 ;  /* 0x8000001ed7307c23 */ /* 0x040fe20008010030 */
[----:B------:R-:W-:Y:S01]  /*4740*/  PLOP3.LUT P5, PT, PT, PT, UP1, 0x80, 0x8 ;  /* 0x000000000008781c */ /* 0x000fe20003faf018 */
[----:B------:R-:W-:Y:S01]  /*4750*/  FFMA.FTZ R51, R214, -UR30, R51 ;  /* 0x8000001ed6337c23 */ /* 0x000fe20008010033 */
[----:B------:R-:W-:Y:S01]  /*4760*/  I2FP.F32.S32 R216, R204 ;  /* 0x000000cc00d87245 */ /* 0x000fe20000201400 */
[----:B------:R-:W-:Y:S01]  /*4770*/  FFMA.FTZ R54, R215, -UR30, R54 ;  /* 0x8000001ed7367c23 */ /* 0x000fe20008010036 */
[----:B------:R-:W-:Y:S01]  /*4780*/  PLOP3.LUT P0, PT, PT, PT, UP1, 0x80, 0x8 ;  /* 0x000000000008781c */ /* 0x000fe20003f0f018 */
[----:B------:R1:W3:Y:S01]  /*4790*/  LDG.E R204, desc[UR28][R210.64+0x20] ;  /* 0x0000201cd2cc7981 */ /* 0x0002e2000c1e1900 */
[----:B------:R-:W-:Y:S01]  /*47a0*/  @P2 FSEL R40, R40, -INF , !P6 ;  /* 0xff80000028282808 */ /* 0x000fe20007000000 */
[C---:B------:R-:W-:Y:S01]  /*47b0*/  FFMA.FTZ R41, R216.reuse, -UR30, R41 ;  /* 0x8000001ed8297c23 */ /* 0x040fe20008010029 */
[----:B------:R-:W-:Y:S01]  /*47c0*/  PLOP3.LUT P2, PT, PT, PT, UP1, 0x80, 0x8 ;  /* 0x000000000008781c */ /* 0x000fe20003f4f018 */
[----:B------:R-:W-:Y:S01]  /*47d0*/  FFMA.FTZ R47, R216, -UR30, R47 ;  /* 0x8000001ed82f7c23 */ /* 0x000fe2000801002f */
[----:B------:R-:W-:Y:S02]  /*47e0*/  I2FP.F32.S32 R217, R217 ;  /* 0x000000d900d97245 */ /* 0x000fe40000201400 */
[----:B------:R-:W-:Y:S01]  /*47f0*/  LOP3.LUT R207, R224, UR15, R219, 0x96, !PT ;  /* 0x0000000fe0cf7c12 */ /* 0x000fe2000f8e96db */
[----:B------:R-:W-:Y:S01]  /*4800*/  IMAD.WIDE.U32 R224, R191, -0x326172a9, RZ ;  /* 0xcd9e8d57bfe07825 */ /* 0x000fe200078e00ff */
[----:B------:R-:W-:Y:S02]  /*4810*/  @P5 FSEL R38, R38, -INF , !P6 ;  /* 0xff80000026265808 */ /* 0x000fe40007000000 */
[----:B------:R-:W-:Y:S01]  /*4820*/  PLOP3.LUT P5, PT, PT, PT, UP1, 0x80, 0x8 ;  /* 0x000000000008781c */ /* 0x000fe20003faf018 */
[----:B------:R-:W-:Y:S01]  /*4830*/  FFMA.FTZ R44, R217, -UR30, R44 ;  /* 0x8000001ed92c7c23 */ /* 0x000fe2000801002c */
[----:B------:R-:W-:Y:S01]  /*4840*/  @P0 FSEL R42, R42, -INF , !P6 ;  /* 0xff8000002a2a0808 */ /* 0x000fe20007000000 */
[----:B------:R-:W-:Y:S01]  /*4850*/  IMAD.WIDE.U32 R250, R207, -0x2daee0ad, RZ ;  /* 0xd2511f53cffa7825 */ /* 0x000fe200078e00ff */
[----:B------:R-:W-:Y:S02]  /*4860*/  PLOP3.LUT P6, PT, PT, PT, UP1, 0x80, 0x8 ;  /* 0x000000000008781c */ /* 0x000fe40003fcf018 */
[----:B------:R-:W-:Y:S01]  /*4870*/  PLOP3.LUT P0, PT, PT, PT, UP1, 0x80, 0x8 ;  /* 0x000000000008781c */ /* 0x000fe20003f0f018 */
[----:B------:R-:W-:Y:S01]  /*4880*/  FFMA.FTZ R58, R217, -UR30, R58 ;  /* 0x8000001ed93a7c23 */ /* 0x000fe2000801003a */
[----:B------:R-:W-:Y:S02]  /*4890*/  @P2 FSEL R39, R39, -INF , !P3 ;  /* 0xff80000027272808 */ /* 0x000fe40005800000 */
[----:B------:R-:W-:Y:S02]  /*48a0*/  PLOP3.LUT P2, PT, PT, PT, UP1, 0x80, 0x8 ;  /* 0x000000000008781c */ /* 0x000fe40003f4f018 */
[----:B------:R-:W-:Y:S01]  /*48b0*/  LOP3.LUT R191, R192, UR31, R245, 0x96, !PT ;  /* 0x0000001fc0bf7c12 */ /* 0x000fe2000f8e96f5 */
[----:B------:R-:W-:Y:S01]  /*48c0*/  UIADD3 UR31, UPT, UPT, UR33, -0x126145ec, URZ ;  /* 0xed9eba14211f7890 */ /* 0x000fe2000fffe0ff */
[----:B------:R-:W-:Y:S02]  /*48d0*/  @P5 FSEL R37, R37, -INF , !P3 ;  /* 0xff80000025255808 */ /* 0x000fe40005800000 */
[----:B------:R-:W-:Y:S01]  /*48e0*/  PLOP3.LUT P5, PT, PT, PT, UP1, 0x80, 0x8 ;  /* 0x000000000008781c */ /* 0x000fe20003faf018 */
[----:B------:R-:W-:Y:S01]  /*48f0*/  IMAD.WIDE.U32 R248, R191, -0x2daee0ad, RZ ;  /* 0xd2511f53bff87825 */ /* 0x000fe200078e00ff */
[----:B------:R-:W-:Y:S02]  /*4900*/  @P6 FSEL R41, R41, -INF , !P3 ;  /* 0xff80000029296808 */ /* 0x000fe40005800000 */
[----:B------:R-:W-:Y:S02]  /*4910*/  @P0 FSEL R43, R43, -INF , !P3 ;  /* 0xff8000002b2b0808 */ /* 0x000fe40005800000 */
[----:B------:R-:W-:Y:S02]  /*4920*/  PLOP3.LUT P3, PT, PT, PT, UP1, 0x80, 0x8 ;  /* 0x000000000008781c */ /* 0x000fe40003f6f018 */
[----:B------:R-:W-:Y:S02]  /*4930*/  PLOP3.LUT P6, PT, PT, PT, UP1, 0x80, 0x8 ;  /* 0x000000000008781c */ /* 0x000fe40003fcf018 */
[----:B------:R-:W-:Y:S02]  /*4940*/  PLOP3.LUT P0, PT, PT, PT, UP1, 0x80, 0x8 ;  /* 0x000000000008781c */ /* 0x000fe40003f0f018 */
[----:B------:R-:W-:Y:S02]  /*4950*/  @P2 FSEL R46, R46, -INF , !P4 ;  /* 0xff8000002e2e2808 */ /* 0x000fe40006000000 */
[----:B------:R-:W-:Y:S02]  /*4960*/  PLOP3.LUT P2, PT, PT, PT, UP1, 0x80, 0x8 ;  /* 0x000000000008781c */ /* 0x000fe40003f4f018 */
[----:B------:R-:W-:Y:S02]  /*4970*/  @P5 FSEL R44, R44, -INF , !P4 ;  /* 0xff8000002c2c5808 */ /* 0x000fe40006000000 */
[----:B------:R-:W-:Y:S02]  /*4980*/  PLOP3.LUT P5, PT, PT, PT, UP1, 0x80, 0x8 ;  /* 0x000000000008781c */ /* 0x000fe40003faf018 */
[----:B------:R-:W-:Y:S02]  /*4990*/  @P3 FSEL R50, R50, -INF , !P4 ;  /* 0xff80000032323808 */ /* 0x000fe40006000000 */
[----:B------:R-:W-:Y:S01]  /*49a0*/  PLOP3.LUT P3, PT, PT, PT, UP1, 0x80, 0x8 ;  /* 0x000000000008781c */ /* 0x000fe20003f6f018 */
[C---:B------:R-:W-:Y:S01]  /*49b0*/  @P0 VIADD R221, R165.reuse, 0x29 ;  /* 0x00000029a5dd0836 */ /* 0x040fe20000000000 */
[----:B------:R-:W-:Y:S02]  /*49c0*/  @P6 FSEL R48, R48, -INF , !P4 ;  /* 0xff80000030306808 */ /* 0x000fe40006000000 */
[----:B------:R-:W-:Y:S01]  /*49d0*/  PLOP3.LUT P6, PT, PT, PT, UP1, 0x80, 0x8 ;  /* 0x000000000008781c */ /* 0x000fe20003fcf018 */
[C---:B------:R-:W-:Y:S01]  /*49e0*/  @P2 VIADD R219, R165.reuse, 0x31 ;  /* 0x00000031a5db2836 */ /* 0x040fe20000000000 */
[----:B------:R-:W-:Y:S02]  /*49f0*/  PLOP3.LUT P0, PT, PT, PT, UP1, 0x80, 0x8 ;  /* 0x000000000008781c */ /* 0x000fe40003f0f018 */
[----:B------:R-:W-:Y:S01]  /*4a00*/  PLOP3.LUT P2, PT, PT, PT, UP1, 0x80, 0x8 ;  /* 0x000000000008781c */ /* 0x000fe20003f4f018 */
[----:B------:R-:W-:Y:S01]  /*4a10*/  @P5 VIADD R222, R165, 0x30 ;  /* 0x00000030a5de5836 */ /* 0x000fe20000000000 */
[----:B------:R-:W-:Y:S02]  /*4a20*/  LOP3.LUT R200, R200, UR34, R229, 0x96, !PT ;  /* 0x00000022c8c87c12 */ /* 0x000fe4000f8e96e5 */
[----:B------:R-:W-:Y:S02]  /*4a30*/  LOP3.LUT R198, R198, UR34, R241, 0x96, !PT ;  /* 0x00000022c6c67c12 */ /* 0x000fe4000f8e96f1 */
[----:B------:R-:W-:Y:S02]  /*4a40*/  @P3 ISETP.GE.AND P3, PT, R221, UR23, PT ;  /* 0x00000017dd003c0c */ /* 0x000fe4000bf66270 */
[----:B------:R-:W-:Y:S01]  /*4a50*/  LOP3.LUT R221, R228, UR31, R237, 0x96, !PT ;  /* 0x0000001fe4dd7c12 */ /* 0x000fe2000f8e96ed */
[----:B------:R-:W-:Y:S01]  /*4a60*/  IMAD.WIDE.U32 R228, R201, -0x2daee0ad, RZ ;  /* 0xd2511f53c9e47825 */ /* 0x000fe200078e00ff */
[----:B------:R-:W-:Y:S02]  /*4a70*/  LOP3.LUT R240, R240, UR31, R251, 0x96, !PT ;  /* 0x0000001ff0f07c12 */ /* 0x000fe4000f8e96fb */
[----:B------:R-:W-:Y:S01]  /*4a80*/  LOP3.LUT R207, R206, UR34, R249, 0x96, !PT ;  /* 0x00000022cecf7c12 */ /* 0x000fe2000f8e96f9 */
[C---:B-1----:R-:W-:Y:S01]  /*4a90*/  @P6 VIADD R210, R165.reuse, 0x38 ;  /* 0x00000038a5d26836 */ /* 0x042fe20000000000 */
[----:B------:R-:W-:Y:S01]  /*4aa0*/  LOP3.LUT R208, R208, UR34, R229, 0x96, !PT ;  /* 0x00000022d0d07c12 */ /* 0x000fe2000f8e96e5 */
[----:B------:R-:W-:Y:S01]  /*4ab0*/  @P0 VIADD R165, R165, 0x39 ;  /* 0x00000039a5a50836 */ /* 0x000fe20000000000 */
[----:B------:R-:W-:Y:S01]  /*4ac0*/  FSETP.NEU.FTZ.AND P0, PT, R173, -INF , PT ;  /* 0xff800000ad00780b */ /* 0x000fe20003f1d000 */
[----:B------:R-:W-:Y:S01]  /*4ad0*/  UIADD3 UR34, UPT, UPT, UR32, 0x1715609d, URZ ;  /* 0x1715609d20227890 */ /* 0x000fe2000fffe0ff */
[----:B------:R-:W-:Y:S01]  /*4ae0*/  LOP3.LUT R228, R228, UR31, R123, 0x96, !PT ;  /* 0x0000001fe4e47c12 */ /* 0x000fe2000f8e967b */
[----:B------:R-:W-:Y:S01]  /*4af0*/  IMAD.WIDE.U32 R198, R198, -0x326172a9, RZ ;  /* 0xcd9e8d57c6c67825 */ /* 0x000fe200078e00ff */
[----:B------:R-:W-:Y:S02]  /*4b00*/  FSEL R230, R230, RZ, P0 ;  /* 0x000000ffe6e67208 */ /* 0x000fe40000000000 */
[----:B------:R-:W-:Y:S01]  /*4b10*/  FSETP.NEU.FTZ.AND P0, PT, R172, -INF , PT ;  /* 0xff800000ac00780b */ /* 0x000fe20003f1d000 */
[----:B------:R-:W-:Y:S01]  /*4b20*/  IMAD.WIDE.U32 R240, R240, -0x326172a9, RZ ;  /* 0xcd9e8d57f0f07825 */ /* 0x000fe200078e00ff */
[----:B------:R-:W-:Y:S02]  /*4b30*/  @P2 ISETP.GE.AND P2, PT, R210, UR23, PT ;  /* 0x00000017d2002c0c */ /* 0x000fe4000bf46270 */
[----:B------:R-:W-:Y:S01]  /*4b40*/  FSEL R232, R232, RZ, P0 ;  /* 0x000000ffe8e87208 */ /* 0x000fe20000000000 */
[----:B------:R-:W-:Y:S01]  /*4b50*/  FFMA.FTZ R212, R4, UR12, -R230 ;  /* 0x0000000c04d47c23 */ /* 0x000fe200080108e6 */
[----:B------:R-:W-:Y:S01]  /*4b60*/  LOP3.LUT R210, R198, UR34, R241, 0x96, !PT ;  /* 0x00000022c6d27c12 */ /* 0x000fe2000f8e96f1 */
[----:B------:R-:W-:Y:S01]  /*4b70*/  IMAD.WIDE.U32 R238, R208, -0x326172a9, RZ ;  /* 0xcd9e8d57d0ee7825 */ /* 0x000fe200078e00ff */
[----:B------:R-:W-:Y:S01]  /*4b80*/  LOP3.LUT R244, R244, UR15, R225, 0x96, !PT ;  /* 0x0000000ff4f47c12 */ /* 0x000fe2000f8e96e1 */
[----:B------:R-:W-:Y:S01]  /*4b90*/  UIADD3 UR15, UPT, UPT, UR32, 0x78dde6e4, URZ ;  /* 0x78dde6e4200f7890 */ /* 0x000fe2000fffe0ff */
[----:B------:R-:W-:Y:S01]  /*4ba0*/  FSETP.NEU.FTZ.AND P0, PT, R171, -INF , PT ;  /* 0xff800000ab00780b */ /* 0x000fe20003f1d000 */
[----:B------:R-:W-:Y:S01]  /*4bb0*/  IMAD.WIDE.U32 R228, R228, -0x326172a9, RZ ;  /* 0xcd9e8d57e4e47825 */ /* 0x000fe200078e00ff */
[----:B------:R-:W-:Y:S01]  /*4bc0*/  PLOP3.LUT P5, PT, PT, PT, UP1, 0x80, 0x8 ;  /* 0x000000000008781c */ /* 0x000fe20003faf018 */
[----:B------:R-:W1:Y:S01]  /*4bd0*/  MUFU.EX2 R212, R212 ;  /* 0x000000d400d47308 */ /* 0x000e620000000800 */
[----:B------:R-:W-:Y:S01]  /*4be0*/  FSEL R231, R231, RZ, P0 ;  /* 0x000000ffe7e77208 */ /* 0x000fe20000000000 */
[----:B------:R-:W-:Y:S01]  /*4bf0*/  VIADD R198, R169, 0xfffffff0 ;  /* 0xfffffff0a9c67836 */ /* 0x000fe20000000000 */
[----:B------:R-:W-:Y:S01]  /*4c00*/  LOP3.LUT R209, R238, UR34, R229, 0x96, !PT ;  /* 0x00000022eed17c12 */ /* 0x000fe2000f8e96e5 */
[----:B------:R-:W-:Y:S01]  /*4c10*/  IMAD.WIDE.U32 R242, R207, -0x326172a9, RZ ;  /* 0xcd9e8d57cff27825 */ /* 0x000fe200078e00ff */
[C---:B------:R-:W-:Y:S02]  /*4c20*/  FSETP.NEU.FTZ.AND P0, PT, R170.reuse, -INF , PT ;  /* 0xff800000aa00780b */ /* 0x040fe40003f1d000 */
[----:B------:R-:W-:Y:S01]  /*4c30*/  IABS R198, R198 ;  /* 0x000000c600c67213 */ /* 0x000fe20000000000 */
[----:B------:R-:W-:Y:S01]  /*4c40*/  FMUL.FTZ R238, R170, 1.4426950216293334961 ;  /* 0x3fb8aa3baaee7820 */ /* 0x000fe20000410000 */
[----:B------:R-:W-:Y:S01]  /*4c50*/  LOP3.LUT R211, R224, UR15, R243, 0x96, !PT ;  /* 0x0000000fe0d37c12 */ /* 0x000fe2000f8e96f3 */
[--C-:B------:R-:W-:Y:S01]  /*4c60*/  FFMA.FTZ R213, R9, UR12, -R231.reuse ;  /* 0x0000000c09d57c23 */ /* 0x100fe200080108e7 */
[----:B------:R-:W-:Y:S01]  /*4c70*/  PLOP3.LUT P4, PT, PT, PT, UP1, 0x80, 0x8 ;  /* 0x000000000008781c */ /* 0x000fe20003f8f018 */
[----:B------:R-:W-:Y:S01]  /*4c80*/  IMAD.MOV.U32 R224, RZ, RZ, R198 ;  /* 0x000000ffffe07224 */ /* 0x000fe200078e00c6 */
[----:B------:R-:W-:Y:S01]  /*4c90*/  FSEL R238, R238, RZ, P0 ;  /* 0x000000ffeeee7208 */ /* 0x000fe20000000000 */
[----:B------:R-:W-:Y:S01]  /*4ca0*/  FFMA.FTZ R223, R29, UR12, -R231 ;  /* 0x0000000c1ddf7c23 */ /* 0x000fe200080108e7 */
[----:B------:R-:W-:Y:S01]  /*4cb0*/  PLOP3.LUT P0, PT, PT, PT, UP1, 0x80, 0x8 ;  /* 0x000000000008781c */ /* 0x000fe20003f0f018 */
[----:B------:R-:W-:Y:S01]  /*4cc0*/  FFMA.FTZ R36, R36, UR12, -R230 ;  /* 0x0000000c24247c23 */ /* 0x000fe200080108e6 */
[----:B------:R-:W-:Y:S01]  /*4cd0*/  I2FP.F32.S32 R224, R224 ;  /* 0x000000e000e07245 */ /* 0x000fe20000201400 */
[----:B------:R-:W-:Y:S01]  /*4ce0*/  IMAD.WIDE.U32 R200, R200, -0x326172a9, RZ ;  /* 0xcd9e8d57c8c87825 */ /* 0x000fe200078e00ff */
[----:B------:R-:W-:Y:S01]  /*4cf0*/  @P5 ISETP.GE.AND P5, PT, R219, UR23, PT ;  /* 0x00000017db005c0c */ /* 0x000fe2000bfa6270 */
[----:B------:R4:W-:Y:S01]  /*4d00*/  MUFU.EX2 R198, R213 ;  /* 0x000000d500c67308 */ /* 0x0009e20000000800 */
[----:B------:R-:W-:Y:S01]  /*4d10*/  LOP3.LUT R208, R234, UR15, R239, 0x96, !PT ;  /* 0x0000000fead07c12 */ /* 0x000fe2000f8e96ef */
[----:B------:R-:W-:Y:S01]  /*4d20*/  FFMA.FTZ R45, R224, -UR30, R45 ;  /* 0x8000001ee02d7c23 */ /* 0x000fe2000801002d */
[----:B------:R-:W-:Y:S01]  /*4d30*/  LOP3.LUT R191, R220, UR15, R201, 0x96, !PT ;  /* 0x0000000fdcbf7c12 */ /* 0x000fe2000f8e96c9 */
[----:B------:R-:W-:Y:S01]  /*4d40*/  FFMA.FTZ R201, R6, UR12, -R232 ;  /* 0x0000000c06c97c23 */ /* 0x000fe200080108e8 */
[----:B------:R-:W-:Y:S01]  /*4d50*/  @P4 ISETP.GE.AND P4, PT, R222, UR23, PT ;  /* 0x00000017de004c0c */ /* 0x000fe2000bf86270 */
[----:B------:R-:W-:Y:S01]  /*4d60*/  FFMA.FTZ R214, R17, UR12, -R230 ;  /* 0x0000000c11d67c23 */ /* 0x000fe200080108e6 */
[----:B------:R-:W-:Y:S01]  /*4d70*/  PLOP3.LUT P6, PT, PT, PT, UP1, 0x80, 0x8 ;  /* 0x000000000008781c */ /* 0x000fe20003fcf018 */
[--C-:B------:R-:W-:Y:S01]  /*4d80*/  FFMA.FTZ R40, R40, UR12, -R231.reuse ;  /* 0x0000000c28287c23 */ /* 0x100fe200080108e7 */
[----:B------:R-:W-:Y:S01]  /*4d90*/  @P0 FSEL R45, R45, -INF , !P3 ;  /* 0xff8000002d2d0808 */ /* 0x000fe20005800000 */
[----:B------:R-:W-:Y:S01]  /*4da0*/  FFMA.FTZ R41, R41, UR12, -R231 ;  /* 0x0000000c29297c23 */ /* 0x000fe200080108e7 */
[----:B------:R-:W-:Y:S01]  /*4db0*/  PLOP3.LUT P0, PT, PT, PT, UP1, 0x80, 0x8 ;  /* 0x000000000008781c */ /* 0x000fe20003f0f018 */
[----:B------:R-:W-:Y:S01]  /*4dc0*/  IMAD.WIDE.U32 R220, R221, -0x326172a9, RZ ;  /* 0xcd9e8d57dddc7825 */ /* 0x000fe200078e00ff */
[----:B------:R-:W-:Y:S01]  /*4dd0*/  LOP3.LUT R218, R218, UR15, R199, 0x96, !PT ;  /* 0x0000000fdada7c12 */ /* 0x000fe2000f8e96c7 */
[----:B------:R-:W-:Y:S02]  /*4de0*/  MUFU.EX2 R201, R201 ;  /* 0x000000c900c97308 */ /* 0x000fe40000000800 */
[----:B------:R-:W-:Y:S01]  /*4df0*/  FFMA.FTZ R199, R8, UR12, -R231 ;  /* 0x0000000c08c77c23 */ /* 0x000fe200080108e7 */
[----:B------:R-:W-:Y:S01]  /*4e00*/  VIADD R219, R169, 0xffffffb0 ;  /* 0xffffffb0a9db7836 */ /* 0x000fe20000000000 */
[----:B------:R-:W-:Y:S01]  /*4e10*/  LOP3.LUT R206, R200, UR34, R221, 0x96, !PT ;  /* 0x00000022c8ce7c12 */ /* 0x000fe2000f8e96dd */
[--C-:B------:R-:W-:Y:S01]  /*4e20*/  FFMA.FTZ R200, R7, UR12, -R232.reuse ;  /* 0x0000000c07c87c23 */ /* 0x100fe200080108e8 */
[----:B------:R-:W-:Y:S01]  /*4e30*/  FFMA.FTZ R221, R19, UR12, -R232 ;  /* 0x0000000c13dd7c23 */ /* 0x000fe200080108e8 */
[----:B------:R-:W-:Y:S01]  /*4e40*/  @P6 ISETP.GE.AND P6, PT, R165, UR23, PT ;  /* 0x00000017a5006c0c */ /* 0x000fe2000bfc6270 */
[--C-:B------:R-:W-:Y:S01]  /*4e50*/  FFMA.FTZ R165, R5, UR12, -R230.reuse ;  /* 0x0000000c05a57c23 */ /* 0x100fe200080108e6 */
[----:B------:R-:W-:Y:S01]  /*4e60*/  IABS R219, R219 ;  /* 0x000000db00db7213 */ /* 0x000fe20000000000 */
[----:B------:R-:W-:Y:S01]  /*4e70*/  FFMA.FTZ R215, R20, UR12, -R230 ;  /* 0x0000000c14d77c23 */ /* 0x000fe200080108e6 */
[----:B------:R-:W-:Y:S01]  /*4e80*/  @P0 FSEL R47, R47, -INF , !P3 ;  /* 0xff8000002f2f0808 */ /* 0x000fe20005800000 */
[----:B------:R-:W-:Y:S01]  /*4e90*/  FFMA.FTZ R38, R38, UR12, -R232 ;  /* 0x0000000c26267c23 */ /* 0x000fe200080108e8 */
[----:B------:R-:W-:Y:S01]  /*4ea0*/  PLOP3.LUT P0, PT, PT, PT, UP1, 0x80, 0x8 ;  /* 0x000000000008781c */ /* 0x000fe20003f0f018 */
[--C-:B------:R-:W-:Y:S01]  /*4eb0*/  FFMA.FTZ R216, R14, UR12, -R238.reuse ;  /* 0x0000000c0ed87c23 */ /* 0x100fe200080108ee */
[----:B------:R-:W-:Y:S01]  /*4ec0*/  I2FP.F32.S32 R222, R219 ;  /* 0x000000db00de7245 */ /* 0x000fe20000201400 */
[----:B------:R-:W-:Y:S04]  /*4ed0*/  IMAD.WIDE.U32 R246, R206, -0x2daee0ad, RZ ;  /* 0xd2511f53cef67825 */ /* 0x000fe800078e00ff */
[--C-:B------:R-:W-:Y:S01]  /*4ee0*/  FFMA.FTZ R207, R10, UR12, -R238.reuse ;  /* 0x0000000c0acf7c23 */ /* 0x100fe200080108ee */
[----:B------:R-:W-:Y:S01]  /*4ef0*/  UIADD3 UR15, UPT, UPT, UR33, -0x56f99767, URZ ;  /* 0xa9066899210f7890 */ /* 0x000fe2000fffe0ff */
[----:B------:R-:W-:Y:S01]  /*4f00*/  FFMA.FTZ R206, R11, UR12, -R238 ;  /* 0x0000000c0bce7c23 */ /* 0x000fe200080108ee */
[----:B------:R-:W-:Y:S01]  /*4f10*/  IMAD.WIDE.U32 R10, R208, -0x2daee0ad, RZ ;  /* 0xd2511f53d00a7825 */ /* 0x000fe200078e00ff */
[C---:B------:R-:W-:Y:S01]  /*4f20*/  PRMT R243, R246.reuse, 0x7770, RZ ;  /* 0x00007770f6f37816 */ /* 0x040fe200000000ff */
[----:B------:R1:W-:Y:S01]  /*4f30*/  MUFU.EX2 R208, R216 ;  /* 0x000000d800d07308 */ /* 0x0003e20000000800 */
[----:B------:R-:W-:Y:S01]  /*4f40*/  PRMT R241, R246, 0x7772, RZ ;  /* 0x00007772f6f17816 */ /* 0x000fe200000000ff */
[----:B------:R-:W-:Y:S01]  /*4f50*/  FFMA.FTZ R49, R222, -UR30, R49 ;  /* 0x8000001ede317c23 */ /* 0x000fe20008010031 */
[----:B------:R-:W-:Y:S01]  /*4f60*/  PRMT R235, R246, 0x7773, RZ ;  /* 0x00007773f6eb7816 */ /* 0x000fe200000000ff */
[--C-:B------:R-:W-:Y:S01]  /*4f70*/  FFMA.FTZ R219, R18, UR12, -R232.reuse ;  /* 0x0000000c12db7c23 */ /* 0x100fe200080108e8 */
[--C-:B------:R-:W-:Y:S01]  /*4f80*/  FFMA.FTZ R39, R39, UR12, -R232.reuse ;  /* 0x0000000c27277c23 */ /* 0x100fe200080108e8 */
[--C-:B------:R-:W-:Y:S01]  /*4f90*/  FFMA.FTZ R34, R34, UR12, -R232.reuse ;  /* 0x0000000c22227c23 */ /* 0x100fe200080108e8 */
[----:B------:R-:W-:Y:S01]  /*4fa0*/  @P0 FSEL R49, R49, -INF , !P3 ;  /* 0xff80000031310808 */ /* 0x000fe20005800000 */
[----:B------:R-:W-:Y:S01]  /*4fb0*/  FFMA.FTZ R35, R35, UR12, -R232 ;  /* 0x0000000c23237c23 */ /* 0x000fe200080108e8 */
[----:B------:R-:W-:Y:S01]  /*4fc0*/  PLOP3.LUT P0, PT, PT, PT, UP1, 0x80, 0x8 ;  /* 0x000000000008781c */ /* 0x000fe20003f0f018 */
[----:B------:R-:W-:Y:S04]  /*4fd0*/  IMAD.WIDE.U32 R6, R191, -0x2daee0ad, RZ ;  /* 0xd2511f53bf067825 */ /* 0x000fe800078e00ff */
[--C-:B------:R-:W-:Y:S01]  /*4fe0*/  FFMA.FTZ R44, R44, UR12, -R231.reuse ;  /* 0x0000000c2c2c7c23 */ /* 0x100fe200080108e7 */
[----:B------:R2:W-:Y:S01]  /*4ff0*/  MUFU.EX2 R191, R207 ;  /* 0x000000cf00bf7308 */ /* 0x0005e20000000800 */
[----:B------:R-:W-:Y:S01]  /*5000*/  FFMA.FTZ R46, R46, UR12, -R238 ;  /* 0x0000000c2e2e7c23 */ /* 0x000fe200080108ee */
[----:B------:R-:W-:Y:S01]  /*5010*/  FFMA.FTZ R45, R45, UR12, -R231 ;  /* 0x0000000c2d2d7c23 */ /* 0x000fe200080108e7 */
[----:B----4-:R-:W-:Y:S01]  /*5020*/  LOP3.LUT R213, R236, UR15, R7, 0x96, !PT ;  /* 0x0000000fecd57c12 */ /* 0x010fe2000f8e9607 */
[----:B------:R-:W-:Y:S01]  /*5030*/  FFMA.FTZ R48, R48, UR12, -R230 ;  /* 0x0000000c30307c23 */ /* 0x000fe200080108e6 */
[----:B-1----:R-:W-:Y:S02]  /*5040*/  VIADD R216, R169, 0xffffffa9 ;  /* 0xffffffa9a9d87836 */ /* 0x002fe40000000000 */
[----:B------:R-:W-:Y:S01]  /*5050*/  FFMA.FTZ R47, R47, UR12, -R238 ;  /* 0x0000000c2f2f7c23 */ /* 0x000fe200080108ee */
[----:B------:R-:W-:Y:S01]  /*5060*/  FFMA.FTZ R49, R49, UR12, -R230 ;  /* 0x0000000c31317c23 */ /* 0x000fe200080108e6 */
[----:B------:R-:W-:Y:S01]  /*5070*/  FFMA.FTZ R50, R50, UR12, -R232 ;  /* 0x0000000c32327c23 */ /* 0x000fe200080108e8 */
[----:B------:R-:W-:Y:S01]  /*5080*/  FFMA.FTZ R55, R222, -UR30, R55 ;  /* 0x8000001ede377c23 */ /* 0x000fe20008010037 */
[----:B------:R-:W-:Y:S01]  /*5090*/  IABS R216, R216 ;  /* 0x000000d800d87213 */ /* 0x000fe20000000000 */
[--C-:B------:R-:W-:Y:S01]  /*50a0*/  FFMA.FTZ R222, R24, UR12, -R231.reuse ;  /* 0x0000000c18de7c23 */ /* 0x100fe200080108e7 */
[----:B------:R-:W-:Y:S01]  /*50b0*/  @P0 FSEL R51, R51, -INF , !P3 ;  /* 0xff80000033330808 */ /* 0x000fe20005800000 */
[----:B------:R-:W-:Y:S01]  /*50c0*/  MUFU.EX2 R113, R49 ;  /* 0x0000003100717308 */ /* 0x000fe20000000800 */
[----:B------:R-:W-:Y:S01]  /*50d0*/  PLOP3.LUT P0, PT, PT, PT, UP1, 0x80, 0x8 ;  /* 0x000000000008781c */ /* 0x000fe20003f0f018 */
[----:B------:R-:W-:Y:S01]  /*50e0*/  IMAD.WIDE.U32 R4, R209, -0x2daee0ad, RZ ;  /* 0xd2511f53d1047825 */ /* 0x000fe200078e00ff */
[----:B------:R-:W-:Y:S02]  /*50f0*/  I2FP.F32.S32 R227, R216 ;  /* 0x000000d800e37245 */ /* 0x000fe40000201400 */
[----:B------:R-:W-:Y:S01]  /*5100*/  PLOP3.LUT P3, PT, PT, PT, UP1, 0x80, 0x8 ;  /* 0x000000000008781c */ /* 0x000fe20003f6f018 */
[----:B------:R-:W-:Y:S01]  /*5110*/  FFMA.FTZ R209, R15, UR12, -R238 ;  /* 0x0000000c0fd17c23 */ /* 0x000fe200080108ee */
[----:B------:R-:W-:Y:S01]  /*5120*/  PRMT R251, R4, 0x7772, RZ ;  /* 0x0000777204fb7816 */ /* 0x000fe200000000ff */
[----:B------:R-:W-:Y:S04]  /*5130*/  IMAD.WIDE.U32 R14, R213, -0x326172a9, RZ ;  /* 0xcd9e8d57d50e7825 */ /* 0x000fe800078e00ff */
[----:B------:R-:W-:Y:S01]  /*5140*/  FFMA.FTZ R52, R227, -UR30, R52 ;  /* 0x8000001ee3347c23 */ /* 0x000fe20008010034 */
[----:B------:R1:W-:Y:S01]  /*5150*/  MUFU.EX2 R213, R219 ;  /* 0x000000db00d57308 */ /* 0x0003e20000000800 */
[----:B--2---:R-:W-:Y:S01]  /*5160*/  FFMA.FTZ R207, R12, UR12, -R231 ;  /* 0x0000000c0ccf7c23 */ /* 0x004fe200080108e7 */
[----:B------:R-:W-:Y:S01]  /*5170*/  IMAD.WIDE.U32 R244, R244, -0x2daee0ad, RZ ;  /* 0xd2511f53f4f47825 */ /* 0x000fe200078e00ff */
[----:B------:R-:W-:Y:S02]  /*5180*/  PRMT R252, R14, 0x7770, RZ ;  /* 0x000077700efc7816 */ /* 0x000fe400000000ff */
[----:B------:R-:W-:Y:S01]  /*5190*/  @P0 FSEL R52, R52, -INF , !P4 ;  /* 0xff80000034340808 */ /* 0x000fe20006000000 */
[----:B------:R-:W-:Y:S01]  /*51a0*/  VIADD R216, R169, 0xffffffe9 ;  /* 0xffffffe9a9d87836 */ /* 0x000fe20000000000 */
[----:B------:R-:W-:Y:S01]  /*51b0*/  LOP3.LUT R248, R248, UR31, R245, 0x96, !PT ;  /* 0x0000001ff8f87c12 */ /* 0x000fe2000f8e96f5 */
[----:B------:R-:W-:Y:S01]  /*51c0*/  FFMA.FTZ R51, R51, UR12, -R232 ;  /* 0x0000000c33337c23 */ /* 0x000fe200080108e8 */
[----:B------:R-:W-:Y:S01]  /*51d0*/  PLOP3.LUT P0, PT, PT, PT, UP1, 0x80, 0x8 ;  /* 0x000000000008781c */ /* 0x000fe20003f0f018 */
[----:B------:R-:W-:Y:S01]  /*51e0*/  FFMA.FTZ R52, R52, UR12, -R230 ;  /* 0x0000000c34347c23 */ /* 0x000fe200080108e6 */
[----:B------:R-:W-:Y:S01]  /*51f0*/  IABS R225, R216 ;  /* 0x000000d800e17213 */ /* 0x000fe20000000000 */
[----:B------:R-:W-:Y:S01]  /*5200*/  IMAD.WIDE.U32 R248, R248, -0x326172a9, RZ ;  /* 0xcd9e8d57f8f87825 */ /* 0x000fe200078e00ff */
[----:B------:R-:W-:Y:S01]  /*5210*/  @P3 FSEL R54, R54, -INF , !P4 ;  /* 0xff80000036363808 */ /* 0x000fe20006000000 */
[----:B------:R-:W-:Y:S01]  /*5220*/  UIADD3 UR31, UPT, UPT, UR33, 0x646e171e, URZ ;  /* 0x646e171e211f7890 */ /* 0x000fe2000fffe0ff */
[----:B------:R-:W-:Y:S01]  /*5230*/  I2FP.F32.S32 R225, R225 ;  /* 0x000000e100e17245 */ /* 0x000fe20000201400 */
[----:B------:R2:W-:Y:S01]  /*5240*/  MUFU.EX2 R216, R221 ;  /* 0x000000dd00d87308 */ /* 0x0005e20000000800 */
[----:B------:R-:W-:Y:S01]  /*5250*/  LOP3.LUT R234, R242, UR34, R249, 0x96, !PT ;  /* 0x00000022f2ea7c12 */ /* 0x000fe2000f8e96f9 */
[----:B------:R-:W-:Y:S01]  /*5260*/  FFMA.FTZ R54, R54, UR12, -R232 ;  /* 0x0000000c36367c23 */ /* 0x000fe200080108e8 */
[----:B------:R-:W-:Y:S01]  /*5270*/  PRMT R242, R246, 0x7771, RZ ;  /* 0x00007771f6f27816 */ /* 0x000fe200000000ff */
[----:B------:R-:W-:Y:S01]  /*5280*/  FFMA.FTZ R56, R225, -UR30, R56 ;  /* 0x8000001ee1387c23 */ /* 0x000fe20008010038 */
[----:B------:R-:W-:Y:S01]  /*5290*/  LOP3.LUT R236, R6, UR31, R247, 0x96, !PT ;  /* 0x0000001f06ec7c12 */ /* 0x000fe2000f8e96f7 */
[----:B------:R-:W-:Y:S01]  /*52a0*/  IMAD.WIDE.U32 R6, R210, -0x2daee0ad, RZ ;  /* 0xd2511f53d2067825 */ /* 0x000fe200078e00ff */
[----:B------:R-:W-:Y:S03]  /*52b0*/  PLOP3.LUT P3, PT, PT, PT, UP1, 0x80, 0x8 ;  /* 0x000000000008781c */ /* 0x000fe60003f6f018 */
[----:B------:R-:W4:Y:S01]  /*52c0*/  MUFU.EX2 R165, R165 ;  /* 0x000000a500a57308 */ /* 0x000f220000000800 */
[----:B------:R-:W-:Y:S01]  /*52d0*/  LOP3.LUT R237, R10, UR31, R5, 0x96, !PT ;  /* 0x0000001f0aed7c12 */ /* 0x000fe2000f8e9605 */
[----:B------:R-:W-:Y:S01]  /*52e0*/  IMAD.WIDE.U32 R246, R218, -0x2daee0ad, RZ ;  /* 0xd2511f53daf67825 */ /* 0x000fe200078e00ff */
[----:B------:R-:W-:Y:S02]  /*52f0*/  LOP3.LUT R218, R122, UR15, R11, 0x96, !PT ;  /* 0x0000000f7ada7c12 */ /* 0x000fe4000f8e960b */
[----:B------:R-:W-:Y:S01]  /*5300*/  @P0 FSEL R56, R56, -INF , !P4 ;  /* 0xff80000038380808 */ /* 0x000fe20006000000 */
[----:B-1----:R-:W-:Y:S01]  /*5310*/  VIADD R219, R169, 0xffffffa8 ;  /* 0xffffffa8a9db7836 */ /* 0x002fe20000000000 */
[----:B------:R-:W-:Y:S01]  /*5320*/  PLOP3.LUT P0, PT, PT, PT, UP1, 0x80, 0x8 ;  /* 0x000000000008781c */ /* 0x000fe20003f0f018 */
[----:B------:R-:W-:Y:S01]  /*5330*/  IMAD.WIDE.U32 R10, R211, -0x2daee0ad, RZ ;  /* 0xd2511f53d30a7825 */ /* 0x000fe200078e00ff */
[----:B------:R-:W-:Y:S01]  /*5340*/  PRMT R245, R14, 0x7771, RZ ;  /* 0x000077710ef57816 */ /* 0x000fe200000000ff */
[----:B------:R-:W1:Y:S01]  /*5350*/  MUFU.EX2 R200, R200 ;  /* 0x000000c800c87308 */ /* 0x000e620000000800 */
[----:B------:R-:W-:Y:S01]  /*5360*/  IABS R217, R219 ;  /* 0x000000db00d97213 */ /* 0x000fe20000000000 */
[----:B------:R-:W-:Y:S01]  /*5370*/  FFMA.FTZ R210, R13, UR12, -R231 ;  /* 0x0000000c0dd27c23 */ /* 0x000fe200080108e7 */
[----:B------:R-:W-:Y:S01]  /*5380*/  LOP3.LUT R9, R244, UR15, R11, 0x96, !PT ;  /* 0x0000000ff4097c12 */ /* 0x000fe2000f8e960b */
[----:B--2---:R-:W-:Y:S01]  /*5390*/  FFMA.FTZ R221, R22, UR12, -R232 ;  /* 0x0000000c16dd7c23 */ /* 0x004fe200080108e8 */
[----:B------:R-:W-:Y:S01]  /*53a0*/  PRMT R244, R14, 0x7772, RZ ;  /* 0x000077720ef47816 */ /* 0x000fe200000000ff */
[----:B------:R-:W-:Y:S01]  /*53b0*/  FFMA.FTZ R211, R16, UR12, -R230 ;  /* 0x0000000c10d37c23 */ /* 0x000fe200080108e6 */
[----:B------:R-:W-:Y:S01]  /*53c0*/  PRMT R11, R14, 0x7773, RZ ;  /* 0x000077730e0b7816 */ /* 0x000fe200000000ff */
[----:B------:R-:W-:Y:S01]  /*53d0*/  FFMA.FTZ R56, R56, UR12, -R231 ;  /* 0x0000000c38387c23 */ /* 0x000fe200080108e7 */
[----:B------:R-:W-:Y:S01]  /*53e0*/  LOP3.LUT R219, R236, 0xff, RZ, 0xc0, !PT ;  /* 0x000000ffecdb7812 */ /* 0x000fe200078ec0ff */
[----:B------:R-:W-:Y:S01]  /*53f0*/  IMAD.WIDE.U32 R122, R218, -0x326172a9, RZ ;  /* 0xcd9e8d57da7a7825 */ /* 0x000fe200078e00ff */
[----:B------:R-:W-:Y:S01]  /*5400*/  I2FP.F32.S32 R14, R217 ;  /* 0x000000d9000e7245 */ /* 0x000fe20000201400 */
[----:B------:R-:W2:Y:S01]  /*5410*/  MUFU.EX2 R199, R199 ;  /* 0x000000c700c77308 */ /* 0x000ea20000000800 */
[----:B------:R-:W-:Y:S01]  /*5420*/  @P3 FSEL R58, R58, -INF , !P4 ;  /* 0xff8000003a3a3808 */ /* 0x000fe20006000000 */
[----:B------:R-:W-:Y:S01]  /*5430*/  FFMA.FTZ R217, R23, UR12, -R232 ;  /* 0x0000000c17d97c23 */ /* 0x000fe200080108e8 */
[----:B------:R-:W-:Y:S01]  /*5440*/  ISETP.LE.U32.AND P3, PT, R219, UR13, PT ;  /* 0x0000000ddb007c0c */ /* 0x000fe2000bf63070 */
[----:B------:R-:W-:Y:S01]  /*5450*/  FFMA.FTZ R67, R14, -UR30, R67 ;  /* 0x8000001e0e437c23 */ /* 0x000fe20008010043 */
[----:B------:R-:W-:Y:S01]  /*5460*/  LOP3.LUT R250, R250, UR15, R247, 0x96, !PT ;  /* 0x0000000ffafa7c12 */ /* 0x000fe2000f8e96f7 */
[----:B------:R-:W-:Y:S01]  /*5470*/  VIADD R219, R169, 0xffffffe8 ;  /* 0xffffffe8a9db7836 */ /* 0x000fe20000000000 */
[----:B------:R-:W-:Y:S01]  /*5480*/  PLOP3.LUT P4, PT, PT, PT, UP1, 0x80, 0x8 ;  /* 0x000000000008781c */ /* 0x000fe20003f8f018 */
[----:B------:R-:W-:Y:S01]  /*5490*/  FFMA.FTZ R53, R14, -UR30, R53 ;  /* 0x8000001e0e357c23 */ /* 0x000fe20008010035 */
[----:B------:R-:W-:Y:S01]  /*54a0*/  PRMT R18, R122, 0x7771, RZ ;  /* 0x000077717a127816 */ /* 0x000fe200000000ff */
[----:B------:R-:W-:Y:S01]  /*54b0*/  UIADD3 UR15, UPT, UPT, UR32, -0x4ab325aa, URZ ;  /* 0xb54cda56200f7890 */ /* 0x000fe2000fffe0ff */
[----:B------:R-:W-:Y:S01]  /*54c0*/  IABS R219, R219 ;  /* 0x000000db00db7213 */ /* 0x000fe20000000000 */
[----:B------:R-:W-:Y:S01]  /*54d0*/  FFMA.FTZ R62, R225, -UR30, R62 ;  /* 0x8000001ee13e7c23 */ /* 0x000fe2000801003e */
[----:B------:R-:W-:Y:S01]  /*54e0*/  @P0 FSEL R53, R53, -INF , !P5 ;  /* 0xff80000035350808 */ /* 0x000fe20006800000 */
[----:B------:R-:W-:Y:S01]  /*54f0*/  FFMA.FTZ R225, R28, UR12, -R231 ;  /* 0x0000000c1ce17c23 */ /* 0x000fe200080108e7 */
[----:B------:R-:W-:Y:S01]  /*5500*/  PLOP3.LUT P0, PT, PT, PT, UP1, 0x80, 0x8 ;  /* 0x000000000008781c */ /* 0x000fe20003f0f018 */
[----:B------:R-:W-:Y:S01]  /*5510*/  FFMA.FTZ R66, R227, -UR30, R66 ;  /* 0x8000001ee3427c23 */ /* 0x000fe20008010042 */
[----:B------:R-:W-:Y:S01]  /*5520*/  LOP3.LUT R13, R220, UR15, R15, 0x96, !PT ;  /* 0x0000000fdc0d7c12 */ /* 0x000fe2000f8e960f */
[--C-:B------:R-:W-:Y:S01]  /*5530*/  FFMA.FTZ R220, R21, UR12, -R230.reuse ;  /* 0x0000000c15dc7c23 */ /* 0x100fe200080108e6 */
[----:B------:R-:W-:Y:S01]  /*5540*/  LOP3.LUT R15, R228, UR15, R123, 0x96, !PT ;  /* 0x0000000fe40f7c12 */ /* 0x000fe2000f8e967b */
[----:B------:R-:W-:Y:S01]  /*5550*/  FFMA.FTZ R53, R53, UR12, -R230 ;  /* 0x0000000c35357c23 */ /* 0x000fe200080108e6 */
[----:B------:R-:W-:Y:S01]  /*5560*/  I2FP.F32.S32 R228, R219 ;  /* 0x000000db00e47245 */ /* 0x000fe20000201400 */
[----:B------:R-:W-:Y:S01]  /*5570*/  FFMA.FTZ R219, R25, UR12, -R231 ;  /* 0x0000000c19db7c23 */ /* 0x000fe200080108e7 */
[----:B------:R-:W-:Y:S01]  /*5580*/  @P4 FSEL R55, R55, -INF , !P5 ;  /* 0xff80000037374808 */ /* 0x000fe20006800000 */
[----:B------:R-:W2:Y:S01]  /*5590*/  MUFU.EX2 R207, R207 ;  /* 0x000000cf00cf7308 */ /* 0x000ea20000000800 */
[----:B------:R-:W-:Y:S01]  /*55a0*/  PLOP3.LUT P4, PT, PT, PT, UP1, 0x80, 0x8 ;  /* 0x000000000008781c */ /* 0x000fe20003f8f018 */
[C---:B------:R-:W-:Y:S01]  /*55b0*/  FFMA.FTZ R57, R228.reuse, -UR30, R57 ;  /* 0x8000001ee4397c23 */ /* 0x040fe20008010039 */
[----:B------:R-:W-:Y:S01]  /*55c0*/  LOP3.LUT R22, R13, 0xff, RZ, 0xc0, !PT ;  /* 0x000000ff0d167812 */ /* 0x000fe200078ec0ff */
[----:B------:R-:W-:Y:S01]  /*55d0*/  FFMA.FTZ R55, R55, UR12, -R232 ;  /* 0x0000000c37377c23 */ /* 0x000fe200080108e8 */
[----:B------:R-:W-:Y:S01]  /*55e0*/  LOP3.LUT R14, R15, 0xffff, RZ, 0xc0, !PT ;  /* 0x0000ffff0f0e7812 */ /* 0x000fe200078ec0ff */
[----:B------:R-:W-:Y:S01]  /*55f0*/  FFMA.FTZ R63, R228, -UR30, R63 ;  /* 0x8000001ee43f7c23 */ /* 0x000fe2000801003f */
[----:B------:R-:W-:Y:S03]  /*5600*/  @P0 FSEL R57, R57, -INF , !P5 ;  /* 0xff80000039390808 */ /* 0x000fe60006800000 */
[----:B------:R4:W-:Y:S01]  /*5610*/  MUFU.EX2 R228, R223 ;  /* 0x000000df00e47308 */ /* 0x0009e20000000800 */
[----:B------:R-:W-:Y:S01]  /*5620*/  PLOP3.LUT P0, PT, PT, PT, UP1, 0x80, 0x8 ;  /* 0x000000000008781c */ /* 0x000fe20003f0f018 */
[----:B------:R-:W-:Y:S01]  /*5630*/  FFMA.FTZ R59, R224, -UR30, R59 ;  /* 0x8000001ee03b7c23 */ /* 0x000fe2000801003b */
[----:B------:R-:W-:Y:S01]  /*5640*/  LOP3.LUT R23, R15, 0xff, RZ, 0xc0, !PT ;  /* 0x000000ff0f177812 */ /* 0x000fe200078ec0ff */
[----:B------:R-:W-:Y:S01]  /*5650*/  VIADD R229, R169, 0xffffffa1 ;  /* 0xffffffa1a9e57836 */ /* 0x000fe20000000000 */
[----:B------:R-:W-:Y:S01]  /*5660*/  SHF.R.U32.HI R14, RZ, 0x8, R14 ;  /* 0x00000008ff0e7819 */ /* 0x000fe2000001160e */
[--C-:B------:R-:W-:Y:S01]  /*5670*/  FFMA.FTZ R57, R57, UR12, -R231.reuse ;  /* 0x0000000c39397c23 */ /* 0x100fe200080108e7 */
[----:B------:R-:W-:Y:S03]  /*5680*/  @P4 FSEL R59, R59, -INF , !P5 ;  /* 0xff8000003b3b4808 */ /* 0x000fe60006800000 */
[----:B------:R-:W3:Y:S01]  /*5690*/  MUFU.EX2 R210, R210 ;  /* 0x000000d200d27308 */ /* 0x000ee20000000800 */
[----:B------:R-:W-:Y:S01]  /*56a0*/  IABS R229, R229 ;  /* 0x000000e500e57213 */ /* 0x000fe20000000000 */
[--C-:B------:R-:W-:Y:S01]  /*56b0*/  FFMA.FTZ R224, R27, UR12, -R238.reuse ;  /* 0x0000000c1be07c23 */ /* 0x100fe200080108ee */
[----:B------:R-:W-:Y:S01]  /*56c0*/  PLOP3.LUT P5, PT, PT, PT, UP1, 0x80, 0x8 ;  /* 0x000000000008781c */ /* 0x000fe20003faf018 */
[--C-:B------:R-:W-:Y:S01]  /*56d0*/  FFMA.FTZ R42, R42, UR12, -R238.reuse ;  /* 0x0000000c2a2a7c23 */ /* 0x100fe200080108ee */
[----:B------:R-:W-:Y:S01]  /*56e0*/  PLOP3.LUT P4, PT, PT, PT, UP1, 0x80, 0x8 ;  /* 0x000000000008781c */ /* 0x000fe20003f8f018 */
[--C-:B------:R-:W-:Y:S01]  /*56f0*/  FFMA.FTZ R43, R43, UR12, -R238.reuse ;  /* 0x0000000c2b2b7c23 */ /* 0x100fe200080108ee */
[----:B------:R-:W-:Y:S03]  /*5700*/  @P0 FSEL R60, R60, -INF , !P2 ;  /* 0xff8000003c3c0808 */ /* 0x000fe60005000000 */
[----:B------:R-:W-:Y:S01]  /*5710*/  MUFU.EX2 R120, R36 ;  /* 0x0000002400787308 */ /* 0x000fe20000000800 */
[----:B------:R-:W-:Y:S01]  /*5720*/  PLOP3.LUT P0, PT, PT, PT, UP1, 0x80, 0x8 ;  /* 0x000000000008781c */ /* 0x000fe20003f0f018 */
[--C-:B------:R-:W-:Y:S01]  /*5730*/  FFMA.FTZ R227, R30, UR12, -R238.reuse ;  /* 0x0000000c1ee37c23 */ /* 0x100fe200080108ee */
[----:B------:R-:W-:Y:S01]  /*5740*/  I2FP.F32.S32 R229, R229 ;  /* 0x000000e500e57245 */ /* 0x000fe20000201400 */
[----:B------:R-:W-:Y:S01]  /*5750*/  FFMA.FTZ R60, R60, UR12, -R231 ;  /* 0x0000000c3c3c7c23 */ /* 0x000fe200080108e7 */
[----:B----4-:R-:W-:Y:S01]  /*5760*/  LOP3.LUT R223, R13, 0xffff, RZ, 0xc0, !PT ;  /* 0x0000ffff0ddf7812 */ /* 0x010fe200078ec0ff */
[----:B------:R-:W-:Y:S01]  /*5770*/  FFMA.FTZ R226, R31, UR12, -R238 ;  /* 0x0000000c1fe27c23 */ /* 0x000fe200080108ee */
[----:B------:R-:W-:Y:S01]  /*5780*/  LOP3.LUT R14, R14, 0xffff, RZ, 0xc0, !PT ;  /* 0x0000ffff0e0e7812 */ /* 0x000fe200078ec0ff */
[----:B------:R-:W-:Y:S01]  /*5790*/  FFMA.FTZ R64, R229, -UR30, R64 ;  /* 0x8000001ee5407c23 */ /* 0x000fe20008010040 */
[----:B------:R-:W-:Y:S01]  /*57a0*/  @P5 FSEL R62, R62, -INF , !P2 ;  /* 0xff8000003e3e5808 */ /* 0x000fe20005000000 */
[----:B------:R-:W-:Y:S01]  /*57b0*/  VIADD R229, R169, 0xffffffa0 ;  /* 0xffffffa0a9e57836 */ /* 0x000fe20000000000 */
[----:B------:R-:W-:Y:S01]  /*57c0*/  ISETP.LE.U32.AND P5, PT, R22, UR13, PT ;  /* 0x0000000d16007c0c */ /* 0x000fe2000bfa3070 */
[----:B------:R-:W4:Y:S01]  /*57d0*/  MUFU.EX2 R206, R206 ;  /* 0x000000ce00ce7308 */ /* 0x000f220000000800 */
[----:B------:R-:W-:Y:S01]  /*57e0*/  @P4 FSEL R64, R64, -INF , !P2 ;  /* 0xff80000040404808 */ /* 0x000fe20005000000 */
[--C-:B------:R-:W-:Y:S01]  /*57f0*/  FFMA.FTZ R62, R62, UR12, -R238.reuse ;  /* 0x0000000c3e3e7c23 */ /* 0x100fe200080108ee */
[----:B------:R-:W-:Y:S01]  /*5800*/  @P0 FSEL R66, R66, -INF , !P2 ;  /* 0xff80000042420808 */ /* 0x000fe20005000000 */
[----:B------:R-:W-:Y:S01]  /*5810*/  FFMA.FTZ R58, R58, UR12, -R238 ;  /* 0x0000000c3a3a7c23 */ /* 0x000fe200080108ee */
[----:B------:R-:W-:Y:S01]  /*5820*/  IABS R229, R229 ;  /* 0x000000e500e57213 */ /* 0x000fe20000000000 */
[----:B------:R-:W-:Y:S01]  /*5830*/  FFMA.FTZ R64, R64, UR12, -R230 ;  /* 0x0000000c40407c23 */ /* 0x000fe200080108e6 */
[----:B------:R-:W-:Y:S01]  /*5840*/  PLOP3.LUT P2, PT, PT, PT, UP1, 0x80, 0x8 ;  /* 0x000000000008781c */ /* 0x000fe20003f4f018 */
[----:B------:R-:W-:Y:S01]  /*5850*/  FFMA.FTZ R66, R66, UR12, -R232 ;  /* 0x0000000c42427c23 */ /* 0x000fe200080108e8 */
[----:B------:R-:W-:Y:S01]  /*5860*/  PLOP3.LUT P0, PT, PT, PT, UP1, 0x80, 0x8 ;  /* 0x000000000008781c */ /* 0x000fe20003f0f018 */
[----:B------:R-:W-:Y:S01]  /*5870*/  MUFU.EX2 R121, R64 ;  /* 0x0000004000797308 */ /* 0x000fe20000000800 */
[----:B------:R-:W-:Y:S01]  /*5880*/  I2FP.F32.S32 R22, R229 ;  /* 0x000000e500167245 */ /* 0x000fe20000201400 */
[----:B------:R-:W-:Y:S01]  /*5890*/  @!P5 FADD.FTZ R212, -R212, -RZ ;  /* 0x800000ffd4d4d221 */ /* 0x000fe20000010100 */
[----:B------:R-:W-:Y:S01]  /*58a0*/  SHF.R.U32.HI R223, RZ, 0x8, R223 ;  /* 0x00000008ffdf7819 */ /* 0x000fe200000116df */
[----:B------:R-:W-:Y:S01]  /*58b0*/  FFMA.FTZ R59, R59, UR12, -R238 ;  /* 0x0000000c3b3b7c23 */ /* 0x000fe200080108ee */
[----:B------:R-:W-:Y:S01]  /*58c0*/  PLOP3.LUT P4, PT, PT, PT, UP1, 0x80, 0x8 ;  /* 0x000000000008781c */ /* 0x000fe20003f8f018 */
[----:B------:R-:W-:Y:S01]  /*58d0*/  FFMA.FTZ R65, R22, -UR30, R65 ;  /* 0x8000001e16417c23 */ /* 0x000fe20008010041 */
[----:B------:R-:W-:Y:S01]  /*58e0*/  LOP3.LUT R223, R223, 0xffff, RZ, 0xc0, !PT ;  /* 0x0000ffffdfdf7812 */ /* 0x000fe200078ec0ff */
[----:B------:R-:W-:Y:S01]  /*58f0*/  FFMA.FTZ R22, R32, UR12, -R230 ;  /* 0x0000000c20167c23 */ /* 0x000fe200080108e6 */
[--C-:B------:R-:W-:Y:S01]  /*5900*/  SHF.R.U32.HI R229, RZ, 0x18, R13.reuse ;  /* 0x00000018ffe57819 */ /* 0x100fe2000001160d */
[----:B------:R-:W-:Y:S01]  /*5910*/  MUFU.EX2 R209, R209 ;  /* 0x000000d100d17308 */ /* 0x000fe20000000800 */
[----:B------:R-:W-:Y:S02]  /*5920*/  @P2 FSEL R63, R63, -INF , !P6 ;  /* 0xff8000003f3f2808 */ /* 0x000fe40007000000 */
[----:B------:R-:W-:Y:S02]  /*5930*/  PLOP3.LUT P2, PT, PT, PT, UP1, 0x80, 0x8 ;  /* 0x000000000008781c */ /* 0x000fe40003f4f018 */
[----:B------:R-:W-:Y:S01]  /*5940*/  @P0 FSEL R65, R65, -INF , !P6 ;  /* 0xff80000041410808 */ /* 0x000fe20007000000 */
[----:B------:R-:W-:Y:S01]  /*5950*/  FFMA.FTZ R63, R63, UR12, -R238 ;  /* 0x0000000c3f3f7c23 */ /* 0x000fe200080108ee */
[----:B------:R-:W-:Y:S01]  /*5960*/  ISETP.LE.U32.AND P0, PT, R223, UR13, PT ;  /* 0x0000000ddf007c0c */ /* 0x000fe2000bf03070 */
[----:B------:R-:W-:Y:S01]  /*5970*/  FFMA.FTZ R223, R33, UR12, -R230 ;  /* 0x0000000c21df7c23 */ /* 0x000fe200080108e6 */
[----:B------:R-:W-:Y:S01]  /*5980*/  PRMT R13, R13, 0x7632, R13 ;  /* 0x000076320d0d7816 */ /* 0x000fe2000000000d */
[----:B------:R-:W4:Y:S01]  /*5990*/  MUFU.EX2 R211, R211 ;  /* 0x000000d300d37308 */ /* 0x000f220000000800 */
[----:B------:R-:W-:Y:S02]  /*59a0*/  @P4 FSEL R61, R61, -INF , !P6 ;  /* 0xff8000003d3d4808 */ /* 0x000fe40007000000 */
[----:B------:R-:W-:Y:S02]  /*59b0*/  ISETP.LE.U32.AND P4, PT, R229, UR13, PT ;  /* 0x0000000de5007c0c */ /* 0x000fe4000bf83070 */
[----:B------:R-:W-:Y:S01]  /*59c0*/  LOP3.LUT R13, R13, 0xff, RZ, 0xc0, !PT ;  /* 0x000000ff0d0d7812 */ /* 0x000fe200078ec0ff */
[----:B------:R-:W-:Y:S01]  /*59d0*/  FFMA.FTZ R231, R61, UR12, -R231 ;  /* 0x0000000c3de77c23 */ /* 0x000fe200080108e7 */
[----:B------:R-:W-:Y:S03]  /*59e0*/  @P2 FSEL R67, R67, -INF , !P6 ;  /* 0xff80000043432808 */ /* 0x000fe60007000000 */
[----:B------:R3:W-:Y:S01]  /*59f0*/  MUFU.EX2 R109, R223 ;  /* 0x000000df006d7308 */ /* 0x0007e20000000800 */
[----:B------:R-:W-:Y:S01]  /*5a00*/  ISETP.LE.U32.AND P2, PT, R23, UR13, PT ;  /* 0x0000000d17007c0c */ /* 0x000fe2000bf43070 */
[----:B------:R-:W-:Y:S01]  /*5a10*/  @!P0 FADD.FTZ R165, -R165, -RZ ;  /* 0x800000ffa5a58221 */ /* 0x000fe20000010100 */
[----:B------:R-:W-:Y:S01]  /*5a20*/  ISETP.LE.U32.AND P6, PT, R13, UR13, PT ;  /* 0x0000000d0d007c0c */ /* 0x000fe2000bfc3070 */
[----:B------:R-:W-:Y:S01]  /*5a30*/  FFMA.FTZ R232, R67, UR12, -R232 ;  /* 0x0000000c43e87c23 */ /* 0x000fe200080108e8 */
[----:B------:R-:W-:Y:S02]  /*5a40*/  PRMT R13, R15, 0x7632, R13 ;  /* 0x000076320f0d7816 */ /* 0x000fe4000000000d */
[----:B------:R-:W-:Y:S01]  /*5a50*/  ISETP.LE.U32.AND P5, PT, R14, UR13, PT ;  /* 0x0000000d0e007c0c */ /* 0x000fe2000bfa3070 */
[----:B-1----:R-:W-:Y:S01]  /*5a60*/  @!P4 FADD.FTZ R200, -R200, -RZ ;  /* 0x800000ffc8c8c221 */ /* 0x002fe20000010100 */
[C---:B------:R-:W-:Y:S01]  /*5a70*/  PRMT R21, R122.reuse, 0x7770, RZ ;  /* 0x000077707a157816 */ /* 0x040fe200000000ff */
[----:B------:R-:W1:Y:S01]  /*5a80*/  MUFU.EX2 R214, R214 ;  /* 0x000000d600d67308 */ /* 0x000e620000000800 */
[----:B------:R-:W-:Y:S02]  /*5a90*/  PRMT R17, R122, 0x7772, RZ ;  /* 0x000077727a117816 */ /* 0x000fe400000000ff */
[----:B------:R-:W-:Y:S01]  /*5aa0*/  ISETP.LE.U32.AND P4, PT, R21, UR13, PT ;  /* 0x0000000d15007c0c */ /* 0x000fe2000bf83070 */
[----:B--2---:R-:W-:Y:S01]  /*5ab0*/  @!P2 FADD.FTZ R199, -R199, -RZ ;  /* 0x800000ffc7c7a221 */ /* 0x004fe20000010100 */
[----:B------:R-:W-:Y:S01]  /*5ac0*/  ISETP.GT.U32.AND P2, PT, R18, UR13, PT ;  /* 0x0000000d12007c0c */ /* 0x000fe2000bf44070 */
[----:B------:R-:W-:Y:S01]  /*5ad0*/  @!P6 FADD.FTZ R201, -R201, -RZ ;  /* 0x800000ffc9c9e221 */ /* 0x000fe20000010100 */
[----:B---3--:R-:W-:Y:S03]  /*5ae0*/  LOP3.LUT R223, R13, 0xff, RZ, 0xc0, !PT ;  /* 0x000000ff0ddf7812 */ /* 0x008fe600078ec0ff */
[----:B------:R-:W2:Y:S01]  /*5af0*/  MUFU.EX2 R220, R220 ;  /* 0x000000dc00dc7308 */ /* 0x000ea20000000800 */
[----:B------:R-:W-:Y:S01]  /*5b00*/  SHF.R.U32.HI R15, RZ, 0x18, R15 ;  /* 0x00000018ff0f7819 */ /* 0x000fe2000001160f */
[----:B------:R-:W-:Y:S01]  /*5b10*/  @!P5 FADD.FTZ R198, -R198, -RZ ;  /* 0x800000ffc6c6d221 */ /* 0x000fe20000010100 */
[----:B------:R-:W-:Y:S01]  /*5b20*/  ISETP.LE.U32.AND P0, PT, R223, UR13, PT ;  /* 0x0000000ddf007c0c */ /* 0x000fe2000bf03070 */
[--C-:B------:R-:W-:Y:S01]  /*5b30*/  FFMA.FTZ R223, R37, UR12, -R230.reuse ;  /* 0x0000000c25df7c23 */ /* 0x100fe200080108e6 */
[----:B------:R-:W-:Y:S01]  /*5b40*/  ISETP.LE.U32.AND P6, PT, R15, UR13, PT ;  /* 0x0000000d0f007c0c */ /* 0x000fe2000bfc3070 */
[----:B------:R-:W-:Y:S01]  /*5b50*/  FFMA.FTZ R230, R65, UR12, -R230 ;  /* 0x0000000c41e67c23 */ /* 0x000fe200080108e6 */
[----:B------:R-:W-:Y:S01]  /*5b60*/  ISETP.GT.U32.AND P5, PT, R17, UR13, PT ;  /* 0x0000000d11007c0c */ /* 0x000fe2000bfa4070 */
[----:B------:R-:W-:Y:S01]  /*5b70*/  @!P4 FADD.FTZ R207, -R207, -RZ ;  /* 0x800000ffcfcfc221 */ /* 0x000fe20000010100 */
[----:B------:R-:W-:Y:S01]  /*5b80*/  PRMT R19, R122, 0x7773, RZ ;  /* 0x000077737a137816 */ /* 0x000fe200000000ff */
[----:B------:R-:W-:Y:S01]  /*5b90*/  @P2 FADD.FTZ R210, -R210, -RZ ;  /* 0x800000ffd2d22221 */ /* 0x000fe20000010100 */
[----:B------:R-:W-:Y:S01]  /*5ba0*/  ISETP.LE.U32.AND P4, PT, R252, UR13, PT ;  /* 0x0000000dfc007c0c */ /* 0x000fe2000bf83070 */
[----:B------:R3:W-:Y:S01]  /*5bb0*/  MUFU.EX2 R116, R223 ;  /* 0x000000df00747308 */ /* 0x0007e20000000800 */
[----:B------:R-:W-:Y:S02]  /*5bc0*/  ISETP.GT.U32.AND P2, PT, R245, UR13, PT ;  /* 0x0000000df5007c0c */ /* 0x000fe4000bf44070 */
[----:B------:R-:W-:Y:S01]  /*5bd0*/  SHF.R.U32.HI R37, RZ, 0x18, R236 ;  /* 0x00000018ff257819 */ /* 0x000fe200000116ec */
[----:B------:R-:W-:Y:S01]  /*5be0*/  @!P0 FADD.FTZ R191, -R191, -RZ ;  /* 0x800000ffbfbf8221 */ /* 0x000fe20000010100 */
[----:B------:R-:W-:Y:S01]  /*5bf0*/  ISETP.GT.U32.AND P0, PT, R19, UR13, PT ;  /* 0x0000000d13007c0c */ /* 0x000fe2000bf04070 */
[----:B----4-:R-:W-:Y:S01]  /*5c00*/  @!P6 FADD.FTZ R206, -R206, -RZ ;  /* 0x800000ffcecee221 */ /* 0x010fe20000010100 */
[----:B------:R-:W-:Y:S01]  /*5c10*/  PRMT R36, R236, 0x7632, R36 ;  /* 0x00007632ec247816 */ /* 0x000fe20000000024 */
[----:B------:R-:W-:Y:S01]  /*5c20*/  @P5 FADD.FTZ R208, -R208, -RZ ;  /* 0x800000ffd0d05221 */ /* 0x000fe20000010100 */
[----:B------:R-:W-:Y:S01]  /*5c30*/  LOP3.LUT R236, R236, 0xffff, RZ, 0xc0, !PT ;  /* 0x0000ffffecec7812 */ /* 0x000fe200078ec0ff */
[----:B------:R-:W-:Y:S01]  /*5c40*/  MUFU.EX2 R122, R230 ;  /* 0x000000e6007a7308 */ /* 0x000fe20000000800 */
[----:B------:R-:W-:Y:S01]  /*5c50*/  ISETP.LE.U32.AND P6, PT, R37, UR13, PT ;  /* 0x0000000d25007c0c */ /* 0x000fe2000bfc3070 */
[----:B------:R-:W-:Y:S01]  /*5c60*/  @!P4 FADD.FTZ R211, -R211, -RZ ;  /* 0x800000ffd3d3c221 */ /* 0x000fe20000010100 */
[----:B------:R-:W-:Y:S01]  /*5c70*/  ISETP.GT.U32.AND P5, PT, R244, UR13, PT ;  /* 0x0000000df4007c0c */ /* 0x000fe2000bfa4070 */
[----:B-1----:R-:W-:Y:S01]  /*5c80*/  @P2 FADD.FTZ R214, -R214, -RZ ;  /* 0x800000ffd6d62221 */ /* 0x002fe20000010100 */
[----:B------:R-:W-:Y:S02]  /*5c90*/  SHF.R.U32.HI R37, RZ, 0x8, R236 ;  /* 0x00000008ff257819 */ /* 0x000fe400000116ec */
[----:B------:R-:W-:Y:S03]  /*5ca0*/  LOP3.LUT R36, R36, 0xff, RZ, 0xc0, !PT ;  /* 0x000000ff24247812 */ /* 0x000fe600078ec0ff */
[----:B------:R-:W-:Y:S01]  /*5cb0*/  MUFU.EX2 R230, R62 ;  /* 0x0000003e00e67308 */ /* 0x000fe20000000800 */
[----:B------:R-:W-:Y:S01]  /*5cc0*/  LOP3.LUT R37, R37, 0xffff, RZ, 0xc0, !PT ;  /* 0x0000ffff25257812 */ /* 0x000fe200078ec0ff */
[----:B------:R-:W-:Y:S01]  /*5cd0*/  @P0 FADD.FTZ R209, -R209, -RZ ;  /* 0x800000ffd1d10221 */ /* 0x000fe20000010100 */
[----:B------:R-:W-:Y:S01]  /*5ce0*/  ISETP.GT.U32.AND P0, PT, R11, UR13, PT ;  /* 0x0000000d0b007c0c */ /* 0x000fe2000bf04070 */
[----:B---3--:R-:W-:Y:S01]  /*5cf0*/  IMAD.IADD R223, R176, 0x1, R187 ;  /* 0x00000001b0df7824 */ /* 0x008fe200078e02bb */
[----:B------:R-:W-:Y:S02]  /*5d00*/  ISETP.LE.U32.AND P4, PT, R36, UR13, PT ;  /* 0x0000000d24007c0c */ /* 0x000fe4000bf83070 */
[----:B------:R-:W-:Y:S01]  /*5d10*/  ISETP.LE.U32.AND P2, PT, R37, UR13, PT ;  /* 0x0000000d25007c0c */ /* 0x000fe2000bf43070 */
[----:B------:R-:W-:Y:S01]  /*5d20*/  @P5 FADD.FTZ R213, -R213, -RZ ;  /* 0x800000ffd5d55221 */ /* 0x000fe20000010100 */
[C---:B------:R-:W-:Y:S01]  /*5d30*/  LOP3.LUT R36, R237.reuse, 0xffff, RZ, 0xc0, !PT ;  /* 0x0000ffffed247812 */ /* 0x040fe200078ec0ff */
[----:B------:R-:W1:Y:S01]  /*5d40*/  MUFU.EX2 R217, R217 ;  /* 0x000000d900d97308 */ /* 0x000e620000000800 */
[----:B------:R-:W-:Y:S02]  /*5d50*/  LOP3.LUT R37, R237, 0xff, RZ, 0xc0, !PT ;  /* 0x000000ffed257812 */ /* 0x000fe400078ec0ff */
[----:B------:R-:W-:Y:S02]  /*5d60*/  SHF.R.U32.HI R36, RZ, 0x8, R36 ;  /* 0x00000008ff247819 */ /* 0x000fe40000011624 */
[----:B------:R-:W-:Y:S01]  /*5d70*/  ISETP.LE.U32.AND P5, PT, R37, UR13, PT ;  /* 0x0000000d25007c0c */ /* 0x000fe2000bfa3070 */
[----:B------:R-:W-:Y:S01]  /*5d80*/  @P0 FADD.FTZ R216, -R216, -RZ ;  /* 0x800000ffd8d80221 */ /* 0x000fe20000010100 */
[----:B------:R-:W-:Y:S03]  /*5d90*/  LOP3.LUT R36, R36, 0xffff, RZ, 0xc0, !PT ;  /* 0x0000ffff24247812 */ /* 0x000fe600078ec0ff */
[----:B------:R-:W3:Y:S01]  /*5da0*/  MUFU.EX2 R222, R222 ;  /* 0x000000de00de7308 */ /* 0x000ee20000000800 */
[----:B------:R-:W-:Y:S01]  /*5db0*/  PRMT R5, R4, 0x7771, RZ ;  /* 0x0000777104057816 */ /* 0x000fe200000000ff */
[----:B--2---:R-:W-:Y:S01]  /*5dc0*/  @!P2 FADD.FTZ R220, -R220, -RZ ;  /* 0x800000ffdcdca221 */ /* 0x004fe20000010100 */
[----:B------:R-:W-:Y:S02]  /*5dd0*/  ISETP.LE.U32.AND P0, PT, R36, UR13, PT ;  /* 0x0000000d24007c0c */ /* 0x000fe4000bf03070 */
[----:B------:R-:W-:Y:S02]  /*5de0*/  SHF.R.U32.HI R36, RZ, 0x18, R237 ;  /* 0x00000018ff247819 */ /* 0x000fe400000116ed */
[----:B------:R-:W-:Y:S03]  /*5df0*/  PRMT R37, R237, 0x7632, R37 ;  /* 0x00007632ed257816 */ /* 0x000fe60000000025 */
[----:B------:R-:W-:Y:S01]  /*5e00*/  MUFU.EX2 R245, R40 ;  /* 0x0000002800f57308 */ /* 0x000fe20000000800 */
[----:B------:R-:W-:Y:S01]  /*5e10*/  ISETP.LE.U32.AND P2, PT, R36, UR13, PT ;  /* 0x0000000d24007c0c */ /* 0x000fe2000bf43070 */
[----:B-1----:R-:W-:Y:S01]  /*5e20*/  @!P6 FADD.FTZ R217, -R217, -RZ ;  /* 0x800000ffd9d9e221 */ /* 0x002fe20000010100 */
[----:B------:R-:W-:Y:S02]  /*5e30*/  ISETP.LE.U32.AND P6, PT, R243, UR13, PT ;  /* 0x0000000df3007c0c */ /* 0x000fe4000bfc3070 */
[----:B------:R-:W-:Y:S02]  /*5e40*/  LOP3.LUT R37, R37, 0xff, RZ, 0xc0, !PT ;  /* 0x000000ff25257812 */ /* 0x000fe400078ec0ff */
[----:B------:R-:W-:Y:S03]  /*5e50*/  LOP3.LUT R246, R246, UR31, R7, 0x96, !PT ;  /* 0x0000001ff6f67c12 */ /* 0x000fe6000f8e9607 */
[----:B------:R1:W-:Y:S01]  /*5e60*/  MUFU.EX2 R244, R41 ;  /* 0x0000002900f47308 */ /* 0x0003e20000000800 */
[----:B------:R-:W-:Y:S01]  /*5e70*/  PRMT R249, R6, 0x7770, RZ ;  /* 0x0000777006f97816 */ /* 0x000fe200000000ff */
[----:B---3--:R-:W-:Y:S01]  /*5e80*/  @!P5 FADD.FTZ R222, -R222, -RZ ;  /* 0x800000ffdeded221 */ /* 0x008fe20000010100 */
[----:B------:R-:W-:Y:S02]  /*5e90*/  ISETP.GT.U32.AND P5, PT, R5, UR13, PT ;  /* 0x0000000d05007c0c */ /* 0x000fe4000bfa4070 */
[C---:B------:R-:W-:Y:S02]  /*5ea0*/  PRMT R247, R6.reuse, 0x7771, RZ ;  /* 0x0000777106f77816 */ /* 0x040fe400000000ff */
[C---:B------:R-:W-:Y:S03]  /*5eb0*/  PRMT R233, R6.reuse, 0x7772, RZ ;  /* 0x0000777206e97816 */ /* 0x040fe600000000ff */
[----:B------:R-:W2:Y:S01]  /*5ec0*/  MUFU.EX2 R215, R215 ;  /* 0x000000d700d77308 */ /* 0x000ea20000000800 */
[----:B------:R-:W-:Y:S02]  /*5ed0*/  PRMT R239, R6, 0x7773, RZ ;  /* 0x0000777306ef7816 */ /* 0x000fe400000000ff */
[C---:B------:R-:W-:Y:S02]  /*5ee0*/  PRMT R6, R4.reuse, 0x7770, RZ ;  /* 0x0000777004067816 */ /* 0x040fe400000000ff */
[----:B------:R-:W-:Y:S02]  /*5ef0*/  PRMT R7, R4, 0x7773, RZ ;  /* 0x0000777304077816 */ /* 0x000fe400000000ff */
[----:B------:R-:W-:Y:S03]  /*5f00*/  F2FP.RELU.F16.F32.PACK_AB R49, R198, R199 ;  /* 0x000000c7c631723e */ /* 0x000fe600000008ff */
[----:B------:R-:W3:Y:S01]  /*5f10*/  MUFU.EX2 R224, R224 ;  /* 0x000000e000e07308 */ /* 0x000ee20000000800 */
[----:B-1----:R-:W-:Y:S04]  /*5f20*/  IMAD.WIDE.U32 R40, R250, -0x326172a9, RZ ;  /* 0xcd9e8d57fa287825 */ /* 0x002fe800078e00ff */
[----:B------:R-:W-:Y:S01]  /*5f30*/  @P5 FADD.FTZ R228, -R228, -RZ ;  /* 0x800000ffe4e45221 */ /* 0x000fe20000010100 */
[----:B------:R-:W-:Y:S02]  /*5f40*/  ISETP.GT.U32.AND P5, PT, R235, UR13, PT ;  /* 0x0000000deb007c0c */ /* 0x000fe4000bfa4070 */
[----:B------:R-:W-:Y:S02]  /*5f50*/  LOP3.LUT R240, R240, UR15, R41, 0x96, !PT ;  /* 0x0000000ff0f07c12 */ /* 0x000fe4000f8e9629 */
[----:B------:R-:W1:Y:S01]  /*5f60*/  MUFU.EX2 R229, R22 ;  /* 0x0000001600e57308 */ /* 0x000e620000000800 */
[----:B--2---:R-:W-:Y:S01]  /*5f70*/  @!P3 FADD.FTZ R215, -R215, -RZ ;  /* 0x800000ffd7d7b221 */ /* 0x004fe20000010100 */
[----:B------:R-:W-:Y:S02]  /*5f80*/  ISETP.LE.U32.AND P3, PT, R37, UR13, PT ;  /* 0x0000000d25007c0c */ /* 0x000fe4000bf63070 */
[----:B------:R-:W-:Y:S06]  /*5f90*/  LOP3.LUT R37, R240, 0xff, RZ, 0xc0, !PT ;  /* 0x000000fff0257812 */ /* 0x000fec00078ec0ff */
[----:B------:R-:W-:Y:S01]  /*5fa0*/  MUFU.EX2 R117, R38 ;  /* 0x0000002600757308 */ /* 0x000fe20000000800 */
[----:B---3--:R-:W-:Y:S01]  /*5fb0*/  @!P2 FADD.FTZ R224, -R224, -RZ ;  /* 0x800000ffe0e0a221 */ /* 0x008fe20000010100 */
[----:B------:R-:W-:Y:S08]  /*5fc0*/  ISETP.GT.U32.AND P2, PT, R241, UR13, PT ;  /* 0x0000000df1007c0c */ /* 0x000ff0000bf44070 */
[----:B------:R2:W-:Y:S01]  /*5fd0*/  MUFU.EX2 R252, R39 ;  /* 0x0000002700fc7308 */ /* 0x0005e20000000800 */
[----:B-1----:R-:W-:Y:S01]  /*5fe0*/  @!P6 FADD.FTZ R229, -R229, -RZ ;  /* 0x800000ffe5e5e221 */ /* 0x002fe20000010100 */
[----:B------:R-:W-:Y:S02]  /*5ff0*/  ISETP.LE.U32.AND P6, PT, R37, UR13, PT ;  /* 0x0000000d25007c0c */ /* 0x000fe4000bfc3070 */
[----:B------:R-:W-:Y:S04]  /*6000*/  LOP3.LUT R37, R240, 0xffff, RZ, 0xc0, !PT ;  /* 0x0000fffff0257812 */ /* 0x000fe800078ec0ff */
[----:B------:R-:W-:Y:S02]  /*6010*/  SHF.R.U32.HI R37, RZ, 0x8, R37 ;  /* 0x00000008ff257819 */ /* 0x000fe40000011625 */
[----:B------:R-:W-:Y:S02]  /*6020*/  MUFU.EX2 R237, R42 ;  /* 0x0000002a00ed7308 */ /* 0x000fe40000000800 */
[----:B------:R-:W-:Y:S03]  /*6030*/  LOP3.LUT R37, R37, 0xffff, RZ, 0xc0, !PT ;  /* 0x0000ffff25257812 */ /* 0x000fe600078ec0ff */
[----:B------:R-:W-:Y:S05]  /*6040*/  @!P6 FADD.FTZ R120, -R120, -RZ ;  /* 0x800000ff7878e221 */ /* 0x000fea0000010100 */
[----:B------:R1:W-:Y:S01]  /*6050*/  MUFU.EX2 R236, R43 ;  /* 0x0000002b00ec7308 */ /* 0x0003e20000000800 */
[----:B--2---:R-:W-:Y:S05]  /*6060*/  IMAD.WIDE.U32 R38, R234, -0x2daee0ad, RZ ;  /* 0xd2511f53ea267825 */ /* 0x004fea00078e00ff */
[----:B------:R-:W-:Y:S02]  /*6070*/  LOP3.LUT R36, R10, UR31, R39, 0x96, !PT ;  /* 0x0000001f0a247c12 */ /* 0x000fe4000f8e9627 */
[--C-:B------:R-:W-:Y:S02]  /*6080*/  SHF.R.U32.HI R39, RZ, 0x18, R240.reuse ;  /* 0x00000018ff277819 */ /* 0x100fe400000116f0 */
[----:B------:R-:W2:Y:S01]  /*6090*/  MUFU.EX2 R219, R219 ;  /* 0x000000db00db7308 */ /* 0x000ea20000000800 */
[----:B------:R-:W-:Y:S04]  /*60a0*/  PRMT R240, R240, 0x7632, R240 ;  /* 0x00007632f0f07816 */ /* 0x000fe800000000f0 */
[----:B------:R-:W-:Y:S05]  /*60b0*/  LOP3.LUT R240, R240, 0xff, RZ, 0xc0, !PT ;  /* 0x000000fff0f07812 */ /* 0x000fea00078ec0ff */
[----:B------:R-:W3:Y:S01]  /*60c0*/  MUFU.EX2 R119, R34 ;  /* 0x0000002200777308 */ /* 0x000ee20000000800 */
[----:B-1----:R-:W-:Y:S05]  /*60d0*/  IMAD.WIDE.U32 R42, R9, -0x326172a9, RZ ;  /* 0xcd9e8d57092a7825 */ /* 0x002fea00078e00ff */
[----:B------:R-:W-:Y:S02]  /*60e0*/  LOP3.LUT R248, R248, UR15, R43, 0x96, !PT ;  /* 0x0000000ff8f87c12 */ /* 0x000fe4000f8e962b */
[----:B------:R-:W-:Y:S02]  /*60f0*/  F2FP.RELU.F16.F32.PACK_AB R43, R200, R201 ;  /* 0x000000c9c82b723e */ /* 0x000fe400000008ff */
[----:B------:R-:W1:Y:S01]  /*6100*/  MUFU.EX2 R118, R35 ;  /* 0x0000002300767308 */ /* 0x000e620000000800 */
[----:B------:R-:W-:Y:S01]  /*6110*/  LOP3.LUT R41, R248, 0xff, RZ, 0xc0, !PT ;  /* 0x000000fff8297812 */ /* 0x000fe200078ec0ff */
[----:B--2---:R-:W-:Y:S01]  /*6120*/  @!P0 FADD.FTZ R219, -R219, -RZ ;  /* 0x800000ffdbdb8221 */ /* 0x004fe20000010100 */
[----:B------:R-:W-:Y:S01]  /*6130*/  ISETP.GT.U32.AND P0, PT, R242, UR13, PT ;  /* 0x0000000df2007c0c */ /* 0x000fe2000bf04070 */
[----:B------:R2:W-:Y:S01]  /*6140*/  STS [R178+0x10400], R43 ;  /* 0x0104002bb2007388 */ /* 0x0005e20000000800 */
[----:B------:R-:W-:Y:S02]  /*6150*/  ISETP.LE.U32.AND P6, PT, R41, UR13, PT ;  /* 0x0000000d29007c0c */ /* 0x000fe4000bfc3070 */
[----:B------:R-:W-:Y:S03]  /*6160*/  PRMT R41, R42, 0x7770, RZ ;  /* 0x000077702a297816 */ /* 0x000fe600000000ff */
[----:B------:R4:W2:Y:S01]  /*6170*/  MUFU.EX2 R218, R221 ;  /* 0x000000dd00da7308 */ /* 0x0008a20000000800 */
[----:B---3--:R-:W-:Y:S01]  /*6180*/  @P2 FADD.FTZ R119, -R119, -RZ ;  /* 0x800000ff77772221 */ /* 0x008fe20000010100 */
[----:B------:R-:W-:Y:S02]  /*6190*/  ISETP.LE.U32.AND P2, PT, R37, UR13, PT ;  /* 0x0000000d25007c0c */ /* 0x000fe4000bf43070 */
[----:B------:R-:W-:Y:S04]  /*61a0*/  LOP3.LUT R37, R248, 0xffff, RZ, 0xc0, !PT ;  /* 0x0000fffff8257812 */ /* 0x000fe800078ec0ff */
[----:B------:R-:W-:Y:S01]  /*61b0*/  SHF.R.U32.HI R37, RZ, 0x8, R37 ;  /* 0x00000008ff257819 */ /* 0x000fe20000011625 */
[----:B-1----:R-:W-:Y:S01]  /*61c0*/  @P5 FADD.FTZ R118, -R118, -RZ ;  /* 0x800000ff76765221 */ /* 0x002fe20000010100 */
[----:B------:R-:W-:Y:S01]  /*61d0*/  ISETP.LE.U32.AND P5, PT, R240, UR13, PT ;  /* 0x0000000df0007c0c */ /* 0x000fe2000bfa3070 */
[----:B------:R-:W-:Y:S01]  /*61e0*/  @P0 FADD.FTZ R109, -R109, -RZ ;  /* 0x800000ff6d6d0221 */ /* 0x000fe20000010100 */
[----:B------:R-:W-:Y:S01]  /*61f0*/  ISETP.LE.U32.AND P0, PT, R39, UR13, PT ;  /* 0x0000000d27007c0c */ /* 0x000fe2000bf03070 */
[----:B------:R-:W1:Y:S01]  /*6200*/  MUFU.EX2 R243, R44 ;  /* 0x0000002c00f37308 */ /* 0x000e620000000800 */
[----:B------:R-:W-:Y:S01]  /*6210*/  PRMT R39, R248, 0x7632, R39 ;  /* 0x00007632f8277816 */ /* 0x000fe20000000027 */
[----:B------:R-:W-:Y:S01]  /*6220*/  @!P2 FADD.FTZ R116, -R116, -RZ ;  /* 0x800000ff7474a221 */ /* 0x000fe20000010100 */
[----:B------:R-:W-:Y:S01]  /*6230*/  LOP3.LUT R37, R37, 0xffff, RZ, 0xc0, !PT ;  /* 0x0000ffff25257812 */ /* 0x000fe200078ec0ff */
[----:B------:R-:W-:Y:S01]  /*6240*/  @!P6 FADD.FTZ R245, -R245, -RZ ;  /* 0x800000fff5f5e221 */ /* 0x000fe20000010100 */
[----:B------:R-:W-:Y:S01]  /*6250*/  LOP3.LUT R39, R39, 0xff, RZ, 0xc0, !PT ;  /* 0x000000ff27277812 */ /* 0x000fe200078ec0ff */
[----:B----4-:R-:W-:Y:S01]  /*6260*/  FFMA.FTZ R221, R26, UR12, -R238 ;  /* 0x0000000c1add7c23 */ /* 0x010fe200080108ee */
[----:B------:R-:W-:Y:S03]  /*6270*/  SHF.R.U32.HI R248, RZ, 0x18, R248 ;  /* 0x00000018fff87819 */ /* 0x000fe600000116f8 */
[----:B------:R-:W-:Y:S01]  /*6280*/  MUFU.EX2 R235, R46 ;  /* 0x0000002e00eb7308 */ /* 0x000fe20000000800 */
[----:B------:R-:W-:Y:S01]  /*6290*/  ISETP.LE.U32.AND P2, PT, R39, UR13, PT ;  /* 0x0000000d27007c0c */ /* 0x000fe2000bf43070 */
[----:B------:R-:W-:Y:S01]  /*62a0*/  @!P5 FADD.FTZ R117, -R117, -RZ ;  /* 0x800000ff7575d221 */ /* 0x000fe20000010100 */
[----:B------:R-:W-:Y:S01]  /*62b0*/  ISETP.LE.U32.AND P5, PT, R37, UR13, PT ;  /* 0x0000000d25007c0c */ /* 0x000fe2000bfa3070 */
[----:B------:R-:W-:Y:S01]  /*62c0*/  @!P0 FADD.FTZ R252, -R252, -RZ ;  /* 0x800000fffcfc8221 */ /* 0x000fe20000010100 */
[----:B------:R-:W-:Y:S01]  /*62d0*/  ISETP.LE.U32.AND P6, PT, R41, UR13, PT ;  /* 0x0000000d29007c0c */ /* 0x000fe2000bfc3070 */
[----:B--2---:R-:W-:Y:S01]  /*62e0*/  @!P4 FADD.FTZ R218, -R218, -RZ ;  /* 0x800000ffdadac221 */ /* 0x004fe20000010100 */
[----:B------:R-:W-:Y:S03]  /*62f0*/  ISETP.LE.U32.AND P0, PT, R248, UR13, PT ;  /* 0x0000000df8007c0c */ /* 0x000fe6000bf03070 */
[----:B------:R-:W2:Y:S01]  /*6300*/  MUFU.EX2 R221, R221 ;  /* 0x000000dd00dd7308 */ /* 0x000ea20000000800 */
[----:B------:R-:W-:Y:S02]  /*6310*/  PRMT R37, R42, 0x7772, RZ ;  /* 0x000077722a257816 */ /* 0x000fe400000000ff */
[----:B------:R-:W-:Y:S02]  /*6320*/  PRMT R41, R40, 0x7770, RZ ;  /* 0x0000777028297816 */ /* 0x000fe400000000ff */
[----:B------:R-:W-:Y:S01]  /*6330*/  PRMT R39, R42, 0x7771, RZ ;  /* 0x000077712a277816 */ /* 0x000fe200000000ff */
[----:B------:R-:W-:Y:S01]  /*6340*/  @!P2 FADD.FTZ R237, -R237, -RZ ;  /* 0x800000ffededa221 */ /* 0x000fe20000010100 */
[----:B------:R-:W-:Y:S03]  /*6350*/  ISETP.GT.U32.AND P2, PT, R37, UR13, PT ;  /* 0x0000000d25007c0c */ /* 0x000fe6000bf44070 */
[----:B------:R-:W3:Y:S01]  /*6360*/  MUFU.EX2 R242, R45 ;  /* 0x0000002d00f27308 */ /* 0x000ee20000000800 */
[----:B------:R-:W-:Y:S01]  /*6370*/  @!P5 FADD.FTZ R244, -R244, -RZ ;  /* 0x800000fff4f4d221 */ /* 0x000fe20000010100 */
[----:B-1----:R-:W-:Y:S01]  /*6380*/  @!P6 FADD.FTZ R243, -R243, -RZ ;  /* 0x800000fff3f3e221 */ /* 0x002fe20000010100 */
[----:B------:R-:W-:Y:S01]  /*6390*/  PRMT R42, R42, 0x7773, RZ ;  /* 0x000077732a2a7816 */ /* 0x000fe200000000ff */
[----:B------:R-:W-:Y:S01]  /*63a0*/  @!P0 FADD.FTZ R236, -R236, -RZ ;  /* 0x800000ffecec8221 */ /* 0x000fe20000010100 */
[----:B------:R-:W-:Y:S02]  /*63b0*/  ISETP.LE.U32.AND P6, PT, R41, UR13, PT ;  /* 0x0000000d29007c0c */ /* 0x000fe4000bfc3070 */
[----:B------:R-:W-:Y:S03]  /*63c0*/  ISETP.GT.U32.AND P5, PT, R39, UR13, PT ;  /* 0x0000000d27007c0c */ /* 0x000fe6000bfa4070 */
[----:B------:R-:W1:Y:S01]  /*63d0*/  MUFU.EX2 R115, R48 ;  /* 0x0000003000737308 */ /* 0x000e620000000800 */
[----:B------:R-:W-:Y:S01]  /*63e0*/  ISETP.GT.U32.AND P0, PT, R42, UR13, PT ;  /* 0x0000000d2a007c0c */ /* 0x000fe2000bf04070 */
[----:B--2---:R-:W-:Y:S01]  /*63f0*/  @!P3 FADD.FTZ R221, -R221, -RZ ;  /* 0x800000ffddddb221 */ /* 0x004fe20000010100 */
[----:B------:R-:W-:Y:S01]  /*6400*/  ISETP.GT.U32.AND P3, PT, R251, UR13, PT ;  /* 0x0000000dfb007c0c */ /* 0x000fe2000bf64070 */
[----:B------:R-:W-:Y:S01]  /*6410*/  @P2 FADD.FTZ R235, -R235, -RZ ;  /* 0x800000ffebeb2221 */ /* 0x000fe20000010100 */
[C---:B------:R-:W-:Y:S02]  /*6420*/  PRMT R39, R40.reuse, 0x7771, RZ ;  /* 0x0000777128277816 */ /* 0x040fe400000000ff */
[C---:B------:R-:W-:Y:S03]  /*6430*/  PRMT R37, R40.reuse, 0x7772, RZ ;  /* 0x0000777228257816 */ /* 0x040fe600000000ff */
[----:B------:R-:W2:Y:S01]  /*6440*/  MUFU.EX2 R234, R47 ;  /* 0x0000002f00ea7308 */ /* 0x000ea20000000800 */
[----:B------:R-:W-:Y:S02]  /*6450*/  PRMT R40, R40, 0x7773, RZ ;  /* 0x0000777328287816 */ /* 0x000fe400000000ff */
[----:B------:R-:W-:Y:S01]  /*6460*/  ISETP.GT.U32.AND P2, PT, R37, UR13, PT ;  /* 0x0000000d25007c0c */ /* 0x000fe2000bf44070 */
[----:B---3--:R-:W-:Y:S01]  /*6470*/  @P5 FADD.FTZ R242, -R242, -RZ ;  /* 0x800000fff2f25221 */ /* 0x008fe20000010100 */
[----:B------:R-:W-:Y:S02]  /*6480*/  ISETP.GT.U32.AND P5, PT, R39, UR13, PT ;  /* 0x0000000d27007c0c */ /* 0x000fe4000bfa4070 */
[----:B------:R-:W-:Y:S03]  /*6490*/  LOP3.LUT R37, R246, 0xff, RZ, 0xc0, !PT ;  /* 0x000000fff6257812 */ /* 0x000fe600078ec0ff */
[----:B------:R-:W3:Y:S01]  /*64a0*/  MUFU.EX2 R227, R227 ;  /* 0x000000e300e37308 */ /* 0x000ee20000000800 */
[----:B-1----:R-:W-:Y:S01]  /*64b0*/  @!P6 FADD.FTZ R115, -R115, -RZ ;  /* 0x800000ff7373e221 */ /* 0x002fe20000010100 */
[----:B------:R-:W-:Y:S02]  /*64c0*/  ISETP.GT.U32.AND P6, PT, R40, UR13, PT ;  /* 0x0000000d28007c0c */ /* 0x000fe4000bfc4070 */
[----:B------:R-:W-:Y:S02]  /*64d0*/  LOP3.LUT R39, R246, 0xffff, RZ, 0xc0, !PT ;  /* 0x0000fffff6277812 */ /* 0x000fe400078ec0ff */
[----:B------:R-:W-:Y:S04]  /*64e0*/  ISETP.LE.U32.AND P4, PT, R6, UR13, PT ;  /* 0x0000000d06007c0c */ /* 0x000fe8000bf83070 */
[----:B------:R-:W1:Y:S01]  /*64f0*/  MUFU.EX2 R250, R51 ;  /* 0x0000003300fa7308 */ /* 0x000e620000000800 */
[----:B--2---:R-:W-:Y:S01]  /*6500*/  @P0 FADD.FTZ R234, -R234, -RZ ;  /* 0x800000ffeaea0221 */ /* 0x004fe20000010100 */
[----:B------:R-:W-:Y:S01]  /*6510*/  ISETP.LE.U32.AND P0, PT, R37, UR13, PT ;  /* 0x0000000d25007c0c */ /* 0x000fe2000bf03070 */
[----:B------:R-:W-:Y:S01]  /*6520*/  @P5 FADD.FTZ R113, -R113, -RZ ;  /* 0x800000ff71715221 */ /* 0x000fe20000010100 */
[--C-:B------:R-:W-:Y:S02]  /*6530*/  SHF.R.U32.HI R37, RZ, 0x18, R246.reuse ;  /* 0x00000018ff257819 */ /* 0x100fe400000116f6 */
[----:B------:R-:W-:Y:S02]  /*6540*/  PRMT R246, R246, 0x7632, R246 ;  /* 0x00007632f6f67816 */ /* 0x000fe400000000f6 */
[----:B------:R-:W-:Y:S01]  /*6550*/  SHF.R.U32.HI R39, RZ, 0x8, R39 ;  /* 0x00000008ff277819 */ /* 0x000fe20000011627 */
[----:B---3--:R-:W-:Y:S01]  /*6560*/  @P3 FADD.FTZ R227, -R227, -RZ ;  /* 0x800000ffe3e33221 */ /* 0x008fe20000010100 */
[----:B------:R-:W-:Y:S01]  /*6570*/  ISETP.LE.U32.AND P3, PT, R249, UR13, PT ;  /* 0x0000000df9007c0c */ /* 0x000fe2000bf63070 */
[----:B------:R-:W2:Y:S01]  /*6580*/  MUFU.EX2 R251, R50 ;  /* 0x0000003200fb7308 */ /* 0x000ea20000000800 */
[----:B------:R-:W-:Y:S02]  /*6590*/  LOP3.LUT R246, R246, 0xff, RZ, 0xc0, !PT ;  /* 0x000000fff6f67812 */ /* 0x000fe400078ec0ff */
[----:B------:R-:W-:Y:S02]  /*65a0*/  LOP3.LUT R39, R39, 0xffff, RZ, 0xc0, !PT ;  /* 0x0000ffff27277812 */ /* 0x000fe400078ec0ff */
[----:B------:R-:W-:Y:S01]  /*65b0*/  F2FP.RELU.F16.F32.PACK_AB R41, R214, R211 ;  /* 0x000000d3d629723e */ /* 0x000fe200000008ff */
[----:B-1----:R-:W-:Y:S01]  /*65c0*/  @P6 FADD.FTZ R250, -R250, -RZ ;  /* 0x800000fffafa6221 */ /* 0x002fe20000010100 */
[----:B------:R-:W-:Y:S03]  /*65d0*/  ISETP.LE.U32.AND P6, PT, R246, UR13, PT ;  /* 0x0000000df6007c0c */ /* 0x000fe6000bfc3070 */
[----:B------:R-:W1:Y:S01]  /*65e0*/  MUFU.EX2 R249, R54 ;  /* 0x0000003600f97308 */ /* 0x000e620000000800 */
[----:B------:R-:W-:Y:S02]  /*65f0*/  ISETP.LE.U32.AND P5, PT, R39, UR13, PT ;  /* 0x0000000d27007c0c */ /* 0x000fe4000bfa3070 */
[C---:B------:R-:W-:Y:S01]  /*6600*/  LOP3.LUT R39, R36.reuse, 0xffff, RZ, 0xc0, !PT ;  /* 0x0000ffff24277812 */ /* 0x040fe200078ec0ff */
[----:B------:R-:W-:Y:S01]  /*6610*/  @!P3 FADD.FTZ R121, -R121, -RZ ;  /* 0x800000ff7979b221 */ /* 0x000fe20000010100 */
[----:B------:R-:W-:Y:S02]  /*6620*/  F2FP.RELU.F16.F32.PACK_AB R51, R165, R212 ;  /* 0x000000d4a533723e */ /* 0x000fe400000008ff */
[----:B------:R-:W-:Y:S03]  /*6630*/  SHF.R.U32.HI R39, RZ, 0x8, R39 ;  /* 0x00000008ff277819 */ /* 0x000fe60000011627 */
[----:B------:R-:W3:Y:S01]  /*6640*/  MUFU.EX2 R123, R53 ;  /* 0x00000035007b7308 */ /* 0x000ee20000000800 */
[----:B--2---:R-:W-:Y:S01]  /*6650*/  @P2 FADD.FTZ R251, -R251, -RZ ;  /* 0x800000fffbfb2221 */ /* 0x004fe20000010100 */
[----:B------:R-:W-:Y:S01]  /*6660*/  ISETP.LE.U32.AND P2, PT, R37, UR13, PT ;  /* 0x0000000d25007c0c */ /* 0x000fe2000bf43070 */
[----:B------:R-:W-:Y:S01]  /*6670*/  STS [R178+0x10000], R51 ;  /* 0x01000033b2007388 */ /* 0x000fe20000000800 */
[----:B------:R-:W-:Y:S02]  /*6680*/  LOP3.LUT R39, R39, 0xffff, RZ, 0xc0, !PT ;  /* 0x0000ffff27277812 */ /* 0x000fe400078ec0ff */
[----:B------:R-:W-:Y:S01]  /*6690*/  LOP3.LUT R37, R36, 0xff, RZ, 0xc0, !PT ;  /* 0x000000ff24257812 */ /* 0x000fe200078ec0ff */
[----:B------:R2:W-:Y:S03]  /*66a0*/  STS [R190+0x10000], R41 ;  /* 0x01000029be007388 */ /* 0x0005e60000000800 */
[----:B------:R-:W4:Y:S01]  /*66b0*/  MUFU.EX2 R114, R52 ;  /* 0x0000003400727308 */ /* 0x000f220000000800 */
[----:B-1----:R-:W-:Y:S01]  /*66c0*/  @!P6 FADD.FTZ R249, -R249, -RZ ;  /* 0x800000fff9f9e221 */ /* 0x002fe20000010100 */
[----:B------:R-:W-:Y:S02]  /*66d0*/  ISETP.GT.U32.AND P6, PT, R233, UR13, PT ;  /* 0x0000000de9007c0c */ /* 0x000fe4000bfc4070 */
[----:B------:R-:W-:Y:S02]  /*66e0*/  F2FP.RELU.F16.F32.PACK_AB R47, R216, R213 ;  /* 0x000000d5d82f723e */ /* 0x000fe400000008ff */
[----:B------:R-:W-:Y:S04]  /*66f0*/  F2FP.RELU.F16.F32.PACK_AB R45, R206, R191 ;  /* 0x000000bfce2d723e */ /* 0x000fe800000008ff */
[----:B------:R-:W1:Y:S01]  /*6700*/  MUFU.EX2 R246, R66 ;  /* 0x0000004200f67308 */ /* 0x000e620000000800 */
[----:B---3--:R-:W-:Y:S01]  /*6710*/  @!P5 FADD.FTZ R123, -R123, -RZ ;  /* 0x800000ff7b7bd221 */ /* 0x008fe20000010100 */
[----:B------:R-:W-:Y:S01]  /*6720*/  ISETP.LE.U32.AND P5, PT, R39, UR13, PT ;  /* 0x0000000d27007c0c */ /* 0x000fe2000bfa3070 */
[----:B------:R-:W-:Y:S01]  /*6730*/  STS [R190+0x10400], R47 ;  /* 0x0104002fbe007388 */ /* 0x000fe20000000800 */
[C---:B------:R-:W-:Y:S02]  /*6740*/  PRMT R39, R38.reuse, 0x7771, RZ ;  /* 0x0000777126277816 */ /* 0x040fe400000000ff */
[----:B------:R-:W-:Y:S01]  /*6750*/  PRMT R40, R38, 0x7770, RZ ;  /* 0x0000777026287816 */ /* 0x000fe200000000ff */
[----:B------:R-:W-:Y:S03]  /*6760*/  STS [R178+0x12000], R49 ;  /* 0x01200031b2007388 */ /* 0x000fe60000000800 */
[----:B------:R-:W3:Y:S01]  /*6770*/  MUFU.EX2 R225, R225 ;  /* 0x000000e100e17308 */ /* 0x000ee20000000800 */
[----:B----4-:R-:W-:Y:S01]  /*6780*/  @!P0 FADD.FTZ R114, -R114, -RZ ;  /* 0x800000ff72728221 */ /* 0x010fe20000010100 */
[----:B------:R-:W-:Y:S01]  /*6790*/  ISETP.LE.U32.AND P0, PT, R37, UR13, PT ;  /* 0x0000000d25007c0c */ /* 0x000fe2000bf03070 */
[----:B------:R-:W-:Y:S01]  /*67a0*/  STS [R178+0x12400], R45 ;  /* 0x0124002db2007388 */ /* 0x000fe20000000800 */
[----:B------:R-:W-:Y:S02]  /*67b0*/  PRMT R37, R38, 0x7772, RZ ;  /* 0x0000777226257816 */ /* 0x000fe400000000ff */
[----:B------:R-:W-:Y:S04]  /*67c0*/  F2FP.RELU.F16.F32.PACK_AB R43, R220, R215 ;  /* 0x000000d7dc2b723e */ /* 0x000fe800000008ff */
[----:B------:R-:W4:Y:S01]  /*67d0*/  MUFU.EX2 R240, R57 ;  /* 0x0000003900f07308 */ /* 0x000f220000000800 */
[----:B------:R-:W-:Y:S01]  /*67e0*/  ISETP.GT.U32.AND P3, PT, R37, UR13, PT ;  /* 0x0000000d25007c0c */ /* 0x000fe2000bf64070 */
[----:B-1----:R-:W-:Y:S01]  /*67f0*/  @P6 FADD.FTZ R246, -R246, -RZ ;  /* 0x800000fff6f66221 */ /* 0x002fe20000010100 */
[--C-:B------:R-:W-:Y:S02]  /*6800*/  SHF.R.U32.HI R37, RZ, 0x18, R36.reuse ;  /* 0x00000018ff257819 */ /* 0x100fe40000011624 */
[----:B--2---:R-:W-:Y:S02]  /*6810*/  F2FP.RELU.F16.F32.PACK_AB R41, R217, R218 ;  /* 0x000000dad929723e */ /* 0x004fe400000008ff */
[----:B------:R-:W-:Y:S03]  /*6820*/  ISETP.LE.U32.AND P6, PT, R37, UR13, PT ;  /* 0x0000000d25007c0c */ /* 0x000fe6000bfc3070 */
[----:B------:R-:W1:Y:S01]  /*6830*/  MUFU.EX2 R226, R226 ;  /* 0x000000e200e27308 */ /* 0x000e620000000800 */
[----:B---3--:R-:W-:Y:S01]  /*6840*/  @!P4 FADD.FTZ R225, -R225, -RZ ;  /* 0x800000ffe1e1c221 */ /* 0x008fe20000010100 */
[----:B------:R-:W-:Y:S02]  /*6850*/  ISETP.GT.U32.AND P4, PT, R7, UR13, PT ;  /* 0x0000000d07007c0c */ /* 0x000fe4000bf84070 */
[----:B------:R-:W-:Y:S02]  /*6860*/  F2FP.RELU.F16.F32.PACK_AB R37, R209, R208 ;  /* 0x000000d0d125723e */ /* 0x000fe400000008ff */
[----:B------:R-:W-:Y:S01]  /*6870*/  PRMT R36, R36, 0x7632, R36 ;  /* 0x0000763224247816 */ /* 0x000fe20000000024 */
[----:B------:R-:W-:Y:S03]  /*6880*/  @P3 FADD.FTZ R230, -R230, -RZ ;  /* 0x800000ffe6e63221 */ /* 0x000fe60000010100 */
[----:B------:R-:W2:Y:S01]  /*6890*/  MUFU.EX2 R248, R55 ;  /* 0x0000003700f87308 */ /* 0x000ea20000000800 */
[----:B----4-:R-:W-:Y:S01]  /*68a0*/  @!P5 FADD.FTZ R240, -R240, -RZ ;  /* 0x800000fff0f0d221 */ /* 0x010fe20000010100 */
[----:B------:R-:W-:Y:S01]  /*68b0*/  ISETP.GT.U32.AND P5, PT, R39, UR13, PT ;  /* 0x0000000d27007c0c */ /* 0x000fe2000bfa4070 */
[----:B------:R3:W-:Y:S01]  /*68c0*/  STS [R190+0x12400], R37 ;  /* 0x01240025be007388 */ /* 0x0007e20000000800 */
[----:B------:R-:W-:Y:S02]  /*68d0*/  F2FP.RELU.F16.F32.PACK_AB R39, R210, R207 ;  /* 0x000000cfd227723e */ /* 0x000fe400000008ff */
[----:B------:R-:W-:Y:S04]  /*68e0*/  F2FP.RELU.F16.F32.PACK_AB R42, R109, R229 ;  /* 0x000000e56d2a723e */ /* 0x000fe800000008ff */
[----:B------:R-:W4:Y:S01]  /*68f0*/  MUFU.EX2 R241, R56 ;  /* 0x0000003800f17308 */ /* 0x000f220000000800 */
[----:B------:R3:W-:Y:S01]  /*6900*/  STS [R190+0x12000], R39 ;  /* 0x01200027be007388 */ /* 0x0007e20000000800 */
[----:B-1----:R-:W-:Y:S01]  /*6910*/  @P4 FADD.FTZ R226, -R226, -RZ ;  /* 0x800000ffe2e24221 */ /* 0x002fe20000010100 */
[----:B------:R-:W-:Y:S02]  /*6920*/  ISETP.GT.U32.AND P4, PT, R247, UR13, PT ;  /* 0x0000000df7007c0c */ /* 0x000fe4000bf84070 */
[----:B------:R1:W-:Y:S01]  /*6930*/  STS [R168+0x10400], R41 ;  /* 0x01040029a8007388 */ /* 0x0003e20000000800 */
[----:B------:R-:W-:Y:S04]  /*6940*/  LOP3.LUT R36, R36, 0xff, RZ, 0xc0, !PT ;  /* 0x000000ff24247812 */ /* 0x000fe800078ec0ff */
[----:B------:R-:W1:Y:S01]  /*6950*/  MUFU.EX2 R247, R232 ;  /* 0x000000e800f77308 */ /* 0x000e620000000800 */
[----:B--2---:R-:W-:Y:S01]  /*6960*/  @!P2 FADD.FTZ R248, -R248, -RZ ;  /* 0x800000fff8f8a221 */ /* 0x004fe20000010100 */
[----:B------:R-:W-:Y:S01]  /*6970*/  ISETP.GT.U32.AND P2, PT, R239, UR13, PT ;  /* 0x0000000def007c0c */ /* 0x000fe2000bf44070 */
[----:B------:R2:W-:Y:S01]  /*6980*/  STS [R168+0x10000], R43 ;  /* 0x0100002ba8007388 */ /* 0x0005e20000000800 */
[----:B------:R-:W-:Y:S02]  /*6990*/  PRMT R38, R38, 0x7773, RZ ;  /* 0x0000777326267816 */ /* 0x000fe400000000ff */
[----:B------:R-:W-:Y:S01]  /*69a0*/  F2FP.RELU.F16.F32.PACK_AB R44, R248, R249 ;  /* 0x000000f9f82c723e */ /* 0x000fe200000008ff */
[----:B------:R2:W-:Y:S01]  /*69b0*/  STS [R189+0x10000], R42 ;  /* 0x0100002abd007388 */ /* 0x0005e20000000800 */
[----:B------:R-:W-:Y:S01]  /*69c0*/  @P4 FADD.FTZ R122, -R122, -RZ ;  /* 0x800000ff7a7a4221 */ /* 0x000fe20000010100 */
[----:B----4-:R-:W-:Y:S01]  /*69d0*/  @!P0 FADD.FTZ R241, -R241, -RZ ;  /* 0x800000fff1f18221 */ /* 0x010fe20000010100 */
[----:B------:R-:W-:Y:S01]  /*69e0*/  ISETP.LE.U32.AND P0, PT, R40, UR13, PT ;  /* 0x0000000d28007c0c */ /* 0x000fe2000bf03070 */
[----:B------:R-:W4:Y:S01]  /*69f0*/  MUFU.EX2 R233, R58 ;  /* 0x0000003a00e97308 */ /* 0x000f220000000800 */
[----:B------:R-:W-:Y:S02]  /*6a00*/  F2FP.RELU.F16.F32.PACK_AB R40, R118, R119 ;  /* 0x000000777628723e */ /* 0x000fe400000008ff */
[----:B---3--:R-:W-:Y:S02]  /*6a10*/  F2FP.RELU.F16.F32.PACK_AB R37, R224, R221 ;  /* 0x000000dde025723e */ /* 0x008fe400000008ff */
[----:B------:R-:W-:Y:S01]  /*6a20*/  ISETP.GT.U32.AND P4, PT, R38, UR13, PT ;  /* 0x0000000d26007c0c */ /* 0x000fe2000bf84070 */
[----:B------:R3:W-:Y:S01]  /*6a30*/  STS [R189+0x10400], R40 ;  /* 0x01040028bd007388 */ /* 0x0007e20000000800 */
[----:B------:R-:W-:Y:S01]  /*6a40*/  F2FP.RELU.F16.F32.PACK_AB R39, R219, R222 ;  /* 0x000000dedb27723e */ /* 0x000fe200000008ff */
[----:B-1----:R-:W-:Y:S01]  /*6a50*/  @P2 FADD.FTZ R247, -R247, -RZ ;  /* 0x800000fff7f72221 */ /* 0x002fe20000010100 */
[----:B------:R-:W-:Y:S01]  /*6a60*/  ISETP.LE.U32.AND P2, PT, R36, UR13, PT ;  /* 0x0000000d24007c0c */ /* 0x000fe2000bf43070 */
[----:B------:R1:W-:Y:S01]  /*6a70*/  STS [R168+0x12400], R37 ;  /* 0x01240025a8007388 */ /* 0x0003e20000000800 */
[----:B------:R-:W-:Y:S01]  /*6a80*/  F2FP.RELU.F16.F32.PACK_AB R36, R226, R227 ;  /* 0x000000e3e224723e */ /* 0x000fe200000008ff */
[----:B------:R-:W3:Y:S01]  /*6a90*/  MUFU.EX2 R232, R59 ;  /* 0x0000003b00e87308 */ /* 0x000ee20000000800 */
[----:B------:R-:W-:Y:S01]  /*6aa0*/  F2FP.RELU.F16.F32.PACK_AB R38, R228, R225 ;  /* 0x000000e1e426723e */ /* 0x000fe200000008ff */
[----:B------:R1:W-:Y:S01]  /*6ab0*/  STS [R168+0x12000], R39 ;  /* 0x01200027a8007388 */ /* 0x0003e20000000800 */
[----:B------:R-:W-:Y:S02]  /*6ac0*/  F2FP.RELU.F16.F32.PACK_AB R41, R252, R117 ;  /* 0x00000075fc29723e */ /* 0x000fe400000008ff */
[----:B--2---:R-:W-:Y:S01]  /*6ad0*/  F2FP.RELU.F16.F32.PACK_AB R43, R116, R120 ;  /* 0x00000078742b723e */ /* 0x004fe200000008ff */
[----:B------:R2:W-:Y:S01]  /*6ae0*/  STS [R189+0x12000], R38 ;  /* 0x01200026bd007388 */ /* 0x0005e20000000800 */
[----:B------:R-:W-:Y:S03]  /*6af0*/  F2FP.RELU.F16.F32.PACK_AB R46, R123, R114 ;  /* 0x000000727b2e723e */ /* 0x000fe600000008ff */
[----:B------:R-:W2:Y:S01]  /*6b00*/  MUFU.EX2 R238, R231 ;  /* 0x000000e700ee7308 */ /* 0x000ea20000000800 */
[----:B------:R-:W-:Y:S01]  /*6b10*/  F2FP.RELU.F16.F32.PACK_AB R42, R242, R243 ;  /* 0x000000f3f22a723e */ /* 0x000fe200000008ff */
[----:B------:R2:W-:Y:S01]  /*6b20*/  STS [R189+0x12400], R36 ;  /* 0x01240024bd007388 */ /* 0x0005e20000000800 */
[----:B----4-:R-:W-:Y:S01]  /*6b30*/  @!P2 FADD.FTZ R233, -R233, -RZ ;  /* 0x800000ffe9e9a221 */ /* 0x010fe20000010100 */
[----:B------:R-:W-:Y:S02]  /*6b40*/  FSETP.GE.FTZ.AND P3, PT, R214, RZ, PT ;  /* 0x000000ffd600720b */ /* 0x000fe40003f76000 */
[----:B------:R4:W-:Y:S01]  /*6b50*/  STS [R176+0x400], R41 ;  /* 0x00040029b0007388 */ /* 0x0009e20000000800 */
[----:B------:R-:W-:Y:S03]  /*6b60*/  FSETP.GE.FTZ.AND P2, PT, R215, RZ, PT ;  /* 0x000000ffd700720b */ /* 0x000fe60003f56000 */
[----:B------:R-:W4:Y:S01]  /*6b70*/  MUFU.EX2 R239, R60 ;  /* 0x0000003c00ef7308 */ /* 0x000f220000000800 */
[----:B---3--:R-:W-:Y:S01]  /*6b80*/  @!P6 FADD.FTZ R232, -R232, -RZ ;  /* 0x800000ffe8e8e221 */ /* 0x008fe20000010100 */
[----:B------:R-:W-:Y:S01]  /*6b90*/  STS [R176], R43 ;  /* 0x0000002bb0007388 */ /* 0x000fe20000000800 */
[----:B------:R-:W-:Y:S02]  /*6ba0*/  F2FP.RELU.F16.F32.PACK_AB R40, R234, R235 ;  /* 0x000000ebea28723e */ /* 0x000fe400000008ff */
[----:B-1----:R-:W-:Y:S05]  /*6bb0*/  F2FP.RELU.F16.F32.PACK_AB R37, R236, R237 ;  /* 0x000000edec25723e */ /* 0x002fea00000008ff */
[----:B------:R-:W1:Y:S01]  /*6bc0*/  MUFU.EX2 R231, R63 ;  /* 0x0000003f00e77308 */ /* 0x000e620000000800 */
[----:B--2---:R-:W-:Y:S01]  /*6bd0*/  @P5 FADD.FTZ R238, -R238, -RZ ;  /* 0x800000ffeeee5221 */ /* 0x004fe20000010100 */
[----:B------:R-:W-:Y:S02]  /*6be0*/  FSETP.GE.FTZ.AND P5, PT, R165, RZ, PT ;  /* 0x000000ffa500720b */ /* 0x000fe40003fb6000 */
[----:B------:R-:W-:Y:S02]  /*6bf0*/  F2FP.RELU.F16.F32.PACK_AB R39, R244, R245 ;  /* 0x000000f5f427723e */ /* 0x000fe400000008ff */
[----:B------:R-:W-:Y:S01]  /*6c00*/  F2FP.RELU.F16.F32.PACK_AB R38, R113, R115 ;  /* 0x000000737126723e */ /* 0x000fe200000008ff */
[----:B----4-:R-:W-:Y:S01]  /*6c10*/  @!P0 FADD.FTZ R239, -R239, -RZ ;  /* 0x800000ffefef8221 */ /* 0x010fe20000010100 */
[----:B------:R-:W-:Y:S02]  /*6c20*/  FSETP.GE.FTZ.AND P0, PT, R212, RZ, PT ;  /* 0x000000ffd400720b */ /* 0x000fe40003f16000 */
[----:B------:R-:W-:Y:S01]  /*6c30*/  F2FP.RELU.F16.F32.PACK_AB R36, R250, R251 ;  /* 0x000000fbfa24723e */ /* 0x000fe200000008ff */
[----:B------:R2:W-:Y:S01]  /*6c40*/  STS [R223], R38 ;  /* 0x00000026df007388 */ /* 0x0005e20000000800 */
[----:B------:R-:W-:Y:S03]  /*6c50*/  F2FP.RELU.F16.F32.PACK_AB R41, R122, R121 ;  /* 0x000000797a29723e */ /* 0x000fe600000008ff */
[----:B------:R3:W-:Y:S01]  /*6c60*/  STS [R223+0x400], R36 ;  /* 0x00040024df007388 */ /* 0x0007e20000000800 */
[----:B-1----:R-:W-:Y:S01]  /*6c70*/  @P4 FADD.FTZ R231, -R231, -RZ ;  /* 0x800000ffe7e74221 */ /* 0x002fe20000010100 */
[----:B------:R-:W-:Y:S02]  /*6c80*/  FSETP.GE.FTZ.AND P4, PT, R211, RZ, PT ;  /* 0x000000ffd300720b */ /* 0x000fe40003f96000 */
[----:B------:R1:W-:Y:S04]  /*6c90*/  STS [R176+0x2000], R39 ;  /* 0x00200027b0007388 */ /* 0x0003e80000000800 */
[----:B------:R4:W-:Y:S04]  /*6ca0*/  STS [R176+0x2400], R37 ;  /* 0x00240025b0007388 */ /* 0x0009e80000000800 */
[----:B------:R-:W-:Y:S04]  /*6cb0*/  STS [R223+0x2000], R42 ;  /* 0x0020002adf007388 */ /* 0x000fe80000000800 */
[----:B------:R4:W-:Y:S04]  /*6cc0*/  STS [R223+0x2400], R40 ;  /* 0x00240028df007388 */ /* 0x0009e80000000800 */
[----:B------:R-:W-:Y:S01]  /*6cd0*/  STS [R161], R46 ;  /* 0x0000002ea1007388 */ /* 0x000fe20000000800 */
[----:B--2---:R-:W-:Y:S03]  /*6ce0*/  F2FP.RELU.F16.F32.PACK_AB R38, R232, R233 ;  /* 0x000000e9e826723e */ /* 0x004fe600000008ff */
[----:B------:R2:W-:Y:S01]  /*6cf0*/  STS [R161+0x400], R44 ;  /* 0x0004002ca1007388 */ /* 0x0005e20000000800 */
[----:B---3--:R-:W-:Y:S03]  /*6d00*/  LEA R36, R2, UR4, 0x1 ;  /* 0x0000000402247c11 */ /* 0x008fe6000f8e08ff */
[----:B------:R3:W-:Y:S01]  /*6d10*/  STS [R188], R41 ;  /* 0x00000029bc007388 */ /* 0x0007e20000000800 */
[----:B-1----:R-:W-:Y:S02]  /*6d20*/  F2FP.RELU.F16.F32.PACK_AB R39, R231, R230 ;  /* 0x000000e6e727723e */ /* 0x002fe400000008ff */
[----:B----4-:R-:W-:Y:S05]  /*6d30*/  F2FP.RELU.F16.F32.PACK_AB R37, R247, R246 ;  /* 0x000000f6f725723e */ /* 0x010fea00000008ff */
[----:B------:R1:W-:Y:S01]  /*6d40*/  STS [R188+0x400], R37 ;  /* 0x00040025bc007388 */ /* 0x0003e20000000800 */
[----:B------:R-:W-:Y:S03]  /*6d50*/  F2FP.RELU.F16.F32.PACK_AB R40, R240, R241 ;  /* 0x000000f1f028723e */ /* 0x000fe600000008ff */
[----:B------:R-:W-:Y:S04]  /*6d60*/  STS [R161+0x2400], R38 ;  /* 0x00240026a1007388 */ /* 0x000fe80000000800 */
[----:B------:R-:W-:Y:S01]  /*6d70*/  STS [R161+0x2000], R40 ;  /* 0x00200028a1007388 */ /* 0x000fe20000000800 */
[----:B--2---:R-:W-:Y:S03]  /*6d80*/  VIADD R44, R36, 0x4020 ;  /* 0x00004020242c7836 */ /* 0x004fe60000000000 */
[----:B------:R-:W-:Y:S01]  /*6d90*/  STS [R188+0x2400], R39 ;  /* 0x00240027bc007388 */ /* 0x000fe20000000800 */
[----:B---3--:R-:W-:Y:S05]  /*6da0*/  F2FP.RELU.F16.F32.PACK_AB R41, R238, R239 ;  /* 0x000000efee29723e */ /* 0x008fea00000008ff */
[----:B------:R-:W-:Y:S04]  /*6db0*/  STS [R188+0x2000], R41 ;  /* 0x00200029bc007388 */ /* 0x000fe80000000800 */
[----:B------:R-:W2:Y:S01]  /*6dc0*/  LDSM.16.M88.4 R64, [R36+0x4000] ;  /* 0x004000002440783b */ /* 0x000ea20000000200 */
[----:B-1----:R-:W-:Y:S04]  /*6dd0*/  VIADD R37, R36, 0x4000 ;  /* 0x0000400024257836 */ /* 0x002fe80000000000 */
[----:B------:R-:W-:Y:S03]  /*6de0*/  @P1 VIADD R44, R37, 0xffffffe0 ;  /* 0xffffffe0252c1836 */ /* 0x000fe60000000000 */
[----:B------:R-:W1:Y:S08]  /*6df0*/  LDSM.16.M88.4 R60, [R36+0x5000] ;  /* 0x00500000243c783b */ /* 0x000e700000000200 */
[----:B------:R-:W3:Y:S08]  /*6e00*/  LDSM.16.M88.4 R100, [R44] ;  /* 0x000000002c64783b */ /* 0x000ef00000000200 */
[----:B------:R4:W3:Y:S01]  /*6e10*/  LDSM.16.M88.4 R104, [R44+0x1000] ;  /* 0x001000002c68783b */ /* 0x0008e20000000200 */
[-C--:B--2---:R-:W-:Y:S08]  /*6e20*/  HMMA.16816.F32 R4, R64, R124.reuse, RZ ;  /* 0x0000007c4004723c */ /* 0x084ff000000018ff */
[C---:B-1----:R-:W-:Y:S08]  /*6e30*/  HMMA.16816.F32 R8, R60.reuse, R124, RZ ;  /* 0x0000007c3c08723c */ /* 0x042ff000000018ff */
        /* <DEDUP_REMOVED lines=16> */
[-C--:B------:R-:W-:Y:S03]  /*6f40*/  HMMA.16816.F32 R12, R104, R142.reuse, R12 ;  /* 0x0000008e680c723c */ /* 0x080fe6000000180c */
[C---:B------:R-:W-:Y:S05]  /*6f50*/  FADD.FTZ R4, -R205.reuse, R4 ;  /* 0x00000004cd047221 */ /* 0x040fea0000010100 */
[C---:B------:R-:W-:Y:S04]  /*6f60*/  HMMA.16816.F32 R16, R100.reuse, R142, R16 ;  /* 0x0000008e6410723c */ /* 0x040fe80000001810 */
[-C--:B------:R-:W-:Y:S02]  /*6f70*/  FSEL R4, R4, R205.reuse, P0 ;  /* 0x000000cd04047208 */ /* 0x080fe40000000000 */
[----:B------:R-:W-:Y:S02]  /*6f80*/  FSETP.GE.FTZ.AND P0, PT, R220, RZ, PT ;  /* 0x000000ffdc00720b */ /* 0x000fe40003f16000 */
[-C--:B------:R-:W-:Y:S03]  /*6f90*/  HMMA.16816.F32 R20, R100, R144.reuse, R20 ;  /* 0x000000906414723c */ /* 0x080fe60000001814 */
[----:B------:R-:W-:Y:S05]  /*6fa0*/  FMUL.FTZ R212, R212, R4 ;  /* 0x00000004d4d47220 */ /* 0x000fea0000410000 */
[C---:B------:R-:W-:Y:S08]  /*6fb0*/  HMMA.16816.F32 R24, R104.reuse, R144, R24 ;  /* 0x000000906818723c */ /* 0x040ff00000001818 */
[-C--:B------:R-:W-:Y:S08]  /*6fc0*/  HMMA.16816.F32 R28, R104, R146.reuse, R28 ;  /* 0x00000092681c723c */ /* 0x080ff0000000181c */
[C---:B------:R-:W-:Y:S08]  /*6fd0*/  HMMA.16816.F32 R32, R100.reuse, R146, R32 ;  /* 0x000000926420723c */ /* 0x040ff00000001820 */
[-C--:B------:R-:W-:Y:S08]  /*6fe0*/  HMMA.16816.F32 R36, R100, R148.reuse, R36 ;  /* 0x000000946424723c */ /* 0x080ff00000001824 */
[C---:B------:R-:W-:Y:S08]  /*6ff0*/  HMMA.16816.F32 R40, R104.reuse, R148, R40 ;  /* 0x000000946828723c */ /* 0x040ff00000001828 */
[-C--:B------:R-:W-:Y:S03]  /*7000*/  HMMA.16816.F32 R44, R104, R150.reuse, R44 ;  /* 0x00000096682c723c */ /* 0x080fe6000000182c */
[C---:B------:R-:W-:Y:S01]  /*7010*/  FADD.FTZ R37, -R205.reuse, R37 ;  /* 0x00000025cd257221 */ /* 0x040fe20000010100 */
[C---:B------:R-:W-:Y:S04]  /*7020*/  FADD.FTZ R36, -R205.reuse, R36 ;  /* 0x00000024cd247221 */ /* 0x040fe80000010100 */
[C---:B------:R-:W-:Y:S08]  /*7030*/  HMMA.16816.F32 R48, R100.reuse, R150, R48 ;  /* 0x000000966430723c */ /* 0x040ff00000001830 */
[-C--:B------:R-:W-:Y:S08]  /*7040*/  HMMA.16816.F32 R52, R100, R152.reuse, R52 ;  /* 0x000000986434723c */ /* 0x080ff00000001834 */
[C---:B------:R-:W-:Y:S04]  /*7050*/  HMMA.16816.F32 R56, R104.reuse, R152, R56 ;  /* 0x000000986838723c */ /* 0x040fe80000001838 */
[----:B------:R-:W-:Y:S04]  /*7060*/  FADD.FTZ R48, -R205, R48 ;  /* 0x00000030cd307221 */ /* 0x000fe80000010100 */
[-C--:B------:R-:W-:Y:S03]  /*7070*/  HMMA.16816.F32 R60, R104, R154.reuse, R60 ;  /* 0x0000009a683c723c */ /* 0x080fe6000000183c */
[----:B------:R-:W-:Y:S01]  /*7080*/  LOP3.LUT R104, R108, 0x30, RZ, 0xc0, !PT ;  /* 0x000000306c687812 */ /* 0x000fe200078ec0ff */
[----:B------:R-:W-:Y:S02]  /*7090*/  IMAD.SHL.U32 R106, R3, 0x40, RZ ;  /* 0x00000040036a7824 */ /* 0x000fe400078e00ff */
[C---:B------:R-:W-:Y:S01]  /*70a0*/  FADD.FTZ R52, -R205.reuse, R52 ;  /* 0x00000034cd347221 */ /* 0x040fe20000010100 */
[----:B------:R-:W-:Y:S01]  /*70b0*/  FADD.FTZ R53, -R205, R53 ;  /* 0x00000035cd357221 */ /* 0x000fe20000010100 */
[----:B------:R-:W-:Y:S01]  /*70c0*/  LOP3.LUT R105, R104, 0x8, R3, 0xf8, !PT ;  /* 0x0000000868697812 */ /* 0x000fe200078ef803 */
[----:B------:R-:W-:Y:S01]  /*70d0*/  IMAD.SHL.U32 R104, R3, 0x8, RZ ;  /* 0x0000000803687824 */ /* 0x000fe200078e00ff */
[----:B------:R-:W-:Y:S01]  /*70e0*/  LOP3.LUT R107, R106, 0x400, RZ, 0xc0, !PT ;  /* 0x000004006a6b7812 */ /* 0x000fe200078ec0ff */
[----:B------:R-:W-:Y:S04]  /*70f0*/  HMMA.16816.F32 R64, R100, R154, R64 ;  /* 0x0000009a6440723c */ /* 0x000fe80000001840 */
[----:B------:R-:W-:Y:S04]  /*7100*/  LOP3.LUT R105, R105, 0x1c0, R106, 0xf8, !PT ;  /* 0x000001c069697812 */ /* 0x000fe800078ef86a */
[----:B------:R-:W-:Y:S05]  /*7110*/  LOP3.LUT R110, R105, 0x38, R104, 0x78, !PT ;  /* 0x00000038696e7812 */ /* 0x000fea00078e7868 */
[----:B------:R-:W-:Y:S02]  /*7120*/  IMAD R105, R110, 0x2, R107 ;  /* 0x000000026e697824 */ /* 0x000fe400078e026b */
[C---:B------:R-:W-:Y:S01]  /*7130*/  FADD.FTZ R107, -R205.reuse, R5 ;  /* 0x00000005cd6b7221 */ /* 0x040fe20000010100 */
[C---:B------:R-:W-:Y:S01]  /*7140*/  FADD.FTZ R5, -R205.reuse, R16 ;  /* 0x00000010cd057221 */ /* 0x040fe20000010100 */
[C---:B------:R-:W-:Y:S01]  /*7150*/  FADD.FTZ R16, -R205.reuse, R17 ;  /* 0x00000011cd107221 */ /* 0x040fe20000010100 */
[----:B------:R-:W-:Y:S02]  /*7160*/  FADD.FTZ R17, -R205, R20 ;  /* 0x00000014cd117221 */ /* 0x000fe40000010100 */
[-C--:B------:R-:W-:Y:S01]  /*7170*/  FSEL R4, R107, R205.reuse, P5 ;  /* 0x000000cd6b047208 */ /* 0x080fe20002800000 */
[----:B------:R-:W-:Y:S01]  /*7180*/  FADD.FTZ R64, -R205, R64 ;  /* 0x00000040cd407221 */ /* 0x000fe20000010100 */
[-C--:B------:R-:W-:Y:S01]  /*7190*/  FSEL R107, R5, R205.reuse, P4 ;  /* 0x000000cd056b7208 */ /* 0x080fe20002000000 */
[----:B------:R-:W-:Y:S01]  /*71a0*/  FADD.FTZ R5, -R205, R21 ;  /* 0x00000015cd057221 */ /* 0x000fe20000010100 */
[-C--:B------:R-:W-:Y:S01]  /*71b0*/  FSEL R21, R16, R205.reuse, P3 ;  /* 0x000000cd10157208 */ /* 0x080fe20001800000 */
[----:B------:R-:W-:Y:S01]  /*71c0*/  FMUL.FTZ R165, R165, R4 ;  /* 0x00000004a5a57220 */ /* 0x000fe20000410000 */
[----:B------:R-:W-:Y:S01]  /*71d0*/  FSEL R17, R17, R205, P2 ;  /* 0x000000cd11117208 */ /* 0x000fe20001000000 */
[----:B------:R-:W-:Y:S01]  /*71e0*/  FMUL.FTZ R211, R211, R107 ;  /* 0x0000006bd3d37220 */ /* 0x000fe20000410000 */
[----:B------:R-:W-:Y:S01]  /*71f0*/  FSEL R5, R5, R205, P0 ;  /* 0x000000cd05057208 */ /* 0x000fe20000000000 */
        /* <DEDUP_REMOVED lines=9> */
[----:B------:R-:W-:Y:S02]  /*7290*/  FSETP.GE.FTZ.AND P3, PT, R109, RZ, PT ;  /* 0x000000ff6d00720b */ /* 0x000fe40003f76000 */
[----:B------:R-:W-:Y:S01]  /*72a0*/  F2FP.F16.F32.PACK_AB R215, R220, R215 ;  /* 0x000000d7dcd7723e */ /* 0x000fe200000000ff */
[----:B------:R-:W-:Y:S01]  /*72b0*/  FADD.FTZ R220, -R205, R49 ;  /* 0x00000031cddc7221 */ /* 0x000fe20000010100 */
[----:B------:R-:W-:Y:S02]  /*72c0*/  FSETP.GE.FTZ.AND P2, PT, R120, RZ, PT ;  /* 0x000000ff7800720b */ /* 0x000fe40003f56000 */
[-C--:B------:R-:W-:Y:S02]  /*72d0*/  FSEL R214, R214, R205.reuse, P4 ;  /* 0x000000cdd6d67208 */ /* 0x080fe40002000000 */
[----:B------:R-:W-:Y:S02]  /*72e0*/  FSEL R37, R37, R205, P0 ;  /* 0x000000cd25257208 */ /* 0x000fe40000000000 */
[----:B------:R-:W-:Y:S01]  /*72f0*/  FSETP.GE.FTZ.AND P5, PT, R115, RZ, PT ;  /* 0x000000ff7300720b */ /* 0x000fe20003fb6000 */
[----:B------:R-:W-:Y:S01]  /*7300*/  FMUL.FTZ R214, R229, R214 ;  /* 0x000000d6e5d67220 */ /* 0x000fe20000410000 */
[----:B------:R-:W-:Y:S01]  /*7310*/  FSETP.GE.FTZ.AND P4, PT, R113, RZ, PT ;  /* 0x000000ff7100720b */ /* 0x000fe20003f96000 */
[----:B------:R-:W-:Y:S01]  /*7320*/  FMUL.FTZ R37, R116, R37 ;  /* 0x0000002574257220 */ /* 0x000fe20000410000 */
[----:B------:R-:W-:Y:S02]  /*7330*/  FSETP.GE.FTZ.AND P0, PT, R122, RZ, PT ;  /* 0x000000ff7a00720b */ /* 0x000fe40003f16000 */
[-C--:B------:R-:W-:Y:S02]  /*7340*/  FSEL R165, R165, R205.reuse, P3 ;  /* 0x000000cda5a57208 */ /* 0x080fe40001800000 */
[----:B------:R-:W-:Y:S02]  /*7350*/  FSEL R36, R36, R205, P2 ;  /* 0x000000cd24247208 */ /* 0x000fe40001000000 */
[----:B------:R-:W-:Y:S01]  /*7360*/  FSETP.GE.FTZ.AND P3, PT, R114, RZ, PT ;  /* 0x000000ff7200720b */ /* 0x000fe20003f76000 */
[----:B------:R-:W-:Y:S01]  /*7370*/  FMUL.FTZ R165, R109, R165 ;  /* 0x000000a56da57220 */ /* 0x000fe20000410000 */
[----:B------:R-:W-:Y:S01]  /*7380*/  FSETP.GE.FTZ.AND P2, PT, R123, RZ, PT ;  /* 0x000000ff7b00720b */ /* 0x000fe20003f56000 */
[----:B------:R-:W-:Y:S01]  /*7390*/  FMUL.FTZ R36, R120, R36 ;  /* 0x0000002478247220 */ /* 0x000fe20000410000 */
[-C--:B------:R-:W-:Y:S02]  /*73a0*/  FSEL R48, R48, R205.reuse, P5 ;  /* 0x000000cd30307208 */ /* 0x080fe40002800000 */
[-C--:B------:R-:W-:Y:S02]  /*73b0*/  FSEL R220, R220, R205.reuse, P4 ;  /* 0x000000cddcdc7208 */ /* 0x080fe40002000000 */
[-C--:B------:R-:W-:Y:S01]  /*73c0*/  FSEL R49, R52, R205.reuse, P3 ;  /* 0x000000cd34317208 */ /* 0x080fe20001800000 */
        /* <DEDUP_REMOVED lines=8> */
[----:B------:R-:W-:Y:S01]  /*7450*/  @P0 FADD.FTZ R205, -R205, R65 ;  /* 0x00000041cdcd0221 */ /* 0x000fe20000010100 */
[----:B------:R-:W-:Y:S01]  /*7460*/  F2FP.F16.F32.PACK_AB R48, R53, R48 ;  /* 0x000000303530723e */ /* 0x000fe200000000ff */
[C---:B------:R-:W-:Y:S01]  /*7470*/  FADD.FTZ R65, -R204.reuse, R6 ;  /* 0x00000006cc417221 */ /* 0x040fe20000010100 */
[----:B------:R-:W-:Y:S01]  /*7480*/  FSETP.GE.FTZ.AND P2, PT, R201, RZ, PT ;  /* 0x000000ffc900720b */ /* 0x000fe20003f56000 */
[----:B------:R-:W-:Y:S01]  /*7490*/  FADD.FTZ R53, -R204, R7 ;  /* 0x00000007cc357221 */ /* 0x000fe20000010100 */
[----:B------:R-:W-:Y:S02]  /*74a0*/  FSETP.GE.FTZ.AND P0, PT, R200, RZ, PT ;  /* 0x000000ffc800720b */ /* 0x000fe40003f16000 */
[----:B------:R-:W-:Y:S01]  /*74b0*/  F2FP.F16.F32.PACK_AB R36, R52, R49 ;  /* 0x000000313424723e */ /* 0x000fe200000000ff */
[----:B------:R-:W-:Y:S01]  /*74c0*/  FMUL.FTZ R49, R121, R64 ;  /* 0x0000004079317220 */ /* 0x000fe20000410000 */
[----:B------:R-:W-:Y:S02]  /*74d0*/  F2FP.F16.F32.PACK_AB R214, R165, R214 ;  /* 0x000000d6a5d6723e */ /* 0x000fe400000000ff */
[-C--:B------:R-:W-:Y:S02]  /*74e0*/  FSEL R52, R65, R204.reuse, P2 ;  /* 0x000000cc41347208 */ /* 0x080fe40001000000 */
[----:B------:R-:W-:Y:S01]  /*74f0*/  FSEL R53, R53, R204, P0 ;  /* 0x000000cc35357208 */ /* 0x000fe20000000000 */
[----:B------:R-:W-:Y:S06]  /*7500*/  BRA.U !UP0, `(.L_x_677) ;  /* 0x0000000108807547 */ /* 0x000fec000b800000 */
[----:B------:R-:W1:Y:S01]  /*7510*/  LDC R5, c[0x0][0x3b0] ;  /* 0x0000ec00ff057b82 */ /* 0x000e620000000800 */
[----:B------:R-:W-:Y:S01]  /*7520*/  ISETP.GE.AND P0, PT, R180, UR8, PT ;  /* 0x00000008b4007c0c */ /* 0x000fe2000bf06270 */
[----:B------:R-:W-:Y:S01]  /*7530*/  ULOP3.LUT UR5, UR35, 0x1, URZ, 0xc0, !UPT ;  /* 0x0000000123057892 */ /* 0x000fe2000f8ec0ff */
[----:B------:R-:W-:Y:S03]  /*7540*/  IADD3 R7, P2, PT, RZ, -UR21, RZ ;  /* 0x80000015ff077c10 */ /* 0x000fe6000ff5e0ff */
[----:B------:R-:W-:Y:S04]  /*7550*/  UISETP.NE.U32.AND UP0, UPT, UR5, 0x1, UPT ;  /* 0x000000010500788c */ /* 0x000fe8000bf05070 */
[----:B------:R-:W-:Y:S04]  /*7560*/  USEL UR5, UR20, 0x2000, !UP0 ;  /* 0x0000200014057887 */ /* 0x000fe8000c000000 */
[----:B------:R-:W2:Y:S02]  /*7570*/  @!P0 LDC R4, c[0x0][0x3b4] ;  /* 0x0000ed00ff048b82 */ /* 0x000ea40000000800 */
[----:B------:R-:W-:Y:S02]  /*7580*/  VIADD R185, R185, UR5 ;  /* 0x00000005b9b97c36 */ /* 0x000fe40008000000 */
[----:B------:R-:W-:Y:S02]  /*7590*/  VIADD R174, R174, UR5 ;  /* 0x00000005aeae7c36 */ /* 0x000fe40008000000 */
[----:B------:R-:W-:Y:S02]  /*75a0*/  VIADD R160, R160, UR5 ;  /* 0x00000005a0a07c36 */ /* 0x000fe40008000000 */
[----:B-1----:R-:W-:Y:S04]  /*75b0*/  IMAD.SHL.U32 R6, R5, 0x80, RZ ;  /* 0x0000008005067824 */ /* 0x002fe800078e00ff */
[----:B------:R-:W-:Y:S01]  /*75c0*/  IMAD.X R6, RZ, RZ, ~R6, P2 ;  /* 0x000000ffff067224 */ /* 0x000fe200010e0e06 */
[----:B------:R-:W-:Y:S04]  /*75d0*/  ISETP.GE.AND P2, PT, R180, UR8, PT ;  /* 0x00000008b4007c0c */ /* 0x000fe8000bf46270 */
[----:B------:R-:W-:Y:S04]  /*75e0*/  SHF.R.S64 R7, R7, 0x1f, R6 ;  /* 0x0000001f07077819 */ /* 0x000fe80000001006 */
[----:B------:R-:W-:Y:S04]  /*75f0*/  IADD3 R164, P3, PT, R7, R164, RZ ;  /* 0x000000a407a47210 */ /* 0x000fe80007f7e0ff */
[----:B------:R-:W-:Y:S02]  /*7600*/  LEA.HI.X.SX32 R163, R6, R163, 0x1, P3 ;  /* 0x000000a306a37211 */ /* 0x000fe400018f0eff */
[C---:B------:R-:W-:Y:S03]  /*7610*/  @!P0 LEA R6, P3, R5.reuse, R164, 0x7 ;  /* 0x000000a405068211 */ /* 0x040fe600078638ff */
[----:B------:R-:W-:Y:S01]  /*7620*/  @!P2 IMAD.MOV.U32 R165, RZ, RZ, R163 ;  /* 0x000000ffffa5a224 */ /* 0x000fe200078e00a3 */
[----:B--2---:R-:W-:Y:S04]  /*7630*/  @!P0 LEA.HI.X R7, R5, R163, R4, 0x7, P3 ;  /* 0x000000a305078211 */ /* 0x004fe800018f3c04 */
        /* <DEDUP_REMOVED lines=13> */
.L_x_677:
[----:B------:R-:W-:Y:S01]  /*7710*/  FSETP.GE.FTZ.AND P3, PT, R213, RZ, PT ;  /* 0x000000ffd500720b */ /* 0x000fe20003f76000 */
[C---:B------:R-:W-:Y:S01]  /*7720*/  FADD.FTZ R5, -R204.reuse, R18 ;  /* 0x00000012cc057221 */ /* 0x040fe20000010100 */
[C---:B------:R-:W-:Y:S01]  /*7730*/  FADD.FTZ R19, -R204.reuse, R19 ;  /* 0x00000013cc137221 */ /* 0x040fe20000010100 */
[----:B-1----:R-:W-:Y:S01]  /*7740*/  FADD.FTZ R7, -R204, R22 ;  /* 0x00000016cc077221 */ /* 0x002fe20000010100 */
[----:B------:R-:W-:Y:S01]  /*7750*/  FSETP.GE.FTZ.AND P2, PT, R216, RZ, PT ;  /* 0x000000ffd800720b */ /* 0x000fe20003f56000 */
[----:B------:R-:W-:Y:S01]  /*7760*/  FADD.FTZ R23, -R204, R23 ;  /* 0x00000017cc177221 */ /* 0x000fe20000010100 */
[----:B------:R-:W-:Y:S01]  /*7770*/  FSETP.GE.FTZ.AND P0, PT, R218, RZ, PT ;  /* 0x000000ffda00720b */ /* 0x000fe20003f16000 */
[C---:B------:R-:W-:Y:S01]  /*7780*/  FADD.FTZ R39, -R204.reuse, R39 ;  /* 0x00000027cc277221 */ /* 0x040fe20000010100 */
[-C--:B------:R-:W-:Y:S01]  /*7790*/  FSEL R4, R5, R204.reuse, P3 ;  /* 0x000000cc05047208 */ /* 0x080fe20001800000 */
        /* <DEDUP_REMOVED lines=19> */
[----:B------:R-:W-:Y:S01]  /*78d0*/  FSETP.GE.FTZ.AND P0, PT, R251, RZ, PT ;  /* 0x000000fffb00720b */ /* 0x000fe20003f16000 */
[----:B------:R-:W-:Y:S01]  /*78e0*/  FADD.FTZ R35, -R204, R35 ;  /* 0x00000023cc237221 */ /* 0x000fe20000010100 */
[----:B------:R-:W-:Y:S01]  /*78f0*/  F2FP.F16.F32.PACK_AB R7, R6, R7 ;  /* 0x000000070607723e */ /* 0x000fe200000000ff */
[----:B------:R-:W-:Y:S01]  /*7900*/  STS [R178+0x8000], R212 ;  /* 0x008000d4b2007388 */ /* 0x000fe20000000800 */
        /* <DEDUP_REMOVED lines=9> */
[----:B------:R-:W-:Y:S01]  /*79a0*/  IMAD.MOV.U32 R17, RZ, RZ, 0x10 ;  /* 0x00000010ff117424 */ /* 0x000fe200078e00ff */
[-C--:B------:R-:W-:Y:S01]  /*79b0*/  FSEL R55, R55, R204.reuse, P0 ;  /* 0x000000cc37377208 */ /* 0x080fe20000000000 */
[----:B------:R-:W-:Y:S01]  /*79c0*/  FADD.FTZ R51, -R204, R51 ;  /* 0x00000033cc337221 */ /* 0x000fe20000010100 */
[C---:B------:R-:W-:Y:S01]  /*79d0*/  FSETP.GE.FTZ.AND P0, PT, R246.reuse, RZ, PT ;  /* 0x000000fff600720b */ /* 0x040fe20003f16000 */
[----:B-----5:R-:W-:Y:S01]  /*79e0*/  FADD.FTZ R8, -R203, R8 ;  /* 0x00000008cb087221 */ /* 0x020fe20000010100 */
[----:B------:R-:W-:Y:S01]  /*79f0*/  SEL R17, R17, 0xfffffff0, !P1 ;  /* 0xfffffff011117807 */ /* 0x000fe20004800000 */
[----:B------:R-:W-:Y:S01]  /*7a00*/  FADD.FTZ R22, -R203, R13 ;  /* 0x0000000dcb167221 */ /* 0x000fe20000010100 */
[----:B------:R-:W-:Y:S01]  /*7a10*/  FSEL R5, R5, R204, P0 ;  /* 0x000000cc05057208 */ /* 0x000fe20000000000 */
[----:B------:R-:W-:Y:S01]  /*7a20*/  FADD.FTZ R12, -R203, R12 ;  /* 0x0000000ccb0c7221 */ /* 0x000fe20000010100 */
[----:B------:R-:W-:Y:S01]  /*7a30*/  F2FP.F16.F32.PACK_AB R53, R53, R52 ;  /* 0x000000343535723e */ /* 0x000fe200000000ff */
[----:B------:R-:W-:Y:S01]  /*7a40*/  FADD.FTZ R24, -R203, R24 ;  /* 0x00000018cb187221 */ /* 0x000fe20000010100 */
[----:B------:R-:W-:Y:S01]  /*7a50*/  F2FP.F16.F32.PACK_AB R4, R19, R4 ;  /* 0x000000041304723e */ /* 0x000fe200000000ff */
[----:B------:R-:W-:Y:S01]  /*7a60*/  FMUL.FTZ R246, R246, R5 ;  /* 0x00000005f6f67220 */ /* 0x000fe20000410000 */
[----:B------:R-:W-:Y:S01]  /*7a70*/  IMAD.IADD R5, R178, 0x1, R17 ;  /* 0x00000001b2057824 */ /* 0x000fe200078e0211 */
[----:B------:R-:W-:Y:S01]  /*7a80*/  STS [R178+0x8400], R53 ;  /* 0x00840035b2007388 */ /* 0x000fe20000000800 */
[----:B------:R-:W-:Y:S01]  /*7a90*/  FSETP.GE.FTZ.AND P3, PT, R118, RZ, PT ;  /* 0x000000ff7600720b */ /* 0x000fe20003f76000 */
[----:B------:R-:W-:Y:S01]  /*7aa0*/  FADD.FTZ R44, -R203, R44 ;  /* 0x0000002ccb2c7221 */ /* 0x000fe20000010100 */
[----:B------:R-:W-:Y:S01]  /*7ab0*/  FSETP.GE.FTZ.AND P2, PT, R247, RZ, PT ;  /* 0x000000fff700720b */ /* 0x000fe20003f56000 */
[----:B------:R1:W-:Y:S01]  /*7ac0*/  STS [R5+0x8400], R4 ;  /* 0x0084000405007388 */ /* 0x0003e20000000800 */
[----:B------:R-:W-:Y:S01]  /*7ad0*/  FSEL R35, R35, R204, P3 ;  /* 0x000000cc23237208 */ /* 0x000fe20001800000 */
[----:B------:R-:W-:Y:S01]  /*7ae0*/  FADD.FTZ R28, -R203, R28 ;  /* 0x0000001ccb1c7221 */ /* 0x000fe20000010100 */
[----:B------:R-:W-:Y:S01]  /*7af0*/  FSETP.GE.FTZ.AND P3, PT, R250, RZ, PT ;  /* 0x000000fffa00720b */ /* 0x000fe20003f76000 */
[----:B------:R-:W-:Y:S01]  /*7b00*/  STS [R5+0x8000], R211 ;  /* 0x008000d305007388 */ /* 0x000fe20000000800 */
[----:B------:R-:W-:Y:S01]  /*7b10*/  F2FP.F16.F32.PACK_AB R39, R39, R18 ;  /* 0x000000122727723e */ /* 0x000fe200000000ff */
[----:B------:R-:W-:Y:S01]  /*7b20*/  FADD.FTZ R18, -R203, R9 ;  /* 0x00000009cb127221 */ /* 0x000fe20000010100 */
[----:B------:R-:W-:Y:S01]  /*7b30*/  FSEL R51, R51, R204, P3 ;  /* 0x000000cc33337208 */ /* 0x000fe20001800000 */
[----:B------:R-:W-:Y:S01]  /*7b40*/  FADD.FTZ R56, -R203, R56 ;  /* 0x00000038cb387221 */ /* 0x000fe20000010100 */
[----:B------:R-:W-:Y:S01]  /*7b50*/  FSETP.GE.FTZ.AND P0, PT, R199, RZ, PT ;  /* 0x000000ffc700720b */ /* 0x000fe20003f16000 */
[C---:B------:R-:W-:Y:S01]  /*7b60*/  FADD.FTZ R40, -R203.reuse, R40 ;  /* 0x00000028cb287221 */ /* 0x040fe20000010100 */
[----:B------:R-:W-:Y:S01]  /*7b70*/  FSETP.GE.FTZ.AND P3, PT, R198, RZ, PT ;  /* 0x000000ffc600720b */ /* 0x000fe20003f76000 */
[----:B------:R-:W-:Y:S01]  /*7b80*/  @P2 FADD.FTZ R204, -R204, R67 ;  /* 0x00000043cccc2221 */ /* 0x000fe20000010100 */
        /* <DEDUP_REMOVED lines=12> */
[----:B------:R-:W-:Y:S01]  /*7c50*/  F2FP.F16.F32.PACK_AB R9, R9, R8 ;  /* 0x000000080909723e */ /* 0x000fe200000000ff */
[----:B------:R-:W-:Y:S01]  /*7c60*/  FADD.FTZ R8, -R203, R25 ;  /* 0x00000019cb087221 */ /* 0x000fe20000010100 */
[----:B------:R-:W-:Y:S01]  /*7c70*/  FSETP.GE.FTZ.AND P0, PT, R222, RZ, PT ;  /* 0x000000ffde00720b */ /* 0x000fe20003f16000 */
[----:B------:R-:W-:Y:S01]  /*7c80*/  FMUL.FTZ R12, R207, R12 ;  /* 0x0000000ccf0c7220 */ /* 0x000fe20000410000 */
[----:B------:R-:W-:Y:S01]  /*7c90*/  FSETP.GE.FTZ.AND P5, PT, R219, RZ, PT ;  /* 0x000000ffdb00720b */ /* 0x000fe20003fb6000 */
[----:B------:R-:W-:Y:S01]  /*7ca0*/  FMUL.FTZ R13, R210, R13 ;  /* 0x0000000dd20d7220 */ /* 0x000fe20000410000 */
[----:B-1----:R-:W-:Y:S01]  /*7cb0*/  FADD.FTZ R4, -R203, R29 ;  /* 0x0000001dcb047221 */ /* 0x002fe20000010100 */
[-C--:B------:R-:W-:Y:S01]  /*7cc0*/  FSEL R19, R24, R203.reuse, P0 ;  /* 0x000000cb18137208 */ /* 0x080fe20000000000 */
[----:B------:R1:W-:Y:S01]  /*7cd0*/  STS [R178+0xa000], R9 ;  /* 0x00a00009b2007388 */ /* 0x0003e20000000800 */
[----:B------:R-:W-:Y:S01]  /*7ce0*/  FSEL R8, R8, R203, P5 ;  /* 0x000000cb08087208 */ /* 0x000fe20002800000 */
[----:B------:R-:W-:Y:S01]  /*7cf0*/  FADD.FTZ R27, -R202, R27 ;  /* 0x0000001bca1b7221 */ /* 0x000fe20000010100 */
[----:B------:R-:W-:Y:S01]  /*7d00*/  FSETP.GE.FTZ.AND P3, PT, R228, RZ, PT ;  /* 0x000000ffe400720b */ /* 0x000fe20003f76000 */
[----:B------:R-:W-:Y:S01]  /*7d10*/  FMUL.FTZ R19, R222, R19 ;  /* 0x00000013de137220 */ /* 0x000fe20000410000 */
[----:B------:R-:W-:Y:S01]  /*7d20*/  F2FP.F16.F32.PACK_AB R12, R13, R12 ;  /* 0x0000000c0d0c723e */ /* 0x000fe200000000ff */
[----:B------:R-:W-:Y:S01]  /*7d30*/  FMUL.FTZ R8, R219, R8 ;  /* 0x00000008db087220 */ /* 0x000fe20000410000 */
[----:B------:R-:W-:Y:S01]  /*7d40*/  FSEL R13, R4, R203, P3 ;  /* 0x000000cb040d7208 */ /* 0x000fe20001800000 */
[----:B------:R-:W-:Y:S01]  /*7d50*/  FADD.FTZ R4, -R203, R45 ;  /* 0x0000002dcb047221 */ /* 0x000fe20000010100 */
[----:B------:R-:W-:Y:S01]  /*7d60*/  FSETP.GE.FTZ.AND P5, PT, R242, RZ, PT ;  /* 0x000000fff200720b */ /* 0x000fe20003fb6000 */
[C---:B------:R-:W-:Y:S01]  /*7d70*/  FADD.FTZ R31, -R202.reuse, R31 ;  /* 0x0000001fca1f7221 */ /* 0x040fe20000010100 */
[----:B------:R-:W-:Y:S01]  /*7d80*/  FSETP.GE.FTZ.AND P6, PT, R243, RZ, PT ;  /* 0x000000fff300720b */ /* 0x000fe20003fd6000 */
[----:B------:R-:W-:Y:S01]  /*7d90*/  FADD.FTZ R47, -R202, R47 ;  /* 0x0000002fca2f7221 */ /* 0x000fe20000010100 */
[----:B------:R-:W-:Y:S01]  /*7da0*/  FSETP.GE.FTZ.AND P4, PT, R225, RZ, PT ;  /* 0x000000ffe100720b */ /* 0x000fe20003f96000 */
[----:B------:R-:W-:Y:S01]  /*7db0*/  FMUL.FTZ R35, R118, R35 ;  /* 0x0000002376237220 */ /* 0x000fe20000410000 */
[----:B------:R-:W-:Y:S01]  /*7dc0*/  FSETP.GE.FTZ.AND P0, PT, R244, RZ, PT ;  /* 0x000000fff400720b */ /* 0x000fe20003f16000 */
[----:B------:R-:W-:Y:S01]  /*7dd0*/  FMUL.FTZ R16, R119, R16 ;  /* 0x0000001077107220 */ /* 0x000fe20000410000 */
[----:B------:R-:W-:Y:S01]  /*7de0*/  F2FP.F16.F32.PACK_AB R19, R8, R19 ;  /* 0x000000130813723e */ /* 0x000fe200000000ff */
[----:B------:R-:W-:Y:S01]  /*7df0*/  FADD.FTZ R8, -R203, R57 ;  /* 0x00000039cb087221 */ /* 0x000fe20000010100 */
[----:B------:R-:W-:Y:S01]  /*7e00*/  FSEL R23, R4, R203, P5 ;  /* 0x000000cb04177208 */ /* 0x000fe20002800000 */
[----:B------:R-:W-:Y:S01]  /*7e10*/  FMUL.FTZ R13, R228, R13 ;  /* 0x0000000de40d7220 */ /* 0x000fe20000410000 */
[-C--:B------:R-:W-:Y:S01]  /*7e20*/  FSEL R44, R44, R203.reuse, P6 ;  /* 0x000000cb2c2c7208 */ /* 0x080fe20003000000 */
[----:B------:R-:W-:Y:S01]  /*7e30*/  FADD.FTZ R43, -R202, R43 ;  /* 0x0000002bca2b7221 */ /* 0x000fe20000010100 */
[----:B------:R-:W-:Y:S01]  /*7e40*/  FSEL R28, R28, R203, P4 ;  /* 0x000000cb1c1c7208 */ /* 0x000fe20002000000 */
[----:B------:R-:W-:Y:S01]  /*7e50*/  FMUL.FTZ R23, R242, R23 ;  /* 0x00000017f2177220 */ /* 0x000fe20000410000 */
[-C--:B------:R-:W-:Y:S01]  /*7e60*/  FSEL R21, R18, R203.reuse, P0 ;  /* 0x000000cb12157208 */ /* 0x080fe20000000000 */
[----:B------:R-:W-:Y:S01]  /*7e70*/  FMUL.FTZ R44, R243, R44 ;  /* 0x0000002cf32c7220 */ /* 0x000fe20000410000 */
[----:B------:R-:W-:Y:S01]  /*7e80*/  FSETP.GE.FTZ.AND P4, PT, R241, RZ, PT ;  /* 0x000000fff100720b */ /* 0x000fe20003f96000 */
[----:B-1----:R-:W-:Y:S01]  /*7e90*/  FADD.FTZ R9, -R202, R30 ;  /* 0x0000001eca097221 */ /* 0x002fe20000010100 */
[----:B------:R-:W-:Y:S01]  /*7ea0*/  FSETP.GE.FTZ.AND P3, PT, R240, RZ, PT ;  /* 0x000000fff000720b */ /* 0x000fe20003f76000 */
[----:B------:R-:W-:Y:S01]  /*7eb0*/  FMUL.FTZ R28, R225, R28 ;  /* 0x0000001ce11c7220 */ /* 0x000fe20000410000 */
        /* <DEDUP_REMOVED lines=16> */
[----:B------:R-:W-:Y:S01]  /*7fc0*/  FSETP.GE.FTZ.AND P3, PT, R206, RZ, PT ;  /* 0x000000ffce00720b */ /* 0x000fe20003f76000 */
[----:B------:R-:W-:Y:S01]  /*7fd0*/  FMUL.FTZ R20, R249, R20 ;  /* 0x00000014f9147220 */ /* 0x000fe20000410000 */
[----:B------:R-:W-:Y:S01]  /*7fe0*/  FSEL R60, R60, R203, P2 ;  /* 0x000000cb3c3c7208 */ /* 0x000fe20001000000 */
[----:B------:R-:W-:Y:S01]  /*7ff0*/  @P0 FADD.FTZ R203, -R203, R61 ;  /* 0x0000003dcbcb0221 */ /* 0x000fe20000010100 */
[----:B------:R-:W-:Y:S01]  /*8000*/  F2FP.F16.F32.PACK_AB R24, R25, R56 ;  /* 0x000000381918723e */ /* 0x000fe200000000ff */
[----:B------:R-:W-:Y:S01]  /*8010*/  FADD.FTZ R25, -R202, R14 ;  /* 0x0000000eca197221 */ /* 0x000fe20000010100 */
        /* <DEDUP_REMOVED lines=18> */
[----:B------:R-:W-:Y:S01]  /*8140*/  FSETP.GE.FTZ.AND P2, PT, R227, RZ, PT ;  /* 0x000000ffe300720b */ /* 0x000fe20003f56000 */
[----:B------:R-:W-:Y:S01]  /*8150*/  STS [R178+0xa400], R11 ;  /* 0x00a4000bb2007388 */ /* 0x000fe20000000800 */
[----:B------:R-:W-:Y:S01]  /*8160*/  FSETP.GE.FTZ.AND P0, PT, R224, RZ, PT ;  /* 0x000000ffe000720b */ /* 0x000fe20003f16000 */
[----:B------:R-:W-:Y:S01]  /*8170*/  FMUL.FTZ R4, R221, R4 ;  /* 0x00000004dd047220 */ /* 0x000fe20000410000 */
[-C--:B------:R-:W-:Y:S01]  /*8180*/  FSEL R10, R9, R202.reuse, P2 ;  /* 0x000000ca090a7208 */ /* 0x080fe20001000000 */
[----:B------:R-:W-:Y:S01]  /*8190*/  FADD.FTZ R9, -R202, R42 ;  /* 0x0000002aca097221 */ /* 0x000fe20000010100 */
[----:B------:R-:W-:Y:S01]  /*81a0*/  FSEL R27, R27, R202, P0 ;  /* 0x000000ca1b1b7208 */ /* 0x000fe20000000000 */
[----:B------:R-:W-:Y:S01]  /*81b0*/  STS [R5+0xa000], R12 ;  /* 0x00a0000c05007388 */ /* 0x000fe20000000800 */
[----:B------:R-:W-:Y:S01]  /*81c0*/  FSETP.GE.FTZ.AND P2, PT, R237, RZ, PT ;  /* 0x000000ffed00720b */ /* 0x000fe20003f56000 */
[----:B------:R-:W-:Y:S01]  /*81d0*/  FMUL.FTZ R10, R227, R10 ;  /* 0x0000000ae30a7220 */ /* 0x000fe20000410000 */
[----:B------:R-:W-:Y:S01]  /*81e0*/  FSETP.GE.FTZ.AND P0, PT, R226, RZ, PT ;  /* 0x000000ffe200720b */ /* 0x000fe20003f16000 */
[----:B------:R-:W-:Y:S01]  /*81f0*/  FMUL.FTZ R27, R224, R27 ;  /* 0x0000001be01b7220 */ /* 0x000fe20000410000 */
[----:B------:R-:W-:Y:S01]  /*8200*/  FSEL R14, R9, R202, P2 ;  /* 0x000000ca090e7208 */ /* 0x000fe20001000000 */
[----:B------:R-:W-:Y:S01]  /*8210*/  FADD.FTZ R9, -R202, R46 ;  /* 0x0000002eca097221 */ /* 0x000fe20000010100 */
[----:B------:R-:W-:Y:S01]  /*8220*/  FSETP.GE.FTZ.AND P2, PT, R235, RZ, PT ;  /* 0x000000ffeb00720b */ /* 0x000fe20003f56000 */
[----:B------:R-:W-:Y:S01]  /*8230*/  IMAD.IADD R33, R161, 0x1, R17 ;  /* 0x00000001a1217824 */ /* 0x000fe200078e0211 */
[----:B------:R-:W-:Y:S01]  /*8240*/  FSETP.GE.FTZ.AND P5, PT, R234, RZ, PT ;  /* 0x000000ffea00720b */ /* 0x000fe20003fb6000 */
[----:B------:R-:W-:Y:S01]  /*8250*/  FMUL.FTZ R14, R237, R14 ;  /* 0x0000000eed0e7220 */ /* 0x000fe20000410000 */
[----:B------:R-:W-:Y:S01]  /*8260*/  F2FP.F16.F32.PACK_AB R27, R27, R4 ;  /* 0x000000041b1b723e */ /* 0x000fe200000000ff */
[----:B------:R-:W-:Y:S01]  /*8270*/  FMUL.FTZ R60, R239, R60 ;  /* 0x0000003cef3c7220 */ /* 0x000fe20000410000 */
[-C--:B------:R-:W-:Y:S01]  /*8280*/  FSEL R31, R31, R202.reuse, P0 ;  /* 0x000000ca1f1f7208 */ /* 0x080fe20000000000 */
[----:B------:R-:W-:Y:S01]  /*8290*/  FMUL.FTZ R203, R238, R203 ;  /* 0x000000cbeecb7220 */ /* 0x000fe20000410000 */
[-C--:B------:R-:W-:Y:S01]  /*82a0*/  FSEL R4, R9, R202.reuse, P2 ;  /* 0x000000ca09047208 */ /* 0x080fe20001000000 */
[----:B------:R-:W-:Y:S01]  /*82b0*/  FADD.FTZ R9, -R202, R62 ;  /* 0x0000003eca097221 */ /* 0x000fe20000010100 */
[----:B------:R-:W-:Y:S01]  /*82c0*/  FSEL R47, R47, R202, P5 ;  /* 0x000000ca2f2f7208 */ /* 0x000fe20002800000 */
[----:B------:R-:W-:Y:S01]  /*82d0*/  FMUL.FTZ R31, R226, R31 ;  /* 0x0000001fe21f7220 */ /* 0x000fe20000410000 */
[----:B------:R-:W-:Y:S01]  /*82e0*/  F2FP.F16.F32.PACK_AB R8, R8, R25 ;  /* 0x000000190808723e */ /* 0x000fe200000000ff */
[----:B------:R-:W-:Y:S01]  /*82f0*/  FMUL.FTZ R4, R235, R4 ;  /* 0x00000004eb047220 */ /* 0x000fe20000410000 */
[----:B------:R-:W-:Y:S01]  /*8300*/  F2FP.F16.F32.PACK_AB R16, R35, R16 ;  /* 0x000000102310723e */ /* 0x000fe200000000ff */
[----:B------:R-:W-:Y:S01]  /*8310*/  FMUL.FTZ R47, R234, R47 ;  /* 0x0000002fea2f7220 */ /* 0x000fe20000410000 */
[----:B------:R-:W-:Y:S01]  /*8320*/  F2FP.F16.F32.PACK_AB R31, R31, R10 ;  /* 0x0000000a1f1f723e */ /* 0x000fe200000000ff */
[----:B------:R1:W-:Y:S01]  /*8330*/  STS [R5+0xa400], R8 ;  /* 0x00a4000805007388 */ /* 0x0003e20000000800 */
[C---:B------:R-:W-:Y:S01]  /*8340*/  FSETP.GE.FTZ.AND P0, PT, R236.reuse, RZ, PT ;  /* 0x000000ffec00720b */ /* 0x040fe20003f16000 */
[----:B------:R-:W-:Y:S01]  /*8350*/  IMAD.SHL.U32 R56, R3, 0x4, RZ ;  /* 0x0000000403387824 */ /* 0x000fe200078e00ff */
[----:B------:R-:W-:Y:S01]  /*8360*/  F2FP.F16.F32.PACK_AB R10, R47, R4 ;  /* 0x000000042f0a723e */ /* 0x000fe200000000ff */
[----:B------:R-:W-:Y:S01]  /*8370*/  IMAD.IADD R4, R17, 0x1, R168 ;  /* 0x0000000111047824 */ /* 0x000fe200078e02a8 */
[----:B------:R-:W-:Y:S01]  /*8380*/  STS [R168+0x8000], R215 ;  /* 0x008000d7a8007388 */ /* 0x000fe20000000800 */
[----:B------:R-:W-:Y:S01]  /*8390*/  F2FP.F16.F32.PACK_AB R13, R13, R28 ;  /* 0x0000001c0d0d723e */ /* 0x000fe200000000ff */
[----:B------:R-:W-:Y:S01]  /*83a0*/  IMAD R62, R179, UR9, RZ ;  /* 0x00000009b33e7c24 */ /* 0x000fe2000f8e02ff */
[----:B------:R-:W-:Y:S01]  /*83b0*/  FSEL R43, R43, R202, P0 ;  /* 0x000000ca2b2b7208 */ /* 0x000fe20000000000 */
[----:B------:R-:W-:Y:S01]  /*83c0*/  STS [R168+0x8400], R7 ;  /* 0x00840007a8007388 */ /* 0x000fe20000000800 */
[----:B------:R-:W-:Y:S01]  /*83d0*/  F2FP.F16.F32.PACK_AB R6, R51, R6 ;  /* 0x000000063306723e */ /* 0x000fe200000000ff */
[----:B------:R-:W-:Y:S01]  /*83e0*/  UIADD3 UR5, UPT, UPT, UR35, 0x1, URZ ;  /* 0x0000000123057890 */ /* 0x000fe2000fffe0ff */
[----:B------:R-:W-:Y:S01]  /*83f0*/  FSETP.GE.FTZ.AND P0, PT, R231, RZ, PT ;  /* 0x000000ffe700720b */ /* 0x000fe20003f16000 */
[----:B------:R-:W-:Y:S01]  /*8400*/  STS [R4+0x8000], R214 ;  /* 0x008000d604007388 */ /* 0x000fe20000000800 */
[----:B------:R-:W-:Y:S01]  /*8410*/  FMUL.FTZ R43, R236, R43 ;  /* 0x0000002bec2b7220 */ /* 0x000fe20000410000 */
[----:B------:R-:W-:Y:S01]  /*8420*/  F2FP.F16.F32.PACK_AB R21, R21, R40 ;  /* 0x000000281515723e */ /* 0x000fe200000000ff */
[----:B------:R-:W-:Y:S01]  /*8430*/  IMAD.SHL.U32 R40, R3, 0x20, RZ ;  /* 0x0000002003287824 */ /* 0x000fe200078e00ff */
[----:B------:R-:W-:Y:S01]  /*8440*/  STS [R4+0x8400], R16 ;  /* 0x0084001004007388 */ /* 0x000fe20000000800 */
[----:B------:R-:W-:Y:S01]  /*8450*/  FSETP.GE.FTZ.AND P4, PT, R233, RZ, PT ;  /* 0x000000ffe900720b */ /* 0x000fe20003f96000 */
[----:B------:R-:W-:Y:S01]  /*8460*/  UISETP.NE.AND UP0, UPT, UR5, 0x1, UPT ;  /* 0x000000010500788c */ /* 0x000fe2000bf05270 */
[----:B------:R-:W-:Y:S01]  /*8470*/  F2FP.F16.F32.PACK_AB R43, R43, R14 ;  /* 0x0000000e2b2b723e */ /* 0x000fe200000000ff */
[----:B------:R-:W-:Y:S01]  /*8480*/  STS [R168+0xa000], R19 ;  /* 0x00a00013a8007388 */ /* 0x000fe20000000800 */
[----:B------:R-:W-:Y:S02]  /*8490*/  FSETP.GE.FTZ.AND P3, PT, R232, RZ, PT ;  /* 0x000000ffe800720b */ /* 0x000fe40003f76000 */
[-C--:B------:R-:W-:Y:S01]  /*84a0*/  FSEL R18, R15, R202.reuse, P4 ;  /* 0x000000ca0f127208 */ /* 0x080fe20002000000 */
[----:B------:R-:W-:Y:S01]  /*84b0*/  STS [R168+0xa400], R27 ;  /* 0x00a4001ba8007388 */ /* 0x000fe20000000800 */
[----:B------:R-:W-:Y:S02]  /*84c0*/  FSETP.GE.FTZ.AND P2, PT, R230, RZ, PT ;  /* 0x000000ffe600720b */ /* 0x000fe40003f56000 */
[----:B------:R-:W-:Y:S01]  /*84d0*/  FSEL R59, R59, R202, P3 ;  /* 0x000000ca3b3b7208 */ /* 0x000fe20001800000 */
[----:B------:R-:W-:Y:S01]  /*84e0*/  STS [R4+0xa000], R13 ;  /* 0x00a0000d04007388 */ /* 0x000fe20000000800 */
[----:B------:R-:W-:Y:S01]  /*84f0*/  F2FP.F16.F32.PACK_AB R20, R55, R20 ;  /* 0x000000143714723e */ /* 0x000fe200000000ff */
[----:B------:R-:W-:Y:S01]  /*8500*/  FMUL.FTZ R18, R233, R18 ;  /* 0x00000012e9127220 */ /* 0x000fe20000410000 */
[----:B------:R-:W-:Y:S01]  /*8510*/  FSEL R9, R9, R202, P2 ;  /* 0x000000ca09097208 */ /* 0x000fe20001000000 */
[----:B------:R2:W-:Y:S01]  /*8520*/  STS [R4+0xa400], R31 ;  /* 0x00a4001f04007388 */ /* 0x0005e20000000800 */
[----:B------:R-:W-:Y:S01]  /*8530*/  FMUL.FTZ R59, R232, R59 ;  /* 0x0000003be83b7220 */ /* 0x000fe20000410000 */
[----:B------:R-:W-:Y:S01]  /*8540*/  @P0 FADD.FTZ R202, -R202, R63 ;  /* 0x0000003fcaca0221 */ /* 0x000fe20000010100 */
[----:B------:R-:W-:Y:S01]  /*8550*/  F2FP.F16.F32.PACK_AB R49, R122, R49 ;  /* 0x000000317a31723e */ /* 0x000fe200000000ff */
        /* <DEDUP_REMOVED lines=8> */
[----:B------:R-:W-:Y:S02]  /*85e0*/  F2FP.F16.F32.PACK_AB R202, R202, R9 ;  /* 0x00000009caca723e */ /* 0x000fe400000000ff */
[--C-:B------:R-:W-:Y:S01]  /*85f0*/  SHF.R.U32.HI R58, RZ, 0x4, R3.reuse ;  /* 0x00000004ff3a7819 */ /* 0x100fe20000011603 */
[----:B------:R-:W-:Y:S03]  /*8600*/  STS [R223+-0x7c00], R6 ;  /* 0xff840006df007388 */ /* 0x000fe60000000800 */
[----:B------:R-:W-:Y:S01]  /*8610*/  LOP3.LUT R58, R58, 0x8, RZ, 0xc0, !PT ;  /* 0x000000083a3a7812 */ /* 0x000fe200078ec0ff */
[----:B------:R-:W-:Y:S03]  /*8620*/  STS [R176+-0x6000], R21 ;  /* 0xffa00015b0007388 */ /* 0x000fe60000000800 */
[--C-:B-1----:R-:W-:Y:S01]  /*8630*/  LOP3.LUT R5, R58, 0x10, R3.reuse, 0xf8, !PT ;  /* 0x000000103a057812 */ /* 0x102fe200078ef803 */
[----:B------:R-:W-:Y:S03]  /*8640*/  STS [R176+-0x5c00], R43 ;  /* 0xffa4002bb0007388 */ /* 0x000fe60000000800 */
[----:B------:R-:W-:Y:S01]  /*8650*/  LOP3.LUT R5, R5, 0xc0, R40, 0xf8, !PT ;  /* 0x000000c005057812 */ /* 0x000fe200078ef828 */
[----:B------:R-:W-:Y:S03]  /*8660*/  STS [R223+-0x6000], R44 ;  /* 0xffa0002cdf007388 */ /* 0x000fe60000000800 */
[----:B------:R-:W-:Y:S01]  /*8670*/  LOP3.LUT R5, R5, 0x18, R56, 0x78, !PT ;  /* 0x0000001805057812 */ /* 0x000fe200078e7838 */
[----:B------:R-:W-:Y:S03]  /*8680*/  STS [R223+-0x5c00], R10 ;  /* 0xffa4000adf007388 */ /* 0x000fe60000000800 */
[----:B--2---:R-:W-:Y:S01]  /*8690*/  LOP3.LUT R4, R5, 0x120, R40, 0xf8, !PT ;  /* 0x0000012005047812 */ /* 0x004fe200078ef828 */
[----:B------:R-:W-:Y:S03]  /*86a0*/  STS [R161+-0x8000], R36 ;  /* 0xff800024a1007388 */ /* 0x000fe60000000800 */
[----:B------:R-:W-:Y:S01]  /*86b0*/  LEA R57, R4, UR4, 0x1 ;  /* 0x0000000404397c11 */ /* 0x000fe2000f8e08ff */
        /* <DEDUP_REMOVED lines=62> */
[----:B------:R-:W-:Y:S03]  /*8aa0*/  IMAD.U32 R5, R62, -0x80, RZ ;  /* 0xffffff803e057824 */ /* 0x000fe600078e00ff */
[-C--:B--2---:R-:W-:Y:S05]  /*8ab0*/  HMMA.16816.F32 R68, R16, R20.reuse, R68 ;  /* 0x000000141044723c */ /* 0x084fea0000001844 */
[----:B------:R-:W-:Y:S02]  /*8ac0*/  LOP3.LUT R65, R4, 0x18, R3, 0x78, !PT ;  /* 0x0000001804417812 */ /* 0x000fe400078e7803 */
[----:B------:R-:W-:Y:S01]  /*8ad0*/  LEA R182, P0, R5, R182, 0x2 ;  /* 0x000000b605b67211 */ /* 0x000fe200078010ff */
[C---:B------:R-:W-:Y:S04]  /*8ae0*/  HMMA.16816.F32 R72, R24.reuse, R20, R72 ;  /* 0x000000141848723c */ /* 0x040fe80000001848 */
[----:B------:R-:W-:Y:S02]  /*8af0*/  LOP3.LUT R65, R65, 0x1f20, R104, 0xf8, !PT ;  /* 0x00001f2041417812 */ /* 0x000fe400078ef868 */
[----:B------:R-:W-:Y:S02]  /*8b00*/  LEA.HI.X.SX32 R183, R5, R183, 0x2, P0 ;  /* 0x000000b705b77211 */ /* 0x000fe400000f16ff */
[-C--:B------:R-:W-:Y:S03]  /*8b10*/  HMMA.16816.F32 R76, R24, R22.reuse, R76 ;  /* 0x00000016184c723c */ /* 0x080fe6000000184c */
[----:B------:R-:W-:Y:S02]  /*8b20*/  LOP3.LUT R21, R106, 0x1c0, RZ, 0xc0, !PT ;  /* 0x000001c06a157812 */ /* 0x000fe400078ec0ff */
[----:B------:R-:W-:Y:S03]  /*8b30*/  LEA R65, R65, UR4, 0x1 ;  /* 0x0000000441417c11 */ /* 0x000fe6000f8e08ff */
[----:B------:R-:W-:Y:S01]  /*8b40*/  HMMA.16816.F32 R80, R16, R22, R80 ;  /* 0x000000161050723c */ /* 0x000fe20000001850 */
[----:B------:R-:W-:Y:S08]  /*8b50*/  @!UPT UIADD3 URZ, UPT, UPT, URZ, URZ, URZ ;  /* 0x000000fffffff290 */ /* 0x000ff0000fffe0ff */
[----:B------:R-:W-:Y:S11]  /*8b60*/  BRA.U !UP0, `(.L_x_678) ;  /* 0x00000001085c7547 */ /* 0x000ff6000b800000 */
        /* <DEDUP_REMOVED lines=23> */
.L_x_678:
[----:B------:R-:W-:Y:S01]  /*8ce0*/  LOP3.LUT R5, R106, 0x200, RZ, 0xc0, !PT ;  /* 0x000002006a057812 */ /* 0x000fe200078ec0ff */
[----:B------:R-:W-:Y:S01]  /*8cf0*/  LDSM.16.MT88.4 R28, [R57+0x6400] ;  /* 0x00640000391c783b */ /* 0x000fe20000004200 */
[----:B------:R-:W-:Y:S01]  /*8d00*/  LOP3.LUT R21, R21, 0x38, R104, 0xf8, !PT ;  /* 0x0000003815157812 */ /* 0x000fe200078ef868 */
[----:B------:R-:W-:Y:S01]  /*8d10*/  ULOP3.LUT UR5, UR35, 0x1, URZ, 0xc0, !UPT ;  /* 0x0000000123057892 */ /* 0x000fe2000f8ec0ff */
[----:B------:R-:W-:Y:S01]  /*8d20*/  LOP3.LUT R40, R5, 0xc00, R40, 0xf8, !PT ;  /* 0x00000c0005287812 */ /* 0x000fe200078ef828 */
[----:B------:R-:W-:Y:S01]  /*8d30*/  LDSM.16.MT88.4 R48, [R57+0x6c00] ;  /* 0x006c00003930783b */ /* 0x000fe20000004200 */
[----:B------:R-:W-:Y:S01]  /*8d40*/  LOP3.LUT R21, R21, 0x8, R108, 0x78, !PT ;  /* 0x0000000815157812 */ /* 0x000fe200078e786c */
[----:B------:R-:W-:Y:S01]  /*8d50*/  UISETP.NE.U32.AND UP2, UPT, UR5, 0x1, UPT ;  /* 0x000000010500788c */ /* 0x000fe2000bf45070 */
[----:B------:R-:W-:Y:S01]  /*8d60*/  PLOP3.LUT P2, PT, PT, PT, UP0, 0x80, 0x8 ;  /* 0x000000000008781c */ /* 0x000fe20003f4f008 */
[----:B------:R-:W-:Y:S01]  /*8d70*/  @UP0 UIADD3 UR15, UP3, UPT, UR16, -0x200, URZ ;  /* 0xfffffe00100f0890 */ /* 0x000fe2000ff7e0ff */
[----:B------:R-:W-:Y:S01]  /*8d80*/  LOP3.LUT R21, R40, R21, RZ, 0xfc, !PT ;  /* 0x0000001528157212 */ /* 0x000fe200078efcff */
[----:B------:R-:W-:Y:S01]  /*8d90*/  UIADD3 UR31, UPT, UPT, UR35, -0x1, URZ ;  /* 0xffffffff231f7890 */ /* 0x000fe2000fffe0ff */
[----:B------:R-:W-:Y:S01]  /*8da0*/  LDSM.16.MT88.4 R40, [R57+0x6800] ;  /* 0x006800003928783b */ /* 0x000fe20000004200 */
[----:B------:R-:W-:Y:S01]  /*8db0*/  @UP0 UIADD3.X UR5, UPT, UPT, UR17, -0x1, URZ, UP3, !UPT ;  /* 0xffffffff11050890 */ /* 0x000fe20009ffe4ff */
[----:B------:R-:W-:Y:S01]  /*8dc0*/  LEA R63, R21, UR4, 0x1 ;  /* 0x00000004153f7c11 */ /* 0x000fe2000f8e08ff */
[----:B------:R-:W-:Y:S01]  /*8dd0*/  VIADD R169, R169, 0xffffff80 ;  /* 0xffffff80a9a97836 */ /* 0x000fe20000000000 */
[----:B------:R-:W-:Y:S01]  /*8de0*/  LDSM.16.MT88.4 R20, [R57+0x6000] ;  /* 0x006000003914783b */ /* 0x000fe20000004200 */
[----:B------:R-:W-:Y:S02]  /*8df0*/  VIADD R186, R186, 0xfffffff8 ;  /* 0xfffffff8baba7836 */ /* 0x000fe40000000000 */
[C---:B------:R-:W-:Y:S01]  /*8e00*/  IMAD.IADD R60, R63.reuse, 0x1, R156 ;  /* 0x000000013f3c7824 */ /* 0x040fe200078e029c */
[----:B------:R-:W2:Y:S01]  /*8e10*/  LDSM.16.M88.4 R16, [R63+0x8000] ;  /* 0x008000003f10783b */ /* 0x000ea20000000200 */
[C---:B-1----:R-:W-:Y:S02]  /*8e20*/  VIADD R8, R63.reuse, 0x8000 ;  /* 0x000080003f087836 */ /* 0x042fe40000000000 */
[----:B------:R-:W-:Y:S01]  /*8e30*/  VIADD R61, R63, 0x8040 ;  /* 0x000080403f3d7836 */ /* 0x000fe20000000000 */
[----:B------:R-:W1:Y:S01]  /*8e40*/  LDSM.16.M88.4 R12, [R63+0xa000] ;  /* 0x00a000003f0c783b */ /* 0x000e620000000200 */
[----:B------:R-:W-:Y:S03]  /*8e50*/  @P1 VIADD R61, R8, 0xffffffc0 ;  /* 0xffffffc0083d1836 */ /* 0x000fe60000000000 */
[----:B------:R-:W3:Y:S01]  /*8e60*/  LDSM.16.M88.4 R24, [R60+0x8000] ;  /* 0x008000003c18783b */ /* 0x000ee20000000200 */
[----:B------:R-:W-:Y:S03]  /*8e70*/  IMAD.IADD R59, R156, 0x1, R61 ;  /* 0x000000019c3b7824 */ /* 0x000fe600078e023d */
        /* <DEDUP_REMOVED lines=19> */
[----:B------:R-:W-:Y:S07]  /*8fb0*/  IMAD.U32 R45, RZ, RZ, UR36 ;  /* 0x00000024ff2d7e24 */ /* 0x000fee000f8e00ff */
[----:B------:R-:W-:Y:S01]  /*8fc0*/  HMMA.16816.F32 R16, R36, R42, R16 ;  /* 0x0000002a2410723c */ /* 0x000fe20000001810 */
[----:B------:R-:W-:Y:S04]  /*8fd0*/  LDSM.16.MT88.4 R40, [R57+0x7400] ;  /* 0x007400003928783b */ /* 0x000fe80000004200 */
[----:B------:R-:W3:Y:S03]  /*8fe0*/  LDSM.16.M88.4 R36, [R60+0xc000] ;  /* 0x00c000003c24783b */ /* 0x000ee60000000200 */
[-C--:B-1----:R-:W-:Y:S08]  /*8ff0*/  HMMA.16816.F32 R4, R20, R48.reuse, R4 ;  /* 0x000000301404723c */ /* 0x082ff00000001804 */
[C---:B------:R-:W-:Y:S01]  /*9000*/  HMMA.16816.F32 R8, R52.reuse, R48, R8 ;  /* 0x000000303408723c */ /* 0x040fe20000001808 */
[----:B------:R-:W-:Y:S05]  /*9010*/  IMAD.U32 R49, RZ, RZ, UR36 ;  /* 0x00000024ff317e24 */ /* 0x000fea000f8e00ff */
[----:B------:R-:W-:Y:S02]  /*9020*/  LEA R48, P0, R49, R182, 0x2 ;  /* 0x000000b631307211 */ /* 0x000fe400078010ff */
[-C--:B------:R-:W-:Y:S03]  /*9030*/  HMMA.16816.F32 R12, R52, R50.reuse, R12 ;  /* 0x00000032340c723c */ /* 0x080fe6000000180c */
[----:B------:R-:W-:Y:S02]  /*9040*/  LEA.HI.X.SX32 R49, R45, R183, 0x2, P0 ;  /* 0x000000b72d317211 */ /* 0x000fe400000f16ff */
[----:B------:R-:W-:Y:S03]  /*9050*/  LDSM.16.MT88.4 R44, [R57+0x7800] ;  /* 0x00780000392c783b */ /* 0x000fe60000004200 */
        /* <DEDUP_REMOVED lines=140> */
[----:B------:R-:W1:Y:S01]  /*9920*/  LDCU UR5, c[0x0][0x500] ;  /* 0x0000a000ff0577ac */ /* 0x000e620008000800 */
[C---:B------:R-:W-:Y:S02]  /*9930*/  SHF.L.U32 R0, R3.reuse, 0x4, RZ ;  /* 0x0000000403007819 */ /* 0x040fe400000006ff */
[----:B------:R-:W-:Y:S01]  /*9940*/  SHF.L.U32 R2, R3, 0x1, RZ ;  /* 0x0000000103027819 */ /* 0x000fe200000006ff */
[----:B------:R-:W2:Y:S01]  /*9950*/  LDCU UR8, c[0x0][0x4fc] ;  /* 0x00009f80ff0877ac */ /* 0x000ea20008000800 */
[----:B------:R-:W-:Y:S02]  /*9960*/  LOP3.LUT R5, R0, 0x600, RZ, 0xc0, !PT ;  /* 0x0000060000057812 */ /* 0x000fe400078ec0ff */
[----:B------:R-:W-:Y:S02]  /*9970*/  LOP3.LUT R0, R104, 0xc0, RZ, 0xc0, !PT ;  /* 0x000000c068007812 */ /* 0x000fe400078ec0ff */
[----:B------:R-:W-:Y:S02]  /*9980*/  LOP3.LUT R5, R5, 0x6, R2, 0xf8, !PT ;  /* 0x0000000605057812 */ /* 0x000fe400078ef802 */
[----:B------:R-:W-:-:S02]  /*9990*/  LOP3.LUT R0, R0, 0x18, R3, 0xf8, !PT ;  /* 0x0000001800007812 */ /* 0x000fc400078ef803 */
[----:B------:R-:W-:Y:S02]  /*99a0*/  LOP3.LUT R5, R5, 0x20, R104, 0xf8, !PT ;  /* 0x0000002005057812 */ /* 0x000fe400078ef868 */
[----:B------:R-:W-:Y:S02]  /*99b0*/  LOP3.LUT R56, R56, 0x40, RZ, 0xc0, !PT ;  /* 0x0000004038387812 */ /* 0x000fe400078ec0ff */
        /* <DEDUP_REMOVED lines=15> */
[----:B------:R-:W-:Y:S01]  /*9ab0*/  FMUL.FTZ R93, R93, UR5 ;  /* 0x000000055d5d7c20 */ /* 0x000fe20008410000 */
[----:B------:R-:W-:Y:S01]  /*9ac0*/  FMUL.FTZ R94, R94, UR5 ;  /* 0x000000055e5e7c20 */ /* 0x000fe20008410000 */
[----:B------:R-:W-:Y:S01]  /*9ad0*/  FMUL.FTZ R95, R95, UR5 ;  /* 0x000000055f5f7c20 */ /* 0x000fe20008410000 */
        /* <DEDUP_REMOVED lines=9> */
[----:B------:R-:W-:Y:S01]  /*9b70*/  BAR.SYNC.DEFER_BLOCKING 0x0 ;  /* 0x0000000000007b1d */ /* 0x000fe20000010000 */
[----:B------:R-:W-:Y:S01]  /*9b80*/  F2FP.F16.F32.PACK_AB R86, R87, R86 ;  /* 0x000000565756723e */ /* 0x000fe200000000ff */
        /* <DEDUP_REMOVED lines=8> */
[----:B------:R-:W-:Y:S01]  /*9c10*/  IADD3 R7, PT, PT, -R56, 0x6000, R5 ;  /* 0x0000600038077810 */ /* 0x000fe20007ffe105 */
[----:B------:R-:W-:Y:S01]  /*9c20*/  FMUL.FTZ R78, R78, UR8 ;  /* 0x000000084e4e7c20 */ /* 0x000fe20008410000 */
[----:B------:R-:W-:Y:S01]  /*9c30*/  FMUL.FTZ R79, R79, UR8 ;  /* 0x000000084f4f7c20 */ /* 0x000fe20008410000 */
        /* <DEDUP_REMOVED lines=15> */
[----:B------:R1:W-:Y:S01]  /*9d30*/  STS [R7+0x220], R98 ;  /* 0x0002206207007388 */ /* 0x0003e20000000800 */
[----:B------:R-:W-:-:S03]  /*9d40*/  ISETP.NE.AND P0, PT, R175, -0x1, PT ;  /* 0xffffffffaf00780c */ /* 0x000fc60003f05270 */
        /* <DEDUP_REMOVED lines=15> */
[----:B------:R-:W-:-:S04]  /*9e40*/  MOV R7, UR25 ;  /* 0x0000001900077c02 */ /* 0x000fc80008000f00 */
[----:B------:R-:W-:Y:S02]  /*9e50*/  SHF.R.S32.HI R7, RZ, 0x1f, R7 ;  /* 0x0000001fff077819 */ /* 0x000fe40000011407 */
[----:B--2---:R-:W-:-:S03]  /*9e60*/  MOV R2, UR8 ;  /* 0x0000000800027c02 */ /* 0x004fc60008000f00 */
[----:B------:R-:W-:Y:S01]  /*9e70*/  IMAD R7, R7, UR8, RZ ;  /* 0x0000000807077c24 */ /* 0x000fe2000f8e02ff */
[----:B------:R-:W-:Y:S01]  /*9e80*/  MOV R0, UR9 ;  /* 0x0000000900007c02 */ /* 0x000fe20008000f00 */
[----:B------:R-:W-:-:S04]  /*9e90*/  IMAD.WIDE.U32 R8, R2, UR25, RZ ;  /* 0x0000001902087c25 */ /* 0x000fc8000f8e00ff */
[----:B------:R-:W-:-:S05]  /*9ea0*/  IMAD R7, R0, UR25, R7 ;  /* 0x0000001900077c24 */ /* 0x000fca000f8e0207 */
[----:B------:R-:W-:-:S03]  /*9eb0*/  IADD3 R9, PT, PT, R9, R7, RZ ;  /* 0x0000000709097210 */ /* 0x000fc60007ffe0ff */
[----:B-1----:R-:W-:-:S04]  /*9ec0*/  IMAD.WIDE.U32 R20, R4, UR18, R8 ;  /* 0x0000001204147c25 */ /* 0x002fc8000f8e0008 */
[----:B------:R-:W-:Y:S01]  /*9ed0*/  IMAD R12, R5, UR18, R21 ;  /* 0x00000012050c7c24 */ /* 0x000fe2000f8e0215 */
[----:B------:R-:W-:Y:S05]  /*9ee0*/  BRA `(.L_x_681) ;  /* 0x0000000000147947 */ /* 0x000fea0003800000 */
.L_x_680:
[----:B------:R-:W2:Y:S01]  /*9ef0*/  LDCU.64 UR8, c[0x0][0x5c0] ;  /* 0x0000b800ff0877ac */ /* 0x000ea20008000a00 */
[----:B------:R-:W-:-:S05]  /*9f00*/  IADD3 R20, PT, PT, R175, UR25, RZ ;  /* 0x00000019af147c10 */ /* 0x000fca000fffe0ff */
[C---:B--2---:R-:W-:Y:S02]  /*9f10*/  IMAD R12, R20.reuse, UR9, RZ ;  /* 0x00000009140c7c24 */ /* 0x044fe4000f8e02ff */
[----:B------:R-:W-:-:S05]  /*9f20*/  IMAD.WIDE.U32 R20, R20, UR8, RZ ;  /* 0x0000000814147c25 */ /* 0x000fca000f8e00ff */
[----:B------:R-:W-:Y:S02]  /*9f30*/  IADD3 R12, PT, PT, R21, R12, RZ ;  /* 0x0000000c150c7210 */ /* 0x000fe40007ffe0ff */
.L_x_681:
        /* <DEDUP_REMOVED lines=13> */
[----:B------:R-:W-:Y:S01]  /*a010*/  MOV R2, R6 ;  /* 0x0000000600027202 */ /* 0x000fe20000000f00 */
[----:B------:R-:W-:Y:S06]  /*a020*/  BRA `(.L_x_683) ;  /* 0x0000000000187947 */ /* 0x000fec0003800000 */
.L_x_682:
[----:B------:R-:W2:Y:S01]  /*a030*/  LDCU.64 UR4, c[0x0][0x5c8] ;  /* 0x0000b900ff0477ac */ /* 0x000ea20008000a00 */
[----:B------:R-:W-:-:S05]  /*a040*/  IADD3 R4, PT, PT, R175, UR25, RZ ;  /* 0x00000019af047c10 */ /* 0x000fca000fffe0ff */
[C---:B--2---:R-:W-:Y:S02]  /*a050*/  IMAD R0, R4.reuse, UR5, RZ ;  /* 0x0000000504007c24 */ /* 0x044fe4000f8e02ff */
[----:B-1----:R-:W-:-:S05]  /*a060*/  IMAD.WIDE.U32 R4, R4, UR4, RZ ;  /* 0x0000000404047c25 */ /* 0x002fca000f8e00ff */
[----:B------:R-:W-:Y:S02]  /*a070*/  IADD3 R0, PT, PT, R5, R0, RZ ;  /* 0x0000000005007210 */ /* 0x000fe40007ffe0ff */
[----:B------:R-:W-:-:S07]  /*a080*/  MOV R2, R4 ;  /* 0x0000000400027202 */ /* 0x000fce0000000f00 */
.L_x_683:
[----:B------:R-:W-:Y:S01]  /*a090*/  BAR.SYNC.DEFER_BLOCKING 0x0 ;  /* 0x0000000000007b1d */ /* 0x000fe20000010000 */
[----:B------:R-:W-:Y:S01]  /*a0a0*/  USHF.L.U32 UR12, UR26, 0x7, URZ ;  /* 0x000000071a0c7899 */ /* 0x000fe200080006ff */
[----:B------:R-:W-:Y:S01]  /*a0b0*/  LEA.HI R13, R3, 0x40, RZ, 0x1e ;  /* 0x00000040030d7811 */ /* 0x000fe200078ff0ff */
[----:B------:R-:W-:Y:S02]  /*a0c0*/  IMAD.U32 R18, RZ, RZ, UR4 ;  /* 0x00000004ff127e24 */ /* 0x000fe4000f8e00ff */
[----:B------:R-:W-:-:S03]  /*a0d0*/  UIMAD.WIDE.U32 UR14, UR12, UR8, URZ ;  /* 0x000000080c0e72a5 */ /* 0x000fc6000f8e00ff */
[----:B------:R-:W1:Y:S01]  /*a0e0*/  LDC.64 R6, c[0x0][0x5d8] ;  /* 0x00017600ff067b82 */ /* 0x000e620000000a00 */
[----:B------:R-:W2:Y:S01]  /*a0f0*/  LDCU UR10, c[0x0][0x440] ;  /* 0x00008800ff0a77ac */ /* 0x000ea20008000800 */
[----:B------:R-:W3:Y:S01]  /*a100*/  S2R R16, SR_TID.X ;  /* 0x0000000000107919 */ /* 0x000ee20000002100 */
[----:B------:R-:W-:Y:S01]  /*a110*/  IMAD.MOV.U32 R181, RZ, RZ, RZ ;  /* 0x000000ffffb57224 */ /* 0x000fe200078e00ff */
[----:B------:R-:W-:Y:S01]  /*a120*/  BSSY.RECONVERGENT B0, `(.L_x_684) ;  /* 0x000001f000007945 */ /* 0x000fe20003800200 */
[----:B------:R-:W-:Y:S01]  /*a130*/  USHF.R.S32.HI UR13, URZ, 0x1f, UR12 ;  /* 0x0000001fff0d7899 */ /* 0x000fe2000801140c */
[----:B------:R-:W-:Y:S01]  /*a140*/  LOP3.LUT R21, R180, UR14, RZ, 0xfc, !PT ;  /* 0x0000000eb4157c12 */ /* 0x000fe2000f8efcff */
[----:B------:R-:W-:Y:S01]  /*a150*/  USHF.L.U32 UR14, UR26, 0x7, URZ ;  /* 0x000000071a0e7899 */ /* 0x000fe200080006ff */
[----:B------:R-:W4:Y:S01]  /*a160*/  LDC.64 R4, c[0x0][0x5e0] ;  /* 0x00017800ff047b82 */ /* 0x000f220000000a00 */
[----:B------:R-:W-:Y:S01]  /*a170*/  UIMAD UR11, UR13, UR8, URZ ;  /* 0x000000080d0b72a4 */ /* 0x000fe2000f8e02ff */
[----:B------:R-:W-:Y:S01]  /*a180*/  IADD3 R20, P0, PT, R20, R21, RZ ;  /* 0x0000001514147210 */ /* 0x000fe20007f1e0ff */
[----:B------:R-:W-:Y:S01]  /*a190*/  UIADD3 UR23, UPT, UPT, -UR14, UR23, URZ ;  /* 0x000000170e177290 */ /* 0x000fe2000fffe1ff */
[----:B------:R-:W-:Y:S01]  /*a1a0*/  IMAD.WIDE.U32 R18, R18, UR12, R180 ;  /* 0x0000000c12127c25 */ /* 0x000fe2000f8e00b4 */
[----:B------:R-:W-:Y:S01]  /*a1b0*/  UIMAD UR11, UR12, UR9, UR11 ;  /* 0x000000090c0b72a4 */ /* 0x000fe2000f8e020b */
[----:B------:R1:W4:Y:S01]  /*a1c0*/  LDS.128 R8, [R65+0x7000] ;  /* 0x0070000041087984 */ /* 0x0003220000000c00 */
[----:B--2---:R-:W-:-:S04]  /*a1d0*/  ISETP.GE.AND P2, PT, R180, UR10, PT ;  /* 0x0000000ab4007c0c */ /* 0x004fc8000bf46270 */
[----:B------:R-:W-:Y:S01]  /*a1e0*/  IMAD.U32 R3, RZ, RZ, UR11 ;  /* 0x0000000bff037e24 */ /* 0x000fe2000f8e00ff */
[----:B------:R-:W-:-:S04]  /*a1f0*/  ISETP.GE.OR P1, PT, R13, UR23, P2 ;  /* 0x000000170d007c0c */ /* 0x000fc80009726670 */
[----:B------:R-:W-:-:S03]  /*a200*/  IADD3.X R21, PT, PT, R12, UR15, R3, P0, !PT ;  /* 0x0000000f0c157c10 */ /* 0x000fc600087fe403 */
[----:B-1----:R-:W-:Y:S01]  /*a210*/  IMAD.WIDE.U32 R20, R6, UR7, R20 ;  /* 0x0000000706147c25 */ /* 0x002fe2000f8e0014 */
[----:B---3--:R-:W-:-:S03]  /*a220*/  SHF.R.U32.HI R16, RZ, 0x2, R16 ;  /* 0x00000002ff107819 */ /* 0x008fc60000011610 */
[----:B------:R-:W-:Y:S01]  /*a230*/  IMAD R7, R7, UR7, R21 ;  /* 0x0000000707077c24 */ /* 0x000fe2000f8e0215 */
[C---:B------:R-:W-:Y:S02]  /*a240*/  ISETP.GE.OR P2, PT, R16.reuse, UR23, P2 ;  /* 0x0000001710007c0c */ /* 0x040fe40009746670 */
[----:B------:R-:W-:-:S05]  /*a250*/  IADD3 R17, P0, PT, R16, 0x40, RZ ;  /* 0x0000004010117810 */ /* 0x000fca0007f1e0ff */
[----:B------:R-:W-:-:S06]  /*a260*/  IMAD.X R6, RZ, RZ, RZ, P0 ;  /* 0x000000ffff067224 */ /* 0x000fcc00000e06ff */
[----:B----4-:R-:W-:Y:S05]  /*a270*/  @P2 BRA `(.L_x_685) ;  /* 0x0000000000242947 */ /* 0x010fea0003800000 */
        /* <DEDUP_REMOVED lines=9> */
.L_x_685:
[----:B------:R-:W-:Y:S05]  /*a310*/  BSYNC.RECONVERGENT B0 ;  /* 0x0000000000007941 */ /* 0x000fea0003800200 */
.L_x_684:
        /* <DEDUP_REMOVED lines=12> */
.L_x_687:
[----:B------:R-:W-:Y:S05]  /*a3e0*/  BSYNC.RECONVERGENT B0 ;  /* 0x0000000000007941 */ /* 0x000fea0003800200 */
.L_x_686:
[----:B--2---:R-:W2:Y:S01]  /*a3f0*/  LDS.128 R8, [R65+0x8000] ;  /* 0x0080000041087984 */ /* 0x004ea20000000c00 */
[----:B------:R-:W-:Y:S01]  /*a400*/  UIMAD UR13, UR13, UR4, URZ ;  /* 0x000000040d0d72a4 */ /* 0x000fe2000f8e02ff */
[----:B------:R-:W-:Y:S02]  /*a410*/  IADD3 R18, P0, PT, R2, R18, RZ ;  /* 0x0000001202127210 */ /* 0x000fe40007f1e0ff */
[----:B------:R-:W3:Y:S01]  /*a420*/  @!P2 LDC.64 R2, c[0x0][0x568] ;  /* 0x00015a00ff02ab82 */ /* 0x000ee20000000a00 */
[----:B------:R-:W-:Y:S01]  /*a430*/  UIMAD UR13, UR12, UR5, UR13 ;  /* 0x000000050c0d72a4 */ /* 0x000fe2000f8e020d */
[----:B-1----:R1:W4:Y:S05]  /*a440*/  LDS.128 R12, [R65+0x9000] ;  /* 0x00900000410c7984 */ /* 0x00232a0000000c00 */
        /* <DEDUP_REMOVED lines=20> */
.L_x_652:
[----:B------:R-:W-:Y:S05]  /*a590*/  BSYNC.RECONVERGENT B1 ;  /* 0x0000000000017941 */ /* 0x000fea0003800200 */
.L_x_634:
[----:B------:R-:W3:Y:S01]  /*a5a0*/  LDCU UR5, c[0x0][0x438] ;  /* 0x00008700ff0577ac */ /* 0x000ee20008000800 */
[----:B-1----:R-:W1:Y:S01]  /*a5b0*/  LDC R10, c[0x0][0x438] ;  /* 0x00010e00ff0a7b82 */ /* 0x002e620000000800 */
        /* <DEDUP_REMOVED lines=9> */
.L_x_689:
        /* <DEDUP_REMOVED lines=11> */
.L_x_1593:


//--------------------- .text._ZN5flash44flash_bwd_dq_dk_dv_loop_seqk_parallel_kernelI23Flash_bwd_kernel_traitsILi32ELi128ELi128ELi8ELi4ELi4ELi4ELb1ELb0EN7cutlass6half_tE19Flash_kernel_traitsILi32ELi128ELi128ELi8ES3_EELb0ELb0ELb0ELb1ELb0ELb0ELb1EEEvNS_16Flash_bwd_paramsE --------------------------
	.section	.text._ZN5flash44flash_bwd_dq_dk_dv_loop_seqk_parallel_kernelI23Flash_bwd_kernel_traitsILi32ELi128ELi128ELi8ELi4ELi4ELi4ELb1ELb0EN7cutlass6half_tE19Flash_kernel_traitsILi32ELi128ELi128ELi8ES3_EELb0ELb0ELb0ELb1ELb0ELb0ELb1EEEvNS_16Flash_bwd_paramsE,"ax",@progbits
	.align	128
        .global         _ZN5flash44flash_bwd_dq_dk_dv_loop_seqk_parallel_kernelI23Flash_bwd_kernel_traitsILi32ELi128ELi128ELi8ELi4ELi4ELi4ELb1ELb0EN7cutlass6half_tE19Flash_kernel_traitsILi32ELi128ELi128ELi8ES3_EELb0ELb0ELb0ELb1ELb0ELb0ELb1EEEvNS_16Flash_bwd_paramsE
        .type           _ZN5flash44flash_bwd_dq_dk_dv_loop_seqk_parallel_kernelI23Flash_bwd_kernel_traitsILi32ELi128ELi128ELi8ELi4ELi4ELi4ELb1ELb0EN7cutlass6half_tE19Flash_kernel_traitsILi32ELi128ELi128ELi8ES3_EELb0ELb0ELb0ELb1ELb0ELb0ELb1EEEvNS_16Flash_bwd_paramsE,@function
        .size           _ZN5flash44flash_bwd_dq_dk_dv_loop_seqk_parallel_kernelI23Flash_bwd_kernel_traitsILi32ELi128ELi128ELi8ELi4ELi4ELi4ELb1ELb0EN7cutlass6half_tE19Flash_kernel_traitsILi32ELi128ELi128ELi8ES3_EELb0ELb0ELb0ELb1ELb0ELb0ELb1EEEvNS_16Flash_bwd_paramsE,(.L_x_1594 - _ZN5flash44flash_bwd_dq_dk_dv_loop_seqk_parallel_kernelI23Flash_bwd_kernel_traitsILi32ELi128ELi128ELi8ELi4ELi4ELi4ELb1ELb0EN7cutlass6half_tE19Flash_kernel_traitsILi32ELi128ELi128ELi8ES3_EELb0ELb0ELb0ELb1ELb0ELb0ELb1EEEvNS_16Flash_bwd_paramsE)
        .other          _ZN5flash44flash_bwd_dq_dk_dv_loop_seqk_parallel_kernelI23Flash_bwd_kernel_traitsILi32ELi128ELi128ELi8ELi4ELi4ELi4ELb1ELb0EN7cutlass6half_tE19Flash_kernel_traitsILi32ELi128ELi128ELi8ES3_EELb0ELb0ELb0ELb1ELb0ELb0ELb1EEEvNS_16Flash_bwd_paramsE,@"STO_CUDA_ENTRY STV_DEFAULT"
_ZN5flash44flash_bwd_dq_dk_dv_loop_seqk_parallel_kernelI23Flash_bwd_kernel_traitsILi32ELi128ELi128ELi8ELi4ELi4ELi4ELb1ELb0EN7cutlass6half_tE19Flash_kernel_traitsILi32ELi128ELi128ELi8ES3_EELb0ELb0ELb0ELb1ELb0ELb0ELb1EEEvNS_16Flash_bwd_paramsE:
.text._ZN5flash44flash_bwd_dq_dk_dv_loop_seqk_parallel_kernelI23Flash_bwd_kernel_traitsILi32ELi128ELi128ELi8ELi4ELi4ELi4ELb1ELb0EN7cutlass6half_tE19Flash_kernel_traitsILi32ELi128ELi128ELi8ES3_EELb0ELb0ELb0ELb1ELb0ELb0ELb1EEEvNS_16Flash_bwd_paramsE:
        /* <DEDUP_REMOVED lines=41> */
.L_x_745:
        /* <DEDUP_REMOVED lines=54> */
.L_x_690:
        /* <DEDUP_REMOVED lines=37> */
.L_x_692:
[----:B------:R-:W2:Y:S01]  /*0840*/  LDCU.64 UR16, c[0x0][0x3b8] ;  /* 0x00007700ff1077ac */ /* 0x000ea20008000a00 */
[----:B------:R-:W-:-:S05]  /*0850*/  IADD3 R2, PT, PT, R30, UR37, RZ ;  /* 0x000000251e027c10 */ /* 0x000fca000fffe0ff */
[C---:B--2---:R-:W-:Y:S02]  /*0860*/  IMAD R0, R2.reuse, UR17, RZ ;  /* 0x0000001102007c24 */ /* 0x044fe4000f8e02ff */
[----:B------:R-:W-:-:S05]  /*0870*/  IMAD.WIDE.U32 R2, R2, UR16, RZ ;  /* 0x0000001002027c25 */ /* 0x000fca000f8e00ff */
[----:B------:R-:W-:Y:S02]  /*0880*/  IADD3 R22, PT, PT, R3, R0, RZ ;  /* 0x0000000003167210 */ /* 0x000fe40007ffe0ff */
[----:B------:R-:W-:-:S07]  /*0890*/  MOV R21, R2 ;  /* 0x0000000200157202 */ /* 0x000fce0000000f00 */
.L_x_693:
        /* <DEDUP_REMOVED lines=47> */
.L_x_694:
[----:B------:R-:W2:Y:S01]  /*0b90*/  LDCU.64 UR14, c[0x0][0x3c0] ;  /* 0x00007800ff0e77ac */ /* 0x000ea20008000a00 */
[----:B------:R-:W-:-:S05]  /*0ba0*/  IADD3 R0, PT, PT, R30, UR37, RZ ;  /* 0x000000251e007c10 */ /* 0x000fca000fffe0ff */
[C---:B--2---:R-:W-:Y:S02]  /*0bb0*/  IMAD R4, R0.reuse, UR15, RZ ;  /* 0x0000000f00047c24 */ /* 0x044fe4000f8e02ff */
[----:B------:R-:W-:-:S05]  /*0bc0*/  IMAD.WIDE.U32 R2, R0, UR14, RZ ;  /* 0x0000000e00027c25 */ /* 0x000fca000f8e00ff */
[----:B------:R-:W-:Y:S02]  /*0bd0*/  IADD3 R19, PT, PT, R3, R4, RZ ;  /* 0x0000000403137210 */ /* 0x000fe40007ffe0ff */
[----:B------:R-:W-:Y:S02]  /*0be0*/  MOV R18, R2 ;  /* 0x0000000200127202 */ /* 0x000fe40000000f00 */
.L_x_695:
        /* <DEDUP_REMOVED lines=27> */
.L_x_696:
[----:B------:R-:W-:Y:S02]  /*0da0*/  UIMAD.WIDE.U32 UR54, UR58, UR21, URZ ;  /* 0x000000153a3672a5 */ /* 0x000fe4000f8e00ff */
[----:B------:R-:W-:-:S04]  /*0db0*/  UIMAD UR49, UR59, UR21, URZ ;  /* 0x000000153b3172a4 */ /* 0x000fc8000f8e02ff */
[----:B------:R-:W-:-:S12]  /*0dc0*/  UIADD3 UR49, UPT, UPT, UR55, UR49, URZ ;  /* 0x0000003137317290 */ /* 0x000fd8000fffe0ff */
.L_x_697:
        /* <DEDUP_REMOVED lines=20> */
.L_x_698:
[----:B------:R-:W2:Y:S01]  /*0f10*/  LDCU UR47, c[0x0][0x434] ;  /* 0x00008680ff2f77ac */ /* 0x000ea20008000800 */
[----:B------:R-:W-:-:S04]  /*0f20*/  UIMAD UR8, UR29, UR22, UR28 ;  /* 0x000000161d0872a4 */ /* 0x000fc8000f8e021c */
[----:B--2---:R-:W-:Y:S02]  /*0f30*/  UIMAD UR47, UR8, UR47, URZ ;  /* 0x0000002f082f72a4 */ /* 0x004fe4000f8e02ff */
.L_x_699:
        /* <DEDUP_REMOVED lines=11> */
.L_x_700:
[----:B------:R-:W2:Y:S01]  /*0ff0*/  LDCU UR45, c[0x0][0x444] ;  /* 0x00008880ff2d77ac */ /* 0x000ea20008000800 */
[----:B------:R-:W-:-:S04]  /*1000*/  UIMAD UR8, UR29, UR22, UR28 ;  /* 0x000000161d0872a4 */ /* 0x000fc8000f8e021c */
[----:B--2---:R-:W-:-:S12]  /*1010*/  UIMAD UR45, UR8, UR45, URZ ;  /* 0x0000002d082d72a4 */ /* 0x004fd8000f8e02ff */
.L_x_701:
[----:B------:R-:W2:Y:S01]  /*1020*/  S2R R23, SR_TID.X ;  /* 0x0000000000177919 */ /* 0x000ea20000002100 */
[----:B------:R-:W3:Y:S01]  /*1030*/  LDCU.128 UR8, c[0x0][0x590] ;  /* 0x0000b200ff0877ac */ /* 0x000ee20008000c00 */
[----:B------:R-:W4:Y:S01]  /*1040*/  LDC.64 R12, c[0x0][0x3b0] ;  /* 0x0000ec00ff0c7b82 */ /* 0x000f220000000a00 */
[----:B------:R-:W-:Y:S01]  /*1050*/  IMAD.MOV.U32 R11, RZ, RZ, RZ ;  /* 0x000000ffff0b7224 */ /* 0x000fe200078e00ff */
[----:B------:R-:W-:Y:S01]  /*1060*/  ISETP.NE.AND P2, PT, RZ, UR52, PT ;  /* 0x00000034ff007c0c */ /* 0x000fe2000bf45270 */
[----:B------:R-:W-:Y:S01]  /*1070*/  UIMAD UR42, UR22, UR42, URZ ;  /* 0x0000002a162a72a4 */ /* 0x000fe2000f8e02ff */
[----:B------:R-:W-:Y:S01]  /*1080*/  BSSY.RECONVERGENT B1, `(.L_x_691) ;  /* 0x0000943000017945 */ /* 0x000fe20003800200 */
[----:B------:R-:W-:Y:S02]  /*1090*/  UIADD3 UR54, UP1, UP0, UR56, UR54, UR55 ;  /* 0x0000003638367290 */ /* 0x000fe4000f83e037 */
[----:B------:R-:W-:Y:S01]  /*10a0*/  USHF.R.S32.HI UR53, URZ, 0x1f, UR55 ;  /* 0x0000001fff357899 */ /* 0x000fe20008011437 */
[----:B------:R-:W5:Y:S01]  /*10b0*/  LDC.64 R16, c[0x0][0x5f8] ;  /* 0x00017e00ff107b82 */ /* 0x000f620000000a00 */
[----:B------:R-:W-:-:S02]  /*10c0*/  ULEA UR45, UR43, UR45, 0x7 ;  /* 0x0000002d2b2d7291 */ /* 0x000fc4000f8e38ff */
[----:B------:R-:W-:Y:S02]  /*10d0*/  UIADD3.X UR48, UPT, UPT, UR48, UR49, UR53, UP1, UP0 ;  /* 0x0000003130307290 */ /* 0x000fe40008fe0435 */
[----:B------:R-:W-:Y:S02]  /*10e0*/  UISETP.GT.AND UP0, UPT, UR38, URZ, UPT ;  /* 0x000000ff2600728c */ /* 0x000fe4000bf04270 */
[----:B------:R-:W-:Y:S02]  /*10f0*/  ULEA UR47, UR43, UR47, 0x7 ;  /* 0x0000002f2b2f7291 */ /* 0x000fe4000f8e38ff */
[----:B---3--:R-:W-:Y:S01]  /*1100*/  UIMAD UR21, UR20, UR8, URZ ;  /* 0x00000008141572a4 */ /* 0x008fe2000f8e02ff */
[----:B------:R-:W-:Y:S01]  /*1110*/  IMAD.U32 R0, RZ, RZ, UR8 ;  /* 0x00000008ff007e24 */ /* 0x000fe2000f8e00ff */
[----:B------:R-:W-:Y:S01]  /*1120*/  MOV R6, UR11 ;  /* 0x0000000b00067c02 */ /* 0x000fe20008000f00 */
[----:B------:R-:W-:Y:S01]  /*1130*/  IMAD.U32 R4, RZ, RZ, UR10 ;  /* 0x0000000aff047e24 */ /* 0x000fe2000f8e00ff */
[----:B------:R-:W-:Y:S01]  /*1140*/  UIMAD UR21, UR18, UR9, UR21 ;  /* 0x00000009121572a4 */ /* 0x000fe2000f8e0215 */
[----:B------:R-:W3:Y:S01]  /*1150*/  LDCU.64 UR10, c[0x0][0x570] ;  /* 0x0000ae00ff0a77ac */ /* 0x000ee20008000a00 */
[----:B------:R-:W1:Y:S01]  /*1160*/  LDCU.64 UR52, c[0x0][0x5e8] ;  /* 0x0000bd00ff3477ac */ /* 0x000e620008000a00 */
[----:B--2---:R-:W-:Y:S01]  /*1170*/  IMAD.SHL.U32 R25, R23, 0x8, RZ ;  /* 0x0000000817197824 */ /* 0x004fe200078e00ff */
[----:B------:R-:W-:-:S02]  /*1180*/  SHF.R.U32.HI R9, RZ, 0x5, R23 ;  /* 0x00000005ff097819 */ /* 0x000fc40000011617 */
[----:B------:R-:W-:Y:S02]  /*1190*/  LOP3.LUT R8, R23, 0x1f, RZ, 0xc0, !PT ;  /* 0x0000001f17087812 */ /* 0x000fe400078ec0ff */
[----:B------:R-:W-:-:S03]  /*11a0*/  LOP3.LUT R10, R25, 0x18, RZ, 0xc0, !PT ;  /* 0x00000018190a7812 */ /* 0x000fc600078ec0ff */
[----:B------:R-:W-:Y:S01]  /*11b0*/  IMAD R8, R9, UR42, R8 ;  /* 0x0000002a09087c24 */ /* 0x000fe2000f8e0208 */
[----:B------:R-:W-:Y:S01]  /*11c0*/  IADD3 R2, P0, PT, R10, UR50, RZ ;  /* 0x000000320a027c10 */ /* 0x000fe2000ff1e0ff */
[----:B------:R-:W2:Y:S04]  /*11d0*/  LDCU.64 UR50, c[0x0][0x420] ;  /* 0x00008400ff3277ac */ /* 0x000ea80008000a00 */
[----:B------:R-:W-:Y:S01]  /*11e0*/  IMAD.X R3, RZ, RZ, UR23, P0 ;  /* 0x00000017ff037e24 */ /* 0x000fe200080e06ff */
[----:B------:R-:W3:Y:S01]  /*11f0*/  LDCU.64 UR22, c[0x0][0x3c8] ;  /* 0x00007900ff1677ac */ /* 0x000ee20008000a00 */
[----:B------:R-:W-:-:S04]  /*1200*/  IMAD.WIDE.U32 R2, R0, UR18, R2 ;  /* 0x0000001200027c25 */ /* 0x000fc8000f8e0002 */
[----:B----4-:R-:W-:Y:S01]  /*1210*/  IMAD R0, R12, UR20, RZ ;  /* 0x000000140c007c24 */ /* 0x010fe2000f8e02ff */
[----:B------:R-:W-:Y:S01]  /*1220*/  IADD3 R3, PT, PT, R3, UR21, RZ ;  /* 0x0000001503037c10 */ /* 0x000fe2000fffe0ff */
[----:B------:R-:W4:Y:S02]  /*1230*/  LDCU.64 UR20, c[0x0][0x380] ;  /* 0x00007000ff1477ac */ /* 0x000f240008000a00 */
[----:B------:R-:W-:Y:S02]  /*1240*/  IMAD R0, R13, UR18, R0 ;  /* 0x000000120d007c24 */ /* 0x000fe4000f8e0200 */
[----:B------:R-:W-:Y:S01]  /*1250*/  IMAD.WIDE.U32 R4, R4, UR28, R2 ;  /* 0x0000001c04047c25 */ /* 0x000fe2000f8e0002 */
[----:B--2---:R-:W-:-:S03]  /*1260*/  UIMAD.WIDE UR50, UR47, 0x4, UR50 ;  /* 0x000000042f3278a5 */ /* 0x004fc6000f8e0232 */
[----:B------:R-:W-:-:S04]  /*1270*/  IMAD.WIDE.U32 R2, R12, UR18, R10 ;  /* 0x000000120c027c25 */ /* 0x000fc8000f8e000a */
[----:B------:R-:W-:Y:S01]  /*1280*/  IMAD R7, R6, UR28, R5 ;  /* 0x0000001c06077c24 */ /* 0x000fe2000f8e0205 */
[----:B------:R-:W-:Y:S01]  /*1290*/  IADD3 R2, P0, PT, R2, UR46, RZ ;  /* 0x0000002e02027c10 */ /* 0x000fe2000ff1e0ff */
[----:B---3--:R-:W-:Y:S01]  /*12a0*/  IMAD.U32 R5, RZ, RZ, UR22 ;  /* 0x00000016ff057e24 */ /* 0x008fe2000f8e00ff */
[----:B------:R-:W-:Y:S01]  /*12b0*/  USHF.L.U64.HI UR22, UR8, 0x6, UR9 ;  /* 0x0000000608167899 */ /* 0x000fe20008010209 */
[----:B------:R-:W-:Y:S01]  /*12c0*/  IMAD.MOV.U32 R6, RZ, RZ, R4 ;  /* 0x000000ffff067224 */ /* 0x000fe200078e0004 */
[----:B------:R-:W-:Y:S01]  /*12d0*/  IADD3.X R3, PT, PT, R3, UR19, R0, P0, !PT ;  /* 0x0000001303037c10 */ /* 0x000fe200087fe400 */
[----:B------:R-:W2:Y:S01]  /*12e0*/  LDCU.64 UR18, c[0x0][0x550] ;  /* 0x0000aa00ff1277ac */ /* 0x000ea20008000a00 */
[----:B------:R-:W-:Y:S01]  /*12f0*/  MOV R0, UR23 ;  /* 0x0000001700007c02 */ /* 0x000fe20008000f00 */
[----:B------:R-:W-:Y:S01]  /*1300*/  IMAD.WIDE.U32 R4, R5, UR28, R2 ;  /* 0x0000001c05047c25 */ /* 0x000fe2000f8e0002 */
[----:B------:R-:W-:-:S03]  /*1310*/  USHF.L.U32 UR23, UR42, 0x7, URZ ;  /* 0x000000072a177899 */ /* 0x000fc600080006ff */
[----:B-----5:R-:W-:-:S04]  /*1320*/  IMAD.WIDE.U32 R2, R16, UR26, RZ ;  /* 0x0000001a10027c25 */ /* 0x020fc8000f8e00ff */
        /* <DEDUP_REMOVED lines=22> */
[----:B------:R-:W-:Y:S01]  /*1490*/  LEA R246, P0, R5, UR10, 0x2 ;  /* 0x0000000a05f67c11 */ /* 0x000fe2000f8010ff */
[----:B------:R-:W-:Y:S01]  /*14a0*/  VIADD R24, R17, 0x40 ;  /* 0x0000004011187836 */ /* 0x000fe20000000000 */
[----:B------:R-:W-:Y:S01]  /*14b0*/  LEA.HI.X R26, R2, UR21, R0, 0x1, P1 ;  /* 0x00000015021a7c11 */ /* 0x000fe200088f0c00 */
[----:B------:R2:W-:Y:S01]  /*14c0*/  STL [R1+0x34], R27 ;  /* 0x0000341b01007387 */ /* 0x0005e20000100800 */
[----:B------:R-:W-:Y:S01]  /*14d0*/  LEA.HI.X R247, R5, UR11, R4, 0x2, P0 ;  /* 0x0000000b05f77c11 */ /* 0x000fe200080f1404 */
[----:B-1----:R-:W-:Y:S01]  /*14e0*/  UIMAD.WIDE UR20, UR45, 0x4, UR52 ;  /* 0x000000042d1478a5 */ /* 0x002fe2000f8e0234 */
[----:B------:R-:W-:Y:S01]  /*14f0*/  IADD3 R14, P0, PT, R17, 0x40, RZ ;  /* 0x00000040110e7810 */ /* 0x000fe20007f1e0ff */
[----:B------:R2:W-:Y:S01]  /*1500*/  STL [R1+0x30], R26 ;  /* 0x0000301a01007387 */ /* 0x0005e20000100800 */
[----:B------:R-:W-:-:S02]  /*1510*/  SHF.L.U64.HI R13, R12, 0x6, R13 ;  /* 0x000000060c0d7819 */ /* 0x000fc4000001020d */
[----:B------:R-:W-:Y:S02]  /*1520*/  SHF.L.U32 R12, R12, 0x6, RZ ;  /* 0x000000060c0c7819 */ /* 0x000fe400000006ff */
[----:B------:R-:W-:Y:S01]  /*1530*/  IADD3.X R16, PT, PT, RZ, RZ, RZ, P0, !PT ;  /* 0x000000ffff107210 */ /* 0x000fe200007fe4ff */
[----:B------:R-:W-:Y:S01]  /*1540*/  UMOV UR19, UR21 ;  /* 0x0000001500137c82 */ /* 0x000fe20008000000 */
[----:B------:R-:W-:Y:S05]  /*1550*/  BRA.U UP0, `(.L_x_702) ;  /* 0x0000000500b87547 */ /* 0x000fea000b800000 */
[----:B------:R-:W-:Y:S05]  /*1560*/  @P3 BRA `(.L_x_703) ;  /* 0x0000000000403947 */ /* 0x000fea0003800000 */
[----:B------:R-:W1:Y:S01]  /*1570*/  LDCU.64 UR14, c[0x0][0x5c0] ;  /* 0x0000b800ff0e77ac */ /* 0x000e620008000a00 */
[----:B------:R-:W-:Y:S01]  /*1580*/  MOV R0, UR37 ;  /* 0x0000002500007c02 */ /* 0x000fe20008000f00 */
[----:B------:R-:W3:Y:S03]  /*1590*/  LDCU.64 UR8, c[0x0][0x5a8] ;  /* 0x0000b500ff0877ac */ /* 0x000ee60008000a00 */
[----:B------:R-:W-:Y:S02]  /*15a0*/  SHF.R.S32.HI R0, RZ, 0x1f, R0 ;  /* 0x0000001fff007819 */ /* 0x000fe40000011400 */
[----:B-1----:R-:W-:-:S03]  /*15b0*/  MOV R2, UR14 ;  /* 0x0000000e00027c02 */ /* 0x002fc60008000f00 */
        /* <DEDUP_REMOVED lines=11> */
.L_x_703:
[----:B------:R-:W1:Y:S01]  /*1670*/  LDCU.64 UR14, c[0x0][0x5c0] ;  /* 0x0000b800ff0e77ac */ /* 0x000e620008000a00 */
[----:B------:R-:W-:-:S05]  /*1680*/  IADD3 R0, PT, PT, R30, UR37, RZ ;  /* 0x000000251e007c10 */ /* 0x000fca000fffe0ff */
[C---:B-1----:R-:W-:Y:S02]  /*1690*/  IMAD R4, R0.reuse, UR15, RZ ;  /* 0x0000000f00047c24 */ /* 0x042fe4000f8e02ff */
[----:B------:R-:W-:-:S05]  /*16a0*/  IMAD.WIDE.U32 R2, R0, UR14, RZ ;  /* 0x0000000e00027c25 */ /* 0x000fca000f8e00ff */
[----:B------:R-:W-:Y:S02]  /*16b0*/  IADD3 R6, PT, PT, R3, R4, RZ ;  /* 0x0000000403067210 */ /* 0x000fe40007ffe0ff */
[----:B------:R-:W-:Y:S02]  /*16c0*/  MOV R5, R2 ;  /* 0x0000000200057202 */ /* 0x000fe40000000f00 */
.L_x_704:
        /* <DEDUP_REMOVED lines=17> */
.L_x_705:
[----:B------:R-:W1:Y:S01]  /*17e0*/  LDCU.64 UR10, c[0x0][0x5c8] ;  /* 0x0000b900ff0a77ac */ /* 0x000e620008000a00 */
[----:B------:R-:W-:-:S05]  /*17f0*/  IADD3 R0, PT, PT, R30, UR37, RZ ;  /* 0x000000251e007c10 */ /* 0x000fca000fffe0ff */
[C---:B-1----:R-:W-:Y:S02]  /*1800*/  IMAD R4, R0.reuse, UR11, RZ ;  /* 0x0000000b00047c24 */ /* 0x042fe4000f8e02ff */
[----:B------:R-:W-:-:S05]  /*1810*/  IMAD.WIDE.U32 R2, R0, UR10, RZ ;  /* 0x0000000a00027c25 */ /* 0x000fca000f8e00ff */
[----:B------:R-:W-:Y:S02]  /*1820*/  IADD3 R13, PT, PT, R3, R4, RZ ;  /* 0x00000004030d7210 */ /* 0x000fe40007ffe0ff */
[----:B------:R-:W-:-:S07]  /*1830*/  MOV R12, R2 ;  /* 0x00000002000c7202 */ /* 0x000fce0000000f00 */
.L_x_706:
[----:B------:R-:W1:Y:S01]  /*1840*/  LDCU UR5, c[0x0][0x440] ;  /* 0x00008800ff0577ac */ /* 0x000e620008000800 */
[----:B------:R-:W-:Y:S01]  /*1850*/  IMAD.U32 R2, RZ, RZ, UR14 ;  /* 0x0000000eff027e24 */ /* 0x000fe2000f8e00ff */
[----:B------:R-:W-:Y:S01]  /*1860*/  BSSY.RECONVERGENT B0, `(.L_x_707) ;  /* 0x0000020000007945 */ /* 0x000fe20003800200 */
[----:B------:R-:W-:Y:S02]  /*1870*/  UIADD3 UR36, UPT, UPT, -UR32, UR36, URZ ;  /* 0x0000002420247290 */ /* 0x000fe4000fffe1ff */
[----:B------:R-:W-:Y:S01]  /*1880*/  IMAD.WIDE.U32 R2, R2, UR32, R10 ;  /* 0x0000002002027c25 */ /* 0x000fe2000f8e000a */
[----:B------:R-:W3:Y:S02]  /*1890*/  LDCU.64 UR8, c[0x0][0x5d8] ;  /* 0x0000bb00ff0877ac */ /* 0x000ee40008000a00 */
[----:B------:R-:W-:Y:S02]  /*18a0*/  IADD3 R2, P2, PT, R5, R2, RZ ;  /* 0x0000000205027210 */ /* 0x000fe40007f5e0ff */
[----:B-1----:R-:W-:Y:S01]  /*18b0*/  ISETP.GE.AND P0, PT, R10, UR5, PT ;  /* 0x000000050a007c0c */ /* 0x002fe2000bf06270 */
[----:B------:R-:W-:-:S03]  /*18c0*/  UIMAD UR5, UR44, UR14, URZ ;  /* 0x0000000e2c0572a4 */ /* 0x000fc6000f8e02ff */
[----:B------:R-:W-:Y:S01]  /*18d0*/  ISETP.GE.OR P1, PT, R17, UR36, P0 ;  /* 0x0000002411007c0c */ /* 0x000fe20008726670 */
[----:B------:R-:W-:Y:S01]  /*18e0*/  UIMAD UR5, UR32, UR15, UR5 ;  /* 0x0000000f200572a4 */ /* 0x000fe2000f8e0205 */
[----:B---3--:R-:W-:Y:S01]  /*18f0*/  IMAD.U32 R4, RZ, RZ, UR8 ;  /* 0x00000008ff047e24 */ /* 0x008fe2000f8e00ff */
[----:B------:R-:W-:Y:S02]  /*1900*/  MOV R0, UR9 ;  /* 0x0000000900007c02 */ /* 0x000fe40008000f00 */
[----:B------:R-:W-:Y:S02]  /*1910*/  ISETP.GE.OR P0, PT, R24, UR36, P0 ;  /* 0x0000002418007c0c */ /* 0x000fe40008706670 */
[----:B------:R-:W-:-:S03]  /*1920*/  IADD3.X R3, PT, PT, R6, UR5, R3, P2, !PT ;  /* 0x0000000506037c10 */ /* 0x000fc600097fe403 */
[----:B------:R-:W-:-:S03]  /*1930*/  IMAD.WIDE.U32 R4, R4, UR28, R2 ;  /* 0x0000001c04047c25 */ /* 0x000fc6000f8e0002 */
[----:B------:R-:W1:Y:S01]  /*1940*/  @!P1 LDC.64 R8, c[0x0][0x560] ;  /* 0x00015800ff089b82 */ /* 0x000e620000000a00 */
[----:B------:R-:W-:Y:S02]  /*1950*/  IMAD R3, R0, UR28, R5 ;  /* 0x0000001c00037c24 */ /* 0x000fe4000f8e0205 */
[----:B------:R-:W-:-:S04]  /*1960*/  @!P1 IMAD.MOV.U32 R2, RZ, RZ, R4 ;  /* 0x000000ffff029224 */ /* 0x000fc800078e0004 */
[----:B------:R-:W-:-:S04]  /*1970*/  @!P1 IMAD.WIDE.U32 R6, R17, UR14, R2 ;  /* 0x0000000e11069c25 */ /* 0x000fc8000f8e0002 */
[----:B------:R-:W-:Y:S01]  /*1980*/  @!P1 IMAD R0, R17, UR15, R7 ;  /* 0x0000000f11009c24 */ /* 0x000fe2000f8e0207 */
[----:B-1----:R-:W-:-:S04]  /*1990*/  @!P1 LEA R8, P2, R6, R8, 0x1 ;  /* 0x0000000806089211 */ /* 0x002fc800078408ff */
        /* <DEDUP_REMOVED lines=12> */
.L_x_708:
[----:B------:R-:W-:Y:S05]  /*1a60*/  BSYNC.RECONVERGENT B0 ;  /* 0x0000000000007941 */ /* 0x000fea0003800200 */
.L_x_707:
[----:B------:R-:W3:Y:S01]  /*1a70*/  LDCU.64 UR8, c[0x0][0x5e0] ;  /* 0x0000bc00ff0877ac */ /* 0x000ee20008000a00 */
[----:B------:R-:W-:Y:S01]  /*1a80*/  MOV R2, UR10 ;  /* 0x0000000a00027c02 */ /* 0x000fe20008000f00 */
[----:B-1----:R-:W1:Y:S01]  /*1a90*/  @!P1 LDC.64 R8, c[0x0][0x568] ;  /* 0x00015a00ff089b82 */ /* 0x002e620000000a00 */
        /* <DEDUP_REMOVED lines=26> */
.L_x_702:
[----:B------:R-:W-:Y:S01]  /*1c40*/  IMAD.U32 R2, RZ, RZ, UR14 ;  /* 0x0000000eff027e24 */ /* 0x000fe2000f8e00ff */
[----:B------:R-:W-:Y:S01]  /*1c50*/  UIMAD UR10, UR44, UR14, URZ ;  /* 0x0000000e2c0a72a4 */ /* 0x000fe2000f8e02ff */
[----:B------:R-:W-:Y:S01]  /*1c60*/  LOP3.LUT R4, R25, 0xd8, RZ, 0xc0, !PT ;  /* 0x000000d819047812 */ /* 0x000fe200078ec0ff */
[----:B------:R-:W1:Y:S01]  /*1c70*/  LDCU.64 UR8, c[0x0][0x3d8] ;  /* 0x00007b00ff0877ac */ /* 0x000e620008000a00 */
[----:B------:R-:W-:Y:S01]  /*1c80*/  IMAD.WIDE.U32 R2, R2, UR32, R10 ;  /* 0x0000002002027c25 */ /* 0x000fe2000f8e000a */
[----:B------:R-:W-:Y:S01]  /*1c90*/  BSSY.RECONVERGENT B0, `(.L_x_710) ;  /* 0x0000024000007945 */ /* 0x000fe20003800200 */
[----:B------:R-:W-:Y:S01]  /*1ca0*/  LOP3.LUT R4, R4, 0x18, R23, 0x78, !PT ;  /* 0x0000001804047812 */ /* 0x000fe200078e7817 */
[----:B------:R-:W-:Y:S01]  /*1cb0*/  UIMAD UR10, UR32, UR15, UR10 ;  /* 0x0000000f200a72a4 */ /* 0x000fe2000f8e020a */
[----:B------:R-:W-:Y:S01]  /*1cc0*/  @P2 BAR.SYNC.DEFER_BLOCKING 0x0 ;  /* 0x0000000000002b1d */ /* 0x000fe20000010000 */
[----:B------:R-:W-:Y:S01]  /*1cd0*/  IADD3 R2, P0, PT, R18, R2, RZ ;  /* 0x0000000212027210 */ /* 0x000fe20007f1e0ff */
[----:B------:R-:W-:Y:S01]  /*1ce0*/  ULOP3.LUT UR11, UR43, 0x80000001, URZ, 0xc0, !UPT ;  /* 0x800000012b0b7892 */ /* 0x000fe2000f8ec0ff */
[----:B------:R-:W-:-:S02]  /*1cf0*/  LOP3.LUT R4, R4, 0x1f20, R25, 0xf8, !PT ;  /* 0x00001f2004047812 */ /* 0x000fc400078ef819 */
[----:B------:R-:W-:Y:S01]  /*1d00*/  IADD3.X R3, PT, PT, R19, UR10, R3, P0, !PT ;  /* 0x0000000a13037c10 */ /* 0x000fe200087fe403 */
[----:B------:R-:W-:Y:S01]  /*1d10*/  UIADD3 UR10, UPT, UPT, -UR32, UR36, URZ ;  /* 0x00000024200a7290 */ /* 0x000fe2000fffe1ff */
[----:B------:R-:W-:Y:S01]  /*1d20*/  LEA R8, R4, UR6, 0x1 ;  /* 0x0000000604087c11 */ /* 0x000fe2000f8e08ff */
[----:B------:R-:W-:-:S04]  /*1d30*/  UISETP.NE.AND UP0, UPT, UR11, 0x1, UPT ;  /* 0x000000010b00788c */ /* 0x000fc8000bf05270 */
[----:B------:R-:W-:Y:S01]  /*1d40*/  ISETP.GE.AND P6, PT, R17, UR10, PT ;  /* 0x0000000a11007c0c */ /* 0x000fe2000bfc6270 */
[----:B-1----:R-:W-:Y:S01]  /*1d50*/  IMAD R0, R20, UR8, RZ ;  /* 0x0000000814007c24 */ /* 0x002fe2000f8e02ff */
[----:B------:R-:W-:Y:S01]  /*1d60*/  USEL UR21, URZ, 0x2000, UP0 ;  /* 0x00002000ff157887 */ /* 0x000fe20008000000 */
[----:B------:R-:W-:-:S04]  /*1d70*/  IMAD.WIDE.U32 R2, R15, UR8, R2 ;  /* 0x000000080f027c25 */ /* 0x000fc8000f8e0002 */
[----:B------:R-:W-:-:S04]  /*1d80*/  IMAD R0, R15, UR9, R0 ;  /* 0x000000090f007c24 */ /* 0x000fc8000f8e0200 */
[----:B------:R-:W-:Y:S02]  /*1d90*/  IMAD.IADD R0, R3, 0x1, R0 ;  /* 0x0000000103007824 */ /* 0x000fe400078e0200 */
[----:B------:R-:W-:Y:S05]  /*1da0*/  @P6 BRA `(.L_x_711) ;  /* 0x0000000000446947 */ /* 0x000fea0003800000 */
        /* <DEDUP_REMOVED lines=15> */
.L_x_712:
[----:B------:R3:W-:Y:S01]  /*1ea0*/  STS.128 [R8+0x8000], RZ ;  /* 0x008000ff08007388 */ /* 0x0007e20000000c00 */
[----:B------:R-:W-:Y:S05]  /*1eb0*/  BRA `(.L_x_713) ;  /* 0x0000000000047947 */ /* 0x000fea0003800000 */
.L_x_711:
[----:B------:R4:W-:Y:S02]  /*1ec0*/  STS.128 [R8+0x8000], RZ ;  /* 0x008000ff08007388 */ /* 0x0009e40000000c00 */
.L_x_713:
[----:B------:R-:W-:Y:S05]  /*1ed0*/  BSYNC.RECONVERGENT B0 ;  /* 0x0000000000007941 */ /* 0x000fea0003800200 */
.L_x_710:
        /* <DEDUP_REMOVED lines=20> */
.L_x_715:
[----:B------:R-:W-:Y:S05]  /*2020*/  BSYNC.RECONVERGENT B0 ;  /* 0x0000000000007941 */ /* 0x000fea0003800200 */
.L_x_714:
        /* <DEDUP_REMOVED lines=15> */
.L_x_718:
[----:B------:R1:W-:Y:S01]  /*2120*/  STS.128 [R8+0x4000], RZ ;  /* 0x004000ff08007388 */ /* 0x0003e20000000c00 */
[----:B------:R-:W-:Y:S05]  /*2130*/  BRA `(.L_x_719) ;  /* 0x0000000000047947 */ /* 0x000fea0003800000 */
.L_x_717:
[----:B------:R1:W-:Y:S02]  /*2140*/  STS.128 [R8+0x4000], RZ ;  /* 0x004000ff08007388 */ /* 0x0003e40000000c00 */
.L_x_719:
[----:B------:R-:W-:Y:S05]  /*2150*/  BSYNC.RECONVERGENT B0 ;  /* 0x0000000000007941 */ /* 0x000fea0003800200 */
.L_x_716:
        /* <DEDUP_REMOVED lines=17> */
.L_x_721:
[----:B------:R-:W-:Y:S05]  /*2270*/  BSYNC.RECONVERGENT B0 ;  /* 0x0000000000007941 */ /* 0x000fea0003800200 */
.L_x_720:
[----:B------:R-:W-:Y:S01]  /*2280*/  BSSY.RECONVERGENT B0, `(.L_x_722) ;  /* 0x0000010000007945 */ /* 0x000fe20003800200 */
[----:B------:R-:W-:-:S03]  /*2290*/  IADD3 R237, PT, PT, R8, UR21, RZ ;  /* 0x0000001508ed7c10 */ /* 0x000fc6000fffe0ff */
        /* <DEDUP_REMOVED lines=11> */
.L_x_724:
[----:B------:R1:W-:Y:S01]  /*2350*/  STS.128 [R237], RZ ;  /* 0x000000ffed007388 */ /* 0x0003e20000000c00 */
[----:B------:R-:W-:Y:S05]  /*2360*/  BRA `(.L_x_725) ;  /* 0x0000000000047947 */ /* 0x000fea0003800000 */
.L_x_723:
[----:B------:R1:W-:Y:S02]  /*2370*/  STS.128 [R237], RZ ;  /* 0x000000ffed007388 */ /* 0x0003e40000000c00 */
.L_x_725:
[----:B------:R-:W-:Y:S05]  /*2380*/  BSYNC.RECONVERGENT B0 ;  /* 0x0000000000007941 */ /* 0x000fea0003800200 */
.L_x_722:
[----:B------:R-:W-:Y:S01]  /*2390*/  SHF.R.U32.HI R18, RZ, 0x1, R23 ;  /* 0x00000001ff127819 */ /* 0x000fe20000011617 */
[----:B------:R-:W-:Y:S02]  /*23a0*/  IMAD.MOV.U32 R4, RZ, RZ, 0x7f800000 ;  /* 0x7f800000ff047424 */ /* 0x000fe400078e00ff */
[----:B------:R-:W-:Y:S01]  /*23b0*/  IMAD.MOV.U32 R5, RZ, RZ, 0x7f800000 ;  /* 0x7f800000ff057424 */ /* 0x000fe200078e00ff */
[----:B------:R-:W-:Y:S01]  /*23c0*/  LOP3.LUT R0, R18, 0x30, RZ, 0xc0, !PT ;  /* 0x0000003012007812 */ /* 0x000fe200078ec0ff */
[----:B-1----:R-:W-:Y:S02]  /*23d0*/  IMAD.MOV.U32 R6, RZ, RZ, 0x7f800000 ;  /* 0x7f800000ff067424 */ /* 0x002fe400078e00ff */
        /* <DEDUP_REMOVED lines=11> */
[----:B------:R-:W-:-:S06]  /*2490*/  IMAD.WIDE.U32 R2, R9, R2, UR50 ;  /* 0x0000003209027e25 */ /* 0x000fcc000f8e0002 */
[----:B------:R-:W5:Y:S04]  /*24a0*/  @!P3 LDG.E R7, desc[UR30][R2.64] ;  /* 0x0000001e0207b981 */ /* 0x000f68000c1e1900 */
[----:B------:R-:W2:Y:S04]  /*24b0*/  @!P0 LDG.E R4, desc[UR30][R2.64+0x120] ;  /* 0x0001201e02048981 */ /* 0x000ea8000c1e1900 */
[----:B------:R-:W3:Y:S04]  /*24c0*/  @!P1 LDG.E R5, desc[UR30][R2.64+0x100] ;  /* 0x0001001e02059981 */ /* 0x000ee8000c1e1900 */
[----:B------:R-:W4:Y:S04]  /*24d0*/  @!P2 LDG.E R6, desc[UR30][R2.64+0x20] ;  /* 0x0000201e0206a981 */ /* 0x000f28000c1e1900 */
[----:B------:R1:W-:Y:S01]  /*24e0*/  @P4 STS.128 [R237+0x1000], RZ ;  /* 0x001000ffed004388 */ /* 0x0003e20000000c00 */
[----:B------:R-:W-:Y:S03]  /*24f0*/  BSSY.RECONVERGENT B0, `(.L_x_726) ;  /* 0x0000010000007945 */ /* 0x000fe60003800200 */
[----:B--2---:R1:W-:Y:S04]  /*2500*/  STL [R1+0x40], R4 ;  /* 0x0000400401007387 */ /* 0x0043e80000100800 */
[----:B---3--:R1:W-:Y:S04]  /*2510*/  STL [R1+0x44], R5 ;  /* 0x0000440501007387 */ /* 0x0083e80000100800 */
        /* <DEDUP_REMOVED lines=13> */
.L_x_727:
[----:B------:R-:W-:Y:S05]  /*25f0*/  BSYNC.RECONVERGENT B0 ;  /* 0x0000000000007941 */ /* 0x000fea0003800200 */
.L_x_726:
[----:B------:R-:W4:Y:S01]  /*2600*/  LDCU.64 UR8, c[0x0][0x3d0] ;  /* 0x00007a00ff0877ac */ /* 0x000f220008000a00 */
[----:B---3--:R-:W-:Y:S01]  /*2610*/  MOV R2, UR16 ;  /* 0x0000001000027c02 */ /* 0x008fe20008000f00 */
[----:B------:R-:W-:Y:S01]  /*2620*/  BSSY.RECONVERGENT B0, `(.L_x_728) ;  /* 0x000001d000007945 */ /* 0x000fe20003800200 */
[----:B------:R-:W-:-:S03]  /*2630*/  UIMAD UR10, UR44, UR16, URZ ;  /* 0x000000102c0a72a4 */ /* 0x000fc6000f8e02ff */
[----:B------:R-:W-:Y:S01]  /*2640*/  IMAD.WIDE.U32 R2, R2, UR32, R10 ;  /* 0x0000002002027c25 */ /* 0x000fe2000f8e000a */
[----:B------:R-:W-:Y:S02]  /*2650*/  UIMAD UR10, UR32, UR17, UR10 ;  /* 0x00000011200a72a4 */ /* 0x000fe4000f8e020a */
[----:B------:R-:W-:-:S04]  /*2660*/  IADD3 R2, P0, PT, R21, R2, RZ ;  /* 0x0000000215027210 */ /* 0x000fc80007f1e0ff */
        /* <DEDUP_REMOVED lines=21> */
.L_x_730:
[----:B------:R3:W-:Y:S01]  /*27c0*/  STS.128 [R8+0x6000], RZ ;  /* 0x006000ff08007388 */ /* 0x0007e20000000c00 */
[----:B------:R-:W-:Y:S05]  /*27d0*/  BRA `(.L_x_731) ;  /* 0x0000000000047947 */ /* 0x000fea0003800000 */
.L_x_729:
[----:B------:R3:W-:Y:S02]  /*27e0*/  STS.128 [R8+0x6000], RZ ;  /* 0x006000ff08007388 */ /* 0x0007e40000000c00 */
.L_x_731:
[----:B------:R-:W-:Y:S05]  /*27f0*/  BSYNC.RECONVERGENT B0 ;  /* 0x0000000000007941 */ /* 0x000fea0003800200 */
.L_x_728:
[----:B------:R1:W-:Y:S01]  /*2800*/  @P5 STS.128 [R8+0x7000], RZ ;  /* 0x007000ff08005388 */ /* 0x0003e20000000c00 */
[----:B------:R-:W-:Y:S04]  /*2810*/  BSSY.RECONVERGENT B0, `(.L_x_732) ;  /* 0x0000012000007945 */ /* 0x000fe80003800200 */
[----:B------:R-:W-:Y:S05]  /*2820*/  @P5 BRA `(.L_x_733) ;  /* 0x0000000000405947 */ /* 0x000fea0003800000 */
[----:B------:R-:W5:Y:S02]  /*2830*/  LDCU UR8, c[0x0][0x440] ;  /* 0x00008800ff0877ac */ /* 0x000f640008000800 */
[----:B-----5:R-:W-:-:S13]  /*2840*/  ISETP.GE.AND P0, PT, R10, UR8, PT ;  /* 0x000000080a007c0c */ /* 0x020fda000bf06270 */
[----:B------:R1:W-:Y:S01]  /*2850*/  @P0 STS.128 [R8+0x7000], RZ ;  /* 0x007000ff08000388 */ /* 0x0003e20000000c00 */
[----:B------:R-:W-:Y:S05]  /*2860*/  @P0 BRA `(.L_x_733) ;  /* 0x0000000000300947 */ /* 0x000fea0003800000 */
[----:B------:R-:W5:Y:S01]  /*2870*/  LDCU.64 UR8, c[0x0][0x388] ;  /* 0x00007100ff0877ac */ /* 0x000f620008000a00 */
[----:B------:R-:W-:Y:S01]  /*2880*/  MOV R3, R0 ;  /* 0x0000000000037202 */ /* 0x000fe20000000f00 */
[----:B-1--4-:R-:W-:Y:S02]  /*2890*/  IMAD R6, R16, UR16, RZ ;  /* 0x0000001010067c24 */ /* 0x012fe4000f8e02ff */
        /* <DEDUP_REMOVED lines=9> */
.L_x_733:
[----:B------:R-:W-:Y:S05]  /*2930*/  BSYNC.RECONVERGENT B0 ;  /* 0x0000000000007941 */ /* 0x000fea0003800200 */
.L_x_732:
[----:B------:R-:W5:Y:S01]  /*2940*/  LDCU.64 UR10, c[0x0][0x538] ;  /* 0x0000a700ff0a77ac */ /* 0x000f620008000a00 */
[----:B------:R-:W0:Y:S01]  /*2950*/  LDGDEPBAR ;  /* 0x00000000000079af */ /* 0x000e220000000000 */
[----:B-----5:R-:W-:-:S04]  /*2960*/  UISETP.NE.U32.AND UP0, UPT, UR10, URZ, UPT ;  /* 0x000000ff0a00728c */ /* 0x020fc8000bf05070 */
[----:B------:R-:W-:Y:S01]  /*2970*/  UISETP.NE.AND.EX UP0, UPT, UR11, URZ, UPT, UP0 ;  /* 0x000000ff0b00728c */ /* 0x000fe2000bf05300 */
[----:B------:R-:W-:-:S05]  /*2980*/  DEPBAR.LE SB0, 0x1 ;  /* 0x000080400000791a */ /* 0x000fca0000000000 */
[----:B------:R-:W-:-:S05]  /*2990*/  PLOP3.LUT P1, PT, PT, PT, UP0, 0x80, 0x8 ;  /* 0x000000000008781c */ /* 0x000fca0003f2f008 */
[----:B------:R-:W5:Y:S01]  /*29a0*/  @UP0 LDCU.64 UR8, c[0x0][0x540] ;  /* 0x0000a800ff0807ac */ /* 0x000f620008000a00 */
[----:B------:R-:W-:Y:S01]  /*29b0*/  @UP0 UMOV UR14, UR28 ;  /* 0x0000001c000e0c82 */ /* 0x000fe20008000000 */
[----:B------:R-:W-:Y:S02]  /*29c0*/  @UP0 UMOV UR15, URZ ;  /* 0x000000ff000f0c82 */ /* 0x000fe40008000000 */
[----:B-----5:R-:W-:Y:S01]  /*29d0*/  @UP0 UIMAD.WIDE.U32 UR14, UR29, UR8, UR14 ;  /* 0x000000081d0e02a5 */ /* 0x020fe2000f8e000e */
[----:B------:R-:W5:Y:S01]  /*29e0*/  S2R R157, SR_TID.X ;  /* 0x00000000009d7919 */ /* 0x000f620000002100 */
[----:B-1----:R-:W-:Y:S02]  /*29f0*/  IMAD.SHL.U32 R4, R23, 0x2, RZ ;  /* 0x0000000217047824 */ /* 0x002fe400078e00ff */
[----:B------:R-:W-:Y:S01]  /*2a00*/  IMAD.U32 R0, RZ, RZ, UR5 ;  /* 0x00000005ff007e24 */ /* 0x000fe2000f8e00ff */
[----:B------:R-:W-:Y:S02]  /*2a10*/  @UP0 UIMAD UR9, UR29, UR9, UR15 ;  /* 0x000000091d0902a4 */ /* 0x000fe4000f8e020f */
[----:B------:R-:W-:Y:S01]  /*2a20*/  @UP0 ULEA UR10, UP1, UR14, UR10, 0x2 ;  /* 0x0000000a0e0a0291 */ /* 0x000fe2000f8210ff */
[----:B------:R-:W-:Y:S03]  /*2a30*/  BAR.SYNC.DEFER_BLOCKING 0x0 ;  /* 0x0000000000007b1d */ /* 0x000fe60000010000 */
[----:B------:R-:W-:-:S02]  /*2a40*/  @UP0 ULEA.HI.X UR11, UR14, UR11, UR9, 0x2, UP1 ;  /* 0x0000000b0e0b0291 */ /* 0x000fc400088f1409 */
[----:B------:R-:W-:Y:S01]  /*2a50*/  IMAD.U32 R2, RZ, RZ, UR10 ;  /* 0x0000000aff027e24 */ /* 0x000fe2000f8e00ff */
[----:B------:R-:W-:Y:S01]  /*2a60*/  LOP3.LUT R4, R4, 0x6, RZ, 0xc0, !PT ;  /* 0x0000000604047812 */ /* 0x000fe200078ec0ff */
[----:B------:R-:W1:Y:S02]  /*2a70*/  @UP0 LDCU UR5, c[0x0][0x458] ;  /* 0x00008b00ff0507ac */ /* 0x000e640008000800 */
[----:B------:R-:W-:Y:S01]  /*2a80*/  IMAD.U32 R3, RZ, RZ, UR11 ;  /* 0x0000000bff037e24 */ /* 0x000fe2000f8e00ff */
[----:B------:R-:W-:Y:S01]  /*2a90*/  LOP3.LUT R4, R4, 0x1c0, R18, 0xf8, !PT ;  /* 0x000001c004047812 */ /* 0x000fe200078ef812 */
[C---:B------:R-:W-:Y:S02]  /*2aa0*/  IMAD.SHL.U32 R12, R23.reuse, 0x20, RZ ;  /* 0x00000020170c7824 */ /* 0x040fe400078e00ff */
[C---:B------:R-:W-:Y:S02]  /*2ab0*/  IMAD.SHL.U32 R11, R23.reuse, 0x4, RZ ;  /* 0x00000004170b7824 */ /* 0x040fe400078e00ff */
[C---:B------:R-:W-:Y:S01]  /*2ac0*/  IMAD.SHL.U32 R5, R23.reuse, 0x10, RZ ;  /* 0x0000001017057824 */ /* 0x040fe200078e00ff */
[----:B------:R-:W-:Y:S01]  /*2ad0*/  LOP3.LUT P0, RZ, R23, 0x4, RZ, 0xc0, !PT ;  /* 0x0000000417ff7812 */ /* 0x000fe2000780c0ff */
[----:B------:R-:W-:Y:S01]  /*2ae0*/  IMAD.MOV.U32 R153, RZ, RZ, 0x20 ;  /* 0x00000020ff997424 */ /* 0x000fe200078e00ff */
[----:B------:R-:W2:Y:S01]  /*2af0*/  LDCU UR11, c[0x0][0x590] ;  /* 0x0000b200ff0b77ac */ /* 0x000ea20008000800 */
[----:B------:R-:W-:-:S02]  /*2b00*/  CS2R R94, SRZ ;  /* 0x00000000005e7805 */ /* 0x000fc4000001ff00 */
[----:B------:R-:W-:Y:S02]  /*2b10*/  CS2R R92, SRZ ;  /* 0x00000000005c7805 */ /* 0x000fe4000001ff00 */
[----:B------:R-:W-:Y:S02]  /*2b20*/  CS2R R98, SRZ ;  /* 0x0000000000627805 */ /* 0x000fe4000001ff00 */
[----:B------:R-:W-:Y:S02]  /*2b30*/  CS2R R96, SRZ ;  /* 0x0000000000607805 */ /* 0x000fe4000001ff00 */
[----:B------:R-:W-:Y:S01]  /*2b40*/  CS2R R90, SRZ ;  /* 0x00000000005a7805 */ /* 0x000fe2000001ff00 */
[----:B------:R2:W2:Y:S01]  /*2b50*/  @P1 LDG.E R10, desc[UR30][R2.64] ;  /* 0x0000001e020a1981 */ /* 0x0004a2000c1e1900 */
[C---:B-----5:R-:W-:Y:S01]  /*2b60*/  IMAD.SHL.U32 R159, R157.reuse, 0x20, RZ ;  /* 0x000000209d9f7824 */ /* 0x060fe200078e00ff */
[C---:B----4-:R-:W-:Y:S01]  /*2b70*/  LOP3.LUT R6, R12.reuse, 0x20, RZ, 0xc0, !PT ;  /* 0x000000200c067812 */ /* 0x050fe200078ec0ff */
[----:B------:R-:W-:Y:S01]  /*2b80*/  IMAD.SHL.U32 R14, R157, 0x2, RZ ;  /* 0x000000029d0e7824 */ /* 0x000fe200078e00ff */
[----:B------:R-:W-:Y:S01]  /*2b90*/  LOP3.LUT R11, R11, 0x18, RZ, 0xc0, !PT ;  /* 0x000000180b0b7812 */ /* 0x000fe200078ec0ff */
[----:B------:R-:W-:Y:S01]  /*2ba0*/  IMAD.SHL.U32 R158, R157, 0x40, RZ ;  /* 0x000000409d9e7824 */ /* 0x000fe200078e00ff */
[----:B------:R-:W-:Y:S01]  /*2bb0*/  LOP3.LUT R13, R159, 0x120, RZ, 0xc0, !PT ;  /* 0x000001209f0d7812 */ /* 0x000fe200078ec0ff */
[----:B-1----:R-:W1:Y:S01]  /*2bc0*/  @P1 MUFU.RCP R7, UR5 ;  /* 0x0000000500071d08 */ /* 0x002e620008001000 */
[----:B---3--:R-:W-:-:S02]  /*2bd0*/  LOP3.LUT R8, R12, 0x120, RZ, 0xc0, !PT ;  /* 0x000001200c087812 */ /* 0x008fc400078ec0ff */
[----:B------:R-:W-:Y:S02]  /*2be0*/  CS2R R88, SRZ ;  /* 0x0000000000587805 */ /* 0x000fe4000001ff00 */
[----:B------:R-:W-:Y:S02]  /*2bf0*/  SEL R153, R153, 0xffffffe0, !P0 ;  /* 0xffffffe099997807 */ /* 0x000fe40004000000 */
[----:B------:R-:W-:Y:S02]  /*2c00*/  CS2R R86, SRZ ;  /* 0x0000000000567805 */ /* 0x000fe4000001ff00 */
[----:B------:R-:W-:Y:S02]  /*2c10*/  LOP3.LUT R8, R8, 0x600, R5, 0xf8, !PT ;  /* 0x0000060008087812 */ /* 0x000fe400078ef805 */
[----:B------:R-:W-:Y:S02]  /*2c20*/  CS2R R84, SRZ ;  /* 0x0000000000547805 */ /* 0x000fe4000001ff00 */
[----:B------:R-:W-:-:S02]  /*2c30*/  LOP3.LUT R154, R158, 0x200, RZ, 0xc0, !PT ;  /* 0x000002009e9a7812 */ /* 0x000fc400078ec0ff */
        /* <DEDUP_REMOVED lines=8> */
[----:B------:R-:W-:Y:S01]  /*2cc0*/  IMAD.SHL.U32 R156, R157, 0x8, RZ ;  /* 0x000000089d9c7824 */ /* 0x000fe200078e00ff */
[----:B------:R-:W-:Y:S01]  /*2cd0*/  LOP3.LUT R154, R154, 0xc00, R159, 0xf8, !PT ;  /* 0x00000c009a9a7812 */ /* 0x000fe200078ef89f */
[----:B--2---:R-:W-:Y:S01]  /*2ce0*/  IMAD.U32 R2, RZ, RZ, UR32 ;  /* 0x00000020ff027e24 */ /* 0x004fe2000f8e00ff */
[----:B------:R-:W-:Y:S01]  /*2cf0*/  UIADD3 UR32, UPT, UPT, UR32, 0x80, URZ ;  /* 0x0000008020207890 */ /* 0x000fe2000fffe0ff */
[----:B------:R-:W-:Y:S01]  /*2d00*/  VIADD R3, R9, UR36 ;  /* 0x0000002409037c36 */ /* 0x000fe20008000000 */
[----:B------:R-:W-:Y:S01]  /*2d10*/  LOP3.LUT R9, R159, 0xc0, RZ, 0xc0, !PT ;  /* 0x000000c09f097812 */ /* 0x000fe200078ec0ff */
[----:B------:R-:W-:Y:S01]  /*2d20*/  UMOV UR15, URZ ;  /* 0x000000ff000f7c82 */ /* 0x000fe20008000000 */
[----:B------:R-:W-:Y:S01]  /*2d30*/  IADD3 R2, PT, PT, R4, UR38, R2 ;  /* 0x0000002604027c10 */ /* 0x000fe2000fffe002 */
[----:B------:R-:W-:Y:S01]  /*2d40*/  IMAD.SHL.U32 R4, R157, 0x4, RZ ;  /* 0x000000049d047824 */ /* 0x000fe200078e00ff */
[----:B------:R-:W2:Y:S01]  /*2d50*/  LDCU UR5, c[0x0][0x440] ;  /* 0x00008800ff0577ac */ /* 0x000ea20008000800 */
[----:B------:R-:W-:Y:S01]  /*2d60*/  IMAD R164, R0, 0x80, R3 ;  /* 0x0000008000a47824 */ /* 0x000fe200078e0203 */
[----:B------:R-:W-:-:S02]  /*2d70*/  LOP3.LUT R0, R6, 0x3800, R5, 0xf8, !PT ;  /* 0x0000380006007812 */ /* 0x000fc400078ef805 */
[----:B------:R-:W-:Y:S01]  /*2d80*/  LOP3.LUT R6, R11, 0xc0, R12, 0xf8, !PT ;  /* 0x000000c00b067812 */ /* 0x000fe200078ef80c */
[----:B------:R-:W3:Y:S01]  /*2d90*/  LDCU UR8, c[0x0][0x3e0] ;  /* 0x00007c00ff0877ac */ /* 0x000ee20008000800 */
[----:B------:R-:W-:Y:S01]  /*2da0*/  LOP3.LUT R9, R9, 0x18, R4, 0xf8, !PT ;  /* 0x0000001809097812 */ /* 0x000fe200078ef804 */
[----:B------:R-:W-:Y:S01]  /*2db0*/  IMAD.SHL.U32 R4, R157, 0x10, RZ ;  /* 0x000000109d047824 */ /* 0x000fe200078e00ff */
[----:B------:R-:W-:Y:S01]  /*2dc0*/  LOP3.LUT R3, R0, 0x100, R5, 0xf8, !PT ;  /* 0x0000010000037812 */ /* 0x000fe200078ef805 */
[----:B------:R-:W4:Y:S01]  /*2dd0*/  LDCU UR10, c[0x0][0x50c] ;  /* 0x0000a180ff0a77ac */ /* 0x000f220008000800 */
[----:B------:R-:W-:Y:S02]  /*2de0*/  LOP3.LUT R0, R6, 0x8, R23, 0x78, !PT ;  /* 0x0000000806007812 */ /* 0x000fe400078e7817 */
[----:B------:R-:W-:Y:S01]  /*2df0*/  IADD3 R164, PT, PT, R164, -0x59, -R2 ;  /* 0xffffffa7a4a47810 */ /* 0x000fe20007ffe802 */
[----:B------:R-:W1:Y:S01]  /*2e00*/  LDCU UR9, c[0x0][0x45c] ;  /* 0x00008b80ff0977ac */ /* 0x000e620008000800 */
[----:B------:R-:W-:-:S02]  /*2e10*/  LOP3.LUT R2, R13, 0x600, R4, 0xf8, !PT ;  /* 0x000006000d027812 */ /* 0x000fc400078ef804 */
[----:B------:R-:W-:Y:S01]  /*2e20*/  LOP3.LUT R13, R4, 0x1c0, RZ, 0xc0, !PT ;  /* 0x000001c0040d7812 */ /* 0x000fe200078ec0ff */
[----:B------:R-:W-:Y:S01]  /*2e30*/  USHF.L.U32 UR11, UR11, 0x7, URZ ;  /* 0x000000070b0b7899 */ /* 0x000fe200080006ff */
[----:B------:R-:W-:Y:S01]  /*2e40*/  LOP3.LUT R4, R14, 0xe006, R158, 0xc8, !PT ;  /* 0x0000e0060e047812 */ /* 0x000fe200078ec89e */
[----:B------:R-:W-:Y:S01]  /*2e50*/  USHF.L.U32 UR42, UR42, 0x3, URZ ;  /* 0x000000032a2a7899 */ /* 0x000fe200080006ff */
[----:B------:R-:W-:Y:S01]  /*2e60*/  LOP3.LUT R0, R3, R0, RZ, 0xfc, !PT ;  /* 0x0000000003007212 */ /* 0x000fe200078efcff */
[----:B------:R-:W-:Y:S01]  /*2e70*/  UISETP.GE.AND UP1, UPT, UR32, UR36, UPT ;  /* 0x000000242000728c */ /* 0x000fe2000bf26270 */
[----:B------:R-:W-:Y:S02]  /*2e80*/  LOP3.LUT R3, R13, 0x38, R14, 0xf8, !PT ;  /* 0x000000380d037812 */ /* 0x000fe400078ef80e */
[----:B------:R-:W-:Y:S02]  /*2e90*/  LOP3.LUT R4, R4, 0xc00, R159, 0xf8, !PT ;  /* 0x00000c0004047812 */ /* 0x000fe400078ef89f */
[----:B------:R-:W-:-:S02]  /*2ea0*/  LEA R150, R0, UR6, 0x1 ;  /* 0x0000000600967c11 */ /* 0x000fc4000f8e08ff */
[----:B------:R-:W-:Y:S02]  /*2eb0*/  LOP3.LUT R3, R4, R3, RZ, 0xfc, !PT ;  /* 0x0000000304037212 */ /* 0x000fe400078efcff */
[----:B------:R-:W-:Y:S01]  /*2ec0*/  LOP3.LUT R6, R6, 0x8, R18, 0x78, !PT ;  /* 0x0000000806067812 */ /* 0x000fe200078e7812 */
[C---:B------:R-:W-:Y:S01]  /*2ed0*/  VIADD R4, R150.reuse, 0x8000 ;  /* 0x0000800096047836 */ /* 0x040fe20000000000 */
[----:B------:R-:W1:Y:S01]  /*2ee0*/  LDSM.16.M88.4 R116, [R150+0x8000] ;  /* 0x008000009674783b */ /* 0x000e620000000200 */
[----:B------:R-:W-:Y:S01]  /*2ef0*/  VIADD R144, R150, 0x8020 ;  /* 0x0000802096907836 */ /* 0x000fe20000000000 */
[----:B------:R-:W-:Y:S01]  /*2f00*/  LOP3.LUT R6, R8, R6, RZ, 0xfc, !PT ;  /* 0x0000000608067212 */ /* 0x000fe200078efcff */
[----:B------:R-:W-:Y:S01]  /*2f10*/  @P0 VIADD R144, R4, 0xffffffe0 ;  /* 0xffffffe004900836 */ /* 0x000fe20000000000 */
[----:B------:R1:W-:Y:S01]  /*2f20*/  STL [R1+0x54], R3 ;  /* 0x0000540301007387 */ /* 0x0003e20000100800 */
[----:B------:R-:W-:Y:S01]  /*2f30*/  SHF.R.U32.HI R8, RZ, 0x1, R157 ;  /* 0x00000001ff087819 */ /* 0x000fe2000001169d */
[----:B------:R-:W-:Y:S01]  /*2f40*/  IMAD.IADD R151, R150, 0x1, R153 ;  /* 0x0000000196977824 */ /* 0x000fe200078e0299 */
[----:B------:R-:W-:Y:S01]  /*2f50*/  LOP3.LUT P0, RZ, R157, 0x2, RZ, 0xc0, !PT ;  /* 0x000000029dff7812 */ /* 0x000fe2000780c0ff */
[----:B------:R1:W1:Y:S01]  /*2f60*/  LDSM.16.M88.4 R132, [R144] ;  /* 0x000000009084783b */ /* 0x0002620000000200 */
[----:B------:R-:W-:-:S02]  /*2f70*/  LOP3.LUT R0, R9, 0x8, R8, 0x78, !PT ;  /* 0x0000000809007812 */ /* 0x000fc400078e7808 */
[----:B------:R-:W-:Y:S01]  /*2f80*/  SHF.R.U32.HI R5, RZ, 0x4, R23 ;  /* 0x00000004ff057819 */ /* 0x000fe20000011617 */
[----:B------:R1:W1:Y:S01]  /*2f90*/  LDSM.16.M88.4 R136, [R144+0x400] ;  /* 0x000400009088783b */ /* 0x0002620000000200 */
[----:B------:R-:W-:Y:S01]  /*2fa0*/  LOP3.LUT R155, R2, R0, RZ, 0xfc, !PT ;  /* 0x00000000029b7212 */ /* 0x000fe200078efcff */
[----:B------:R-:W-:Y:S01]  /*2fb0*/  IMAD.MOV.U32 R0, RZ, RZ, 0x20 ;  /* 0x00000020ff007424 */ /* 0x000fe200078e00ff */
[----:B------:R-:W-:Y:S01]  /*2fc0*/  LOP3.LUT R5, R5, 0x8, RZ, 0xc0, !PT ;  /* 0x0000000805057812 */ /* 0x000fe200078ec0ff */
[----:B------:R1:W1:Y:S01]  /*2fd0*/  LDSM.16.M88.4 R140, [R144+0x800] ;  /* 0x00080000908c783b */ /* 0x0002620000000200 */
[----:B------:R-:W-:Y:S01]  /*2fe0*/  IMAD.MOV.U32 R2, RZ, RZ, 0x10 ;  /* 0x00000010ff027424 */ /* 0x000fe200078e00ff */
[----:B------:R-:W-:Y:S02]  /*2ff0*/  LEA R149, R6, UR6, 0x1 ;  /* 0x0000000606957c11 */ /* 0x000fe4000f8e08ff */
[----:B------:R1:W1:Y:S01]  /*3000*/  LDSM.16.M88.4 R120, [R150+0x8400] ;  /* 0x008400009678783b */ /* 0x0002620000000200 */
[----:B------:R-:W-:-:S02]  /*3010*/  SEL R152, R0, 0xffffffe0, !P0 ;  /* 0xffffffe000987807 */ /* 0x000fc40004000000 */
[----:B------:R-:W-:Y:S01]  /*3020*/  LOP3.LUT R5, R5, 0x10, R23, 0xf8, !PT ;  /* 0x0000001005057812 */ /* 0x000fe200078ef817 */
[----:B------:R1:W1:Y:S01]  /*3030*/  LDSM.16.M88.4 R124, [R150+0x8800] ;  /* 0x00880000967c783b */ /* 0x0002620000000200 */
[----:B------:R-:W-:Y:S02]  /*3040*/  VIADD R149, R149, UR21 ;  /* 0x0000001595957c36 */ /* 0x000fe40008000000 */
[--C-:B------:R-:W-:Y:S01]  /*3050*/  LOP3.LUT R5, R5, 0xc0, R12.reuse, 0xf8, !PT ;  /* 0x000000c005057812 */ /* 0x100fe200078ef80c */
[----:B------:R1:W1:Y:S03]  /*3060*/  LDSM.16.M88.4 R128, [R150+0x8c00] ;  /* 0x008c00009680783b */ /* 0x0002660000000200 */
[----:B------:R-:W-:Y:S01]  /*3070*/  LOP3.LUT R5, R5, R11, RZ, 0x3c, !PT ;  /* 0x0000000b05057212 */ /* 0x000fe200078e3cff */
[----:B------:R-:W1:Y:S03]  /*3080*/  LDSM.16.M88.4 R144, [R144+0xc00] ;  /* 0x000c00009090783b */ /* 0x000e660000000200 */
[----:B------:R-:W-:Y:S01]  /*3090*/  LOP3.LUT R5, R5, 0x120, R12, 0xf8, !PT ;  /* 0x0000012005057812 */ /* 0x000fe200078ef80c */
[----:B------:R1:W-:Y:S03]  /*30a0*/  STL [R1+0x2c], R237 ;  /* 0x00002ced01007387 */ /* 0x0003e60000100800 */
[----:B------:R-:W-:-:S05]  /*30b0*/  LEA R148, R5, UR6, 0x1 ;  /* 0x0000000605947c11 */ /* 0x000fca000f8e08ff */
[----:B------:R-:W-:Y:S02]  /*30c0*/  VIADD R148, R148, UR21 ;  /* 0x0000001594947c36 */ /* 0x000fe40008000000 */
[----:B-1----:R-:W-:-:S05]  /*30d0*/  @P1 FMUL.FTZ R3, R10, R7 ;  /* 0x000000070a031220 */ /* 0x002fca0000410000 */
[----:B------:R-:W-:Y:S02]  /*30e0*/  @P1 R2UR UR14, R3 ;  /* 0x00000000030e12ca */ /* 0x000fe400000e0000 */
[----:B------:R-:W-:-:S04]  /*30f0*/  LOP3.LUT P1, RZ, R157, 0x4, RZ, 0xc0, !PT ;  /* 0x000000049dff7812 */ /* 0x000fc8000782c0ff */
[----:B------:R-:W-:Y:S02]  /*3100*/  R2P PR, R157, 0x18 ;  /* 0x000000189d007804 */ /* 0x000fe40000000000 */
[----:B------:R-:W-:-:S03]  /*3110*/  SEL R2, R2, 0xfffffff0, !P1 ;  /* 0xfffffff002027807 */ /* 0x000fc60004800000 */
[----:B------:R-:W-:Y:S02]  /*3120*/  SEL R0, R0, 0xffffffe0, !P3 ;  /* 0xffffffe000007807 */ /* 0x000fe40005800000 */
[----:B------:R-:W-:-:S03]  /*3130*/  @UP0 UMOV UR15, UR14 ;  /* 0x0000000e000f0c82 */ /* 0x000fc60008000000 */
[----:B--234-:R1:W-:Y:S03]  /*3140*/  STL [R1+0x50], R0 ;  /* 0x0000500001007387 */ /* 0x01c3e60000100800 */
.L_x_736:
[----:B------:R-:W0:Y:S01]  /*3150*/  LDGDEPBAR ;  /* 0x00000000000079af */ /* 0x000e220000000000 */
[----:B------:R-:W-:Y:S01]  /*3160*/  IMAD.IADD R112, R149, 0x1, R153 ;  /* 0x0000000195707824 */ /* 0x000fe200078e0299 */
[----:B------:R-:W-:Y:S01]  /*3170*/  PLOP3.LUT P5, PT, PT, PT, UP1, 0x80, 0x8 ;  /* 0x000000000008781c */ /* 0x000fe20003faf018 */
[----:B-1----:R-:W-:Y:S05]  /*3180*/  IMAD.SHL.U32 R0, R157, 0x2, RZ ;  /* 0x000000029d007824 */ /* 0x002fea00078e00ff */
[----:B------:R-:W2:Y:S01]  /*3190*/  LDL R3, [R1+0x4c] ;  /* 0x00004c0001037983 */ /* 0x000ea20000100800 */
[----:B------:R-:W-:Y:S01]  /*31a0*/  PLOP3.LUT P3, PT, PT, PT, UP1, 0x80, 0x8 ;  /* 0x000000000008781c */ /* 0x000fe20003f6f018 */
[----:B------:R-:W-:Y:S01]  /*31b0*/  UIADD3 UR14, UPT, UPT, UR43, 0x1, URZ ;  /* 0x000000012b0e7890 */ /* 0x000fe2000fffe0ff */
[----:B------:R-:W-:Y:S01]  /*31c0*/  PLOP3.LUT P2, PT, PT, PT, UP1, 0x80, 0x8 ;  /* 0x000000000008781c */ /* 0x000fe20003f4f018 */
[----:B------:R-:W-:Y:S01]  /*31d0*/  STL [R1+0xd0], R97 ;  /* 0x0000d06101007387 */ /* 0x000fe20000100800 */
[----:B------:R-:W-:Y:S01]  /*31e0*/  PLOP3.LUT P0, PT, PT, PT, UP1, 0x80, 0x8 ;  /* 0x000000000008781c */ /* 0x000fe20003f0f018 */
[----:B------:R-:W-:Y:S01]  /*31f0*/  UISETP.NE.AND UP0, UPT, UR14, 0x1, UPT ;  /* 0x000000010e00788c */ /* 0x000fe2000bf05270 */
[--C-:B------:R-:W-:Y:S01]  /*3200*/  SHF.R.U32.HI R2, RZ, 0x1, R157.reuse ;  /* 0x00000001ff027819 */ /* 0x100fe2000001169d */
        /* <DEDUP_REMOVED lines=34> */
[----:B------:R-:W3:Y:S08]  /*3430*/  LDSM.16.M88.4 R60, [R149+0x1000] ;  /* 0x00100000953c783b */ /* 0x000ef00000000200 */
[----:B------:R-:W4:Y:S08]  /*3440*/  LDSM.16.M88.4 R32, [R150+0x6400] ;  /* 0x006400009620783b */ /* 0x000f300000000200 */
[----:B------:R-:W4:Y:S08]  /*3450*/  LDSM.16.M88.4 R48, [R150+0x6800] ;  /* 0x006800009630783b */ /* 0x000f300000000200 */
[----:B------:R-:W4:Y:S01]  /*3460*/  LDSM.16.M88.4 R100, [R150+0x6c00] ;  /* 0x006c00009664783b */ /* 0x000f220000000200 */
[-C--:B-1----:R-:W-:Y:S07]  /*3470*/  HMMA.16816.F32 R4, R64, R16.reuse, RZ ;  /* 0x000000104004723c */ /* 0x082fee00000018ff */
[----:B------:R-:W-:Y:S01]  /*3480*/  LDSM.16.M88.4 R104, [R112] ;  /* 0x000000007068783b */ /* 0x000fe20000000200 */
[C---:B---3--:R-:W-:Y:S07]  /*3490*/  HMMA.16816.F32 R8, R60.reuse, R16, RZ ;  /* 0x000000103c08723c */ /* 0x048fee00000018ff */
[----:B------:R-:W1:Y:S01]  /*34a0*/  LDSM.16.M88.4 R108, [R151+0x6000] ;  /* 0x00600000976c783b */ /* 0x000e620000000200 */
[-C--:B------:R-:W-:Y:S07]  /*34b0*/  HMMA.16816.F32 R12, R60, R18.reuse, RZ ;  /* 0x000000123c0c723c */ /* 0x080fee00000018ff */
[----:B------:R-:W3:Y:S01]  /*34c0*/  LDSM.16.M88.4 R112, [R112+0x1000] ;  /* 0x001000007070783b */ /* 0x000ee20000000200 */
        /* <DEDUP_REMOVED lines=14> */
[C---:B---3--:R-:W-:Y:S04]  /*35b0*/  HMMA.16816.F32 R8, R112.reuse, R108, R8 ;  /* 0x0000006c7008723c */ /* 0x048fe80000001808 */
        /* <DEDUP_REMOVED lines=16> */
[----:B------:R-:W-:Y:S05]  /*36c0*/  FMUL.FTZ R15, R15, UR10 ;  /* 0x0000000a0f0f7c20 */ /* 0x000fea0008410000 */
[----:B------:R-:W1:Y:S01]  /*36d0*/  MUFU.TANH R167, R8 ;  /* 0x0000000800a77308 */ /* 0x000e620000002400 */
[----:B------:R-:W-:Y:S01]  /*36e0*/  FMUL.FTZ R19, R19, UR10 ;  /* 0x0000000a13137c20 */ /* 0x000fe20008410000 */
[----:B------:R-:W-:Y:S01]  /*36f0*/  FMUL.FTZ R16, R16, UR10 ;  /* 0x0000000a10107c20 */ /* 0x000fe20008410000 */
[----:B------:R-:W-:Y:S01]  /*3700*/  FMUL.FTZ R17, R17, UR10 ;  /* 0x0000000a11117c20 */ /* 0x000fe20008410000 */
[----:B------:R-:W-:Y:S06]  /*3710*/  FMUL.FTZ R18, R18, UR10 ;  /* 0x0000000a12127c20 */ /* 0x000fec0008410000 */
[----:B------:R-:W-:Y:S10]  /*3720*/  MUFU.TANH R230, R19 ;  /* 0x0000001300e67308 */ /* 0x000ff40000002400 */
[----:B------:R-:W3:Y:S01]  /*3730*/  MUFU.TANH R166, R9 ;  /* 0x0000000900a67308 */ /* 0x000ee20000002400 */
[----:B-1----:R-:W-:Y:S01]  /*3740*/  STL [R1+0xc], R167 ;  /* 0x00000ca701007387 */ /* 0x002fe20000100800 */
[----:B--2---:R-:W-:Y:S08]  /*3750*/  FMUL.FTZ R8, R3, 1.4426950216293334961 ;  /* 0x3fb8aa3b03087820 */ /* 0x004ff00000410000 */
[----:B------:R-:W1:Y:S10]  /*3760*/  MUFU.TANH R165, R10 ;  /* 0x0000000a00a57308 */ /* 0x000e740000002400 */
[----:B------:R-:W2:Y:S01]  /*3770*/  MUFU.TANH R163, R11 ;  /* 0x0000000b00a37308 */ /* 0x000ea20000002400 */
[----:B---3--:R-:W-:Y:S01]  /*3780*/  STL [R1+0x8], R166 ;  /* 0x000008a601007387 */ /* 0x008fe20000100800 */
[----:B------:R-:W-:Y:S02]  /*3790*/  @P5 LOP3.LUT R9, R0, 0x6, RZ, 0xc0, !PT ;  /* 0x0000000600095812 */ /* 0x000fe400078ec0ff */
[----:B------:R-:W-:Y:S02]  /*37a0*/  MOV R0, UR39 ;  /* 0x0000002700007c02 */ /* 0x000fe40008000f00 */
[----:B------:R-:W-:Y:S01]  /*37b0*/  @P3 LOP3.LUT R9, R9, 0x1c0, R2, 0xf8, !PT ;  /* 0x000001c009093812 */ /* 0x000fe200078ef802 */
[----:B------:R-:W-:Y:S03]  /*37c0*/  VIADD R2, R164, 0xffffffd8 ;  /* 0xffffffd8a4027836 */ /* 0x000fe60000000000 */
[----:B------:R-:W3:Y:S01]  /*37d0*/  MUFU.TANH R162, R12 ;  /* 0x0000000c00a27308 */ /* 0x000ee20000002400 */
[----:B-1----:R-:W-:Y:S01]  /*37e0*/  STL [R1+0x24], R165 ;  /* 0x000024a501007387 */ /* 0x002fe20000100800 */
[----:B------:R-:W-:Y:S01]  /*37f0*/  PLOP3.LUT P5, PT, PT, PT, UP1, 0x80, 0x8 ;  /* 0x000000000008781c */ /* 0x000fe20003faf018 */
[----:B------:R-:W-:Y:S01]  /*3800*/  @P2 IMAD R9, R0, 0x80, R9 ;  /* 0x0000008000092824 */ /* 0x000fe200078e0209 */
[----:B------:R-:W-:Y:S01]  /*3810*/  IABS R2, R2 ;  /* 0x0000000200027213 */ /* 0x000fe20000000000 */
[C---:B------:R-:W-:Y:S01]  /*3820*/  VIADD R10, R164.reuse, 0xffffffe1 ;  /* 0xffffffe1a40a7836 */ /* 0x040fe20000000000 */
[----:B------:R-:W-:Y:S01]  /*3830*/  PLOP3.LUT P2, PT, PT, PT, UP1, 0x80, 0x8 ;  /* 0x000000000008781c */ /* 0x000fe20003f4f018 */
[----:B------:R-:W-:Y:S03]  /*3840*/  @P0 VIADD R0, R9, 0x1 ;  /* 0x0000000109000836 */ /* 0x000fe60000000000 */
[----:B------:R-:W1:Y:S01]  /*3850*/  MUFU.TANH R161, R14 ;  /* 0x0000000e00a17308 */ /* 0x000e620000002400 */
[----:B--2---:R-:W-:Y:S01]  /*3860*/  STL [R1+0x20], R163 ;  /* 0x000020a301007387 */ /* 0x004fe20000100800 */
[----:B------:R-:W-:Y:S02]  /*3870*/  FSETP.NEU.FTZ.AND P3, PT, R3, -INF , PT ;  /* 0xff8000000300780b */ /* 0x000fe40003f7d000 */
[----:B------:R-:W-:Y:S02]  /*3880*/  IADD3 R3, PT, PT, R164, -0x20, RZ ;  /* 0xffffffe0a4037810 */ /* 0x000fe40007ffe0ff */
[----:B------:R-:W-:Y:S04]  /*3890*/  FSEL R8, R8, RZ, P3 ;  /* 0x000000ff08087208 */ /* 0x000fe80001800000 */
[----:B------:R-:W2:Y:S01]  /*38a0*/  MUFU.TANH R160, R15 ;  /* 0x0000000f00a07308 */ /* 0x000ea20000002400 */
[----:B---3--:R-:W-:Y:S01]  /*38b0*/  STL [R1+0x4], R162 ;  /* 0x000004a201007387 */ /* 0x008fe20000100800 */
[----:B------:R-:W-:Y:S02]  /*38c0*/  @P5 ISETP.GE.AND P5, PT, R9, UR36, PT ;  /* 0x0000002409005c0c */ /* 0x000fe4000bfa6270 */
[----:B------:R-:W-:Y:S02]  /*38d0*/  @P6 ISETP.GE.AND P6, PT, R0, UR36, PT ;  /* 0x0000002400006c0c */ /* 0x000fe4000bfc6270 */
[C---:B------:R-:W-:Y:S04]  /*38e0*/  IADD3 R0, PT, PT, R164.reuse, -0x27, RZ ;  /* 0xffffffd9a4007810 */ /* 0x040fe80007ffe0ff */
[----:B------:R3:W-:Y:S01]  /*38f0*/  MUFU.TANH R250, R13 ;  /* 0x0000000d00fa7308 */ /* 0x0007e20000002400 */
[----:B-1----:R-:W-:Y:S01]  /*3900*/  STL [R1+0x1c], R161 ;  /* 0x00001ca101007387 */ /* 0x002fe20000100800 */
[----:B------:R-:W-:Y:S01]  /*3910*/  IABS R0, R0 ;  /* 0x0000000000007213 */ /* 0x000fe20000000000 */
[----:B------:R-:W-:Y:S01]  /*3920*/  VIADD R14, R164, 0xffffffd0 ;  /* 0xffffffd0a40e7836 */ /* 0x000fe20000000000 */
[----:B------:R-:W-:Y:S02]  /*3930*/  PLOP3.LUT P0, PT, PT, PT, UP1, 0x80, 0x8 ;  /* 0x000000000008781c */ /* 0x000fe40003f0f018 */
[----:B------:R-:W-:Y:S04]  /*3940*/  IABS R10, R10 ;  /* 0x0000000a000a7213 */ /* 0x000fe80000000000 */
[----:B------:R-:W-:Y:S01]  /*3950*/  MUFU.TANH R69, R6 ;  /* 0x0000000600457308 */ /* 0x000fe20000002400 */
[----:B--2---:R-:W-:Y:S01]  /*3960*/  STL [R1+0x18], R160 ;  /* 0x000018a001007387 */ /* 0x004fe20000100800 */
[----:B------:R-:W-:Y:S02]  /*3970*/  I2FP.F32.S32 R15, R0 ;  /* 0x00000000000f7245 */ /* 0x000fe40000201400 */
[----:B------:R-:W-:Y:S01]  /*3980*/  IABS R14, R14 ;  /* 0x0000000e000e7213 */ /* 0x000fe20000000000 */
[----:B------:R-:W2:Y:S02]  /*3990*/  LDL R12, [R1+0x48] ;  /* 0x00004800010c7983 */ /* 0x000ea40000100800 */
[----:B------:R-:W-:Y:S03]  /*39a0*/  FFMA.FTZ R0, R15, -UR15, R101 ;  /* 0x8000000f0f007c23 */ /* 0x000fe60008010065 */
[----:B------:R1:W4:Y:S01]  /*39b0*/  MUFU.TANH R68, R7 ;  /* 0x0000000700447308 */ /* 0x0003220000002400 */
[----:B------:R-:W2:Y:S01]  /*39c0*/  LDL R11, [R1+0x44] ;  /* 0x00004400010b7983 */ /* 0x000ea20000100800 */
[----:B------:R-:W-:Y:S02]  /*39d0*/  I2FP.F32.S32 R14, R14 ;  /* 0x0000000e000e7245 */ /* 0x000fe40000201400 */
[----:B------:R-:W-:Y:S01]  /*39e0*/  @P2 FSEL R0, R0, -INF , !P5 ;  /* 0xff80000000002808 */ /* 0x000fe20006800000 */
[----:B---3--:R-:W3:Y:S01]  /*39f0*/  LDL R13, [R1+0x40] ;  /* 0x00004000010d7983 */ /* 0x008ee20000100800 */
[----:B------:R-:W-:Y:S04]  /*3a00*/  PLOP3.LUT P2, PT, PT, PT, UP1, 0x80, 0x8 ;  /* 0x000000000008781c */ /* 0x000fe80003f4f018 */
[----:B------:R4:W-:Y:S01]  /*3a10*/  MUFU.TANH R92, R16 ;  /* 0x00000010005c7308 */ /* 0x0009e20000002400 */
[----:B------:R-:W-:Y:S09]  /*3a20*/  FFMA.FTZ R0, R0, UR9, -R8 ;  /* 0x0000000900007c23 */ /* 0x000ff20008010808 */
[----:B------:R4:W-:Y:S01]  /*3a30*/  MUFU.EX2 R158, R0 ;  /* 0x00000000009e7308 */ /* 0x0009e20000000800 */
[----:B-1----:R-:W1:Y:S09]  /*3a40*/  LDSM.16.M88.4 R4, [R151+0x6400] ;  /* 0x006400009704783b */ /* 0x002e720000000200 */
[----:B------:R-:W-:Y:S01]  /*3a50*/  MUFU.TANH R91, R17 ;  /* 0x00000011005b7308 */ /* 0x000fe20000002400 */
[----:B----4-:R-:W-:Y:S02]  /*3a60*/  I2FP.F32.S32 R16, R2 ;  /* 0x0000000200107245 */ /* 0x010fe40000201400 */
[----:B------:R-:W-:Y:S01]  /*3a70*/  IABS R2, R3 ;  /* 0x0000000300027213 */ /* 0x000fe20000000000 */
[----:B------:R-:W-:Y:S02]  /*3a80*/  IMAD.MOV.U32 R3, RZ, RZ, R10 ;  /* 0x000000ffff037224 */ /* 0x000fe400078e000a */
[----:B------:R-:W-:Y:S01]  /*3a90*/  FFMA.FTZ R10, R16, -UR15, R156 ;  /* 0x8000000f100a7c23 */ /* 0x000fe2000801009c */
[----:B------:R-:W-:Y:S03]  /*3aa0*/  I2FP.F32.S32 R100, R2 ;  /* 0x0000000200647245 */ /* 0x000fe60000201400 */
[----:B------:R-:W-:Y:S01]  /*3ab0*/  MUFU.TANH R231, R18 ;  /* 0x0000001200e77308 */ /* 0x000fe20000002400 */
[----:B------:R-:W-:Y:S01]  /*3ac0*/  @P0 FSEL R10, R10, -INF , !P6 ;  /* 0xff8000000a0a0808 */ /* 0x000fe20007000000 */
[----:B------:R-:W-:Y:S01]  /*3ad0*/  FFMA.FTZ R0, R100, -UR15, R68 ;  /* 0x8000000f64007c23 */ /* 0x000fe20008010044 */
[----:B------:R-:W-:Y:S03]  /*3ae0*/  PLOP3.LUT P0, PT, PT, PT, UP1, 0x80, 0x8 ;  /* 0x000000000008781c */ /* 0x000fe60003f0f018 */
[----:B------:R-:W-:Y:S04]  /*3af0*/  FFMA.FTZ R10, R10, UR9, -R8 ;  /* 0x000000090a0a7c23 */ /* 0x000fe80008010808 */
[----:B------:R-:W-:Y:S06]  /*3b00*/  MUFU.EX2 R97, R10 ;  /* 0x0000000a00617308 */ /* 0x000fec0000000800 */
[----:B------:R-:W-:Y:S02]  /*3b10*/  @P0 FSEL R0, R0, -INF , !P6 ;  /* 0xff80000000000808 */ /* 0x000fe40007000000 */
[----:B------:R-:W-:Y:S01]  /*3b20*/  PLOP3.LUT P0, PT, PT, PT, UP1, 0x80, 0x8 ;  /* 0x000000000008781c */ /* 0x000fe20003f0f018 */
[-C--:B-1----:R-:W-:Y:S08]  /*3b30*/  HMMA.16816.F32 R20, R104, R4.reuse, R20 ;  /* 0x000000046814723c */ /* 0x082ff00000001814 */
[C---:B------:R-:W-:Y:S08]  /*3b40*/  HMMA.16816.F32 R24, R112.reuse, R4, R24 ;  /* 0x000000047018723c */ /* 0x040ff00000001818 */
[-C--:B------:R-:W-:Y:S03]  /*3b50*/  HMMA.16816.F32 R28, R112, R6.reuse, R28 ;  /* 0x00000006701c723c */ /* 0x080fe6000000181c */
[----:B------:R-:W-:Y:S01]  /*3b60*/  FMUL.FTZ R23, R23, UR10 ;  /* 0x0000000a17177c20 */ /* 0x000fe20008410000 */
[----:B------:R-:W-:Y:S01]  /*3b70*/  FMUL.FTZ R20, R20, UR10 ;  /* 0x0000000a14147c20 */ /* 0x000fe20008410000 */
[----:B------:R-:W-:Y:S01]  /*3b80*/  FMUL.FTZ R21, R21, UR10 ;  /* 0x0000000a15157c20 */ /* 0x000fe20008410000 */
[----:B------:R-:W-:Y:S01]  /*3b90*/  FMUL.FTZ R22, R22, UR10 ;  /* 0x0000000a16167c20 */ /* 0x000fe20008410000 */
[----:B------:R1:W-:Y:S01]  /*3ba0*/  MUFU.TANH R225, R23 ;  /* 0x0000001700e17308 */ /* 0x0003e20000002400 */
        /* <DEDUP_REMOVED lines=10> */
[----:B------:R-:W-:Y:S01]  /*3c50*/  MUFU.TANH R227, R22 ;  /* 0x0000001600e37308 */ /* 0x000fe20000002400 */
[----:B-1----:R-:W-:Y:S01]  /*3c60*/  I2FP.F32.S32 R23, R3 ;  /* 0x0000000300177245 */ /* 0x002fe20000201400 */
[----:B------:R-:W-:Y:S01]  /*3c70*/  FMUL.FTZ R32, R32, UR10 ;  /* 0x0000000a20207c20 */ /* 0x000fe20008410000 */
[----:B------:R-:W-:Y:S03]  /*3c80*/  FMUL.FTZ R33, R33, UR10 ;  /* 0x0000000a21217c20 */ /* 0x000fe60008410000 */
[----:B------:R-:W-:Y:S01]  /*3c90*/  FFMA.FTZ R2, R23, -UR15, R69 ;  /* 0x8000000f17027c23 */ /* 0x000fe20008010045 */
[----:B------:R-:W-:Y:S03]  /*3ca0*/  FMUL.FTZ R35, R35, UR10 ;  /* 0x0000000a23237c20 */ /* 0x000fe60008410000 */
[----:B------:R-:W-:Y:S01]  /*3cb0*/  MUFU.TANH R89, R21 ;  /* 0x0000001500597308 */ /* 0x000fe20000002400 */
[----:B------:R-:W-:Y:S01]  /*3cc0*/  FMUL.FTZ R34, R34, UR10 ;  /* 0x0000000a22227c20 */ /* 0x000fe20008410000 */
[----:B------:R-:W-:Y:S02]  /*3cd0*/  @P2 FSEL R2, R2, -INF , !P5 ;  /* 0xff80000002022808 */ /* 0x000fe40006800000 */
[----:B------:R-:W-:Y:S06]  /*3ce0*/  PLOP3.LUT P2, PT, PT, PT, UP1, 0x80, 0x8 ;  /* 0x000000000008781c */ /* 0x000fec0003f4f018 */
[----:B------:R-:W-:Y:S10]  /*3cf0*/  MUFU.TANH R241, R25 ;  /* 0x0000001900f17308 */ /* 0x000ff40000002400 */
[----:B------:R-:W-:Y:S10]  /*3d00*/  MUFU.TANH R19, R27 ;  /* 0x0000001b00137308 */ /* 0x000ff40000002400 */
[----:B------:R-:W-:Y:S10]  /*3d10*/  MUFU.TANH R242, R24 ;  /* 0x0000001800f27308 */ /* 0x000ff40000002400 */
[----:B------:R-:W1:Y:S10]  /*3d20*/  MUFU.TANH R21, R26 ;  /* 0x0000001a00157308 */ /* 0x000e740000002400 */
[----:B------:R-:W-:Y:S10]  /*3d30*/  MUFU.TANH R86, R32 ;  /* 0x0000002000567308 */ /* 0x000ff40000002400 */
[----:B------:R-:W4:Y:S01]  /*3d40*/  MUFU.TANH R20, R30 ;  /* 0x0000001e00147308 */ /* 0x000f220000002400 */
[----:B-1----:R-:W-:Y:S04]  /*3d50*/  STL [R1+0x14], R21 ;  /* 0x0000141501007387 */ /* 0x002fe80000100800 */
[----:B------:R-:W-:Y:S05]  /*3d60*/  STL [R1+0x10], R19 ;  /* 0x0000101301007387 */ /* 0x000fea0000100800 */
[----:B------:R-:W-:Y:S10]  /*3d70*/  MUFU.TANH R236, R29 ;  /* 0x0000001d00ec7308 */ /* 0x000ff40000002400 */
[----:B------:R-:W1:Y:S01]  /*3d80*/  MUFU.TANH R238, R28 ;  /* 0x0000001c00ee7308 */ /* 0x000e620000002400 */
[----:B----4-:R-:W-:Y:S04]  /*3d90*/  STL [R1], R20 ;  /* 0x0000001401007387 */ /* 0x010fe80000100800 */
[----:B------:R-:W4:Y:S05]  /*3da0*/  LDL R24, [R1+0x54] ;  /* 0x0000540001187983 */ /* 0x000f2a0000100800 */
[----:B------:R-:W-:Y:S01]  /*3db0*/  MUFU.TANH R213, R34 ;  /* 0x0000002200d57308 */ /* 0x000fe20000002400 */
[----:B------:R-:W4:Y:S09]  /*3dc0*/  LDL R25, [R1+0x50] ;  /* 0x0000500001197983 */ /* 0x000f320000100800 */
[----:B------:R-:W1:Y:S10]  /*3dd0*/  MUFU.TANH R252, R31 ;  /* 0x0000001f00fc7308 */ /* 0x000e740000002400 */
[----:B------:R-:W-:Y:S10]  /*3de0*/  MUFU.TANH R212, R35 ;  /* 0x0000002300d47308 */ /* 0x000ff40000002400 */
[----:B------:R-:W1:Y:S01]  /*3df0*/  MUFU.TANH R85, R33 ;  /* 0x0000002100557308 */ /* 0x000e620000002400 */
[C---:B--2---:R-:W-:Y:S01]  /*3e00*/  FMUL.FTZ R3, R12.reuse, 1.4426950216293334961 ;  /* 0x3fb8aa3b0c037820 */ /* 0x044fe20000410000 */
[----:B------:R-:W-:Y:S01]  /*3e10*/  FSETP.NEU.FTZ.AND P3, PT, R12, -INF , PT ;  /* 0xff8000000c00780b */ /* 0x000fe20003f7d000 */
[C---:B------:R-:W-:Y:S02]  /*3e20*/  VIADD R12, R164.reuse, 0x20 ;  /* 0x00000020a40c7836 */ /* 0x040fe40000000000 */
[----:B------:R-:W-:Y:S01]  /*3e30*/  FMUL.FTZ R5, R11, 1.4426950216293334961 ;  /* 0x3fb8aa3b0b057820 */ /* 0x000fe20000410000 */
[----:B------:R-:W-:Y:S02]  /*3e40*/  FSEL R3, R3, RZ, P3 ;  /* 0x000000ff03037208 */ /* 0x000fe40001800000 */
[----:B------:R-:W-:Y:S01]  /*3e50*/  FSETP.NEU.FTZ.AND P3, PT, R11, -INF , PT ;  /* 0xff8000000b00780b */ /* 0x000fe20003f7d000 */
[----:B------:R-:W-:Y:S01]  /*3e60*/  VIADD R11, R164, 0x21 ;  /* 0x00000021a40b7836 */ /* 0x000fe20000000000 */
[----:B------:R-:W-:Y:S01]  /*3e70*/  IABS R12, R12 ;  /* 0x0000000c000c7213 */ /* 0x000fe20000000000 */
[--C-:B------:R-:W-:Y:S01]  /*3e80*/  FFMA.FTZ R2, R2, UR9, -R3.reuse ;  /* 0x0000000902027c23 */ /* 0x100fe20008010803 */
[----:B------:R-:W-:Y:S02]  /*3e90*/  FFMA.FTZ R0, R0, UR9, -R3 ;  /* 0x0000000900007c23 */ /* 0x000fe40008010803 */
[----:B------:R-:W-:Y:S01]  /*3ea0*/  I2FP.F32.S32 R12, R12 ;  /* 0x0000000c000c7245 */ /* 0x000fe20000201400 */
[----:B------:R2:W-:Y:S10]  /*3eb0*/  MUFU.EX2 R70, R2 ;  /* 0x0000000200467308 */ /* 0x0005f40000000800 */
[----:B------:R1:W-:Y:S01]  /*3ec0*/  MUFU.EX2 R159, R0 ;  /* 0x00000000009f7308 */ /* 0x0003e20000000800 */
[C---:B--2---:R-:W-:Y:S04]  /*3ed0*/  IADD3 R2, PT, PT, R164.reuse, 0x18, RZ ;  /* 0x00000018a4027810 */ /* 0x044fe80007ffe0ff */
[----:B------:R-:W-:Y:S02]  /*3ee0*/  IABS R4, R2 ;  /* 0x0000000200047213 */ /* 0x000fe40000000000 */
[----:B------:R-:W-:Y:S01]  /*3ef0*/  FSEL R2, R5, RZ, P3 ;  /* 0x000000ff05027208 */ /* 0x000fe20001800000 */
[----:B-1----:R-:W-:Y:S01]  /*3f00*/  VIADD R0, R164, 0x19 ;  /* 0x00000019a4007836 */ /* 0x002fe20000000000 */
[----:B------:R-:W-:Y:S02]  /*3f10*/  IABS R5, R11 ;  /* 0x0000000b00057213 */ /* 0x000fe40000000000 */
[----:B------:R-:W-:Y:S02]  /*3f20*/  I2FP.F32.S32 R11, R4 ;  /* 0x00000004000b7245 */ /* 0x000fe40000201400 */
[----:B------:R-:W-:Y:S02]  /*3f30*/  IABS R0, R0 ;  /* 0x0000000000007213 */ /* 0x000fe40000000000 */
[----:B------:R-:W-:Y:S01]  /*3f40*/  I2FP.F32.S32 R5, R5 ;  /* 0x0000000500057245 */ /* 0x000fe20000201400 */
[----:B------:R-:W-:Y:S01]  /*3f50*/  FFMA.FTZ R4, R11, -UR15, R166 ;  /* 0x8000000f0b047c23 */ /* 0x000fe200080100a6 */
[----:B------:R-:W-:Y:S02]  /*3f60*/  I2FP.F32.S32 R10, R0 ;  /* 0x00000000000a7245 */ /* 0x000fe40000201400 */
[----:B---3--:R-:W-:Y:S01]  /*3f70*/  FSETP.NEU.FTZ.AND P3, PT, R13, -INF , PT ;  /* 0xff8000000d00780b */ /* 0x008fe20003f7d000 */
[----:B------:R-:W-:Y:S01]  /*3f80*/  FFMA.FTZ R5, R5, -UR15, R165 ;  /* 0x8000000f05057c23 */ /* 0x000fe200080100a5 */
[----:B------:R-:W-:Y:S01]  /*3f90*/  @P0 FSEL R4, R4, -INF , !P6 ;  /* 0xff80000004040808 */ /* 0x000fe20007000000 */
[----:B------:R-:W-:Y:S01]  /*3fa0*/  FFMA.FTZ R0, R10, -UR15, R167 ;  /* 0x8000000f0a007c23 */ /* 0x000fe200080100a7 */
[----:B------:R-:W-:Y:S01]  /*3fb0*/  PLOP3.LUT P0, PT, PT, PT, UP1, 0x80, 0x8 ;  /* 0x000000000008781c */ /* 0x000fe20003f0f018 */
[----:B------:R-:W-:Y:S02]  /*3fc0*/  FMUL.FTZ R13, R13, 1.4426950216293334961 ;  /* 0x3fb8aa3b0d0d7820 */ /* 0x000fe40000410000 */
[--C-:B------:R-:W-:Y:S01]  /*3fd0*/  FFMA.FTZ R4, R4, UR9, -R2.reuse ;  /* 0x0000000904047c23 */ /* 0x100fe20008010802 */
[----:B------:R-:W-:Y:S02]  /*3fe0*/  @P2 FSEL R0, R0, -INF , !P5 ;  /* 0xff80000000002808 */ /* 0x000fe40006800000 */
[----:B------:R-:W-:Y:S01]  /*3ff0*/  PLOP3.LUT P2, PT, PT, PT, UP1, 0x80, 0x8 ;  /* 0x000000000008781c */ /* 0x000fe20003f4f018 */
[----:B------:R1:W-:Y:S02]  /*4000*/  MUFU.EX2 R233, R4 ;  /* 0x0000000400e97308 */ /* 0x0003e40000000800 */
[----:B------:R-:W-:Y:S08]  /*4010*/  FFMA.FTZ R0, R0, UR9, -R2 ;  /* 0x0000000900007c23 */ /* 0x000ff00008010802 */
[----:B------:R2:W-:Y:S02]  /*4020*/  MUFU.EX2 R235, R0 ;  /* 0x0000000000eb7308 */ /* 0x0005e40000000800 */
[----:B------:R-:W-:Y:S02]  /*4030*/  @P2 FSEL R5, R5, -INF , !P5 ;  /* 0xff80000005052808 */ /* 0x000fe40006800000 */
[----:B------:R-:W-:Y:S02]  /*4040*/  PLOP3.LUT P2, PT, PT, PT, UP1, 0x80, 0x8 ;  /* 0x000000000008781c */ /* 0x000fe40003f4f018 */
[----:B------:R-:W-:Y:S01]  /*4050*/  PLOP3.LUT P5, PT, PT, PT, UP1, 0x80, 0x8 ;  /* 0x000000000008781c */ /* 0x000fe20003faf018 */
[----:B-1----:R-:W-:Y:S01]  /*4060*/  FFMA.FTZ R4, R12, -UR15, R163 ;  /* 0x8000000f0c047c23 */ /* 0x002fe200080100a3 */
[----:B------:R-:W-:Y:S04]  /*4070*/  VIADD R12, R164, 0x10 ;  /* 0x00000010a40c7836 */ /* 0x000fe80000000000 */
[----:B------:R-:W-:Y:S02]  /*4080*/  @P0 FSEL R4, R4, -INF , !P6 ;  /* 0xff80000004040808 */ /* 0x000fe40007000000 */
[----:B------:R-:W-:Y:S02]  /*4090*/  PLOP3.LUT P6, PT, PT, PT, UP1, 0x80, 0x8 ;  /* 0x000000000008781c */ /* 0x000fe40003fcf018 */
[----:B--2---:R-:W-:Y:S02]  /*40a0*/  FSEL R0, R13, RZ, P3 ;  /* 0x000000ff0d007208 */ /* 0x004fe40001800000 */
[----:B------:R-:W-:Y:S02]  /*40b0*/  PLOP3.LUT P3, PT, PT, PT, UP1, 0x80, 0x8 ;  /* 0x000000000008781c */ /* 0x000fe40003f6f018 */
[----:B------:R-:W-:Y:S01]  /*40c0*/  IADD3 R13, PT, PT, R164, -0x2f, RZ ;  /* 0xffffffd1a40d7810 */ /* 0x000fe20007ffe0ff */
[--C-:B------:R-:W-:Y:S01]  /*40d0*/  FFMA.FTZ R5, R5, UR9, -R0.reuse ;  /* 0x0000000905057c23 */ /* 0x100fe20008010800 */
[----:B------:R-:W-:Y:S01]  /*40e0*/  FFMA.FTZ R4, R4, UR9, -R0 ;  /* 0x0000000904047c23 */ /* 0x000fe20008010800 */
[----:B------:R-:W-:Y:S02]  /*40f0*/  PLOP3.LUT P0, PT, PT, PT, UP1, 0x80, 0x8 ;  /* 0x000000000008781c */ /* 0x000fe40003f0f018 */
[----:B------:R1:W-:Y:S01]  /*4100*/  MUFU.EX2 R248, R5 ;  /* 0x0000000500f87308 */ /* 0x0003e20000000800 */
[----:B------:R-:W-:Y:S04]  /*4110*/  IABS R13, R13 ;  /* 0x0000000d000d7213 */ /* 0x000fe80000000000 */
[----:B------:R-:W-:Y:S05]  /*4120*/  I2FP.F32.S32 R13, R13 ;  /* 0x0000000d000d7245 */ /* 0x000fea0000201400 */
[----:B------:R2:W-:Y:S01]  /*4130*/  MUFU.EX2 R245, R4 ;  /* 0x0000000400f57308 */ /* 0x0005e20000000800 */
[----:B-1----:R-:W-:Y:S01]  /*4140*/  VIADD R5, R164, 0x11 ;  /* 0x00000011a4057836 */ /* 0x002fe20000000000 */
[C---:B--2---:R-:W-:Y:S02]  /*4150*/  @P2 IADD3 R4, PT, PT, R9.reuse, 0x8, RZ ;  /* 0x0000000809042810 */ /* 0x044fe40007ffe0ff */
[----:B------:R-:W-:Y:S02]  /*4160*/  PLOP3.LUT P2, PT, PT, PT, UP1, 0x80, 0x8 ;  /* 0x000000000008781c */ /* 0x000fe40003f4f018 */
[----:B------:R-:W-:Y:S02]  /*4170*/  @P5 ISETP.GE.AND P5, PT, R4, UR36, PT ;  /* 0x0000002404005c0c */ /* 0x000fe4000bfa6270 */
[----:B------:R-:W-:Y:S04]  /*4180*/  IABS R4, R5 ;  /* 0x0000000500047213 */ /* 0x000fe80000000000 */
[----:B------:R-:W-:Y:S02]  /*4190*/  MOV R5, R4 ;  /* 0x0000000400057202 */ /* 0x000fe40000000f00 */
[----:B------:R-:W-:Y:S01]  /*41a0*/  IABS R4, R12 ;  /* 0x0000000c00047213 */ /* 0x000fe20000000000 */
[----:B------:R-:W-:Y:S01]  /*41b0*/  @P3 VIADD R12, R9, 0x9 ;  /* 0x00000009090c3836 */ /* 0x000fe20000000000 */
[----:B------:R-:W-:Y:S02]  /*41c0*/  I2FP.F32.S32 R17, R5 ;  /* 0x0000000500117245 */ /* 0x000fe40000201400 */
[----:B------:R-:W-:Y:S01]  /*41d0*/  PLOP3.LUT P3, PT, PT, PT, UP1, 0x80, 0x8 ;  /* 0x000000000008781c */ /* 0x000fe20003f6f018 */
[----:B------:R-:W-:Y:S01]  /*41e0*/  IMAD.MOV.U32 R5, RZ, RZ, R4 ;  /* 0x000000ffff057224 */ /* 0x000fe200078e0004 */
[----:B------:R-:W-:Y:S01]  /*41f0*/  @P6 ISETP.GE.AND P6, PT, R12, UR36, PT ;  /* 0x000000240c006c0c */ /* 0x000fe2000bfc6270 */
[----:B------:R-:W-:Y:S03]  /*4200*/  FFMA.FTZ R4, R17, -UR15, R162 ;  /* 0x8000000f11047c23 */ /* 0x000fe600080100a2 */
[----:B------:R-:W-:Y:S02]  /*4210*/  I2FP.F32.S32 R18, R5 ;  /* 0x0000000500127245 */ /* 0x000fe40000201400 */
[----:B------:R-:W-:Y:S02]  /*4220*/  @P2 FSEL R4, R4, -INF , !P5 ;  /* 0xff80000004042808 */ /* 0x000fe40006800000 */
[----:B------:R-:W-:Y:S01]  /*4230*/  PLOP3.LUT P2, PT, PT, PT, UP1, 0x80, 0x8 ;  /* 0x000000000008781c */ /* 0x000fe20003f4f018 */
[----:B------:R-:W-:Y:S02]  /*4240*/  FFMA.FTZ R5, R18, -UR15, R250 ;  /* 0x8000000f12057c23 */ /* 0x000fe400080100fa */
[----:B------:R-:W-:Y:S01]  /*4250*/  FFMA.FTZ R12, R4, UR9, -R2 ;  /* 0x00000009040c7c23 */ /* 0x000fe20008010802 */
[----:B------:R-:W-:Y:S01]  /*4260*/  FFMA.FTZ R4, R10, -UR15, R161 ;  /* 0x8000000f0a047c23 */ /* 0x000fe200080100a1 */
[----:B------:R-:W-:Y:S01]  /*4270*/  FFMA.FTZ R10, R11, -UR15, R160 ;  /* 0x8000000f0b0a7c23 */ /* 0x000fe200080100a0 */
[----:B------:R-:W-:Y:S01]  /*4280*/  @P0 FSEL R5, R5, -INF , !P6 ;  /* 0xff80000005050808 */ /* 0x000fe20007000000 */
[----:B------:R1:W-:Y:S01]  /*4290*/  MUFU.EX2 R226, R12 ;  /* 0x0000000c00e27308 */ /* 0x0003e20000000800 */
[----:B------:R-:W-:Y:S01]  /*42a0*/  PLOP3.LUT P0, PT, PT, PT, UP1, 0x80, 0x8 ;  /* 0x000000000008781c */ /* 0x000fe20003f0f018 */
[----:B------:R-:W-:Y:S01]  /*42b0*/  FFMA.FTZ R11, R15, -UR15, R231 ;  /* 0x8000000f0f0b7c23 */ /* 0x000fe200080100e7 */
[----:B------:R-:W-:Y:S01]  /*42c0*/  @P3 FSEL R4, R4, -INF , !P5 ;  /* 0xff80000004043808 */ /* 0x000fe20006800000 */
[----:B------:R-:W-:Y:S01]  /*42d0*/  FFMA.FTZ R5, R5, UR9, -R2 ;  /* 0x0000000905057c23 */ /* 0x000fe20008010802 */
[----:B------:R-:W-:Y:S02]  /*42e0*/  IADD3 R15, PT, PT, R164, -0x38, RZ ;  /* 0xffffffc8a40f7810 */ /* 0x000fe40007ffe0ff */
[----:B------:R-:W-:Y:S03]  /*42f0*/  @P2 FSEL R10, R10, -INF , !P6 ;  /* 0xff8000000a0a2808 */ /* 0x000fe60007000000 */
[----:B------:R-:W-:Y:S01]  /*4300*/  MUFU.EX2 R224, R5 ;  /* 0x0000000500e07308 */ /* 0x000fe20000000800 */
[----:B------:R-:W-:Y:S01]  /*4310*/  PLOP3.LUT P2, PT, PT, PT, UP1, 0x80, 0x8 ;  /* 0x000000000008781c */ /* 0x000fe20003f4f018 */
[--C-:B------:R-:W-:Y:S01]  /*4320*/  FFMA.FTZ R4, R4, UR9, -R0.reuse ;  /* 0x0000000904047c23 */ /* 0x100fe20008010800 */
[----:B------:R-:W-:Y:S01]  /*4330*/  PLOP3.LUT P3, PT, PT, PT, UP1, 0x80, 0x8 ;  /* 0x000000000008781c */ /* 0x000fe20003f6f018 */
[----:B------:R-:W-:Y:S06]  /*4340*/  FFMA.FTZ R10, R10, UR9, -R0 ;  /* 0x000000090a0a7c23 */ /* 0x000fec0008010800 */
[----:B------:R2:W-:Y:S01]  /*4350*/  MUFU.EX2 R243, R10 ;  /* 0x0000000a00f37308 */ /* 0x0005e20000000800 */
[----:B-1----:R-:W-:Y:S05]  /*4360*/  FFMA.FTZ R12, R14, -UR15, R91 ;  /* 0x8000000f0e0c7c23 */ /* 0x002fea000801005b */
[----:B------:R-:W-:Y:S04]  /*4370*/  @P0 FSEL R12, R12, -INF , !P6 ;  /* 0xff8000000c0c0808 */ /* 0x000fe80007000000 */
[----:B------:R1:W-:Y:S01]  /*4380*/  MUFU.EX2 R244, R4 ;  /* 0x0000000400f47308 */ /* 0x0003e20000000800 */
[----:B------:R-:W-:Y:S01]  /*4390*/  @P3 FSEL R11, R11, -INF , !P5 ;  /* 0xff8000000b0b3808 */ /* 0x000fe20006800000 */
[----:B------:R-:W-:Y:S01]  /*43a0*/  FFMA.FTZ R12, R12, UR9, -R8 ;  /* 0x000000090c0c7c23 */ /* 0x000fe20008010808 */
[----:B------:R-:W-:Y:S03]  /*43b0*/  PLOP3.LUT P3, PT, PT, PT, UP1, 0x80, 0x8 ;  /* 0x000000000008781c */ /* 0x000fe60003f6f018 */
[--C-:B------:R-:W-:Y:S01]  /*43c0*/  FFMA.FTZ R11, R11, UR9, -R3.reuse ;  /* 0x000000090b0b7c23 */ /* 0x100fe20008010803 */
[----:B------:R-:W-:Y:S03]  /*43d0*/  PLOP3.LUT P0, PT, PT, PT, UP1, 0x80, 0x8 ;  /* 0x000000000008781c */ /* 0x000fe60003f0f018 */
[----:B------:R3:W-:Y:S01]  /*43e0*/  MUFU.EX2 R95, R12 ;  /* 0x0000000c005f7308 */ /* 0x0007e20000000800 */
[----:B--2---:R-:W-:Y:S05]  /*43f0*/  FFMA.FTZ R10, R13, -UR15, R92 ;  /* 0x8000000f0d0a7c23 */ /* 0x004fea000801005c */
[----:B------:R-:W-:Y:S04]  /*4400*/  @P2 FSEL R10, R10, -INF , !P5 ;  /* 0xff8000000a0a2808 */ /* 0x000fe80006800000 */
[----:B------:R-:W-:Y:S01]  /*4410*/  MUFU.EX2 R202, R11 ;  /* 0x0000000b00ca7308 */ /* 0x000fe20000000800 */
[----:B------:R-:W-:Y:S01]  /*4420*/  PLOP3.LUT P2, PT, PT, PT, UP1, 0x80, 0x8 ;  /* 0x000000000008781c */ /* 0x000fe20003f4f018 */
[----:B-1----:R-:W1:Y:S01]  /*4430*/  LDSM.16.M88.4 R4, [R151+0x6800] ;  /* 0x006800009704783b */ /* 0x002e620000000200 */
[----:B------:R-:W-:Y:S01]  /*4440*/  FFMA.FTZ R10, R10, UR9, -R8 ;  /* 0x000000090a0a7c23 */ /* 0x000fe20008010808 */
[----:B------:R-:W-:Y:S06]  /*4450*/  PLOP3.LUT P5, PT, PT, PT, UP1, 0x80, 0x8 ;  /* 0x000000000008781c */ /* 0x000fec0003faf018 */
[----:B------:R2:W-:Y:S01]  /*4460*/  MUFU.EX2 R96, R10 ;  /* 0x0000000a00607308 */ /* 0x0005e20000000800 */
[----:B---3--:R-:W-:Y:S01]  /*4470*/  @P0 VIADD R12, R9, 0x10 ;  /* 0x00000010090c0836 */ /* 0x008fe20000000000 */
[----:B------:R-:W-:Y:S05]  /*4480*/  PLOP3.LUT P0, PT, PT, PT, UP1, 0x80, 0x8 ;  /* 0x000000000008781c */ /* 0x000fea0003f0f018 */
[----:B------:R-:W-:Y:S01]  /*4490*/  @P5 ISETP.GE.AND P5, PT, R12, UR36, PT ;  /* 0x000000240c005c0c */ /* 0x000fe2000bfa6270 */
[----:B--2---:R-:W-:Y:S05]  /*44a0*/  FFMA.FTZ R10, R16, -UR15, R230 ;  /* 0x8000000f100a7c23 */ /* 0x004fea00080100e6 */
[----:B------:R-:W-:Y:S02]  /*44b0*/  @P2 FSEL R10, R10, -INF , !P6 ;  /* 0xff8000000a0a2808 */ /* 0x000fe40007000000 */
[----:B------:R-:W-:Y:S02]  /*44c0*/  PLOP3.LUT P2, PT, PT, PT, UP1, 0x80, 0x8 ;  /* 0x000000000008781c */ /* 0x000fe40003f4f018 */
[----:B------:R-:W-:Y:S01]  /*44d0*/  PLOP3.LUT P6, PT, PT, PT, UP1, 0x80, 0x8 ;  /* 0x000000000008781c */ /* 0x000fe20003fcf018 */
[----:B------:R-:W-:Y:S04]  /*44e0*/  FFMA.FTZ R10, R10, UR9, -R3 ;  /* 0x000000090a0a7c23 */ /* 0x000fe80008010803 */
[----:B------:R2:W-:Y:S01]  /*44f0*/  MUFU.EX2 R203, R10 ;  /* 0x0000000a00cb7308 */ /* 0x0005e20000000800 */
[-C--:B-1----:R-:W-:Y:S08]  /*4500*/  HMMA.16816.F32 R36, R104, R4.reuse, R36 ;  /* 0x000000046824723c */ /* 0x082ff00000001824 */
[C---:B------:R-:W-:Y:S04]  /*4510*/  HMMA.16816.F32 R40, R112.reuse, R4, R40 ;  /* 0x000000047028723c */ /* 0x040fe80000001828 */
[----:B------:R-:W-:Y:S01]  /*4520*/  FFMA.FTZ R4, R14, -UR15, R225 ;  /* 0x8000000f0e047c23 */ /* 0x000fe200080100e1 */
[C---:B------:R-:W-:Y:S02]  /*4530*/  VIADD R14, R164.reuse, 0xffffffc0 ;  /* 0xffffffc0a40e7836 */ /* 0x040fe40000000000 */
[----:B--2---:R-:W-:Y:S01]  /*4540*/  VIADD R10, R164, 0xffffffc9 ;  /* 0xffffffc9a40a7836 */ /* 0x004fe20000000000 */
[-C--:B------:R-:W-:Y:S03]  /*4550*/  HMMA.16816.F32 R44, R112, R6.reuse, R44 ;  /* 0x00000006702c723c */ /* 0x080fe6000000182c */
[----:B------:R-:W-:Y:S01]  /*4560*/  IABS R14, R14 ;  /* 0x0000000e000e7213 */ /* 0x000fe20000000000 */
[----:B------:R-:W-:Y:S01]  /*4570*/  FMUL.FTZ R36, R36, UR10 ;  /* 0x0000000a24247c20 */ /* 0x000fe20008410000 */
[----:B------:R-:W-:Y:S01]  /*4580*/  IABS R10, R10 ;  /* 0x0000000a000a7213 */ /* 0x000fe20000000000 */
[----:B------:R-:W-:Y:S01]  /*4590*/  FMUL.FTZ R37, R37, UR10 ;  /* 0x0000000a25257c20 */ /* 0x000fe20008410000 */
[----:B------:R-:W-:Y:S01]  /*45a0*/  I2FP.F32.S32 R14, R14 ;  /* 0x0000000e000e7245 */ /* 0x000fe20000201400 */
[----:B------:R-:W-:Y:S01]  /*45b0*/  MUFU.TANH R82, R36 ;  /* 0x0000002400527308 */ /* 0x000fe20000002400 */
[C---:B------:R-:W-:Y:S04]  /*45c0*/  HMMA.16816.F32 R48, R104.reuse, R6, R48 ;  /* 0x000000066830723c */ /* 0x040fe80000001830 */
[----:B------:R-:W-:Y:S01]  /*45d0*/  IMAD.MOV.U32 R11, RZ, RZ, R10 ;  /* 0x000000ffff0b7224 */ /* 0x000fe200078e000a */
[----:B------:R-:W-:Y:S01]  /*45e0*/  IABS R10, R15 ;  /* 0x0000000f000a7213 */ /* 0x000fe20000000000 */
[----:B------:R-:W-:Y:S03]  /*45f0*/  FMUL.FTZ R39, R39, UR10 ;  /* 0x0000000a27277c20 */ /* 0x000fe60008410000 */
[----:B------:R-:W-:Y:S01]  /*4600*/  MUFU.TANH R81, R37 ;  /* 0x0000002500517308 */ /* 0x000fe20000002400 */
[----:B------:R-:W-:Y:S01]  /*4610*/  FMUL.FTZ R38, R38, UR10 ;  /* 0x0000000a26267c20 */ /* 0x000fe20008410000 */
[----:B------:R-:W-:Y:S01]  /*4620*/  I2FP.F32.S32 R15, R11 ;  /* 0x0000000b000f7245 */ /* 0x000fe20000201400 */
[----:B------:R-:W-:Y:S01]  /*4630*/  FMUL.FTZ R47, R47, UR10 ;  /* 0x0000000a2f2f7c20 */ /* 0x000fe20008410000 */
[----:B------:R-:W-:Y:S01]  /*4640*/  MOV R11, R10 ;  /* 0x0000000a000b7202 */ /* 0x000fe20000000f00 */
[----:B------:R-:W-:Y:S01]  /*4650*/  FMUL.FTZ R43, R43, UR10 ;  /* 0x0000000a2b2b7c20 */ /* 0x000fe20008410000 */
[----:B------:R-:W-:Y:S01]  /*4660*/  FMUL.FTZ R41, R41, UR10 ;  /* 0x0000000a29297c20 */ /* 0x000fe20008410000 */
[----:B------:R-:W-:Y:S03]  /*4670*/  FFMA.FTZ R10, R15, -UR15, R90 ;  /* 0x8000000f0f0a7c23 */ /* 0x000fe6000801005a */
[----:B------:R-:W1:Y:S01]  /*4680*/  MUFU.TANH R205, R39 ;  /* 0x0000002700cd7308 */ /* 0x000e620000002400 */
[----:B------:R-:W-:Y:S01]  /*4690*/  I2FP.F32.S32 R16, R11 ;  /* 0x0000000b00107245 */ /* 0x000fe20000201400 */
[----:B------:R-:W-:Y:S01]  /*46a0*/  @P3 VIADD R11, R9, 0x11 ;  /* 0x00000011090b3836 */ /* 0x000fe20000000000 */
[----:B------:R-:W-:Y:S01]  /*46b0*/  PLOP3.LUT P3, PT, PT, PT, UP1, 0x80, 0x8 ;  /* 0x000000000008781c */ /* 0x000fe20003f6f018 */
[----:B------:R-:W-:Y:S01]  /*46c0*/  FMUL.FTZ R48, R48, UR10 ;  /* 0x0000000a30307c20 */ /* 0x000fe20008410000 */
[----:B------:R-:W-:Y:S01]  /*46d0*/  @P2 FSEL R10, R10, -INF , !P5 ;  /* 0xff8000000a0a2808 */ /* 0x000fe20006800000 */
[----:B------:R-:W-:Y:S01]  /*46e0*/  FMUL.FTZ R49, R49, UR10 ;  /* 0x0000000a31317c20 */ /* 0x000fe20008410000 */
[----:B------:R-:W-:Y:S03]  /*46f0*/  PLOP3.LUT P2, PT, PT, PT, UP1, 0x80, 0x8 ;  /* 0x000000000008781c */ /* 0x000fe60003f4f018 */
[----:B------:R-:W-:Y:S01]  /*4700*/  MUFU.TANH R78, R48 ;  /* 0x00000030004e7308 */ /* 0x000fe20000002400 */
[----:B------:R-:W-:Y:S01]  /*4710*/  @P6 ISETP.GE.AND P6, PT, R11, UR36, PT ;  /* 0x000000240b006c0c */ /* 0x000fe2000bfc6270 */
[----:B------:R-:W-:Y:S01]  /*4720*/  FFMA.FTZ R11, R16, -UR15, R89 ;  /* 0x8000000f100b7c23 */ /* 0x000fe20008010059 */
[--C-:B------:R-:W-:Y:S01]  /*4730*/  FFMA.FTZ R12, R10, UR9, -R8.reuse ;  /* 0x000000090a0c7c23 */ /* 0x100fe20008010808 */
[----:B------:R-:W-:Y:S01]  /*4740*/  FFMA.FTZ R10, R13, -UR15, R227 ;  /* 0x8000000f0d0a7c23 */ /* 0x000fe200080100e3 */
[----:B------:R-:W-:Y:S01]  /*4750*/  IADD3 R13, PT, PT, R164, -0x3f, RZ ;  /* 0xffffffc1a40d7810 */ /* 0x000fe20007ffe0ff */
[----:B------:R-:W-:Y:S01]  /*4760*/  FMUL.FTZ R50, R50, UR10 ;  /* 0x0000000a32327c20 */ /* 0x000fe20008410000 */
[----:B------:R-:W-:Y:S03]  /*4770*/  @P0 FSEL R11, R11, -INF , !P6 ;  /* 0xff8000000b0b0808 */ /* 0x000fe60007000000 */
[----:B------:R-:W-:Y:S01]  /*4780*/  MUFU.TANH R206, R38 ;  /* 0x0000002600ce7308 */ /* 0x000fe20000002400 */
[----:B------:R-:W-:Y:S01]  /*4790*/  @P3 FSEL R10, R10, -INF , !P5 ;  /* 0xff8000000a0a3808 */ /* 0x000fe20006800000 */
[----:B------:R-:W-:Y:S01]  /*47a0*/  FMUL.FTZ R51, R51, UR10 ;  /* 0x0000000a33337c20 */ /* 0x000fe20008410000 */
[----:B------:R-:W-:Y:S01]  /*47b0*/  PLOP3.LUT P0, PT, PT, PT, UP1, 0x80, 0x8 ;  /* 0x000000000008781c */ /* 0x000fe20003f0f018 */
[----:B------:R-:W-:Y:S01]  /*47c0*/  FFMA.FTZ R11, R11, UR9, -R8 ;  /* 0x000000090b0b7c23 */ /* 0x000fe20008010808 */
[----:B------:R-:W-:Y:S01]  /*47d0*/  @P2 FSEL R4, R4, -INF , !P6 ;  /* 0xff80000004042808 */ /* 0x000fe20007000000 */
[--C-:B------:R-:W-:Y:S01]  /*47e0*/  FFMA.FTZ R10, R10, UR9, -R3.reuse ;  /* 0x000000090a0a7c23 */ /* 0x100fe20008010803 */
[----:B------:R-:W-:Y:S03]  /*47f0*/  IABS R13, R13 ;  /* 0x0000000d000d7213 */ /* 0x000fe60000000000 */
[----:B------:R2:W-:Y:S01]  /*4800*/  MUFU.EX2 R93, R11 ;  /* 0x0000000b005d7308 */ /* 0x0005e20000000800 */
[----:B------:R-:W-:Y:S01]  /*4810*/  PLOP3.LUT P2, PT, PT, PT, UP1, 0x80, 0x8 ;  /* 0x000000000008781c */ /* 0x000fe20003f4f018 */
[----:B------:R-:W-:Y:S01]  /*4820*/  FFMA.FTZ R4, R4, UR9, -R3 ;  /* 0x0000000904047c23 */ /* 0x000fe20008010803 */
[----:B------:R-:W-:Y:S01]  /*4830*/  I2FP.F32.S32 R13, R13 ;  /* 0x0000000d000d7245 */ /* 0x000fe20000201400 */
[----:B------:R-:W-:Y:S01]  /*4840*/  FMUL.FTZ R40, R40, UR10 ;  /* 0x0000000a28287c20 */ /* 0x000fe20008410000 */
[----:B------:R-:W-:Y:S01]  /*4850*/  PLOP3.LUT P3, PT, PT, PT, UP1, 0x80, 0x8 ;  /* 0x000000000008781c */ /* 0x000fe20003f6f018 */
[----:B------:R-:W-:Y:S01]  /*4860*/  FMUL.FTZ R42, R42, UR10 ;  /* 0x0000000a2a2a7c20 */ /* 0x000fe20008410000 */
[----:B------:R-:W-:Y:S03]  /*4870*/  FMUL.FTZ R44, R44, UR10 ;  /* 0x0000000a2c2c7c20 */ /* 0x000fe60008410000 */
[----:B------:R-:W-:Y:S01]  /*4880*/  MUFU.TANH R221, R40 ;  /* 0x0000002800dd7308 */ /* 0x000fe20000002400 */
[----:B------:R-:W-:Y:S01]  /*4890*/  FMUL.FTZ R46, R46, UR10 ;  /* 0x0000000a2e2e7c20 */ /* 0x000fe20008410000 */
[----:B------:R-:W-:Y:S08]  /*48a0*/  FMUL.FTZ R45, R45, UR10 ;  /* 0x0000000a2d2d7c20 */ /* 0x000ff00008410000 */
[----:B------:R3:W-:Y:S01]  /*48b0*/  MUFU.EX2 R196, R4 ;  /* 0x0000000400c47308 */ /* 0x0007e20000000800 */
[C---:B--2---:R-:W-:Y:S04]  /*48c0*/  IADD3 R11, PT, PT, R164.reuse, 0x8, RZ ;  /* 0x00000008a40b7810 */ /* 0x044fe80007ffe0ff */
[----:B------:R-:W-:Y:S05]  /*48d0*/  IABS R11, R11 ;  /* 0x0000000b000b7213 */ /* 0x000fea0000000000 */
[----:B------:R-:W-:Y:S01]  /*48e0*/  MUFU.TANH R239, R43 ;  /* 0x0000002b00ef7308 */ /* 0x000fe20000002400 */
[----:B------:R-:W-:Y:S09]  /*48f0*/  I2FP.F32.S32 R11, R11 ;  /* 0x0000000b000b7245 */ /* 0x000ff20000201400 */
[----:B------:R2:W-:Y:S01]  /*4900*/  MUFU.EX2 R197, R10 ;  /* 0x0000000a00c57308 */ /* 0x0005e20000000800 */
[----:B---3--:R-:W-:Y:S05]  /*4910*/  VIADD R4, R164, 0x9 ;  /* 0x00000009a4047836 */ /* 0x008fea0000000000 */
[----:B------:R-:W-:Y:S04]  /*4920*/  IABS R4, R4 ;  /* 0x0000000400047213 */ /* 0x000fe80000000000 */
[----:B------:R-:W-:Y:S10]  /*4930*/  MUFU.TANH R220, R41 ;  /* 0x0000002900dc7308 */ /* 0x000ff40000002400 */
[----:B------:R-:W-:Y:S01]  /*4940*/  MUFU.EX2 R94, R12 ;  /* 0x0000000c005e7308 */ /* 0x000fe20000000800 */
[----:B--2---:R-:W-:Y:S01]  /*4950*/  I2FP.F32.S32 R10, R4 ;  /* 0x00000004000a7245 */ /* 0x004fe20000201400 */
[----:B------:R-:W-:Y:S04]  /*4960*/  FFMA.FTZ R4, R11, -UR15, R241 ;  /* 0x8000000f0b047c23 */ /* 0x000fe800080100f1 */
[----:B------:R-:W-:Y:S01]  /*4970*/  FFMA.FTZ R5, R10, -UR15, R242 ;  /* 0x8000000f0a057c23 */ /* 0x000fe200080100f2 */
[----:B------:R-:W-:Y:S03]  /*4980*/  @P0 FSEL R4, R4, -INF , !P6 ;  /* 0xff80000004040808 */ /* 0x000fe60007000000 */
[----:B------:R-:W-:Y:S01]  /*4990*/  MUFU.TANH R240, R42 ;  /* 0x0000002a00f07308 */ /* 0x000fe20000002400 */
[----:B------:R-:W-:Y:S02]  /*49a0*/  PLOP3.LUT P0, PT, PT, PT, UP1, 0x80, 0x8 ;  /* 0x000000000008781c */ /* 0x000fe40003f0f018 */
[----:B------:R-:W-:Y:S01]  /*49b0*/  @P2 FSEL R5, R5, -INF , !P5 ;  /* 0xff80000005052808 */ /* 0x000fe20006800000 */
[--C-:B------:R-:W-:Y:S01]  /*49c0*/  FFMA.FTZ R4, R4, UR9, -R2.reuse ;  /* 0x0000000904047c23 */ /* 0x100fe20008010802 */
[----:B------:R-:W-:Y:S05]  /*49d0*/  PLOP3.LUT P2, PT, PT, PT, UP1, 0x80, 0x8 ;  /* 0x000000000008781c */ /* 0x000fea0003f4f018 */
[----:B------:R2:W-:Y:S01]  /*49e0*/  MUFU.EX2 R214, R4 ;  /* 0x0000000400d67308 */ /* 0x0005e20000000800 */
[----:B------:R-:W-:Y:S09]  /*49f0*/  FFMA.FTZ R5, R5, UR9, -R2 ;  /* 0x0000000905057c23 */ /* 0x000ff20008010802 */
[----:B------:R3:W-:Y:S10]  /*4a00*/  MUFU.EX2 R215, R5 ;  /* 0x0000000500d77308 */ /* 0x0007f40000000800 */
[----:B------:R-:W-:Y:S01]  /*4a10*/  MUFU.TANH R217, R44 ;  /* 0x0000002c00d97308 */ /* 0x000fe20000002400 */
[----:B--2---:R-:W-:Y:S05]  /*4a20*/  FFMA.FTZ R4, R18, -UR15, R19 ;  /* 0x8000000f12047c23 */ /* 0x004fea0008010013 */
[----:B------:R-:W-:Y:S04]  /*4a30*/  @P2 FSEL R4, R4, -INF , !P6 ;  /* 0xff80000004042808 */ /* 0x000fe80007000000 */
[----:B------:R-:W-:Y:S01]  /*4a40*/  MUFU.TANH R234, R46 ;  /* 0x0000002e00ea7308 */ /* 0x000fe20000002400 */
[----:B---3--:R-:W-:Y:S01]  /*4a50*/  FFMA.FTZ R5, R17, -UR15, R21 ;  /* 0x8000000f11057c23 */ /* 0x008fe20008010015 */
[----:B------:R-:W-:Y:S01]  /*4a60*/  PLOP3.LUT P2, PT, PT, PT, UP1, 0x80, 0x8 ;  /* 0x000000000008781c */ /* 0x000fe20003f4f018 */
[--C-:B------:R-:W-:Y:S01]  /*4a70*/  FFMA.FTZ R4, R4, UR9, -R0.reuse ;  /* 0x0000000904047c23 */ /* 0x100fe20008010800 */
[----:B------:R-:W-:Y:S02]  /*4a80*/  PLOP3.LUT P6, PT, PT, PT, UP1, 0x80, 0x8 ;  /* 0x000000000008781c */ /* 0x000fe40003fcf018 */
[----:B------:R-:W-:Y:S04]  /*4a90*/  @P3 FSEL R5, R5, -INF , !P5 ;  /* 0xff80000005053808 */ /* 0x000fe80006800000 */
[----:B------:R2:W-:Y:S01]  /*4aa0*/  MUFU.EX2 R228, R4 ;  /* 0x0000000400e47308 */ /* 0x0005e20000000800 */
[----:B------:R-:W-:Y:S01]  /*4ab0*/  PLOP3.LUT P5, PT, PT, PT, UP1, 0x80, 0x8 ;  /* 0x000000000008781c */ /* 0x000fe20003faf018 */
[----:B------:R-:W-:Y:S01]  /*4ac0*/  FFMA.FTZ R5, R5, UR9, -R0 ;  /* 0x0000000905057c23 */ /* 0x000fe20008010800 */
[----:B------:R-:W-:Y:S07]  /*4ad0*/  PLOP3.LUT P3, PT, PT, PT, UP1, 0x80, 0x8 ;  /* 0x000000000008781c */ /* 0x000fee0003f6f018 */
[----:B------:R3:W-:Y:S10]  /*4ae0*/  MUFU.EX2 R229, R5 ;  /* 0x0000000500e57308 */ /* 0x0007f40000000800 */
[----:B------:R-:W-:Y:S01]  /*4af0*/  MUFU.TANH R216, R45 ;  /* 0x0000002d00d87308 */ /* 0x000fe20000002400 */
[----:B--2---:R-:W-:Y:S02]  /*4b00*/  VIADD R4, R164, 0x1 ;  /* 0x00000001a4047836 */ /* 0x004fe40000000000 */
[C---:B------:R-:W-:Y:S01]  /*4b10*/  @P3 VIADD R12, R9.reuse, 0x19 ;  /* 0x00000019090c3836 */ /* 0x040fe20000000000 */
[----:B------:R-:W-:Y:S02]  /*4b20*/  PLOP3.LUT P3, PT, PT, PT, UP1, 0x80, 0x8 ;  /* 0x000000000008781c */ /* 0x000fe40003f6f018 */
[----:B------:R-:W-:Y:S04]  /*4b30*/  IABS R4, R4 ;  /* 0x0000000400047213 */ /* 0x000fe80000000000 */
[----:B------:R-:W2:Y:S01]  /*4b40*/  MUFU.TANH R192, R50 ;  /* 0x0000003200c07308 */ /* 0x000ea20000002400 */
[----:B---3--:R-:W-:Y:S01]  /*4b50*/  @P0 VIADD R5, R9, 0x18 ;  /* 0x0000001809050836 */ /* 0x008fe20000000000 */
[----:B------:R-:W-:Y:S02]  /*4b60*/  @P6 ISETP.GE.AND P6, PT, R12, UR36, PT ;  /* 0x000000240c006c0c */ /* 0x000fe4000bfc6270 */
[----:B------:R-:W-:Y:S02]  /*4b70*/  PLOP3.LUT P0, PT, PT, PT, UP1, 0x80, 0x8 ;  /* 0x000000000008781c */ /* 0x000fe40003f0f018 */
[----:B------:R-:W-:Y:S04]  /*4b80*/  @P5 ISETP.GE.AND P5, PT, R5, UR36, PT ;  /* 0x0000002405005c0c */ /* 0x000fe8000bfa6270 */
[----:B------:R-:W-:Y:S01]  /*4b90*/  MUFU.TANH R232, R47 ;  /* 0x0000002f00e87308 */ /* 0x000fe20000002400 */
[----:B------:R-:W-:Y:S02]  /*4ba0*/  MOV R5, R4 ;  /* 0x0000000400057202 */ /* 0x000fe40000000f00 */
[----:B------:R-:W-:Y:S02]  /*4bb0*/  IABS R4, R164 ;  /* 0x000000a400047213 */ /* 0x000fe40000000000 */
[----:B------:R-:W-:Y:S05]  /*4bc0*/  I2FP.F32.S32 R18, R5 ;  /* 0x0000000500127245 */ /* 0x000fea0000201400 */
[----:B------:R-:W-:Y:S01]  /*4bd0*/  MUFU.TANH R77, R49 ;  /* 0x00000031004d7308 */ /* 0x000fe20000002400 */
[----:B------:R-:W-:Y:S02]  /*4be0*/  IMAD.MOV.U32 R5, RZ, RZ, R4 ;  /* 0x000000ffff057224 */ /* 0x000fe400078e0004 */
[----:B------:R-:W-:Y:S03]  /*4bf0*/  FFMA.FTZ R4, R18, -UR15, R238 ;  /* 0x8000000f12047c23 */ /* 0x000fe600080100ee */
[----:B------:R-:W-:Y:S04]  /*4c00*/  I2FP.F32.S32 R19, R5 ;  /* 0x0000000500137245 */ /* 0x000fe80000201400 */
[----:B------:R-:W-:Y:S01]  /*4c10*/  MUFU.TANH R190, R51 ;  /* 0x0000003300be7308 */ /* 0x000fe20000002400 */
[----:B------:R-:W-:Y:S02]  /*4c20*/  @P2 FSEL R4, R4, -INF , !P5 ;  /* 0xff80000004042808 */ /* 0x000fe40006800000 */
[----:B------:R-:W-:Y:S01]  /*4c30*/  PLOP3.LUT P2, PT, PT, PT, UP1, 0x80, 0x8 ;  /* 0x000000000008781c */ /* 0x000fe20003f4f018 */
[----:B------:R-:W-:Y:S02]  /*4c40*/  FFMA.FTZ R5, R19, -UR15, R236 ;  /* 0x8000000f13057c23 */ /* 0x000fe400080100ec */
[----:B------:R-:W-:Y:S01]  /*4c50*/  FFMA.FTZ R12, R4, UR9, -R2 ;  /* 0x00000009040c7c23 */ /* 0x000fe20008010802 */
[----:B------:R-:W-:Y:S01]  /*4c60*/  FFMA.FTZ R4, R10, -UR15, R20 ;  /* 0x8000000f0a047c23 */ /* 0x000fe20008010014 */
[----:B------:R-:W-:Y:S01]  /*4c70*/  FFMA.FTZ R10, R11, -UR15, R252 ;  /* 0x8000000f0b0a7c23 */ /* 0x000fe200080100fc */
[----:B------:R-:W3:Y:S01]  /*4c80*/  LDL R20, [R1+0x28] ;  /* 0x0000280001147983 */ /* 0x000ee20000100800 */
[----:B------:R4:W-:Y:S01]  /*4c90*/  MUFU.EX2 R207, R12 ;  /* 0x0000000c00cf7308 */ /* 0x0009e20000000800 */
[----:B------:R-:W-:Y:S01]  /*4ca0*/  @P0 FSEL R5, R5, -INF , !P6 ;  /* 0xff80000005050808 */ /* 0x000fe20007000000 */
[----:B------:R-:W-:Y:S01]  /*4cb0*/  FFMA.FTZ R11, R15, -UR15, R213 ;  /* 0x8000000f0f0b7c23 */ /* 0x000fe200080100d5 */
[----:B------:R-:W-:Y:S02]  /*4cc0*/  @P3 FSEL R4, R4, -INF , !P5 ;  /* 0xff80000004043808 */ /* 0x000fe40006800000 */
[----:B------:R-:W-:Y:S01]  /*4cd0*/  PLOP3.LUT P3, PT, PT, PT, UP1, 0x80, 0x8 ;  /* 0x000000000008781c */ /* 0x000fe20003f6f018 */
[----:B------:R-:W-:Y:S01]  /*4ce0*/  FFMA.FTZ R5, R5, UR9, -R2 ;  /* 0x0000000905057c23 */ /* 0x000fe20008010802 */
[----:B------:R-:W-:Y:S01]  /*4cf0*/  @P2 FSEL R10, R10, -INF , !P6 ;  /* 0xff8000000a0a2808 */ /* 0x000fe20007000000 */
[--C-:B------:R-:W-:Y:S01]  /*4d00*/  FFMA.FTZ R4, R4, UR9, -R0.reuse ;  /* 0x0000000904047c23 */ /* 0x100fe20008010800 */
[----:B------:R-:W-:Y:S01]  /*4d10*/  PLOP3.LUT P2, PT, PT, PT, UP1, 0x80, 0x8 ;  /* 0x000000000008781c */ /* 0x000fe20003f4f018 */
[----:B------:R-:W-:Y:S01]  /*4d20*/  MUFU.EX2 R204, R5 ;  /* 0x0000000500cc7308 */ /* 0x000fe20000000800 */
[----:B------:R-:W-:Y:S01]  /*4d30*/  IADD3 R15, PT, PT, R164, -0x48, RZ ;  /* 0xffffffb8a40f7810 */ /* 0x000fe20007ffe0ff */
[----:B------:R-:W-:Y:S01]  /*4d40*/  FFMA.FTZ R10, R10, UR9, -R0 ;  /* 0x000000090a0a7c23 */ /* 0x000fe20008010800 */
[----:B------:R-:W-:Y:S01]  /*4d50*/  PLOP3.LUT P0, PT, PT, PT, UP1, 0x80, 0x8 ;  /* 0x000000000008781c */ /* 0x000fe20003f0f018 */
[----:B----4-:R-:W-:Y:S06]  /*4d60*/  FFMA.FTZ R12, R14, -UR15, R85 ;  /* 0x8000000f0e0c7c23 */ /* 0x010fec0008010055 */
[----:B------:R4:W-:Y:S01]  /*4d70*/  MUFU.EX2 R222, R10 ;  /* 0x0000000a00de7308 */ /* 0x0009e20000000800 */
[----:B------:R-:W-:Y:S02]  /*4d80*/  @P3 FSEL R11, R11, -INF , !P5 ;  /* 0xff8000000b0b3808 */ /* 0x000fe40006800000 */
[----:B------:R-:W-:Y:S03]  /*4d90*/  PLOP3.LUT P3, PT, PT, PT, UP1, 0x80, 0x8 ;  /* 0x000000000008781c */ /* 0x000fe60003f6f018 */
[--C-:B------:R-:W-:Y:S04]  /*4da0*/  FFMA.FTZ R11, R11, UR9, -R3.reuse ;  /* 0x000000090b0b7c23 */ /* 0x100fe80008010803 */
[----:B------:R1:W-:Y:S01]  /*4db0*/  MUFU.EX2 R223, R4 ;  /* 0x0000000400df7308 */ /* 0x0003e20000000800 */
[----:B------:R-:W-:Y:S02]  /*4dc0*/  @P0 FSEL R12, R12, -INF , !P6 ;  /* 0xff8000000c0c0808 */ /* 0x000fe40007000000 */
[----:B------:R-:W-:Y:S03]  /*4dd0*/  PLOP3.LUT P0, PT, PT, PT, UP1, 0x80, 0x8 ;  /* 0x000000000008781c */ /* 0x000fe60003f0f018 */
[----:B------:R-:W-:Y:S04]  /*4de0*/  FFMA.FTZ R12, R12, UR9, -R8 ;  /* 0x000000090c0c7c23 */ /* 0x000fe80008010808 */
[----:B------:R-:W-:Y:S01]  /*4df0*/  MUFU.EX2 R184, R11 ;  /* 0x0000000b00b87308 */ /* 0x000fe20000000800 */
[----:B----4-:R-:W-:Y:S05]  /*4e00*/  FFMA.FTZ R10, R13, -UR15, R86 ;  /* 0x8000000f0d0a7c23 */ /* 0x010fea0008010056 */
[----:B------:R-:W-:Y:S04]  /*4e10*/  @P2 FSEL R10, R10, -INF , !P5 ;  /* 0xff8000000a0a2808 */ /* 0x000fe80006800000 */
[----:B------:R4:W-:Y:S01]  /*4e20*/  MUFU.EX2 R87, R12 ;  /* 0x0000000c00577308 */ /* 0x0009e20000000800 */
[----:B------:R-:W-:Y:S01]  /*4e30*/  PLOP3.LUT P2, PT, PT, PT, UP1, 0x80, 0x8 ;  /* 0x000000000008781c */ /* 0x000fe20003f4f018 */
[----:B-1----:R-:W1:Y:S01]  /*4e40*/  LDSM.16.M88.4 R4, [R151+0x6c00] ;  /* 0x006c00009704783b */ /* 0x002e620000000200 */
[----:B------:R-:W-:Y:S01]  /*4e50*/  FFMA.FTZ R10, R10, UR9, -R8 ;  /* 0x000000090a0a7c23 */ /* 0x000fe20008010808 */
[----:B------:R-:W-:Y:S06]  /*4e60*/  PLOP3.LUT P5, PT, PT, PT, UP1, 0x80, 0x8 ;  /* 0x000000000008781c */ /* 0x000fec0003faf018 */
[----:B------:R2:W-:Y:S01]  /*4e70*/  MUFU.EX2 R88, R10 ;  /* 0x0000000a00587308 */ /* 0x0005e20000000800 */
[----:B----4-:R-:W-:Y:S01]  /*4e80*/  @P0 VIADD R12, R9, 0x20 ;  /* 0x00000020090c0836 */ /* 0x010fe20000000000 */
        /* <DEDUP_REMOVED lines=11> */
[----:B--2---:R-:W-:Y:S03]  /*4f40*/  VIADD R10, R164, 0xffffffb9 ;  /* 0xffffffb9a40a7836 */ /* 0x004fe60000000000 */
[-C--:B------:R-:W-:Y:S03]  /*4f50*/  HMMA.16816.F32 R60, R112, R6.reuse, R60 ;  /* 0x00000006703c723c */ /* 0x080fe6000000183c */
[----:B------:R-:W-:Y:S01]  /*4f60*/  IABS R10, R10 ;  /* 0x0000000a000a7213 */ /* 0x000fe20000000000 */
[----:B------:R-:W-:Y:S01]  /*4f70*/  FMUL.FTZ R52, R52, UR10 ;  /* 0x0000000a34347c20 */ /* 0x000fe20008410000 */
[----:B------:R-:W-:Y:S01]  /*4f80*/  LEA R113, R24, UR4, 0x1 ;  /* 0x0000000418717c11 */ /* 0x000fe2000f8e08ff */
[----:B------:R-:W-:Y:S01]  /*4f90*/  FMUL.FTZ R53, R53, UR10 ;  /* 0x0000000a35357c20 */ /* 0x000fe20008410000 */
[----:B------:R-:W-:Y:S01]  /*4fa0*/  IMAD.MOV.U32 R24, RZ, RZ, 0x10 ;  /* 0x00000010ff187424 */ /* 0x000fe200078e00ff */
[----:B------:R-:W-:Y:S01]  /*4fb0*/  MUFU.TANH R74, R52 ;  /* 0x00000034004a7308 */ /* 0x000fe20000002400 */
[----:B------:R-:W-:Y:S01]  /*4fc0*/  IMAD.MOV.U32 R11, RZ, RZ, R10 ;  /* 0x000000ffff0b7224 */ /* 0x000fe200078e000a */
[----:B------:R-:W-:Y:S01]  /*4fd0*/  IABS R10, R15 ;  /* 0x0000000f000a7213 */ /* 0x000fe20000000000 */
[----:B------:R-:W-:Y:S04]  /*4fe0*/  HMMA.16816.F32 R64, R104, R6, R64 ;  /* 0x000000066840723c */ /* 0x000fe80000001840 */
[----:B------:R-:W-:Y:S03]  /*4ff0*/  I2FP.F32.S32 R16, R11 ;  /* 0x0000000b00107245 */ /* 0x000fe60000201400 */
[----:B------:R-:W-:Y:S01]  /*5000*/  MUFU.TANH R73, R53 ;  /* 0x0000003500497308 */ /* 0x000fe20000002400 */
[----:B------:R-:W-:Y:S01]  /*5010*/  MOV R11, R10 ;  /* 0x0000000a000b7202 */ /* 0x000fe20000000f00 */
[----:B------:R-:W-:Y:S01]  /*5020*/  FMUL.FTZ R55, R55, UR10 ;  /* 0x0000000a37377c20 */ /* 0x000fe20008410000 */
[----:B------:R-:W-:Y:S01]  /*5030*/  IADD3 R15, PT, PT, R164, -0x8, RZ ;  /* 0xfffffff8a40f7810 */ /* 0x000fe20007ffe0ff */
[----:B------:R-:W-:Y:S01]  /*5040*/  FFMA.FTZ R10, R16, -UR15, R82 ;  /* 0x8000000f100a7c23 */ /* 0x000fe20008010052 */
[----:B------:R-:W-:Y:S01]  /*5050*/  I2FP.F32.S32 R17, R11 ;  /* 0x0000000b00117245 */ /* 0x000fe20000201400 */
[----:B------:R-:W-:Y:S01]  /*5060*/  @P3 VIADD R11, R9, 0x21 ;  /* 0x00000021090b3836 */ /* 0x000fe20000000000 */
[----:B------:R-:W-:Y:S03]  /*5070*/  PLOP3.LUT P3, PT, PT, PT, UP1, 0x80, 0x8 ;  /* 0x000000000008781c */ /* 0x000fe60003f6f018 */
[----:B------:R-:W-:Y:S01]  /*5080*/  MUFU.TANH R186, R55 ;  /* 0x0000003700ba7308 */ /* 0x000fe20000002400 */
[----:B------:R-:W-:Y:S01]  /*5090*/  @P2 FSEL R10, R10, -INF , !P5 ;  /* 0xff8000000a0a2808 */ /* 0x000fe20006800000 */
[----:B------:R-:W-:Y:S01]  /*50a0*/  FFMA.FTZ R14, R16, -UR15, R192 ;  /* 0x8000000f100e7c23 */ /* 0x000fe200080100c0 */
[----:B------:R-:W-:Y:S01]  /*50b0*/  PLOP3.LUT P2, PT, PT, PT, UP1, 0x80, 0x8 ;  /* 0x000000000008781c */ /* 0x000fe20003f4f018 */
[----:B------:R-:W-:Y:S01]  /*50c0*/  FMUL.FTZ R56, R56, UR10 ;  /* 0x0000000a38387c20 */ /* 0x000fe20008410000 */
[----:B------:R-:W-:Y:S01]  /*50d0*/  @P6 ISETP.GE.AND P6, PT, R11, UR36, PT ;  /* 0x000000240b006c0c */ /* 0x000fe2000bfc6270 */
[----:B------:R-:W-:Y:S01]  /*50e0*/  FFMA.FTZ R12, R10, UR9, -R8 ;  /* 0x000000090a0c7c23 */ /* 0x000fe20008010808 */
[----:B------:R-:W-:Y:S03]  /*50f0*/  FFMA.FTZ R11, R17, -UR15, R81 ;  /* 0x8000000f110b7c23 */ /* 0x000fe60008010051 */
[----:B------:R-:W-:Y:S01]  /*5100*/  MUFU.TANH R201, R56 ;  /* 0x0000003800c97308 */ /* 0x000fe20000002400 */
[----:B------:R-:W-:Y:S01]  /*5110*/  FMUL.FTZ R60, R60, UR10 ;  /* 0x0000000a3c3c7c20 */ /* 0x000fe20008410000 */
[----:B------:R-:W-:Y:S01]  /*5120*/  FMUL.FTZ R61, R61, UR10 ;  /* 0x0000000a3d3d7c20 */ /* 0x000fe20008410000 */
[----:B------:R-:W-:Y:S01]  /*5130*/  FMUL.FTZ R64, R64, UR10 ;  /* 0x0000000a40407c20 */ /* 0x000fe20008410000 */
[----:B------:R-:W-:Y:S01]  /*5140*/  FMUL.FTZ R65, R65, UR10 ;  /* 0x0000000a41417c20 */ /* 0x000fe20008410000 */
[----:B------:R-:W-:Y:S01]  /*5150*/  FMUL.FTZ R66, R66, UR10 ;  /* 0x0000000a42427c20 */ /* 0x000fe20008410000 */
[----:B------:R-:W-:Y:S01]  /*5160*/  FMUL.FTZ R67, R67, UR10 ;  /* 0x0000000a43437c20 */ /* 0x000fe20008410000 */
[----:B------:R-:W-:Y:S03]  /*5170*/  FMUL.FTZ R62, R62, UR10 ;  /* 0x0000000a3e3e7c20 */ /* 0x000fe60008410000 */
[----:B------:R1:W-:Y:S01]  /*5180*/  MUFU.EX2 R84, R12 ;  /* 0x0000000c00547308 */ /* 0x0003e20000000800 */
[----:B------:R-:W-:Y:S01]  /*5190*/  @P2 FSEL R4, R4, -INF , !P6 ;  /* 0xff80000004042808 */ /* 0x000fe20007000000 */
[----:B------:R-:W-:Y:S01]  /*51a0*/  FFMA.FTZ R10, R13, -UR15, R206 ;  /* 0x8000000f0d0a7c23 */ /* 0x000fe200080100ce */
[----:B------:R-:W-:Y:S01]  /*51b0*/  PLOP3.LUT P2, PT, PT, PT, UP1, 0x80, 0x8 ;  /* 0x000000000008781c */ /* 0x000fe20003f4f018 */
[----:B------:R-:W-:Y:S01]  /*51c0*/  FMUL.FTZ R58, R58, UR10 ;  /* 0x0000000a3a3a7c20 */ /* 0x000fe20008410000 */
[----:B------:R-:W-:Y:S01]  /*51d0*/  @P0 FSEL R11, R11, -INF , !P6 ;  /* 0xff8000000b0b0808 */ /* 0x000fe20007000000 */
[----:B------:R-:W-:Y:S01]  /*51e0*/  FFMA.FTZ R4, R4, UR9, -R3 ;  /* 0x0000000904047c23 */ /* 0x000fe20008010803 */
[----:B------:R-:W-:Y:S03]  /*51f0*/  FMUL.FTZ R63, R63, UR10 ;  /* 0x0000000a3f3f7c20 */ /* 0x000fe60008410000 */
[----:B------:R-:W-:Y:S01]  /*5200*/  MUFU.TANH R219, R58 ;  /* 0x0000003a00db7308 */ /* 0x000fe20000002400 */
[----:B------:R-:W-:Y:S02]  /*5210*/  IMAD.IADD R160, R113, 0x1, R25 ;  /* 0x0000000171a07824 */ /* 0x000fe400078e0219 */
[----:B------:R-:W-:Y:S01]  /*5220*/  FFMA.FTZ R11, R11, UR9, -R8 ;  /* 0x000000090b0b7c23 */ /* 0x000fe20008010808 */
[----:B------:R-:W-:Y:S01]  /*5230*/  IADD3 R114, PT, PT, R113, 0x10040, RZ ;  /* 0x0001004071727810 */ /* 0x000fe20007ffe0ff */
[----:B------:R-:W-:Y:S01]  /*5240*/  FMUL.FTZ R54, R54, UR10 ;  /* 0x0000000a36367c20 */ /* 0x000fe20008410000 */
[----:B------:R-:W-:Y:S01]  /*5250*/  SEL R24, R24, 0xfffffff0, !P1 ;  /* 0xfffffff018187807 */ /* 0x000fe20004800000 */
[----:B------:R-:W-:Y:S01]  /*5260*/  FMUL.FTZ R59, R59, UR10 ;  /* 0x0000000a3b3b7c20 */ /* 0x000fe20008410000 */
[C---:B------:R-:W-:Y:S02]  /*5270*/  IADD3 R13, PT, PT, R164.reuse, -0x10, RZ ;  /* 0xfffffff0a40d7810 */ /* 0x040fe40007ffe0ff */
[----:B------:R2:W-:Y:S01]  /*5280*/  MUFU.EX2 R179, R4 ;  /* 0x0000000400b37308 */ /* 0x0005e20000000800 */
[----:B-1----:R-:W-:Y:S01]  /*5290*/  VIADD R12, R164, 0xfffffff9 ;  /* 0xfffffff9a40c7836 */ /* 0x002fe20000000000 */
[----:B------:R-:W-:Y:S01]  /*52a0*/  @P3 FSEL R10, R10, -INF , !P5 ;  /* 0xff8000000a0a3808 */ /* 0x000fe20006800000 */
[C---:B------:R-:W-:Y:S01]  /*52b0*/  IMAD.IADD R163, R24.reuse, 0x1, R160 ;  /* 0x0000000118a37824 */ /* 0x040fe200078e02a0 */
[----:B------:R-:W-:Y:S01]  /*52c0*/  IADD3 R165, PT, PT, R24, R113, RZ ;  /* 0x0000007118a57210 */ /* 0x000fe20007ffe0ff */
[----:B------:R-:W-:Y:S01]  /*52d0*/  FMUL.FTZ R57, R57, UR10 ;  /* 0x0000000a39397c20 */ /* 0x000fe20008410000 */
[----:B------:R-:W-:Y:S01]  /*52e0*/  IABS R12, R12 ;  /* 0x0000000c000c7213 */ /* 0x000fe20000000000 */
[----:B------:R-:W-:Y:S03]  /*52f0*/  FFMA.FTZ R10, R10, UR9, -R3 ;  /* 0x000000090a0a7c23 */ /* 0x000fe60008010803 */
[----:B------:R1:W-:Y:S01]  /*5300*/  MUFU.EX2 R83, R11 ;  /* 0x0000000b00537308 */ /* 0x0003e20000000800 */
[----:B------:R-:W-:Y:S02]  /*5310*/  IABS R15, R15 ;  /* 0x0000000f000f7213 */ /* 0x000fe40000000000 */
[----:B------:R-:W-:Y:S02]  /*5320*/  I2FP.F32.S32 R12, R12 ;  /* 0x0000000c000c7245 */ /* 0x000fe40000201400 */
[----:B------:R-:W-:Y:S02]  /*5330*/  I2FP.F32.S32 R15, R15 ;  /* 0x0000000f000f7245 */ /* 0x000fe40000201400 */
[----:B------:R-:W-:Y:S03]  /*5340*/  PLOP3.LUT P3, PT, PT, PT, UP1, 0x80, 0x8 ;  /* 0x000000000008781c */ /* 0x000fe60003f6f018 */
[----:B------:R4:W-:Y:S01]  /*5350*/  MUFU.EX2 R178, R10 ;  /* 0x0000000a00b27308 */ /* 0x0009e20000000800 */
[C---:B--2---:R-:W-:Y:S01]  /*5360*/  FFMA.FTZ R4, R12.reuse, -UR15, R221 ;  /* 0x8000000f0c047c23 */ /* 0x044fe200080100dd */
[----:B------:R-:W-:Y:S01]  /*5370*/  PLOP3.LUT P0, PT, PT, PT, UP1, 0x80, 0x8 ;  /* 0x000000000008781c */ /* 0x000fe20003f0f018 */
[----:B------:R-:W-:Y:S01]  /*5380*/  FFMA.FTZ R5, R15, -UR15, R220 ;  /* 0x8000000f0f057c23 */ /* 0x000fe200080100dc */
[----:B------:R-:W-:Y:S02]  /*5390*/  FFMA.FTZ R7, R12, -UR15, R234 ;  /* 0x8000000f0c077c23 */ /* 0x000fe400080100ea */
[----:B------:R-:W-:Y:S04]  /*53a0*/  @P2 FSEL R4, R4, -INF , !P5 ;  /* 0xff80000004042808 */ /* 0x000fe80006800000 */
[----:B------:R-:W2:Y:S01]  /*53b0*/  MUFU.TANH R187, R54 ;  /* 0x0000003600bb7308 */ /* 0x000ea20000002400 */
[----:B------:R-:W-:Y:S01]  /*53c0*/  PLOP3.LUT P2, PT, PT, PT, UP1, 0x80, 0x8 ;  /* 0x000000000008781c */ /* 0x000fe20003f4f018 */
[----:B-1----:R-:W-:Y:S01]  /*53d0*/  FFMA.FTZ R11, R18, -UR15, R240 ;  /* 0x8000000f120b7c23 */ /* 0x002fe200080100f0 */
[----:B------:R-:W-:Y:S04]  /*53e0*/  FFMA.FTZ R4, R4, UR9, -R2 ;  /* 0x0000000904047c23 */ /* 0x000fe80008010802 */
[----:B------:R-:W-:Y:S03]  /*53f0*/  @P3 FSEL R11, R11, -INF , !P5 ;  /* 0xff8000000b0b3808 */ /* 0x000fe60006800000 */
[----:B------:R1:W-:Y:S01]  /*5400*/  MUFU.EX2 R193, R4 ;  /* 0x0000000400c17308 */ /* 0x0003e20000000800 */
[----:B------:R-:W-:Y:S01]  /*5410*/  @P0 FSEL R5, R5, -INF , !P6 ;  /* 0xff80000005050808 */ /* 0x000fe20007000000 */
[----:B----4-:R-:W-:Y:S01]  /*5420*/  FFMA.FTZ R10, R19, -UR15, R239 ;  /* 0x8000000f130a7c23 */ /* 0x010fe200080100ef */
[----:B------:R-:W-:Y:S01]  /*5430*/  PLOP3.LUT P3, PT, PT, PT, UP1, 0x80, 0x8 ;  /* 0x000000000008781c */ /* 0x000fe20003f6f018 */
[----:B------:R-:W-:Y:S01]  /*5440*/  FFMA.FTZ R11, R11, UR9, -R0 ;  /* 0x000000090b0b7c23 */ /* 0x000fe20008010800 */
[----:B------:R-:W-:Y:S01]  /*5450*/  PLOP3.LUT P0, PT, PT, PT, UP1, 0x80, 0x8 ;  /* 0x000000000008781c */ /* 0x000fe20003f0f018 */
[----:B------:R-:W-:Y:S01]  /*5460*/  FFMA.FTZ R5, R5, UR9, -R2 ;  /* 0x0000000905057c23 */ /* 0x000fe20008010802 */
[----:B------:R-:W-:Y:S03]  /*5470*/  @P2 FSEL R10, R10, -INF , !P6 ;  /* 0xff8000000a0a2808 */ /* 0x000fe60007000000 */
[----:B------:R4:W-:Y:S01]  /*5480*/  MUFU.EX2 R210, R11 ;  /* 0x0000000b00d27308 */ /* 0x0009e20000000800 */
[----:B------:R-:W-:Y:S02]  /*5490*/  PLOP3.LUT P6, PT, PT, PT, UP1, 0x80, 0x8 ;  /* 0x000000000008781c */ /* 0x000fe40003fcf018 */
[----:B------:R-:W-:Y:S01]  /*54a0*/  PLOP3.LUT P5, PT, PT, PT, UP1, 0x80, 0x8 ;  /* 0x000000000008781c */ /* 0x000fe20003faf018 */
[--C-:B------:R-:W-:Y:S06]  /*54b0*/  FFMA.FTZ R10, R10, UR9, -R0.reuse ;  /* 0x000000090a0a7c23 */ /* 0x100fec0008010800 */
[----:B------:R2:W-:Y:S01]  /*54c0*/  MUFU.EX2 R209, R10 ;  /* 0x0000000a00d17308 */ /* 0x0005e20000000800 */
[----:B-1----:R-:W-:Y:S09]  /*54d0*/  IMAD.U32 R4, RZ, RZ, UR20 ;  /* 0x00000014ff047e24 */ /* 0x002ff2000f8e00ff */
[----:B------:R1:W-:Y:S01]  /*54e0*/  MUFU.EX2 R191, R5 ;  /* 0x0000000500bf7308 */ /* 0x0003e20000000800 */
[----:B----4-:R-:W-:Y:S02]  /*54f0*/  @P0 IADD3 R11, PT, PT, R9, 0x28, RZ ;  /* 0x00000028090b0810 */ /* 0x010fe40007ffe0ff */
[----:B------:R-:W-:Y:S02]  /*5500*/  PLOP3.LUT P0, PT, PT, PT, UP1, 0x80, 0x8 ;  /* 0x000000000008781c */ /* 0x000fe40003f0f018 */
[----:B------:R-:W-:Y:S05]  /*5510*/  @P5 ISETP.GE.AND P5, PT, R11, UR36, PT ;  /* 0x000000240b005c0c */ /* 0x000fea000bfa6270 */
[----:B------:R-:W4:Y:S01]  /*5520*/  MUFU.TANH R199, R57 ;  /* 0x0000003900c77308 */ /* 0x000f220000002400 */
[----:B--2---:R-:W-:Y:S01]  /*5530*/  @P3 VIADD R10, R9, 0x29 ;  /* 0x00000029090a3836 */ /* 0x004fe20000000000 */
[----:B------:R-:W-:Y:S04]  /*5540*/  PLOP3.LUT P3, PT, PT, PT, UP1, 0x80, 0x8 ;  /* 0x000000000008781c */ /* 0x000fe80003f6f018 */
[----:B------:R-:W-:Y:S01]  /*5550*/  @P6 ISETP.GE.AND P6, PT, R10, UR36, PT ;  /* 0x000000240a006c0c */ /* 0x000fe2000bfc6270 */
[C---:B------:R-:W-:Y:S01]  /*5560*/  VIADD R10, R164.reuse, 0xfffffff1 ;  /* 0xfffffff1a40a7836 */ /* 0x040fe20000000000 */
[----:B------:R-:W-:Y:S01]  /*5570*/  @P0 FSEL R7, R7, -INF , !P5 ;  /* 0xff80000007070808 */ /* 0x000fe20006800000 */
[----:B-1----:R-:W-:Y:S01]  /*5580*/  IMAD.U32 R5, RZ, RZ, UR19 ;  /* 0x00000013ff057e24 */ /* 0x002fe2000f8e00ff */
[----:B------:R-:W-:Y:S01]  /*5590*/  PLOP3.LUT P0, PT, PT, PT, UP1, 0x80, 0x8 ;  /* 0x000000000008781c */ /* 0x000fe20003f0f018 */
[----:B------:R-:W-:Y:S01]  /*55a0*/  MUFU.TANH R218, R59 ;  /* 0x0000003b00da7308 */ /* 0x000fe20000002400 */
[----:B------:R-:W-:Y:S01]  /*55b0*/  IABS R11, R10 ;  /* 0x0000000a000b7213 */ /* 0x000fe20000000000 */
[----:B------:R-:W-:Y:S01]  /*55c0*/  FFMA.FTZ R7, R7, UR9, -R0 ;  /* 0x0000000907077c23 */ /* 0x000fe20008010800 */
[----:B------:R-:W-:Y:S01]  /*55d0*/  IABS R10, R13 ;  /* 0x0000000d000a7213 */ /* 0x000fe20000000000 */
[----:B------:R-:W-:Y:S01]  /*55e0*/  VIADD R13, R164, 0xffffffb1 ;  /* 0xffffffb1a40d7836 */ /* 0x000fe20000000000 */
[----:B------:R-:W-:Y:S02]  /*55f0*/  I2FP.F32.S32 R18, R11 ;  /* 0x0000000b00127245 */ /* 0x000fe40000201400 */
[----:B------:R-:W-:Y:S03]  /*5600*/  I2FP.F32.S32 R22, R10 ;  /* 0x0000000a00167245 */ /* 0x000fe60000201400 */
[----:B------:R-:W-:Y:S01]  /*5610*/  MUFU.EX2 R200, R7 ;  /* 0x0000000700c87308 */ /* 0x000fe20000000800 */
[----:B------:R-:W-:Y:S01]  /*5620*/  IABS R11, R13 ;  /* 0x0000000d000b7213 */ /* 0x000fe20000000000 */
[----:B------:R-:W-:Y:S01]  /*5630*/  FFMA.FTZ R10, R18, -UR15, R217 ;  /* 0x8000000f120a7c23 */ /* 0x000fe200080100d9 */
[----:B------:R-:W-:Y:S02]  /*5640*/  FFMA.FTZ R6, R22, -UR15, R216 ;  /* 0x8000000f16067c23 */ /* 0x000fe400080100d8 */
[----:B------:R-:W-:Y:S05]  /*5650*/  I2FP.F32.S32 R11, R11 ;  /* 0x0000000b000b7245 */ /* 0x000fea0000201400 */
[----:B------:R-:W1:Y:S01]  /*5660*/  MUFU.TANH R195, R60 ;  /* 0x0000003c00c37308 */ /* 0x000e620000002400 */
[----:B------:R-:W-:Y:S01]  /*5670*/  @P3 FSEL R6, R6, -INF , !P6 ;  /* 0xff80000006063808 */ /* 0x000fe20007000000 */
[C---:B------:R-:W-:Y:S01]  /*5680*/  FFMA.FTZ R13, R11.reuse, -UR15, R78 ;  /* 0x8000000f0b0d7c23 */ /* 0x040fe2000801004e */
[----:B------:R-:W-:Y:S01]  /*5690*/  PLOP3.LUT P3, PT, PT, PT, UP1, 0x80, 0x8 ;  /* 0x000000000008781c */ /* 0x000fe20003f6f018 */
[----:B------:R-:W-:Y:S02]  /*56a0*/  FFMA.FTZ R11, R11, -UR15, R187 ;  /* 0x8000000f0b0b7c23 */ /* 0x000fe400080100bb */
[----:B------:R-:W-:Y:S01]  /*56b0*/  FFMA.FTZ R12, R6, UR9, -R2 ;  /* 0x00000009060c7c23 */ /* 0x000fe20008010802 */
[----:B------:R-:W-:Y:S03]  /*56c0*/  FFMA.FTZ R6, R15, -UR15, R232 ;  /* 0x8000000f0f067c23 */ /* 0x000fe600080100e8 */
[----:B------:R-:W2:Y:S02]  /*56d0*/  MUFU.TANH R194, R61 ;  /* 0x0000003d00c27308 */ /* 0x000ea40000002400 */
[----:B------:R-:W-:Y:S02]  /*56e0*/  @P0 FSEL R6, R6, -INF , !P6 ;  /* 0xff80000006060808 */ /* 0x000fe40007000000 */
[----:B------:R-:W-:Y:S02]  /*56f0*/  PLOP3.LUT P0, PT, PT, PT, UP1, 0x80, 0x8 ;  /* 0x000000000008781c */ /* 0x000fe40003f0f018 */
[----:B------:R-:W-:Y:S04]  /*5700*/  @P3 FSEL R14, R14, -INF , !P5 ;  /* 0xff8000000e0e3808 */ /* 0x000fe80006800000 */
[----:B------:R4:W-:Y:S01]  /*5710*/  MUFU.EX2 R182, R12 ;  /* 0x0000000c00b67308 */ /* 0x0009e20000000800 */
[----:B------:R-:W-:Y:S01]  /*5720*/  PLOP3.LUT P3, PT, PT, PT, UP1, 0x80, 0x8 ;  /* 0x000000000008781c */ /* 0x000fe20003f6f018 */
[----:B------:R-:W-:Y:S01]  /*5730*/  FFMA.FTZ R6, R6, UR9, -R0 ;  /* 0x0000000906067c23 */ /* 0x000fe20008010800 */
[----:B------:R-:W-:Y:S07]  /*5740*/  FFMA.FTZ R14, R14, UR9, -R3 ;  /* 0x000000090e0e7c23 */ /* 0x000fee0008010803 */
[----:B------:R3:W-:Y:S10]  /*5750*/  MUFU.EX2 R198, R6 ;  /* 0x0000000600c67308 */ /* 0x0007f40000000800 */
[----:B------:R-:W-:Y:S01]  /*5760*/  MUFU.EX2 R171, R14 ;  /* 0x0000000e00ab7308 */ /* 0x000fe20000000800 */
[----:B----4-:R-:W-:Y:S05]  /*5770*/  FFMA.FTZ R12, R17, -UR15, R190 ;  /* 0x8000000f110c7c23 */ /* 0x010fea00080100be */
[----:B------:R-:W-:Y:S02]  /*5780*/  @P0 FSEL R12, R12, -INF , !P6 ;  /* 0xff8000000c0c0808 */ /* 0x000fe40007000000 */
[----:B------:R-:W-:Y:S02]  /*5790*/  PLOP3.LUT P0, PT, PT, PT, UP1, 0x80, 0x8 ;  /* 0x000000000008781c */ /* 0x000fe40003f0f018 */
[----:B------:R-:W4:Y:S01]  /*57a0*/  MUFU.TANH R251, R64 ;  /* 0x0000004000fb7308 */ /* 0x000f220000002400 */
[----:B---3--:R-:W-:Y:S04]  /*57b0*/  IADD3 R6, PT, PT, R164, -0x58, RZ ;  /* 0xffffffa8a4067810 */ /* 0x008fe80007ffe0ff */
[----:B------:R-:W-:Y:S05]  /*57c0*/  IABS R6, R6 ;  /* 0x0000000600067213 */ /* 0x000fea0000000000 */
[----:B------:R-:W3:Y:S01]  /*57d0*/  MUFU.TANH R249, R65 ;  /* 0x0000004100f97308 */ /* 0x000ee20000002400 */
[C---:B------:R-:W-:Y:S04]  /*57e0*/  LEA R4, P2, R20.reuse, R4, 0x2 ;  /* 0x0000000414047211 */ /* 0x040fe800078410ff */
[----:B------:R-:W-:Y:S02]  /*57f0*/  LEA.HI.X R5, R20, R5, RZ, 0x2, P2 ;  /* 0x0000000514057211 */ /* 0x000fe400010f14ff */
[----:B------:R-:W-:Y:S03]  /*5800*/  PLOP3.LUT P2, PT, PT, PT, UP1, 0x80, 0x8 ;  /* 0x000000000008781c */ /* 0x000fe60003f4f018 */
[----:B------:R-:W-:Y:S01]  /*5810*/  MUFU.TANH R173, R66 ;  /* 0x0000004200ad7308 */ /* 0x000fe20000002400 */
[----:B------:R-:W-:Y:S01]  /*5820*/  I2FP.F32.S32 R20, R6 ;  /* 0x0000000600147245 */ /* 0x000fe20000201400 */
[----:B------:R-:W3:Y:S04]  /*5830*/  LDG.E R112, desc[UR30][R4.64] ;  /* 0x0000001e04707981 */ /* 0x000ee8000c1e1900 */
[----:B------:R-:W3:Y:S01]  /*5840*/  LDG.E R111, desc[UR30][R4.64+0x20] ;  /* 0x0000201e046f7981 */ /* 0x000ee2000c1e1900 */
[----:B------:R-:W-:Y:S03]  /*5850*/  FFMA.FTZ R6, R20, -UR15, R73 ;  /* 0x8000000f14067c23 */ /* 0x000fe60008010049 */
[----:B------:R-:W3:Y:S01]  /*5860*/  MUFU.TANH R172, R67 ;  /* 0x0000004300ac7308 */ /* 0x000ee20000002400 */
[----:B------:R-:W5:Y:S01]  /*5870*/  LDG.E R110, desc[UR30][R4.64+0x100] ;  /* 0x0001001e046e7981 */ /* 0x000f62000c1e1900 */
[----:B------:R-:W-:Y:S03]  /*5880*/  @P2 FSEL R10, R10, -INF , !P5 ;  /* 0xff8000000a0a2808 */ /* 0x000fe60006800000 */
[----:B------:R1:W5:Y:S01]  /*5890*/  LDG.E R109, desc[UR30][R4.64+0x120] ;  /* 0x0001201e046d7981 */ /* 0x000362000c1e1900 */
[----:B------:R-:W-:Y:S04]  /*58a0*/  PLOP3.LUT P2, PT, PT, PT, UP1, 0x80, 0x8 ;  /* 0x000000000008781c */ /* 0x000fe80003f4f018 */
[----:B------:R-:W-:Y:S01]  /*58b0*/  MUFU.TANH R211, R62 ;  /* 0x0000003e00d37308 */ /* 0x000fe20000002400 */
[----:B------:R-:W-:Y:S09]  /*58c0*/  FFMA.FTZ R10, R10, UR9, -R2 ;  /* 0x000000090a0a7c23 */ /* 0x000ff20008010802 */
[----:B------:R2:W-:Y:S01]  /*58d0*/  MUFU.EX2 R185, R10 ;  /* 0x0000000a00b97308 */ /* 0x0005e20000000800 */
[----:B------:R-:W-:Y:S02]  /*58e0*/  @P2 FSEL R13, R13, -INF , !P5 ;  /* 0xff8000000d0d2808 */ /* 0x000fe40006800000 */
[----:B------:R-:W-:Y:S02]  /*58f0*/  PLOP3.LUT P2, PT, PT, PT, UP1, 0x80, 0x8 ;  /* 0x000000000008781c */ /* 0x000fe40003f4f018 */
[----:B------:R-:W-:Y:S01]  /*5900*/  PLOP3.LUT P5, PT, PT, PT, UP1, 0x80, 0x8 ;  /* 0x000000000008781c */ /* 0x000fe20003faf018 */
[----:B------:R-:W-:Y:S04]  /*5910*/  FFMA.FTZ R13, R13, UR9, -R8 ;  /* 0x000000090d0d7c23 */ /* 0x000fe80008010808 */
[----:B------:R-:W3:Y:S01]  /*5920*/  MUFU.TANH R208, R63 ;  /* 0x0000003f00d07308 */ /* 0x000ee20000002400 */
[----:B-1----:R-:W-:Y:S01]  /*5930*/  F2FP.F16.F32.PACK_AB R4, R203, R202 ;  /* 0x000000cacb04723e */ /* 0x002fe200000000ff */
[C---:B--2---:R-:W-:Y:S08]  /*5940*/  VIADD R10, R164.reuse, 0xffffffb0 ;  /* 0xffffffb0a40a7836 */ /* 0x044ff00000000000 */
[----:B------:R1:W-:Y:S01]  /*5950*/  MUFU.EX2 R80, R13 ;  /* 0x0000000d00507308 */ /* 0x0003e20000000800 */
[----:B------:R-:W-:Y:S01]  /*5960*/  @P2 VIADD R7, R9, 0x30 ;  /* 0x0000003009072836 */ /* 0x000fe20000000000 */
[----:B------:R-:W-:Y:S02]  /*5970*/  PLOP3.LUT P2, PT, PT, PT, UP1, 0x80, 0x8 ;  /* 0x000000000008781c */ /* 0x000fe40003f4f018 */
[----:B------:R-:W-:Y:S02]  /*5980*/  IABS R10, R10 ;  /* 0x0000000a000a7213 */ /* 0x000fe40000000000 */
[----:B------:R-:W-:Y:S01]  /*5990*/  @P3 ISETP.GE.AND P3, PT, R7, UR36, PT ;  /* 0x0000002407003c0c */ /* 0x000fe2000bf66270 */
[----:B------:R-:W-:Y:S01]  /*59a0*/  VIADD R7, R164, 0xffffffa9 ;  /* 0xffffffa9a4077836 */ /* 0x000fe20000000000 */
[----:B------:R-:W-:Y:S02]  /*59b0*/  MOV R15, R10 ;  /* 0x0000000a000f7202 */ /* 0x000fe40000000f00 */
[----:B------:R-:W-:Y:S02]  /*59c0*/  F2FP.F16.F32.PACK_AB R5, R95, R96 ;  /* 0x000000605f05723e */ /* 0x000fe400000000ff */
[----:B------:R-:W-:Y:S02]  /*59d0*/  IABS R7, R7 ;  /* 0x0000000700077213 */ /* 0x000fe40000000000 */
[----:B------:R-:W-:Y:S01]  /*59e0*/  I2FP.F32.S32 R15, R15 ;  /* 0x0000000f000f7245 */ /* 0x000fe20000201400 */
[----:B------:R-:W-:Y:S01]  /*59f0*/  @P2 VIADD R16, R9, 0x31 ;  /* 0x0000003109102836 */ /* 0x000fe20000000000 */
[----:B------:R-:W-:Y:S01]  /*5a00*/  PLOP3.LUT P2, PT, PT, PT, UP1, 0x80, 0x8 ;  /* 0x000000000008781c */ /* 0x000fe20003f4f018 */
[----:B-1----:R-:W-:Y:S01]  /*5a10*/  VIADD R13, R113, 0x10000 ;  /* 0x00010000710d7836 */ /* 0x002fe20000000000 */
[----:B------:R-:W-:Y:S01]  /*5a20*/  I2FP.F32.S32 R19, R7 ;  /* 0x0000000700137245 */ /* 0x000fe20000201400 */
[----:B------:R-:W-:Y:S01]  /*5a30*/  FFMA.FTZ R10, R15, -UR15, R77 ;  /* 0x8000000f0f0a7c23 */ /* 0x000fe2000801004d */
[----:B------:R-:W-:Y:S01]  /*5a40*/  @P0 ISETP.GE.AND P0, PT, R16, UR36, PT ;  /* 0x0000002410000c0c */ /* 0x000fe2000bf06270 */
[----:B------:R-:W-:Y:S02]  /*5a50*/  @P4 VIADD R114, R13, 0xffffffc0 ;  /* 0xffffffc00d724836 */ /* 0x000fe40000000000 */
[----:B------:R-:W-:Y:S01]  /*5a60*/  FFMA.FTZ R13, R12, UR9, -R3 ;  /* 0x000000090c0d7c23 */ /* 0x000fe20008010803 */
[----:B------:R-:W-:Y:S01]  /*5a70*/  FFMA.FTZ R7, R19, -UR15, R74 ;  /* 0x8000000f13077c23 */ /* 0x000fe2000801004a */
[----:B------:R-:W-:Y:S01]  /*5a80*/  @P5 FSEL R10, R10, -INF , !P6 ;  /* 0xff8000000a0a5808 */ /* 0x000fe20007000000 */
[----:B------:R-:W-:Y:S01]  /*5a90*/  VIADD R16, R164, 0xffffffe9 ;  /* 0xffffffe9a4107836 */ /* 0x000fe20000000000 */
[----:B------:R-:W-:Y:S01]  /*5aa0*/  PLOP3.LUT P5, PT, PT, PT, UP1, 0x80, 0x8 ;  /* 0x000000000008781c */ /* 0x000fe20003faf018 */
[----:B------:R-:W1:Y:S01]  /*5ab0*/  MUFU.EX2 R170, R13 ;  /* 0x0000000d00aa7308 */ /* 0x000e620000000800 */
[----:B------:R-:W-:Y:S01]  /*5ac0*/  PLOP3.LUT P6, PT, PT, PT, UP1, 0x80, 0x8 ;  /* 0x000000000008781c */ /* 0x000fe20003fcf018 */
[----:B------:R-:W-:Y:S01]  /*5ad0*/  IMAD.IADD R115, R25, 0x1, R114 ;  /* 0x0000000119737824 */ /* 0x000fe200078e0272 */
[----:B------:R-:W-:Y:S02]  /*5ae0*/  @P2 FSEL R7, R7, -INF , !P3 ;  /* 0xff80000007072808 */ /* 0x000fe40005800000 */
[----:B------:R-:W-:Y:S02]  /*5af0*/  F2FP.F16.F32.PACK_AB R12, R97, R158 ;  /* 0x0000009e610c723e */ /* 0x000fe400000000ff */
[C---:B------:R-:W-:Y:S01]  /*5b00*/  IADD3 R162, PT, PT, R24.reuse, R114, RZ ;  /* 0x0000007218a27210 */ /* 0x040fe20007ffe0ff */
[--C-:B------:R-:W-:Y:S01]  /*5b10*/  FFMA.FTZ R7, R7, UR9, -R8.reuse ;  /* 0x0000000907077c23 */ /* 0x100fe20008010808 */
[----:B------:R-:W-:Y:S01]  /*5b20*/  IADD3 R161, PT, PT, R24, R115, RZ ;  /* 0x0000007318a17210 */ /* 0x000fe20007ffe0ff */
[----:B------:R2:W-:Y:S01]  /*5b30*/  STS [R113+0x10000], R12 ;  /* 0x0100000c71007388 */ /* 0x0005e20000000800 */
[----:B------:R-:W-:Y:S01]  /*5b40*/  PLOP3.LUT P2, PT, PT, PT, UP1, 0x80, 0x8 ;  /* 0x000000000008781c */ /* 0x000fe20003f4f018 */
[----:B------:R4:W-:Y:S01]  /*5b50*/  MUFU.EX2 R76, R7 ;  /* 0x00000007004c7308 */ /* 0x0009e20000000800 */
[C---:B------:R-:W-:Y:S01]  /*5b60*/  @P5 VIADD R21, R9.reuse, 0x38 ;  /* 0x0000003809155836 */ /* 0x040fe20000000000 */
[----:B------:R-:W-:Y:S01]  /*5b70*/  @P6 IADD3 R17, PT, PT, R9, 0x39, RZ ;  /* 0x0000003909116810 */ /* 0x000fe20007ffe0ff */
[--C-:B------:R-:W-:Y:S01]  /*5b80*/  FFMA.FTZ R9, R10, UR9, -R8.reuse ;  /* 0x000000090a097c23 */ /* 0x100fe20008010808 */
[----:B------:R-:W-:Y:S02]  /*5b90*/  PLOP3.LUT P5, PT, PT, PT, UP1, 0x80, 0x8 ;  /* 0x000000000008781c */ /* 0x000fe40003faf018 */
[----:B------:R-:W-:Y:S04]  /*5ba0*/  IABS R10, R16 ;  /* 0x00000010000a7213 */ /* 0x000fe80000000000 */
[----:B------:R1:W3:Y:S01]  /*5bb0*/  MUFU.EX2 R79, R9 ;  /* 0x00000009004f7308 */ /* 0x0002e20000000800 */
[----:B------:R-:W-:Y:S02]  /*5bc0*/  PLOP3.LUT P6, PT, PT, PT, UP1, 0x80, 0x8 ;  /* 0x000000000008781c */ /* 0x000fe40003fcf018 */
[----:B------:R-:W-:Y:S05]  /*5bd0*/  I2FP.F32.S32 R14, R10 ;  /* 0x0000000a000e7245 */ /* 0x000fea0000201400 */
[----:B------:R-:W-:Y:S01]  /*5be0*/  FFMA.FTZ R10, R14, -UR15, R201 ;  /* 0x8000000f0e0a7c23 */ /* 0x000fe200080100c9 */
[----:B----4-:R-:W-:Y:S02]  /*5bf0*/  F2FP.F16.F32.PACK_AB R7, R159, R70 ;  /* 0x000000469f07723e */ /* 0x010fe400000000ff */
[----:B------:R-:W-:Y:S02]  /*5c00*/  @P5 FSEL R6, R6, -INF , !P0 ;  /* 0xff80000006065808 */ /* 0x000fe40004000000 */
[----:B------:R-:W-:Y:S01]  /*5c10*/  PLOP3.LUT P5, PT, PT, PT, UP1, 0x80, 0x8 ;  /* 0x000000000008781c */ /* 0x000fe20003faf018 */
[----:B------:R-:W-:Y:S01]  /*5c20*/  STS [R113+0x10400], R7 ;  /* 0x0104000771007388 */ /* 0x000fe20000000800 */
[----:B--2---:R-:W-:Y:S02]  /*5c30*/  VIADD R12, R164, 0xffffffe8 ;  /* 0xffffffe8a40c7836 */ /* 0x004fe40000000000 */
[----:B------:R-:W-:Y:S01]  /*5c40*/  FFMA.FTZ R6, R6, UR9, -R8 ;  /* 0x0000000906067c23 */ /* 0x000fe20008010808 */
[----:B------:R-:W-:Y:S01]  /*5c50*/  @P6 FSEL R11, R11, -INF , !P3 ;  /* 0xff8000000b0b6808 */ /* 0x000fe20005800000 */
[----:B------:R2:W-:Y:S01]  /*5c60*/  STS [R165+0x10400], R4 ;  /* 0x01040004a5007388 */ /* 0x0005e20000000800 */
[----:B-1----:R-:W-:Y:S01]  /*5c70*/  FFMA.FTZ R9, R15, -UR15, R186 ;  /* 0x8000000f0f097c23 */ /* 0x002fe200080100ba */
[----:B------:R1:W-:Y:S01]  /*5c80*/  MUFU.EX2 R75, R6 ;  /* 0x00000006004b7308 */ /* 0x0003e20000000800 */
[----:B------:R-:W-:Y:S01]  /*5c90*/  PLOP3.LUT P6, PT, PT, PT, UP1, 0x80, 0x8 ;  /* 0x000000000008781c */ /* 0x000fe20003fcf018 */
[----:B------:R4:W-:Y:S01]  /*5ca0*/  STS [R165+0x10000], R5 ;  /* 0x01000005a5007388 */ /* 0x0009e20000000800 */
[--C-:B------:R-:W-:Y:S01]  /*5cb0*/  FFMA.FTZ R11, R11, UR9, -R3.reuse ;  /* 0x000000090b0b7c23 */ /* 0x100fe20008010803 */
[----:B------:R-:W-:Y:S02]  /*5cc0*/  @P2 FSEL R9, R9, -INF , !P0 ;  /* 0xff80000009092808 */ /* 0x000fe40004000000 */
[----:B------:R-:W-:Y:S04]  /*5cd0*/  PLOP3.LUT P2, PT, PT, PT, UP1, 0x80, 0x8 ;  /* 0x000000000008781c */ /* 0x000fe80003f4f018 */
[----:B------:R4:W-:Y:S01]  /*5ce0*/  MUFU.EX2 R169, R11 ;  /* 0x0000000b00a97308 */ /* 0x0009e20000000800 */
[----:B------:R-:W-:Y:S01]  /*5cf0*/  FFMA.FTZ R9, R9, UR9, -R3 ;  /* 0x0000000909097c23 */ /* 0x000fe20008010803 */
[----:B------:R-:W-:Y:S02]  /*5d00*/  @P5 ISETP.GE.AND P5, PT, R21, UR36, PT ;  /* 0x0000002415005c0c */ /* 0x000fe4000bfa6270 */
[----:B------:R-:W-:Y:S06]  /*5d10*/  @P6 ISETP.GE.AND P6, PT, R17, UR36, PT ;  /* 0x0000002411006c0c */ /* 0x000fec000bfc6270 */
[----:B------:R4:W-:Y:S01]  /*5d20*/  MUFU.EX2 R168, R9 ;  /* 0x0000000900a87308 */ /* 0x0009e20000000800 */
[----:B-1----:R-:W-:Y:S02]  /*5d30*/  IABS R6, R12 ;  /* 0x0000000c00067213 */ /* 0x002fe40000000000 */
[----:B------:R-:W-:Y:S02]  /*5d40*/  @P2 FSEL R10, R10, -INF , !P3 ;  /* 0xff8000000a0a2808 */ /* 0x000fe40005800000 */
[----:B------:R-:W-:Y:S02]  /*5d50*/  PLOP3.LUT P2, PT, PT, PT, UP1, 0x80, 0x8 ;  /* 0x000000000008781c */ /* 0x000fe40003f4f018 */
[----:B--2---:R-:W-:Y:S01]  /*5d60*/  F2FP.F16.F32.PACK_AB R4, R245, R248 ;  /* 0x000000f8f504723e */ /* 0x004fe200000000ff */
[----:B------:R-:W-:Y:S01]  /*5d70*/  FFMA.FTZ R10, R10, UR9, -R2 ;  /* 0x000000090a0a7c23 */ /* 0x000fe20008010802 */
[----:B------:R-:W-:Y:S02]  /*5d80*/  F2FP.F16.F32.PACK_AB R7, R93, R94 ;  /* 0x0000005e5d07723e */ /* 0x000fe400000000ff */
[----:B----4-:R-:W-:Y:S01]  /*5d90*/  F2FP.F16.F32.PACK_AB R11, R224, R226 ;  /* 0x000000e2e00b723e */ /* 0x010fe200000000ff */
[----:B------:R1:W-:Y:S01]  /*5da0*/  STS [R113+0x12400], R4 ;  /* 0x0124000471007388 */ /* 0x0003e20000000800 */
[----:B------:R-:W-:Y:S01]  /*5db0*/  FFMA.FTZ R5, R18, -UR15, R219 ;  /* 0x8000000f12057c23 */ /* 0x000fe200080100db */
[----:B------:R-:W-:Y:S01]  /*5dc0*/  MOV R12, R6 ;  /* 0x00000006000c7202 */ /* 0x000fe20000000f00 */
[----:B------:R-:W-:Y:S01]  /*5dd0*/  MUFU.EX2 R177, R10 ;  /* 0x0000000a00b17308 */ /* 0x000fe20000000800 */
[----:B------:R-:W-:Y:S02]  /*5de0*/  F2FP.F16.F32.PACK_AB R6, R233, R235 ;  /* 0x000000ebe906723e */ /* 0x000fe400000000ff */
[----:B------:R-:W-:Y:S02]  /*5df0*/  @P2 FSEL R5, R5, -INF , !P3 ;  /* 0xff80000005052808 */ /* 0x000fe40005800000 */
[----:B------:R-:W-:Y:S01]  /*5e00*/  PLOP3.LUT P2, PT, PT, PT, UP1, 0x80, 0x8 ;  /* 0x000000000008781c */ /* 0x000fe20003f4f018 */
[----:B------:R2:W-:Y:S01]  /*5e10*/  STS [R113+0x12000], R6 ;  /* 0x0120000671007388 */ /* 0x0005e20000000800 */
[----:B------:R-:W-:Y:S01]  /*5e20*/  I2FP.F32.S32 R12, R12 ;  /* 0x0000000c000c7245 */ /* 0x000fe20000201400 */
[----:B------:R-:W-:Y:S01]  /*5e30*/  FFMA.FTZ R5, R5, UR9, -R0 ;  /* 0x0000000905057c23 */ /* 0x000fe20008010800 */
[----:B------:R-:W-:Y:S01]  /*5e40*/  F2FP.F16.F32.PACK_AB R9, R243, R244 ;  /* 0x000000f4f309723e */ /* 0x000fe200000000ff */
[----:B------:R-:W-:Y:S01]  /*5e50*/  STS [R165+0x12000], R11 ;  /* 0x0120000ba5007388 */ /* 0x000fe20000000800 */
[----:B------:R-:W-:Y:S01]  /*5e60*/  PLOP3.LUT P3, PT, PT, PT, UP1, 0x80, 0x8 ;  /* 0x000000000008781c */ /* 0x000fe20003f6f018 */
[----:B------:R4:W-:Y:S02]  /*5e70*/  MUFU.EX2 R189, R5 ;  /* 0x0000000500bd7308 */ /* 0x0009e40000000800 */
[----:B------:R-:W-:Y:S04]  /*5e80*/  STS [R165+0x12400], R9 ;  /* 0x01240009a5007388 */ /* 0x000fe80000000800 */
[----:B------:R2:W-:Y:S01]  /*5e90*/  STS [R160+0x10000], R7 ;  /* 0x01000007a0007388 */ /* 0x0005e20000000800 */
[----:B-1----:R-:W-:Y:S05]  /*5ea0*/  FFMA.FTZ R4, R12, -UR15, R199 ;  /* 0x8000000f0c047c23 */ /* 0x002fea00080100c7 */
[----:B------:R-:W-:Y:S02]  /*5eb0*/  @P2 FSEL R4, R4, -INF , !P0 ;  /* 0xff80000004042808 */ /* 0x000fe40004000000 */
[----:B------:R-:W-:Y:S01]  /*5ec0*/  PLOP3.LUT P2, PT, PT, PT, UP1, 0x80, 0x8 ;  /* 0x000000000008781c */ /* 0x000fe20003f4f018 */
[----:B----4-:R-:W-:Y:S01]  /*5ed0*/  FFMA.FTZ R5, R23, -UR15, R195 ;  /* 0x8000000f17057c23 */ /* 0x010fe200080100c3 */
[----:B--2---:R-:W-:Y:S01]  /*5ee0*/  F2FP.F16.F32.PACK_AB R6, R196, R197 ;  /* 0x000000c5c406723e */ /* 0x004fe200000000ff */
[--C-:B------:R-:W-:Y:S04]  /*5ef0*/  FFMA.FTZ R4, R4, UR9, -R2.reuse ;  /* 0x0000000904047c23 */ /* 0x100fe80008010802 */
[----:B------:R1:W-:Y:S01]  /*5f00*/  MUFU.EX2 R176, R4 ;  /* 0x0000000400b07308 */ /* 0x0003e20000000800 */
[----:B------:R2:W-:Y:S05]  /*5f10*/  STS [R160+0x10400], R6 ;  /* 0x01040006a0007388 */ /* 0x0005ea0000000800 */
[----:B------:R-:W-:Y:S02]  /*5f20*/  @P2 FSEL R5, R5, -INF , !P5 ;  /* 0xff80000005052808 */ /* 0x000fe40006800000 */
[----:B------:R-:W-:Y:S02]  /*5f30*/  IADD3 R7, PT, PT, R164, -0x5f, RZ ;  /* 0xffffffa1a4077810 */ /* 0x000fe40007ffe0ff */
[----:B------:R-:W-:Y:S01]  /*5f40*/  PLOP3.LUT P2, PT, PT, PT, UP1, 0x80, 0x8 ;  /* 0x000000000008781c */ /* 0x000fe20003f4f018 */
[----:B------:R-:W-:Y:S01]  /*5f50*/  FFMA.FTZ R5, R5, UR9, -R2 ;  /* 0x0000000905057c23 */ /* 0x000fe20008010802 */
[----:B------:R-:W-:Y:S03]  /*5f60*/  IABS R7, R7 ;  /* 0x0000000700077213 */ /* 0x000fe60000000000 */
[----:B------:R-:W-:Y:S01]  /*5f70*/  MUFU.EX2 R175, R5 ;  /* 0x0000000500af7308 */ /* 0x000fe20000000800 */
[----:B-1----:R-:W-:Y:S01]  /*5f80*/  FFMA.FTZ R4, R22, -UR15, R218 ;  /* 0x8000000f16047c23 */ /* 0x002fe200080100da */
[----:B------:R-:W-:Y:S04]  /*5f90*/  IMAD.MOV.U32 R9, RZ, RZ, R7 ;  /* 0x000000ffff097224 */ /* 0x000fe800078e0007 */
[----:B------:R-:W-:Y:S02]  /*5fa0*/  @P3 FSEL R4, R4, -INF , !P0 ;  /* 0xff80000004043808 */ /* 0x000fe40004000000 */
[----:B------:R-:W-:Y:S02]  /*5fb0*/  PLOP3.LUT P0, PT, PT, PT, UP1, 0x80, 0x8 ;  /* 0x000000000008781c */ /* 0x000fe40003f0f018 */
[----:B--2---:R-:W-:Y:S01]  /*5fc0*/  F2FP.F16.F32.PACK_AB R6, R87, R88 ;  /* 0x000000585706723e */ /* 0x004fe200000000ff */
[----:B------:R-:W-:Y:S01]  /*5fd0*/  FFMA.FTZ R4, R4, UR9, -R0 ;  /* 0x0000000904047c23 */ /* 0x000fe20008010800 */
[----:B------:R-:W-:Y:S03]  /*5fe0*/  PLOP3.LUT P3, PT, PT, PT, UP1, 0x80, 0x8 ;  /* 0x000000000008781c */ /* 0x000fe60003f6f018 */
[----:B------:R1:W-:Y:S01]  /*5ff0*/  MUFU.EX2 R188, R4 ;  /* 0x0000000400bc7308 */ /* 0x0003e20000000800 */
[----:B------:R2:W-:Y:S01]  /*6000*/  STS [R163+0x10000], R6 ;  /* 0x01000006a3007388 */ /* 0x0005e20000000800 */
[----:B-1----:R-:W-:Y:S05]  /*6010*/  FFMA.FTZ R4, R100, -UR15, R194 ;  /* 0x8000000f64047c23 */ /* 0x002fea00080100c2 */
[----:B------:R-:W-:Y:S02]  /*6020*/  @P0 FSEL R4, R4, -INF , !P6 ;  /* 0xff80000004040808 */ /* 0x000fe40007000000 */
[----:B------:R-:W-:Y:S02]  /*6030*/  PLOP3.LUT P0, PT, PT, PT, UP1, 0x80, 0x8 ;  /* 0x000000000008781c */ /* 0x000fe40003f0f018 */
[----:B--2---:R-:W-:Y:S01]  /*6040*/  IADD3 R6, PT, PT, R164, -0x60, RZ ;  /* 0xffffffa0a4067810 */ /* 0x004fe20007ffe0ff */
[----:B------:R-:W-:Y:S01]  /*6050*/  FFMA.FTZ R2, R4, UR9, -R2 ;  /* 0x0000000904027c23 */ /* 0x000fe20008010802 */
[----:B------:R-:W-:Y:S02]  /*6060*/  F2FP.F16.F32.PACK_AB R4, R183, R184 ;  /* 0x000000b8b704723e */ /* 0x000fe400000000ff */
[----:B------:R-:W-:Y:S01]  /*6070*/  IABS R7, R6 ;  /* 0x0000000600077213 */ /* 0x000fe20000000000 */
[----:B------:R3:W-:Y:S01]  /*6080*/  MUFU.EX2 R174, R2 ;  /* 0x0000000200ae7308 */ /* 0x0007e20000000800 */
[----:B------:R-:W-:Y:S01]  /*6090*/  I2FP.F32.S32 R6, R9 ;  /* 0x0000000900067245 */ /* 0x000fe20000201400 */
[----:B------:R1:W-:Y:S01]  /*60a0*/  STS [R163+0x10400], R4 ;  /* 0x01040004a3007388 */ /* 0x0003e20000000800 */
[----:B------:R-:W-:Y:S03]  /*60b0*/  I2FP.F32.S32 R7, R7 ;  /* 0x0000000700077245 */ /* 0x000fe60000201400 */
[----:B------:R-:W-:Y:S01]  /*60c0*/  FFMA.FTZ R5, R6, -UR15, R251 ;  /* 0x8000000f06057c23 */ /* 0x000fe200080100fb */
[----:B------:R-:W-:Y:S04]  /*60d0*/  F2FP.F16.F32.PACK_AB R6, R214, R215 ;  /* 0x000000d7d606723e */ /* 0x000fe800000000ff */
[----:B------:R-:W-:Y:S01]  /*60e0*/  @P2 FSEL R5, R5, -INF , !P5 ;  /* 0xff80000005052808 */ /* 0x000fe20006800000 */
[----:B------:R2:W-:Y:S01]  /*60f0*/  STS [R160+0x12000], R6 ;  /* 0x01200006a0007388 */ /* 0x0005e20000000800 */
[----:B------:R-:W-:Y:S01]  /*6100*/  PLOP3.LUT P2, PT, PT, PT, UP1, 0x80, 0x8 ;  /* 0x000000000008781c */ /* 0x000fe20003f4f018 */
[----:B---3--:R-:W-:Y:S05]  /*6110*/  FFMA.FTZ R2, R7, -UR15, R249 ;  /* 0x8000000f07027c23 */ /* 0x008fea00080100f9 */
[----:B------:R-:W-:Y:S02]  /*6120*/  @P0 FSEL R2, R2, -INF , !P6 ;  /* 0xff80000002020808 */ /* 0x000fe40007000000 */
[----:B------:R-:W-:Y:S01]  /*6130*/  PLOP3.LUT P0, PT, PT, PT, UP1, 0x80, 0x8 ;  /* 0x000000000008781c */ /* 0x000fe20003f0f018 */
[--C-:B-1----:R-:W-:Y:S01]  /*6140*/  FFMA.FTZ R4, R5, UR9, -R8.reuse ;  /* 0x0000000905047c23 */ /* 0x102fe20008010808 */
[----:B------:R-:W-:Y:S01]  /*6150*/  F2FP.F16.F32.PACK_AB R5, R228, R229 ;  /* 0x000000e5e405723e */ /* 0x000fe200000000ff */
[----:B------:R-:W-:Y:S01]  /*6160*/  FFMA.FTZ R8, R2, UR9, -R8 ;  /* 0x0000000902087c23 */ /* 0x000fe20008010808 */
[----:B------:R-:W-:Y:S01]  /*6170*/  FFMA.FTZ R2, R20, -UR15, R172 ;  /* 0x8000000f14027c23 */ /* 0x000fe200080100ac */
[----:B------:R1:W-:Y:S02]  /*6180*/  MUFU.EX2 R72, R4 ;  /* 0x0000000400487308 */ /* 0x0003e40000000800 */
[----:B------:R3:W-:Y:S01]  /*6190*/  STS [R160+0x12400], R5 ;  /* 0x01240005a0007388 */ /* 0x0007e20000000800 */
[----:B--2---:R-:W-:Y:S05]  /*61a0*/  F2FP.F16.F32.PACK_AB R6, R204, R207 ;  /* 0x000000cfcc06723e */ /* 0x004fea00000000ff */
[----:B------:R-:W-:Y:S02]  /*61b0*/  @P0 FSEL R2, R2, -INF , !P6 ;  /* 0xff80000002020808 */ /* 0x000fe40007000000 */
[----:B------:R-:W-:Y:S01]  /*61c0*/  MUFU.EX2 R71, R8 ;  /* 0x0000000800477308 */ /* 0x000fe20000000800 */
[----:B------:R2:W-:Y:S01]  /*61d0*/  STS [R163+0x12000], R6 ;  /* 0x01200006a3007388 */ /* 0x0005e20000000800 */
[----:B-1----:R-:W-:Y:S05]  /*61e0*/  FFMA.FTZ R4, R19, -UR15, R173 ;  /* 0x8000000f13047c23 */ /* 0x002fea00080100ad */
[----:B------:R-:W-:Y:S02]  /*61f0*/  @P2 FSEL R4, R4, -INF , !P5 ;  /* 0xff80000004042808 */ /* 0x000fe40006800000 */
[----:B------:R-:W-:Y:S02]  /*6200*/  PLOP3.LUT P2, PT, PT, PT, UP1, 0x80, 0x8 ;  /* 0x000000000008781c */ /* 0x000fe40003f4f018 */
[----:B---3--:R-:W-:Y:S01]  /*6210*/  F2FP.F16.F32.PACK_AB R5, R222, R223 ;  /* 0x000000dfde05723e */ /* 0x008fe200000000ff */
[--C-:B------:R-:W-:Y:S01]  /*6220*/  FFMA.FTZ R4, R4, UR9, -R3.reuse ;  /* 0x0000000904047c23 */ /* 0x100fe20008010803 */
[----:B------:R-:W-:Y:S01]  /*6230*/  FFMA.FTZ R3, R2, UR9, -R3 ;  /* 0x0000000902037c23 */ /* 0x000fe20008010803 */
[----:B------:R-:W-:Y:S02]  /*6240*/  FFMA.FTZ R2, R12, -UR15, R208 ;  /* 0x8000000f0c027c23 */ /* 0x000fe400080100d0 */
[----:B------:R1:W-:Y:S01]  /*6250*/  STS [R163+0x12400], R5 ;  /* 0x01240005a3007388 */ /* 0x0003e20000000800 */
[----:B------:R3:W-:Y:S01]  /*6260*/  MUFU.EX2 R167, R4 ;  /* 0x0000000400a77308 */ /* 0x0007e20000000800 */
[----:B--2---:R-:W-:Y:S04]  /*6270*/  F2FP.F16.F32.PACK_AB R6, R83, R84 ;  /* 0x000000545306723e */ /* 0x004fe800000000ff */
[----:B------:R-:W-:Y:S05]  /*6280*/  @P2 FSEL R2, R2, -INF , !P6 ;  /* 0xff80000002022808 */ /* 0x000fea0007000000 */
[----:B------:R2:W4:Y:S01]  /*6290*/  MUFU.EX2 R166, R3 ;  /* 0x0000000300a67308 */ /* 0x0005220000000800 */
[----:B------:R-:W-:Y:S01]  /*62a0*/  STS [R114], R6 ;  /* 0x0000000672007388 */ /* 0x000fe20000000800 */
[----:B---3--:R-:W-:Y:S05]  /*62b0*/  FFMA.FTZ R4, R14, -UR15, R211 ;  /* 0x8000000f0e047c23 */ /* 0x008fea00080100d3 */
[----:B------:R-:W-:Y:S02]  /*62c0*/  @P3 FSEL R4, R4, -INF , !P5 ;  /* 0xff80000004043808 */ /* 0x000fe40006800000 */
[----:B-1----:R-:W-:Y:S02]  /*62d0*/  F2FP.F16.F32.PACK_AB R5, R179, R178 ;  /* 0x000000b2b305723e */ /* 0x002fe400000000ff */
[----:B--2---:R-:W-:Y:S03]  /*62e0*/  F2FP.F16.F32.PACK_AB R3, R170, R171 ;  /* 0x000000abaa03723e */ /* 0x004fe600000000ff */
[----:B------:R1:W-:Y:S04]  /*62f0*/  STS [R114+0x400], R5 ;  /* 0x0004000572007388 */ /* 0x0003e80000000800 */
[----:B------:R2:W-:Y:S01]  /*6300*/  STS [R162+0x400], R3 ;  /* 0x00040003a2007388 */ /* 0x0005e20000000800 */
[--C-:B-1----:R-:W-:Y:S01]  /*6310*/  FFMA.FTZ R5, R4, UR9, -R0.reuse ;  /* 0x0000000904057c23 */ /* 0x102fe20008010800 */
[----:B------:R-:W-:Y:S01]  /*6320*/  F2FP.F16.F32.PACK_AB R4, R79, R80 ;  /* 0x000000504f04723e */ /* 0x000fe200000000ff */
[----:B------:R-:W-:Y:S01]  /*6330*/  FFMA.FTZ R0, R2, UR9, -R0 ;  /* 0x0000000902007c23 */ /* 0x000fe20008010800 */
[----:B------:R-:W-:Y:S01]  /*6340*/  F2FP.F16.F32.PACK_AB R2, R182, R185 ;  /* 0x000000b9b602723e */ /* 0x000fe200000000ff */
[----:B------:R1:W-:Y:S01]  /*6350*/  MUFU.EX2 R181, R5 ;  /* 0x0000000500b57308 */ /* 0x0003e20000000800 */
[----:B--2---:R-:W-:Y:S01]  /*6360*/  F2FP.F16.F32.PACK_AB R3, R209, R210 ;  /* 0x000000d2d103723e */ /* 0x004fe200000000ff */
[----:B------:R2:W-:Y:S04]  /*6370*/  STS [R162], R4 ;  /* 0x00000004a2007388 */ /* 0x0005e80000000800 */
[----:B------:R3:W-:Y:S04]  /*6380*/  STS [R114+0x2400], R3 ;  /* 0x0024000372007388 */ /* 0x0007e80000000800 */
[----:B------:R4:W3:Y:S01]  /*6390*/  MUFU.EX2 R180, R0 ;  /* 0x0000000000b47308 */ /* 0x0008e20000000800 */
[----:B-1----:R-:W-:Y:S05]  /*63a0*/  F2FP.F16.F32.PACK_AB R5, R191, R193 ;  /* 0x000000c1bf05723e */ /* 0x002fea00000000ff */
[----:B------:R1:W-:Y:S01]  /*63b0*/  STS [R114+0x2000], R5 ;  /* 0x0020000572007388 */ /* 0x0003e20000000800 */
[----:B----4-:R-:W-:Y:S03]  /*63c0*/  F2FP.F16.F32.PACK_AB R0, R166, R167 ;  /* 0x000000a7a600723e */ /* 0x010fe600000000ff */
[----:B------:R4:W-:Y:S01]  /*63d0*/  STS [R162+0x2000], R2 ;  /* 0x00200002a2007388 */ /* 0x0009e20000000800 */
[----:B--2---:R-:W-:Y:S02]  /*63e0*/  F2FP.F16.F32.PACK_AB R4, R75, R76 ;  /* 0x0000004c4b04723e */ /* 0x004fe400000000ff */
[----:B---3--:R-:W-:Y:S02]  /*63f0*/  F2FP.F16.F32.PACK_AB R3, R168, R169 ;  /* 0x000000a9a803723e */ /* 0x008fe400000000ff */
[----:B-1----:R-:W-:Y:S02]  /*6400*/  F2FP.F16.F32.PACK_AB R5, R198, R200 ;  /* 0x000000c8c605723e */ /* 0x002fe400000000ff */
[----:B----4-:R-:W-:Y:S03]  /*6410*/  F2FP.F16.F32.PACK_AB R2, R71, R72 ;  /* 0x000000484702723e */ /* 0x010fe600000000ff */
[----:B------:R1:W-:Y:S04]  /*6420*/  STS [R162+0x2400], R5 ;  /* 0x00240005a2007388 */ /* 0x0003e80000000800 */
        /* <DEDUP_REMOVED lines=8> */
[----:B------:R-:W-:Y:S01]  /*64b0*/  STS [R115+0x2400], R4 ;  /* 0x0024000473007388 */ /* 0x000fe20000000800 */
[----:B----4-:R-:W-:Y:S03]  /*64c0*/  F2FP.F16.F32.PACK_AB R2, R180, R181 ;  /* 0x000000b5b402723e */ /* 0x010fe600000000ff */
[----:B------:R1:W-:Y:S01]  /*64d0*/  STS [R161+0x2000], R3 ;  /* 0x00200003a1007388 */ /* 0x0003e20000000800 */
[----:B------:R-:W-:Y:S03]  /*64e0*/  LEA R0, R155, UR4, 0x1 ;  /* 0x000000049b007c11 */ /* 0x000fe6000f8e08ff */
[----:B------:R2:W-:Y:S04]  /*64f0*/  STS [R161+0x2400], R2 ;  /* 0x00240002a1007388 */ /* 0x0005e80000000800 */
[----:B------:R-:W3:Y:S08]  /*6500*/  LDSM.16.M88.4 R64, [R0+0x4000] ;  /* 0x004000000040783b */ /* 0x000ef00000000200 */
[----:B------:R4:W3:Y:S01]  /*6510*/  LDSM.16.M88.4 R60, [R0+0x5000] ;  /* 0x00500000003c783b */ /* 0x0008e20000000200 */
[----:B-1----:R-:W-:Y:S01]  /*6520*/  IMAD.MOV.U32 R3, RZ, RZ, R101 ;  /* 0x000000ffff037224 */ /* 0x002fe200078e0065 */
[C---:B--2---:R-:W-:Y:S03]  /*6530*/  IADD3 R2, PT, PT, R0.reuse, 0x4000, RZ ;  /* 0x0000400000027810 */ /* 0x044fe60007ffe0ff */
[----:B------:R-:W-:Y:S04]  /*6540*/  FFMA.FTZ R3, -R3, R3, 1 ;  /* 0x3f80000003037423 */ /* 0x000fe80000010103 */
        /* <DEDUP_REMOVED lines=29> */
[----:B------:R-:W-:Y:S02]  /*6720*/  FMUL.FTZ R5, R97, R5 ;  /* 0x0000000561057220 */ /* 0x000fe40000410000 */
[----:B------:R1:W5:Y:S02]  /*6730*/  LDL.LU R97, [R1+0xd0] ;  /* 0x0000d00001617983 */ /* 0x0003640000300800 */
        /* <DEDUP_REMOVED lines=109> */
[----:B------:R-:W-:Y:S01]  /*6e10*/  FMUL.FTZ R17, R17, UR10 ;  /* 0x0000000a11117c20 */ /* 0x000fe20008410000 */
[----:B------:R-:W-:Y:S01]  /*6e20*/  FMUL.FTZ R32, R72, R32 ;  /* 0x0000002048207220 */ /* 0x000fe20000410000 */
[----:B------:R-:W-:Y:S01]  /*6e30*/  FMUL.FTZ R5, R5, UR10 ;  /* 0x0000000a05057c20 */ /* 0x000fe20008410000 */
[----:B------:R1:W5:Y:S01]  /*6e40*/  LDL.LU R76, [R1+0x7c] ;  /* 0x00007c00014c7983 */ /* 0x0003620000300800 */
[----:B------:R-:W-:Y:S01]  /*6e50*/  F2FP.F16.F32.PACK_AB R48, R0, R4 ;  /* 0x000000040030723e */ /* 0x000fe200000000ff */
[----:B------:R-:W-:Y:S01]  /*6e60*/  FFMA.FTZ R0, -R69, R69, 1 ;  /* 0x3f80000045007423 */ /* 0x000fe20000010145 */
[----:B------:R-:W-:Y:S01]  /*6e70*/  FMUL.FTZ R17, R17, R36 ;  /* 0x0000002411117220 */ /* 0x000fe20000410000 */
[----:B------:R1:W5:Y:S01]  /*6e80*/  LDL.LU R75, [R1+0x78] ;  /* 0x00007800014b7983 */ /* 0x0003620000300800 */
[----:B------:R-:W-:Y:S01]  /*6e90*/  FMUL.FTZ R5, R5, R37 ;  /* 0x0000002505057220 */ /* 0x000fe20000410000 */
[----:B------:R-:W-:Y:S01]  /*6ea0*/  FFMA.FTZ R21, -R249, R249, 1 ;  /* 0x3f800000f9157423 */ /* 0x000fe200000101f9 */
[----:B------:R-:W-:Y:S01]  /*6eb0*/  LOP3.LUT R103, R156, 0x18, RZ, 0xc0, !PT ;  /* 0x000000189c677812 */ /* 0x000fe200078ec0ff */
[----:B------:R1:W5:Y:S01]  /*6ec0*/  LDL.LU R74, [R1+0x74] ;  /* 0x00007400014a7983 */ /* 0x0003620000300800 */
[----:B------:R-:W-:Y:S01]  /*6ed0*/  FMUL.FTZ R6, R6, UR10 ;  /* 0x0000000a06067c20 */ /* 0x000fe20008410000 */
[----:B------:R-:W-:Y:S01]  /*6ee0*/  F2FP.F16.F32.PACK_AB R49, R5, R17 ;  /* 0x000000110531723e */ /* 0x000fe200000000ff */
[----:B------:R-:W-:Y:S01]  /*6ef0*/  FADD.FTZ R17, -R112, R65 ;  /* 0x0000004170117221 */ /* 0x000fe20000010100 */
[----:B------:R1:W5:Y:S01]  /*6f00*/  LDL.LU R73, [R1+0x70] ;  /* 0x0000700001497983 */ /* 0x0003620000300800 */
[----:B------:R-:W-:Y:S01]  /*6f10*/  FFMA.FTZ R5, -R251, R251, 1 ;  /* 0x3f800000fb057423 */ /* 0x000fe200000101fb */
[----:B------:R-:W-:Y:S01]  /*6f20*/  FMUL.FTZ R21, R21, UR10 ;  /* 0x0000000a15157c20 */ /* 0x000fe20008410000 */
[----:B------:R-:W-:Y:S01]  /*6f30*/  FMUL.FTZ R17, R71, R17 ;  /* 0x0000001147117220 */ /* 0x000fe20000410000 */
[----:B------:R1:W5:Y:S01]  /*6f40*/  LDL.LU R72, [R1+0x6c] ;  /* 0x00006c0001487983 */ /* 0x0003620000300800 */
[----:B------:R-:W-:Y:S02]  /*6f50*/  FMUL.FTZ R5, R5, UR10 ;  /* 0x0000000a05057c20 */ /* 0x000fe40008410000 */
[----:B------:R-:W-:Y:S01]  /*6f60*/  FMUL.FTZ R21, R21, R17 ;  /* 0x0000001115157220 */ /* 0x000fe20000410000 */
[----:B------:R1:W5:Y:S01]  /*6f70*/  LDL.LU R71, [R1+0x68] ;  /* 0x0000680001477983 */ /* 0x0003620000300800 */
[----:B------:R-:W-:Y:S01]  /*6f80*/  FMUL.FTZ R17, R159, R7 ;  /* 0x000000079f117220 */ /* 0x000fe20000410000 */
[----:B------:R-:W-:Y:S01]  /*6f90*/  FMUL.FTZ R32, R5, R32 ;  /* 0x0000002005207220 */ /* 0x000fe20000410000 */
[----:B------:R-:W-:Y:S01]  /*6fa0*/  SHF.L.U32 R159, R157, 0x5, RZ ;  /* 0x000000059d9f7819 */ /* 0x000fe200000006ff */
[----:B------:R1:W5:Y:S01]  /*6fb0*/  LDL.LU R70, [R1+0x64] ;  /* 0x0000640001467983 */ /* 0x0003620000300800 */
[----:B------:R-:W-:Y:S03]  /*6fc0*/  FMUL.FTZ R7, R0, UR10 ;  /* 0x0000000a00077c20 */ /* 0x000fe60008410000 */
        /* <DEDUP_REMOVED lines=10> */
[----:B------:R-:W3:Y:S03]  /*7070*/  LDL.LU R36, [R1+0x2c] ;  /* 0x00002c0001247983 */ /* 0x000ee60000300800 */
[----:B------:R-:W-:Y:S06]  /*7080*/  USEL UR14, UR33, 0x2000, !UP2 ;  /* 0x00002000210e7887 */ /* 0x000fec000d000000 */
[----:B------:R-:W-:Y:S02]  /*7090*/  VIADD R237, R237, UR14 ;  /* 0x0000000eeded7c36 */ /* 0x000fe40008000000 */
[----:B------:R-:W-:Y:S02]  /*70a0*/  VIADD R149, R149, UR14 ;  /* 0x0000000e95957c36 */ /* 0x000fe40008000000 */
[----:B---3--:R-:W-:Y:S02]  /*70b0*/  VIADD R36, R36, UR14 ;  /* 0x0000000e24247c36 */ /* 0x008fe40008000000 */
[----:B------:R-:W-:Y:S04]  /*70c0*/  IMAD.SHL.U32 R0, R33, 0x80, RZ ;  /* 0x0000008021007824 */ /* 0x000fe800078e00ff */
[----:B------:R-:W-:Y:S01]  /*70d0*/  IMAD.X R0, RZ, RZ, ~R0, P0 ;  /* 0x000000ffff007224 */ /* 0x000fe200000e0e00 */
[----:B------:R-:W-:Y:S04]  /*70e0*/  ISETP.GE.AND P0, PT, R103, UR5, PT ;  /* 0x0000000567007c0c */ /* 0x000fe8000bf06270 */
[----:B------:R-:W-:Y:S04]  /*70f0*/  SHF.R.S64 R4, R4, 0x1f, R0 ;  /* 0x0000001f04047819 */ /* 0x000fe80000001000 */
[----:B--2---:R-:W-:Y:S04]  /*7100*/  IADD3 R64, P3, PT, R4, R64, RZ ;  /* 0x0000004004407210 */ /* 0x004fe80007f7e0ff */
        /* <DEDUP_REMOVED lines=22> */
.L_x_734:
        /* <DEDUP_REMOVED lines=13> */
[----:B------:R-:W-:Y:S01]  /*7340*/  FADD.FTZ R11, -R109, R11 ;  /* 0x0000000b6d0b7221 */ /* 0x000fe20000010100 */
[----:B------:R-:W-:Y:S01]  /*7350*/  FADD.FTZ R40, -R110, R40 ;  /* 0x000000286e287221 */ /* 0x000fe20000010100 */
[----:B------:R-:W-:Y:S01]  /*7360*/  FADD.FTZ R35, -R111, R35 ;  /* 0x000000236f237221 */ /* 0x000fe20000010100 */
[----:B------:R-:W4:Y:S01]  /*7370*/  LDL.LU R106, [R1+0x20] ;  /* 0x00002000016a7983 */ /* 0x000f220000300800 */
[----:B------:R-:W-:Y:S01]  /*7380*/  FMUL.FTZ R11, R245, R11 ;  /* 0x0000000bf50b7220 */ /* 0x000fe20000410000 */
[----:B------:R-:W-:Y:S01]  /*7390*/  FMUL.FTZ R40, R193, R40 ;  /* 0x00000028c1287220 */ /* 0x000fe20000410000 */
[----:B------:R-:W-:Y:S01]  /*73a0*/  FMUL.FTZ R35, R183, R35 ;  /* 0x00000023b7237220 */ /* 0x000fe20000410000 */
[----:B------:R-:W4:Y:S01]  /*73b0*/  LDL.LU R105, [R1+0x1c] ;  /* 0x00001c0001697983 */ /* 0x000f220000300800 */
[----:B------:R-:W-:Y:S01]  /*73c0*/  FADD.FTZ R22, -R111, R22 ;  /* 0x000000166f167221 */ /* 0x000fe20000010100 */
[----:B------:R-:W-:Y:S01]  /*73d0*/  FFMA.FTZ R4, -R227, R227, 1 ;  /* 0x3f800000e3047423 */ /* 0x000fe200000101e3 */
[----:B------:R-:W-:Y:S01]  /*73e0*/  FADD.FTZ R0, -R111, R23 ;  /* 0x000000176f007221 */ /* 0x000fe20000010100 */
[----:B------:R1:W-:Y:S01]  /*73f0*/  STS [R113+0x8000], R3 ;  /* 0x0080000371007388 */ /* 0x0003e20000000800 */
[----:B------:R-:W-:Y:S01]  /*7400*/  FMUL.FTZ R22, R197, R22 ;  /* 0x00000016c5167220 */ /* 0x000fe20000410000 */
[----:B------:R-:W-:Y:S01]  /*7410*/  FMUL.FTZ R4, R4, UR10 ;  /* 0x0000000a04047c20 */ /* 0x000fe20008410000 */
[----:B------:R-:W-:Y:S01]  /*7420*/  FMUL.FTZ R0, R196, R0 ;  /* 0x00000000c4007220 */ /* 0x000fe20000410000 */
[C---:B------:R-:W-:Y:S01]  /*7430*/  FADD.FTZ R19, -R111.reuse, R19 ;  /* 0x000000136f137221 */ /* 0x040fe20000010100 */
[----:B------:R-:W-:Y:S01]  /*7440*/  FFMA.FTZ R5, -R230, R230, 1 ;  /* 0x3f800000e6057423 */ /* 0x000fe200000101e6 */
[----:B------:R-:W-:Y:S01]  /*7450*/  FMUL.FTZ R22, R4, R22 ;  /* 0x0000001604167220 */ /* 0x000fe20000410000 */
[----:B------:R-:W-:Y:S01]  /*7460*/  FADD.FTZ R38, -R111, R38 ;  /* 0x000000266f267221 */ /* 0x000fe20000010100 */
[----:B------:R-:W-:Y:S01]  /*7470*/  FMUL.FTZ R19, R203, R19 ;  /* 0x00000013cb137220 */ /* 0x000fe20000410000 */
[----:B------:R-:W-:Y:S01]  /*7480*/  FMUL.FTZ R5, R5, UR10 ;  /* 0x0000000a05057c20 */ /* 0x000fe20008410000 */
[C---:B------:R-:W-:Y:S01]  /*7490*/  FADD.FTZ R34, -R111.reuse, R34 ;  /* 0x000000226f227221 */ /* 0x040fe20000010100 */
[----:B------:R-:W-:Y:S01]  /*74a0*/  FMUL.FTZ R38, R178, R38 ;  /* 0x00000026b2267220 */ /* 0x000fe20000410000 */
[----:B------:R-:W-:Y:S01]  /*74b0*/  FADD.FTZ R50, -R111, R50 ;  /* 0x000000326f327221 */ /* 0x000fe20000010100 */
[----:B------:R-:W-:Y:S01]  /*74c0*/  FMUL.FTZ R19, R5, R19 ;  /* 0x0000001305137220 */ /* 0x000fe20000410000 */
[----:B------:R-:W-:Y:S01]  /*74d0*/  FFMA.FTZ R5, -R206, R206, 1 ;  /* 0x3f800000ce057423 */ /* 0x000fe200000101ce */
[----:B------:R-:W-:Y:S01]  /*74e0*/  FMUL.FTZ R34, R184, R34 ;  /* 0x00000022b8227220 */ /* 0x000fe20000410000 */
[----:B------:R-:W-:Y:S01]  /*74f0*/  FADD.FTZ R55, -R111, R55 ;  /* 0x000000376f377221 */ /* 0x000fe20000010100 */
[----:B------:R-:W-:Y:S01]  /*7500*/  FMUL.FTZ R50, R171, R50 ;  /* 0x00000032ab327220 */ /* 0x000fe20000410000 */
[----:B------:R-:W-:Y:S01]  /*7510*/  FMUL.FTZ R5, R5, UR10 ;  /* 0x0000000a05057c20 */ /* 0x000fe20008410000 */
[----:B------:R-:W-:Y:S01]  /*7520*/  FADD.FTZ R66, -R111, R66 ;  /* 0x000000426f427221 */ /* 0x000fe20000010100 */
[----:B------:R-:W-:Y:S01]  /*7530*/  FMUL.FTZ R55, R168, R55 ;  /* 0x00000037a8377220 */ /* 0x000fe20000410000 */
[----:B------:R-:W4:Y:S01]  /*7540*/  LDL.LU R102, [R1+0x18] ;  /* 0x0000180001667983 */ /* 0x000f220000300800 */
[----:B------:R-:W-:Y:S01]  /*7550*/  FMUL.FTZ R38, R5, R38 ;  /* 0x0000002605267220 */ /* 0x000fe20000410000 */
[----:B------:R-:W-:Y:S01]  /*7560*/  FFMA.FTZ R5, -R192, R192, 1 ;  /* 0x3f800000c0057423 */ /* 0x000fe200000101c0 */
[----:B------:R-:W-:Y:S01]  /*7570*/  FMUL.FTZ R66, R167, R66 ;  /* 0x00000042a7427220 */ /* 0x000fe20000410000 */
[----:B-1----:R-:W-:Y:S01]  /*7580*/  FFMA.FTZ R3, -R231, R231, 1 ;  /* 0x3f800000e7037423 */ /* 0x002fe200000101e7 */
[----:B------:R-:W-:Y:S01]  /*7590*/  FADD.FTZ R18, -R111, R18 ;  /* 0x000000126f127221 */ /* 0x000fe20000010100 */
[----:B------:R-:W-:Y:S01]  /*75a0*/  FMUL.FTZ R5, R5, UR10 ;  /* 0x0000000a05057c20 */ /* 0x000fe20008410000 */
[----:B------:R-:W-:Y:S01]  /*75b0*/  FADD.FTZ R12, -R110, R12 ;  /* 0x0000000c6e0c7221 */ /* 0x000fe20000010100 */
[----:B------:R-:W-:Y:S01]  /*75c0*/  FMUL.FTZ R17, R3, UR10 ;  /* 0x0000000a03117c20 */ /* 0x000fe20008410000 */
        /* <DEDUP_REMOVED lines=10> */
[----:B------:R-:W-:Y:S01]  /*7670*/  FFMA.FTZ R6, -R213, R213, 1 ;  /* 0x3f800000d5067423 */ /* 0x000fe200000101d5 */
[----:B------:R-:W-:Y:S01]  /*7680*/  FFMA.FTZ R7, -R186, R186, 1 ;  /* 0x3f800000ba077423 */ /* 0x000fe200000101ba */
[----:B------:R-:W-:Y:S01]  /*7690*/  F2FP.F16.F32.PACK_AB R0, R19, R18 ;  /* 0x000000121300723e */ /* 0x000fe200000000ff */
[----:B------:R-:W-:Y:S01]  /*76a0*/  FADD.FTZ R8, -R110, R8 ;  /* 0x000000086e087221 */ /* 0x000fe20000010100 */
[----:B------:R-:W-:Y:S01]  /*76b0*/  F2FP.F16.F32.PACK_AB R36, R4, R22 ;  /* 0x000000160424723e */ /* 0x000fe200000000ff */
[----:B------:R-:W-:Y:S01]  /*76c0*/  FFMA.FTZ R4, -R212, R212, 1 ;  /* 0x3f800000d4047423 */ /* 0x000fe200000101d4 */
[----:B------:R-:W-:Y:S01]  /*76d0*/  FMUL.FTZ R6, R6, UR10 ;  /* 0x0000000a06067c20 */ /* 0x000fe20008410000 */
[----:B------:R-:W-:Y:S01]  /*76e0*/  FMUL.FTZ R7, R7, UR10 ;  /* 0x0000000a07077c20 */ /* 0x000fe20008410000 */
[----:B------:R1:W-:Y:S01]  /*76f0*/  STS [R113+0x8400], R3 ;  /* 0x0084000371007388 */ /* 0x0003e20000000800 */
[----:B------:R-:W-:Y:S01]  /*7700*/  FMUL.FTZ R33, R4, UR10 ;  /* 0x0000000a04217c20 */ /* 0x000fe20008410000 */
[----:B------:R-:W-:Y:S01]  /*7710*/  FFMA.FTZ R4, -R205, R205, 1 ;  /* 0x3f800000cd047423 */ /* 0x000fe200000101cd */
[----:B------:R-:W-:Y:S01]  /*7720*/  FMUL.FTZ R34, R6, R34 ;  /* 0x0000002206227220 */ /* 0x000fe20000410000 */
[----:B------:R-:W-:Y:S01]  /*7730*/  FFMA.FTZ R6, -R173, R173, 1 ;  /* 0x3f800000ad067423 */ /* 0x000fe200000101ad */
[----:B------:R-:W-:Y:S01]  /*7740*/  FMUL.FTZ R32, R7, R55 ;  /* 0x0000003707207220 */ /* 0x000fe20000410000 */
[----:B------:R-:W-:Y:S01]  /*7750*/  FMUL.FTZ R4, R4, UR10 ;  /* 0x0000000a04047c20 */ /* 0x000fe20008410000 */
[----:B------:R4:W-:Y:S01]  /*7760*/  STS [R165+0x8400], R0 ;  /* 0x00840000a5007388 */ /* 0x0009e20000000800 */
[----:B------:R-:W-:Y:S01]  /*7770*/  FMUL.FTZ R6, R6, UR10 ;  /* 0x0000000a06067c20 */ /* 0x000fe20008410000 */
[----:B------:R-:W-:Y:S01]  /*7780*/  FADD.FTZ R9, -R110, R9 ;  /* 0x000000096e097221 */ /* 0x000fe20000010100 */
[----:B------:R-:W-:Y:S01]  /*7790*/  FMUL.FTZ R21, R4, R39 ;  /* 0x0000002704157220 */ /* 0x000fe20000410000 */
[----:B------:R-:W-:Y:S01]  /*77a0*/  FFMA.FTZ R4, -R190, R190, 1 ;  /* 0x3f800000be047423 */ /* 0x000fe200000101be */
[----:B------:R-:W-:Y:S01]  /*77b0*/  FMUL.FTZ R23, R6, R66 ;  /* 0x0000004206177220 */ /* 0x000fe20000410000 */
[----:B------:R-:W-:Y:S01]  /*77c0*/  FMUL.FTZ R8, R235, R8 ;  /* 0x00000008eb087220 */ /* 0x000fe20000410000 */
[----:B------:R-:W-:Y:S01]  /*77d0*/  FMUL.FTZ R9, R233, R9 ;  /* 0x00000009e9097220 */ /* 0x000fe20000410000 */
[----:B------:R-:W-:Y:S01]  /*77e0*/  FMUL.FTZ R22, R4, UR10 ;  /* 0x0000000a04167c20 */ /* 0x000fe20008410000 */
[----:B------:R-:W-:Y:S01]  /*77f0*/  FADD.FTZ R4, -R111, R67 ;  /* 0x000000436f047221 */ /* 0x000fe20000010100 */
[----:B------:R-:W-:Y:S01]  /*7800*/  STS [R165+0x8000], R16 ;  /* 0x00800010a5007388 */ /* 0x000fe20000000800 */
[C---:B------:R-:W-:Y:S01]  /*7810*/  FADD.FTZ R41, -R110.reuse, R41 ;  /* 0x000000296e297221 */ /* 0x040fe20000010100 */
[----:B------:R-:W-:Y:S01]  /*7820*/  FADD.FTZ R44, -R110, R44 ;  /* 0x0000002c6e2c7221 */ /* 0x000fe20000010100 */
[----:B------:R-:W-:Y:S01]  /*7830*/  FMUL.FTZ R4, R166, R4 ;  /* 0x00000004a6047220 */ /* 0x000fe20000410000 */
[C---:B------:R-:W-:Y:S01]  /*7840*/  FADD.FTZ R61, -R110.reuse, R61 ;  /* 0x0000003d6e3d7221 */ /* 0x040fe20000010100 */
[----:B------:R-:W-:Y:S01]  /*7850*/  FMUL.FTZ R41, R191, R41 ;  /* 0x00000029bf297220 */ /* 0x000fe20000410000 */
[----:B------:R-:W-:Y:S01]  /*7860*/  FMUL.FTZ R44, R185, R44 ;  /* 0x0000002cb92c7220 */ /* 0x000fe20000410000 */
[----:B------:R-:W-:Y:S01]  /*7870*/  FMUL.FTZ R4, R5, R4 ;  /* 0x0000000405047220 */ /* 0x000fe20000410000 */
[----:B-1----:R-:W-:Y:S01]  /*7880*/  FADD.FTZ R3, -R110, R13 ;  /* 0x0000000d6e037221 */ /* 0x002fe20000010100 */
[----:B------:R-:W-:Y:S01]  /*7890*/  FADD.FTZ R54, -R111, R54 ;  /* 0x000000366f367221 */ /* 0x000fe20000010100 */
[----:B------:R-:W-:Y:S01]  /*78a0*/  FFMA.FTZ R17, -R187, R187, 1 ;  /* 0x3f800000bb117423 */ /* 0x000fe200000101bb */
[----:B------:R-:W-:Y:S01]  /*78b0*/  FMUL.FTZ R61, R174, R61 ;  /* 0x0000003dae3d7220 */ /* 0x000fe20000410000 */
[----:B------:R-:W-:Y:S01]  /*78c0*/  F2FP.F16.F32.PACK_AB R23, R4, R23 ;  /* 0x000000170417723e */ /* 0x000fe200000000ff */
[----:B------:R-:W-:Y:S01]  /*78d0*/  FFMA.FTZ R4, -R250, R250, 1 ;  /* 0x3f800000fa047423 */ /* 0x000fe200000101fa */
[----:B------:R-:W-:Y:S01]  /*78e0*/  FMUL.FTZ R3, R224, R3 ;  /* 0x00000003e0037220 */ /* 0x000fe20000410000 */
[C---:B------:R-:W-:Y:S01]  /*78f0*/  FADD.FTZ R57, -R110.reuse, R57 ;  /* 0x000000396e397221 */ /* 0x040fe20000010100 */
[----:B------:R-:W-:Y:S01]  /*7900*/  FADD.FTZ R60, -R110, R60 ;  /* 0x0000003c6e3c7221 */ /* 0x000fe20000010100 */
[----:B------:R-:W-:Y:S01]  /*7910*/  FMUL.FTZ R4, R4, UR10 ;  /* 0x0000000a04047c20 */ /* 0x000fe20008410000 */
[----:B------:R-:W-:Y:S01]  /*7920*/  FMUL.FTZ R54, R169, R54 ;  /* 0x00000036a9367220 */ /* 0x000fe20000410000 */
[----:B------:R-:W-:Y:S01]  /*7930*/  FMUL.FTZ R17, R17, UR10 ;  /* 0x0000000a11117c20 */ /* 0x000fe20008410000 */
[----:B------:R-:W-:Y:S01]  /*7940*/  FMUL.FTZ R57, R176, R57 ;  /* 0x00000039b0397220 */ /* 0x000fe20000410000 */
[----:B------:R-:W-:Y:S01]  /*7950*/  FMUL.FTZ R19, R4, R3 ;  /* 0x0000000304137220 */ /* 0x000fe20000410000 */
[----:B------:R-:W-:Y:S01]  /*7960*/  FADD.FTZ R3, -R110, R29 ;  /* 0x0000001d6e037221 */ /* 0x000fe20000010100 */
[----:B------:R-:W-:Y:S01]  /*7970*/  FFMA.FTZ R4, -R236, R236, 1 ;  /* 0x3f800000ec047423 */ /* 0x000fe200000101ec */
[----:B------:R-:W-:Y:S01]  /*7980*/  FMUL.FTZ R60, R175, R60 ;  /* 0x0000003caf3c7220 */ /* 0x000fe20000410000 */
[----:B------:R-:W-:Y:S01]  /*7990*/  FMUL.FTZ R54, R17, R54 ;  /* 0x0000003611367220 */ /* 0x000fe20000410000 */
[----:B------:R-:W-:Y:S01]  /*79a0*/  FMUL.FTZ R3, R204, R3 ;  /* 0x00000003cc037220 */ /* 0x000fe20000410000 */
[----:B------:R-:W-:Y:S01]  /*79b0*/  FMUL.FTZ R4, R4, UR10 ;  /* 0x0000000a04047c20 */ /* 0x000fe20008410000 */
[----:B------:R-:W-:Y:S01]  /*79c0*/  FADD.FTZ R24, -R110, R24 ;  /* 0x000000186e187221 */ /* 0x000fe20000010100 */
        /* <DEDUP_REMOVED lines=23> */
[----:B------:R-:W-:Y:S01]  /*7b40*/  F2FP.F16.F32.PACK_AB R33, R33, R34 ;  /* 0x000000222121723e */ /* 0x000fe200000000ff */
[----:B------:R-:W-:Y:S01]  /*7b50*/  FMUL.FTZ R56, R177, R56 ;  /* 0x00000038b1387220 */ /* 0x000fe20000410000 */
[----:B------:R-:W-:Y:S01]  /*7b60*/  FADD.FTZ R46, -R109, R46 ;  /* 0x0000002e6d2e7221 */ /* 0x000fe20000010100 */
[----:B------:R-:W-:Y:S01]  /*7b70*/  FMUL.FTZ R58, R189, R58 ;  /* 0x0000003abd3a7220 */ /* 0x000fe20000410000 */
[----:B------:R-:W-:Y:S01]  /*7b80*/  FADD.FTZ R51, -R111, R51 ;  /* 0x000000336f337221 */ /* 0x000fe20000010100 */
[C---:B------:R-:W-:Y:S01]  /*7b90*/  FADD.FTZ R43, -R109.reuse, R43 ;  /* 0x0000002b6d2b7221 */ /* 0x040fe20000010100 */
[----:B------:R-:W-:Y:S01]  /*7ba0*/  FMUL.FTZ R46, R200, R46 ;  /* 0x0000002ec82e7220 */ /* 0x000fe20000410000 */
[----:B------:R-:W-:Y:S01]  /*7bb0*/  FADD.FTZ R62, -R109, R62 ;  /* 0x0000003e6d3e7221 */ /* 0x000fe20000010100 */
[----:B------:R-:W-:Y:S01]  /*7bc0*/  FMUL.FTZ R51, R170, R51 ;  /* 0x00000033aa337220 */ /* 0x000fe20000410000 */
[----:B------:R-:W-:Y:S01]  /*7bd0*/  FMUL.FTZ R43, R209, R43 ;  /* 0x0000002bd12b7220 */ /* 0x000fe20000410000 */
[----:B------:R-:W-:Y:S01]  /*7be0*/  F2FP.F16.F32.PACK_AB R21, R21, R38 ;  /* 0x000000261515723e */ /* 0x000fe200000000ff */
[----:B------:R-:W-:Y:S01]  /*7bf0*/  FMUL.FTZ R62, R181, R62 ;  /* 0x0000003eb53e7220 */ /* 0x000fe20000410000 */
[----:B------:R-:W-:Y:S01]  /*7c00*/  FMUL.FTZ R22, R22, R51 ;  /* 0x0000003316167220 */ /* 0x000fe20000410000 */
[----:B------:R-:W-:Y:S01]  /*7c10*/  FADD.FTZ R59, -R109, R59 ;  /* 0x0000003b6d3b7221 */ /* 0x000fe20000010100 */
[----:B------:R-:W-:Y:S03]  /*7c20*/  F2FP.F16.F32.PACK_AB R32, R32, R54 ;  /* 0x000000362020723e */ /* 0x000fe600000000ff */
[----:B------:R-:W-:Y:S01]  /*7c30*/  F2FP.F16.F32.PACK_AB R22, R22, R50 ;  /* 0x000000321616723e */ /* 0x000fe200000000ff */
[----:B------:R-:W-:Y:S01]  /*7c40*/  FMUL.FTZ R59, R188, R59 ;  /* 0x0000003bbc3b7220 */ /* 0x000fe20000410000 */
[----:B--2---:R-:W-:Y:S02]  /*7c50*/  FFMA.FTZ R7, -R101, R101, 1 ;  /* 0x3f80000065077423 */ /* 0x004fe40000010165 */
[----:B------:R-:W2:Y:S01]  /*7c60*/  LDL.LU R101, [R1+0x14] ;  /* 0x0000140001657983 */ /* 0x000ea20000300800 */
[----:B---3--:R-:W-:Y:S01]  /*7c70*/  FFMA.FTZ R6, -R65, R65, 1 ;  /* 0x3f80000041067423 */ /* 0x008fe20000010141 */
[----:B------:R-:W-:Y:S02]  /*7c80*/  FMUL.FTZ R7, R7, UR10 ;  /* 0x0000000a07077c20 */ /* 0x000fe40008410000 */
[----:B------:R-:W3:Y:S01]  /*7c90*/  LDL.LU R65, [R1+0x10] ;  /* 0x0000100001417983 */ /* 0x000ee20000300800 */
[----:B----4-:R-:W-:Y:S01]  /*7ca0*/  FFMA.FTZ R5, -R64, R64, 1 ;  /* 0x3f80000040057423 */ /* 0x010fe20000010140 */
[----:B------:R-:W-:Y:S02]  /*7cb0*/  FMUL.FTZ R6, R6, UR10 ;  /* 0x0000000a06067c20 */ /* 0x000fe40008410000 */
[----:B------:R-:W4:Y:S01]  /*7cc0*/  LDL.LU R64, [R1] ;  /* 0x0000000001407983 */ /* 0x000f220000300800 */
        /* <DEDUP_REMOVED lines=8> */
[----:B------:R-:W-:Y:S01]  /*7d50*/  FMUL.FTZ R6, R6, UR10 ;  /* 0x0000000a06067c20 */ /* 0x000fe20008410000 */
[----:B------:R-:W-:Y:S01]  /*7d60*/  FMUL.FTZ R7, R7, UR10 ;  /* 0x0000000a07077c20 */ /* 0x000fe20008410000 */
[----:B------:R-:W-:Y:S01]  /*7d70*/  FMUL.FTZ R5, R5, UR10 ;  /* 0x0000000a05057c20 */ /* 0x000fe20008410000 */
[----:B------:R-:W-:Y:S01]  /*7d80*/  F2FP.F16.F32.PACK_AB R19, R19, R12 ;  /* 0x0000000c1313723e */ /* 0x000fe200000000ff */
[----:B------:R1:W-:Y:S01]  /*7d90*/  STS [R113+0xa000], R0 ;  /* 0x00a0000071007388 */ /* 0x0003e20000000800 */
[----:B------:R-:W-:Y:S01]  /*7da0*/  FMUL.FTZ R18, R6, R25 ;  /* 0x0000001906127220 */ /* 0x000fe20000410000 */
[----:B------:R-:W-:Y:S01]  /*7db0*/  FMUL.FTZ R20, R5, R28 ;  /* 0x0000001c05147220 */ /* 0x000fe20000410000 */
[----:B------:R-:W-:Y:S01]  /*7dc0*/  FFMA.FTZ R6, -R220, R220, 1 ;  /* 0x3f800000dc067423 */ /* 0x000fe200000101dc */
[----:B------:R-:W-:Y:S01]  /*7dd0*/  FFMA.FTZ R5, -R217, R217, 1 ;  /* 0x3f800000d9057423 */ /* 0x000fe200000101d9 */
[----:B------:R-:W-:Y:S01]  /*7de0*/  FMUL.FTZ R24, R7, R24 ;  /* 0x0000001807187220 */ /* 0x000fe20000410000 */
[----:B------:R-:W-:Y:S01]  /*7df0*/  FFMA.FTZ R7, -R221, R221, 1 ;  /* 0x3f800000dd077423 */ /* 0x000fe200000101dd */
[----:B------:R-:W-:Y:S01]  /*7e00*/  F2FP.F16.F32.PACK_AB R20, R3, R20 ;  /* 0x000000140314723e */ /* 0x000fe200000000ff */
[----:B------:R-:W-:Y:S01]  /*7e10*/  FADD.FTZ R3, -R110, R45 ;  /* 0x0000002d6e037221 */ /* 0x000fe20000010100 */
[----:B------:R-:W-:Y:S01]  /*7e20*/  FMUL.FTZ R6, R6, UR10 ;  /* 0x0000000a06067c20 */ /* 0x000fe20008410000 */
[----:B------:R-:W-:Y:S01]  /*7e30*/  FMUL.FTZ R5, R5, UR10 ;  /* 0x0000000a05057c20 */ /* 0x000fe20008410000 */
[----:B------:R-:W-:Y:S01]  /*7e40*/  FMUL.FTZ R7, R7, UR10 ;  /* 0x0000000a07077c20 */ /* 0x000fe20008410000 */
[----:B------:R-:W-:Y:S01]  /*7e50*/  FMUL.FTZ R3, R182, R3 ;  /* 0x00000003b6037220 */ /* 0x000fe20000410000 */
[----:B------:R-:W-:Y:S01]  /*7e60*/  FMUL.FTZ R12, R6, R41 ;  /* 0x00000029060c7220 */ /* 0x000fe20000410000 */
[----:B------:R-:W-:Y:S01]  /*7e70*/  FMUL.FTZ R44, R5, R44 ;  /* 0x0000002c052c7220 */ /* 0x000fe20000410000 */
[----:B------:R-:W-:Y:S01]  /*7e80*/  FFMA.FTZ R5, -R199, R199, 1 ;  /* 0x3f800000c7057423 */ /* 0x000fe200000101c7 */
[----:B------:R-:W-:Y:S01]  /*7e90*/  FMUL.FTZ R13, R4, R3 ;  /* 0x00000003040d7220 */ /* 0x000fe20000410000 */
[----:B------:R-:W-:Y:S01]  /*7ea0*/  FFMA.FTZ R3, -R201, R201, 1 ;  /* 0x3f800000c9037423 */ /* 0x000fe200000101c9 */
[----:B------:R-:W-:Y:S01]  /*7eb0*/  FFMA.FTZ R4, -R195, R195, 1 ;  /* 0x3f800000c3047423 */ /* 0x000fe200000101c3 */
[----:B------:R-:W-:Y:S01]  /*7ec0*/  FMUL.FTZ R5, R5, UR10 ;  /* 0x0000000a05057c20 */ /* 0x000fe20008410000 */
[----:B------:R-:W-:Y:S01]  /*7ed0*/  FMUL.FTZ R7, R7, R40 ;  /* 0x0000002807077220 */ /* 0x000fe20000410000 */
[----:B------:R-:W-:Y:S01]  /*7ee0*/  FMUL.FTZ R6, R3, UR10 ;  /* 0x0000000a03067c20 */ /* 0x000fe20008410000 */
[----:B------:R-:W-:Y:S01]  /*7ef0*/  FFMA.FTZ R3, -R194, R194, 1 ;  /* 0x3f800000c2037423 */ /* 0x000fe200000101c2 */
[----:B------:R-:W-:Y:S01]  /*7f00*/  FMUL.FTZ R4, R4, UR10 ;  /* 0x0000000a04047c20 */ /* 0x000fe20008410000 */
[----:B------:R-:W-:Y:S01]  /*7f10*/  FMUL.FTZ R17, R5, R57 ;  /* 0x0000003905117220 */ /* 0x000fe20000410000 */
[----:B-1----:R-:W-:Y:S01]  /*7f20*/  FFMA.FTZ R0, -R106, R106, 1 ;  /* 0x3f8000006a007423 */ /* 0x002fe2000001016a */
[----:B------:R-:W-:Y:S01]  /*7f30*/  FMUL.FTZ R3, R3, UR10 ;  /* 0x0000000a03037c20 */ /* 0x000fe20008410000 */
[----:B------:R-:W-:Y:S01]  /*7f40*/  FMUL.FTZ R60, R4, R60 ;  /* 0x0000003c043c7220 */ /* 0x000fe20000410000 */
        /* <DEDUP_REMOVED lines=8> */
[----:B------:R-:W-:Y:S01]  /*7fd0*/  FFMA.FTZ R3, -R105, R105, 1 ;  /* 0x3f80000069037423 */ /* 0x000fe20000010169 */
[----:B------:R-:W-:Y:S01]  /*7fe0*/  FMUL.FTZ R0, R0, UR10 ;  /* 0x0000000a00007c20 */ /* 0x000fe20008410000 */
[----:B------:R-:W-:Y:S01]  /*7ff0*/  FMUL.FTZ R7, R7, UR10 ;  /* 0x0000000a07077c20 */ /* 0x000fe20008410000 */
[----:B------:R-:W-:Y:S01]  /*8000*/  FMUL.FTZ R5, R5, R10 ;  /* 0x0000000a05057220 */ /* 0x000fe20000410000 */
[----:B------:R-:W-:Y:S01]  /*8010*/  FMUL.FTZ R3, R3, UR10 ;  /* 0x0000000a03037c20 */ /* 0x000fe20008410000 */
[----:B------:R-:W-:Y:S01]  /*8020*/  FMUL.FTZ R15, R0, R15 ;  /* 0x0000000f000f7220 */ /* 0x000fe20000410000 */
[----:B------:R-:W-:Y:S01]  /*8030*/  FMUL.FTZ R42, R7, R42 ;  /* 0x0000002a072a7220 */ /* 0x000fe20000410000 */
[----:B------:R-:W-:Y:S01]  /*8040*/  FFMA.FTZ R7, -R219, R219, 1 ;  /* 0x3f800000db077423 */ /* 0x000fe200000101db */
[----:B------:R-:W-:Y:S01]  /*8050*/  FMUL.FTZ R14, R3, R14 ;  /* 0x0000000e030e7220 */ /* 0x000fe20000410000 */
[----:B------:R-:W-:Y:S01]  /*8060*/  F2FP.F16.F32.PACK_AB R8, R8, R5 ;  /* 0x000000050808723e */ /* 0x000fe200000000ff */
[----:B------:R-:W-:Y:S01]  /*8070*/  FFMA.FTZ R5, -R234, R234, 1 ;  /* 0x3f800000ea057423 */ /* 0x000fe200000101ea */
[----:B------:R-:W-:Y:S01]  /*8080*/  FMUL.FTZ R7, R7, UR10 ;  /* 0x0000000a07077c20 */ /* 0x000fe20008410000 */
[----:B------:R-:W-:Y:S01]  /*8090*/  F2FP.F16.F32.PACK_AB R18, R18, R24 ;  /* 0x000000181212723e */ /* 0x000fe200000000ff */
[----:B------:R-:W-:Y:S01]  /*80a0*/  FMUL.FTZ R56, R6, R56 ;  /* 0x0000003806387220 */ /* 0x000fe20000410000 */
[----:B------:R-:W-:Y:S01]  /*80b0*/  STS [R113+0xa400], R8 ;  /* 0x00a4000871007388 */ /* 0x000fe20000000800 */
[----:B------:R-:W-:Y:S01]  /*80c0*/  FMUL.FTZ R58, R7, R58 ;  /* 0x0000003a073a7220 */ /* 0x000fe20000410000 */
[----:B------:R-:W-:Y:S01]  /*80d0*/  FMUL.FTZ R5, R5, UR10 ;  /* 0x0000000a05057c20 */ /* 0x000fe20008410000 */
[----:B------:R-:W-:Y:S01]  /*80e0*/  FFMA.FTZ R6, -R239, R239, 1 ;  /* 0x3f800000ef067423 */ /* 0x000fe200000101ef */
[----:B------:R-:W-:Y:S01]  /*80f0*/  STS [R165+0xa000], R19 ;  /* 0x00a00013a5007388 */ /* 0x000fe20000000800 */
[----:B------:R-:W-:Y:S01]  /*8100*/  F2FP.F16.F32.PACK_AB R13, R13, R44 ;  /* 0x0000002c0d0d723e */ /* 0x000fe200000000ff */
[----:B------:R-:W-:Y:S01]  /*8110*/  FMUL.FTZ R46, R5, R46 ;  /* 0x0000002e052e7220 */ /* 0x000fe20000410000 */
[----:B------:R-:W-:Y:S01]  /*8120*/  FMUL.FTZ R6, R6, UR10 ;  /* 0x0000000a06067c20 */ /* 0x000fe20008410000 */
[----:B------:R-:W-:Y:S01]  /*8130*/  FFMA.FTZ R5, -R211, R211, 1 ;  /* 0x3f800000d3057423 */ /* 0x000fe200000101d3 */
[----:B------:R-:W-:Y:S01]  /*8140*/  F2FP.F16.F32.PACK_AB R17, R17, R56 ;  /* 0x000000381111723e */ /* 0x000fe200000000ff */
[----:B------:R-:W1:Y:S01]  /*8150*/  LDC R40, c[0x0][0x44c] ;  /* 0x00011300ff287b82 */ /* 0x000e620000000800 */
[----:B------:R-:W-:Y:S01]  /*8160*/  FMUL.FTZ R43, R6, R43 ;  /* 0x0000002b062b7220 */ /* 0x000fe20000410000 */
[----:B------:R-:W-:Y:S01]  /*8170*/  FMUL.FTZ R5, R5, UR10 ;  /* 0x0000000a05057c20 */ /* 0x000fe20008410000 */
[----:B------:R-:W-:Y:S01]  /*8180*/  FFMA.FTZ R6, -R218, R218, 1 ;  /* 0x3f800000da067423 */ /* 0x000fe200000101da */
[----:B------:R-:W-:Y:S02]  /*8190*/  F2FP.F16.F32.PACK_AB R16, R16, R60 ;  /* 0x0000003c1010723e */ /* 0x000fe400000000ff */
[----:B------:R-:W-:Y:S01]  /*81a0*/  FMUL.FTZ R62, R5, R62 ;  /* 0x0000003e053e7220 */ /* 0x000fe20000410000 */
[----:B------:R-:W-:Y:S01]  /*81b0*/  F2FP.F16.F32.PACK_AB R5, R43, R42 ;  /* 0x0000002a2b05723e */ /* 0x000fe200000000ff */
[----:B------:R-:W-:Y:S01]  /*81c0*/  FMUL.FTZ R6, R6, UR10 ;  /* 0x0000000a06067c20 */ /* 0x000fe20008410000 */
[----:B------:R-:W-:Y:S03]  /*81d0*/  SHF.L.U32 R60, R157, 0x2, RZ ;  /* 0x000000029d3c7819 */ /* 0x000fe600000006ff */
[----:B------:R-:W-:Y:S05]  /*81e0*/  FMUL.FTZ R6, R6, R59 ;  /* 0x0000003b06067220 */ /* 0x000fea0000410000 */
[----:B------:R-:W-:Y:S01]  /*81f0*/  F2FP.F16.F32.PACK_AB R6, R6, R58 ;  /* 0x0000003a0606723e */ /* 0x000fe200000000ff */
[----:B-1----:R-:W-:Y:S02]  /*8200*/  IMAD R102, R40, UR8, RZ ;  /* 0x0000000828667c24 */ /* 0x002fe4000f8e02ff */
[----:B--2---:R-:W-:Y:S01]  /*8210*/  FFMA.FTZ R3, -R101, R101, 1 ;  /* 0x3f80000065037423 */ /* 0x004fe20000010165 */
[----:B---3--:R-:W-:Y:S03]  /*8220*/  FFMA.FTZ R0, -R65, R65, 1 ;  /* 0x3f80000041007423 */ /* 0x008fe60000010141 */
[----:B------:R-:W-:Y:S01]  /*8230*/  FMUL.FTZ R4, R3, UR10 ;  /* 0x0000000a03047c20 */ /* 0x000fe20008410000 */
[----:B------:R-:W-:Y:S01]  /*8240*/  FMUL.FTZ R9, R0, UR10 ;  /* 0x0000000a00097c20 */ /* 0x000fe20008410000 */
[----:B----4-:R-:W-:Y:S01]  /*8250*/  FFMA.FTZ R3, -R64, R64, 1 ;  /* 0x3f80000040037423 */ /* 0x010fe20000010140 */
[----:B------:R-:W-:Y:S01]  /*8260*/  FFMA.FTZ R0, -R252, R252, 1 ;  /* 0x3f800000fc007423 */ /* 0x000fe200000101fc */
[----:B------:R-:W-:Y:S01]  /*8270*/  FMUL.FTZ R26, R4, R26 ;  /* 0x0000001a041a7220 */ /* 0x000fe20000410000 */
[----:B------:R-:W-:Y:S01]  /*8280*/  FMUL.FTZ R9, R9, R27 ;  /* 0x0000001b09097220 */ /* 0x000fe20000410000 */
[----:B------:R-:W-:Y:S01]  /*8290*/  FMUL.FTZ R4, R3, UR10 ;  /* 0x0000000a03047c20 */ /* 0x000fe20008410000 */
[----:B------:R-:W-:Y:S01]  /*82a0*/  FMUL.FTZ R3, R0, UR10 ;  /* 0x0000000a00037c20 */ /* 0x000fe20008410000 */
[----:B------:R-:W-:Y:S02]  /*82b0*/  F2FP.F16.F32.PACK_AB R0, R15, R14 ;  /* 0x0000000e0f00723e */ /* 0x000fe400000000ff */
[----:B------:R-:W-:Y:S01]  /*82c0*/  FMUL.FTZ R30, R4, R30 ;  /* 0x0000001e041e7220 */ /* 0x000fe20000410000 */
[----:B------:R-:W-:Y:S01]  /*82d0*/  FMUL.FTZ R31, R3, R31 ;  /* 0x0000001f031f7220 */ /* 0x000fe20000410000 */
[----:B------:R-:W-:Y:S01]  /*82e0*/  FADD.FTZ R3, -R109, R47 ;  /* 0x0000002f6d037221 */ /* 0x000fe20000010100 */
[----:B------:R-:W-:Y:S01]  /*82f0*/  FFMA.FTZ R4, -R232, R232, 1 ;  /* 0x3f800000e8047423 */ /* 0x000fe200000101e8 */
[----:B------:R1:W-:Y:S01]  /*8300*/  STS [R165+0xa400], R0 ;  /* 0x00a40000a5007388 */ /* 0x0003e20000000800 */
[----:B------:R-:W-:Y:S01]  /*8310*/  F2FP.F16.F32.PACK_AB R9, R9, R26 ;  /* 0x0000001a0909723e */ /* 0x000fe200000000ff */
[----:B------:R-:W-:Y:S01]  /*8320*/  FMUL.FTZ R3, R198, R3 ;  /* 0x00000003c6037220 */ /* 0x000fe20000410000 */
[----:B------:R-:W-:Y:S01]  /*8330*/  FMUL.FTZ R4, R4, UR10 ;  /* 0x0000000a04047c20 */ /* 0x000fe20008410000 */
[----:B------:R-:W-:Y:S03]  /*8340*/  STS [R160+0x8000], R100 ;  /* 0x00800064a0007388 */ /* 0x000fe60000000800 */
[----:B------:R-:W-:Y:S01]  /*8350*/  FMUL.FTZ R10, R4, R3 ;  /* 0x00000003040a7220 */ /* 0x000fe20000410000 */
[----:B------:R-:W-:Y:S01]  /*8360*/  FADD.FTZ R3, -R109, R63 ;  /* 0x0000003f6d037221 */ /* 0x000fe20000010100 */
[----:B------:R-:W-:Y:S01]  /*8370*/  FFMA.FTZ R4, -R208, R208, 1 ;  /* 0x3f800000d0047423 */ /* 0x000fe200000101d0 */
[----:B------:R-:W-:Y:S02]  /*8380*/  STS [R160+0x8400], R36 ;  /* 0x00840024a0007388 */ /* 0x000fe40000000800 */
[----:B------:R-:W-:Y:S01]  /*8390*/  FMUL.FTZ R3, R180, R3 ;  /* 0x00000003b4037220 */ /* 0x000fe20000410000 */
[----:B------:R-:W-:Y:S01]  /*83a0*/  FMUL.FTZ R4, R4, UR10 ;  /* 0x0000000a04047c20 */ /* 0x000fe20008410000 */
[----:B------:R-:W-:Y:S03]  /*83b0*/  STS [R163+0x8000], R53 ;  /* 0x00800035a3007388 */ /* 0x000fe60000000800 */
[----:B------:R-:W-:Y:S01]  /*83c0*/  FMUL.FTZ R7, R4, R3 ;  /* 0x0000000304077220 */ /* 0x000fe20000410000 */
[----:B------:R-:W-:Y:S01]  /*83d0*/  STS [R163+0x8400], R33 ;  /* 0x00840021a3007388 */ /* 0x000fe20000000800 */
[----:B------:R-:W-:Y:S02]  /*83e0*/  F2FP.F16.F32.PACK_AB R3, R31, R30 ;  /* 0x0000001e1f03723e */ /* 0x000fe400000000ff */
[----:B------:R-:W-:Y:S01]  /*83f0*/  F2FP.F16.F32.PACK_AB R4, R10, R46 ;  /* 0x0000002e0a04723e */ /* 0x000fe200000000ff */
[----:B------:R-:W-:Y:S01]  /*8400*/  STS [R160+0xa000], R18 ;  /* 0x00a00012a0007388 */ /* 0x000fe20000000800 */
[----:B------:R-:W-:Y:S02]  /*8410*/  F2FP.F16.F32.PACK_AB R7, R7, R62 ;  /* 0x0000003e0707723e */ /* 0x000fe400000000ff */
[--C-:B-1----:R-:W-:Y:S01]  /*8420*/  SHF.R.U32.HI R0, RZ, 0x4, R157.reuse ;  /* 0x00000004ff007819 */ /* 0x102fe2000001169d */
[----:B------:R-:W-:Y:S03]  /*8430*/  STS [R160+0xa400], R9 ;  /* 0x00a40009a0007388 */ /* 0x000fe60000000800 */
[----:B------:R-:W-:Y:S01]  /*8440*/  LOP3.LUT R59, R0, 0x8, RZ, 0xc0, !PT ;  /* 0x00000008003b7812 */ /* 0x000fe200078ec0ff */
[----:B------:R-:W-:Y:S01]  /*8450*/  STS [R163+0xa000], R20 ;  /* 0x00a00014a3007388 */ /* 0x000fe20000000800 */
[----:B------:R-:W-:Y:S03]  /*8460*/  LEA R0, -R102, RZ, 0x7 ;  /* 0x000000ff66007211 */ /* 0x000fe600078e39ff */
[----:B------:R1:W-:Y:S04]  /*8470*/  STS [R163+0xa400], R3 ;  /* 0x00a40003a3007388 */ /* 0x0003e80000000800 */
[----:B------:R-:W-:Y:S04]  /*8480*/  STS [R114+-0x8000], R52 ;  /* 0xff80003472007388 */ /* 0x000fe80000000800 */
[----:B------:R-:W-:Y:S04]  /*8490*/  STS [R114+-0x7c00], R21 ;  /* 0xff84001572007388 */ /* 0x000fe80000000800 */
[----:B------:R-:W-:Y:S04]  /*84a0*/  STS [R162+-0x8000], R49 ;  /* 0xff800031a2007388 */ /* 0x000fe80000000800 */
[----:B------:R-:W-:Y:S04]  /*84b0*/  STS [R162+-0x7c00], R22 ;  /* 0xff840016a2007388 */ /* 0x000fe80000000800 */
[----:B------:R-:W-:Y:S04]  /*84c0*/  STS [R114+-0x6000], R12 ;  /* 0xffa0000c72007388 */ /* 0x000fe80000000800 */
[----:B------:R-:W-:Y:S01]  /*84d0*/  STS [R114+-0x5c00], R5 ;  /* 0xffa4000572007388 */ /* 0x000fe20000000800 */
[----:B-1----:R-:W-:Y:S03]  /*84e0*/  LOP3.LUT R3, R59, 0x10, R157, 0xf8, !PT ;  /* 0x000000103b037812 */ /* 0x002fe600078ef89d */
        /* <DEDUP_REMOVED lines=69> */
[----:B------:R-:W-:Y:S02]  /*8940*/  LEA R6, P0, R0, R246, 0x2 ;  /* 0x000000f600067211 */ /* 0x000fe400078010ff */
[-C--:B--2---:R-:W-:Y:S05]  /*8950*/  HMMA.16816.F32 R68, R16, R20.reuse, R68 ;  /* 0x000000141044723c */ /* 0x084fea0000001844 */
[----:B------:R-:W-:Y:S02]  /*8960*/  LOP3.LUT R4, R4, 0x18, R157, 0x78, !PT ;  /* 0x0000001804047812 */ /* 0x000fe400078e789d */
[----:B------:R-:W-:Y:S01]  /*8970*/  MOV R246, R6 ;  /* 0x0000000600f67202 */ /* 0x000fe20000000f00 */
[C---:B------:R-:W-:Y:S04]  /*8980*/  HMMA.16816.F32 R72, R24.reuse, R20, R72 ;  /* 0x000000141848723c */ /* 0x040fe80000001848 */
[----:B------:R-:W-:Y:S02]  /*8990*/  LOP3.LUT R5, R4, 0x1f20, R156, 0xf8, !PT ;  /* 0x00001f2004057812 */ /* 0x000fe400078ef89c */
[----:B------:R-:W-:Y:S02]  /*89a0*/  LEA.HI.X.SX32 R4, R0, R247, 0x2, P0 ;  /* 0x000000f700047211 */ /* 0x000fe400000f16ff */
[-C--:B------:R-:W-:Y:S03]  /*89b0*/  HMMA.16816.F32 R76, R24, R22.reuse, R76 ;  /* 0x00000016184c723c */ /* 0x080fe6000000184c */
[----:B------:R-:W-:Y:S02]  /*89c0*/  LOP3.LUT R0, R158, 0x1c0, RZ, 0xc0, !PT ;  /* 0x000001c09e007812 */ /* 0x000fe400078ec0ff */
[----:B------:R-:W-:Y:S02]  /*89d0*/  LEA R61, R5, UR4, 0x1 ;  /* 0x00000004053d7c11 */ /* 0x000fe4000f8e08ff */
[----:B------:R-:W-:Y:S01]  /*89e0*/  MOV R247, R4 ;  /* 0x0000000400f77202 */ /* 0x000fe20000000f00 */
        /* <DEDUP_REMOVED lines=32> */
.L_x_735:
[----:B------:R-:W2:Y:S01]  /*8bf0*/  LDL R110, [R1+0x28] ;  /* 0x00002800016e7983 */ /* 0x000ea20000100800 */
[----:B------:R-:W-:Y:S01]  /*8c00*/  LOP3.LUT R0, R0, 0x38, R156, 0xf8, !PT ;  /* 0x0000003800007812 */ /* 0x000fe200078ef89c */
[----:B------:R-:W-:Y:S01]  /*8c10*/  IMAD.U32 R100, RZ, RZ, UR42 ;  /* 0x0000002aff647e24 */ /* 0x000fe2000f8e00ff */
[----:B------:R-:W-:Y:S01]  /*8c20*/  PLOP3.LUT P2, PT, PT, PT, UP0, 0x80, 0x8 ;  /* 0x000000000008781c */ /* 0x000fe20003f4f008 */
[----:B------:R-:W3:Y:S01]  /*8c30*/  LDL R109, [R1+0x4c] ;  /* 0x00004c00016d7983 */ /* 0x000ee20000100800 */
[----:B------:R-:W-:Y:S01]  /*8c40*/  LOP3.LUT R0, R0, 0x8, R108, 0x78, !PT ;  /* 0x0000000800007812 */ /* 0x000fe200078e786c */
[----:B------:R-:W-:Y:S01]  /*8c50*/  IMAD.MOV.U32 R111, RZ, RZ, 0x4 ;  /* 0x00000004ff6f7424 */ /* 0x000fe200078e00ff */
[----:B------:R-:W-:Y:S01]  /*8c60*/  LEA R100, P0, R100, R246, 0x2 ;  /* 0x000000f664647211 */ /* 0x000fe200078010ff */
[----:B------:R-:W4:Y:S01]  /*8c70*/  LDL R107, [R1+0x48] ;  /* 0x00004800016b7983 */ /* 0x000f220000100800 */
[----:B------:R-:W-:Y:S01]  /*8c80*/  LOP3.LUT R0, R154, R0, RZ, 0xfc, !PT ;  /* 0x000000009a007212 */ /* 0x000fe200078efcff */
[----:B------:R-:W-:Y:S01]  /*8c90*/  ULOP3.LUT UR14, UR43, 0x1, URZ, 0xc0, !UPT ;  /* 0x000000012b0e7892 */ /* 0x000fe2000f8ec0ff */
[----:B------:R-:W-:Y:S01]  /*8ca0*/  VIADD R164, R164, 0xffffff80 ;  /* 0xffffff80a4a47836 */ /* 0x000fe20000000000 */
        /* <DEDUP_REMOVED lines=18> */
[----:B-1----:R-:W-:Y:S04]  /*8dd0*/  LDSM.16.MT88.4 R40, [R3+0x6800] ;  /* 0x006800000328783b */ /* 0x002fe80000004200 */
[----:B------:R-:W1:Y:S04]  /*8de0*/  LDSM.16.M88.4 R36, [R56] ;  /* 0x000000003824783b */ /* 0x000e680000000200 */
[----:B------:R-:W1:Y:S04]  /*8df0*/  LDSM.16.M88.4 R44, [R56+0x2000] ;  /* 0x00200000382c783b */ /* 0x000e680000000200 */
[----:B------:R-:W-:Y:S04]  /*8e00*/  LDSM.16.MT88.4 R48, [R3+0x6c00] ;  /* 0x006c00000330783b */ /* 0x000fe80000004200 */
[----:B------:R-:W-:Y:S01]  /*8e10*/  LDSM.16.M88.4 R52, [R58+0x2000] ;  /* 0x002000003a34783b */ /* 0x000fe20000000200 */
[-C--:B------:R-:W-:Y:S08]  /*8e20*/  HMMA.16816.F32 R4, R16, R20.reuse, RZ ;  /* 0x000000141004723c */ /* 0x080ff000000018ff */
        /* <DEDUP_REMOVED lines=11> */
[-C--:B-1----:R-:W-:Y:S08]  /*8ee0*/  HMMA.16816.F32 R4, R36, R40.reuse, R4 ;  /* 0x000000282404723c */ /* 0x082ff00000001804 */
[C---:B------:R-:W-:Y:S08]  /*8ef0*/  HMMA.16816.F32 R8, R44.reuse, R40, R8 ;  /* 0x000000282c08723c */ /* 0x040ff00000001808 */
[-C--:B------:R-:W-:Y:S01]  /*8f00*/  HMMA.16816.F32 R12, R44, R42.reuse, R12 ;  /* 0x0000002a2c0c723c */ /* 0x080fe2000000180c */
[----:B------:R-:W-:Y:S01]  /*8f10*/  LDSM.16.MT88.4 R44, [R3+0x7800] ;  /* 0x00780000032c783b */ /* 0x000fe20000004200 */
[----:B------:R-:W-:Y:S06]  /*8f20*/  IMAD.U32 R0, RZ, RZ, UR42 ;  /* 0x0000002aff007e24 */ /* 0x000fec000f8e00ff */
        /* <DEDUP_REMOVED lines=48> */
[C---:B------:R-:W-:Y:S04]  /*9230*/  HMMA.16816.F32 R8, R36.reuse, R28, R8 ;  /* 0x0000001c2408723c */ /* 0x040fe80000001808 */
[----:B--2---:R-:W-:Y:S01]  /*9240*/  @P2 LOP3.LUT R110, R104, 0x7, R0, 0xf8, !PT ;  /* 0x00000007686e2812 */ /* 0x004fe200078ef800 */
        /* <DEDUP_REMOVED lines=10> */
[----:B---3--:R-:W2:Y:S01]  /*92f0*/  @P2 LDG.E R109, desc[UR30][R24.64+-0x200] ;  /* 0xfffe001e186d2981 */ /* 0x008ea2000c1e1900 */
[----:B------:R-:W-:Y:S02]  /*9300*/  @UP0 UMOV UR51, UR14 ;  /* 0x0000000e00330c82 */ /* 0x000fe40008000000 */
[C---:B------:R-:W-:Y:S01]  /*9310*/  LEA.HI.X.SX32 R27, R102.reuse, R29, 0x5, P0 ;  /* 0x0000001d661b7211 */ /* 0x040fe200000f2eff */
[----:B----4-:R-:W3:Y:S01]  /*9320*/  @P2 LDG.E R107, desc[UR30][R24.64+-0x1e0] ;  /* 0xfffe201e186b2981 */ /* 0x010ee2000c1e1900 */
[C---:B------:R-:W-:Y:S03]  /*9330*/  LEA R20, P0, R102.reuse, R26, 0x5 ;  /* 0x0000001a66147211 */ /* 0x040fe600078028ff */
[----:B-----5:R-:W4:Y:S01]  /*9340*/  @P2 LDG.E R106, desc[UR30][R24.64+-0x100] ;  /* 0xffff001e186a2981 */ /* 0x020f22000c1e1900 */
        /* <DEDUP_REMOVED lines=169> */
.L_x_737:
[----:B------:R-:W1:Y:S01]  /*9de0*/  LDCU.64 UR14, c[0x0][0x5c0] ;  /* 0x0000b800ff0e77ac */ /* 0x000e620008000a00 */
[----:B------:R-:W-:-:S05]  /*9df0*/  IADD3 R2, PT, PT, R11, UR37, RZ ;  /* 0x000000250b027c10 */ /* 0x000fca000fffe0ff */
[C---:B-1----:R-:W-:Y:S02]  /*9e00*/  IMAD R0, R2.reuse, UR15, RZ ;  /* 0x0000000f02007c24 */ /* 0x042fe4000f8e02ff */
[----:B------:R-:W-:-:S05]  /*9e10*/  IMAD.WIDE.U32 R2, R2, UR14, RZ ;  /* 0x0000000e02027c25 */ /* 0x000fca000f8e00ff */
[----:B------:R-:W-:Y:S02]  /*9e20*/  IADD3 R8, PT, PT, R3, R0, RZ ;  /* 0x0000000003087210 */ /* 0x000fe40007ffe0ff */
[----:B------:R-:W-:Y:S02]  /*9e30*/  MOV R5, R2 ;  /* 0x0000000200057202 */ /* 0x000fe40000000f00 */
.L_x_738:
        /* <DEDUP_REMOVED lines=17> */
.L_x_739:
[----:B------:R-:W1:Y:S01]  /*9f50*/  LDCU.64 UR10, c[0x0][0x5c8] ;  /* 0x0000b900ff0a77ac */ /* 0x000e620008000a00 */
[----:B------:R-:W-:-:S05]  /*9f60*/  IADD3 R2, PT, PT, R11, UR37, RZ ;  /* 0x000000250b027c10 */ /* 0x000fca000fffe0ff */
[C---:B-1----:R-:W-:Y:S02]  /*9f70*/  IMAD R0, R2.reuse, UR11, RZ ;  /* 0x0000000b02007c24 */ /* 0x042fe4000f8e02ff */
[----:B------:R-:W-:-:S05]  /*9f80*/  IMAD.WIDE.U32 R2, R2, UR10, RZ ;  /* 0x0000000a02027c25 */ /* 0x000fca000f8e00ff */
[----:B------:R-:W-:Y:S02]  /*9f90*/  IADD3 R19, PT, PT, R3, R0, RZ ;  /* 0x0000000003137210 */ /* 0x000fe40007ffe0ff */
[----:B------:R-:W-:-:S07]  /*9fa0*/  MOV R18, R2 ;  /* 0x0000000200127202 */ /* 0x000fce0000000f00 */
.L_x_740:
        /* <DEDUP_REMOVED lines=42> */
.L_x_742:
[----:B------:R-:W-:Y:S05]  /*a250*/  BSYNC.RECONVERGENT B0 ;  /* 0x0000000000007941 */ /* 0x000fea0003800200 */
.L_x_741:
        /* <DEDUP_REMOVED lines=11> */
.L_x_744:
[----:B------:R-:W-:Y:S05]  /*a310*/  BSYNC.RECONVERGENT B0 ;  /* 0x0000000000007941 */ /* 0x000fea0003800200 */
.L_x_743:
        /* <DEDUP_REMOVED lines=25> */
.L_x_709:
[----:B------:R-:W-:Y:S05]  /*a4b0*/  BSYNC.RECONVERGENT B1 ;  /* 0x0000000000017941 */ /* 0x000fea0003800200 */
.L_x_691:
        /* <DEDUP_REMOVED lines=11> */
.L_x_746:
        /* <DEDUP_REMOVED lines=9> */
.L_x_1594:


//--------------------- .text._ZN5flash44flash_bwd_dq_dk_dv_loop_seqk_parallel_kernelI23Flash_bwd_kernel_traitsILi32ELi128ELi128ELi8ELi4ELi4ELi4ELb1ELb0EN7cutlass6half_tE19Flash_kernel_traitsILi32ELi128ELi128ELi8ES3_EELb1ELb0ELb1ELb0ELb0ELb1ELb0EEEvNS_16Flash_bwd_paramsE --------------------------
	.section	.text._ZN5flash44flash_bwd_dq_dk_dv_loop_seqk_parallel_kernelI23Flash_bwd_kernel_traitsILi32ELi128ELi128ELi8ELi4ELi4ELi4ELb1ELb0EN7cutlass6half_tE19Flash_kernel_traitsILi32ELi128ELi128ELi8ES3_EELb1ELb0ELb1ELb0ELb0ELb1ELb0EEEvNS_16Flash_bwd_paramsE,"ax",@progbits
	.align	128
        .global         _ZN5flash44flash_bwd_dq_dk_dv_loop_seqk_parallel_kernelI23Flash_bwd_kernel_traitsILi32ELi128ELi128ELi8ELi4ELi4ELi4ELb1ELb0EN7cutlass6half_tE19Flash_kernel_traitsILi32ELi128ELi128ELi8ES3_EELb1ELb0ELb1ELb0ELb0ELb1ELb0EEEvNS_16Flash_bwd_paramsE
        .type           _ZN5flash44flash_bwd_dq_dk_dv_loop_seqk_parallel_kernelI23Flash_bwd_kernel_traitsILi32ELi128ELi128ELi8ELi4ELi4ELi4ELb1ELb0EN7cutlass6half_tE19Flash_kernel_traitsILi32ELi128ELi128ELi8ES3_EELb1ELb0ELb1ELb0ELb0ELb1ELb0EEEvNS_16Flash_bwd_paramsE,@function
        .size           _ZN5flash44flash_bwd_dq_dk_dv_loop_seqk_parallel_kernelI23Flash_bwd_kernel_traitsILi32ELi128ELi128ELi8ELi4ELi4ELi4ELb1ELb0EN7cutlass6half_tE19Flash_kernel_traitsILi32ELi128ELi128ELi8ES3_EELb1ELb0ELb1ELb0ELb0ELb1ELb0EEEvNS_16Flash_bwd_paramsE,(.L_x_1595 - _ZN5flash44flash_bwd_dq_dk_dv_loop_seqk_parallel_kernelI23Flash_bwd_kernel_traitsILi32ELi128ELi128ELi8ELi4ELi4ELi4ELb1ELb0EN7cutlass6half_tE19Flash_kernel_traitsILi32ELi128ELi128ELi8ES3_EELb1ELb0ELb1ELb0ELb0ELb1ELb0EEEvNS_16Flash_bwd_paramsE)
        .other          _ZN5flash44flash_bwd_dq_dk_dv_loop_seqk_parallel_kernelI23Flash_bwd_kernel_traitsILi32ELi128ELi128ELi8ELi4ELi4ELi4ELb1ELb0EN7cutlass6half_tE19Flash_kernel_traitsILi32ELi128ELi128ELi8ES3_EELb1ELb0ELb1ELb0ELb0ELb1ELb0EEEvNS_16Flash_bwd_paramsE,@"STO_CUDA_ENTRY STV_DEFAULT"
_ZN5flash44flash_bwd_dq_dk_dv_loop_seqk_parallel_kernelI23Flash_bwd_kernel_traitsILi32ELi128ELi128ELi8ELi4ELi4ELi4ELb1ELb0EN7cutlass6half_tE19Flash_kernel_traitsILi32ELi128ELi128ELi8ES3_EELb1ELb0ELb1ELb0ELb0ELb1ELb0EEEvNS_16Flash_bwd_paramsE:
.text._ZN5flash44flash_bwd_dq_dk_dv_loop_seqk_parallel_kernelI23Flash_bwd_kernel_traitsILi32ELi128ELi128ELi8ELi4ELi4ELi4ELb1ELb0EN7cutlass6half_tE19Flash_kernel_traitsILi32ELi128ELi128ELi8ES3_EELb1ELb0ELb1ELb0ELb0ELb1ELb0EEEvNS_16Flash_bwd_paramsE:
        /* <DEDUP_REMOVED lines=27> */
[C---:B-1----:R-:W-:Y:S02]  /*01b0*/  IMAD.SHL.U32 R5, R8.reuse, 0x20, RZ ;  /* 0x0000002008057824 */ /* 0x042fe400078e00ff */
[----:B------:R-:W1:Y:S01]  /*01c0*/  S2UR UR29, SR_CTAID.X ;  /* 0x00000000001d79c3 */ /* 0x000e620000002500 */
[C---:B------:R-:W-:Y:S01]  /*01d0*/  IMAD.SHL.U32 R3, R8.reuse, 0x10, RZ ;  /* 0x0000001008037824 */ /* 0x040fe200078e00ff */
[C---:B------:R-:W-:Y:S01]  /*01e0*/  R2P PR, R8.reuse, 0x18 ;  /* 0x0000001808007804 */ /* 0x040fe20000000000 */
[C---:B------:R-:W-:Y:S01]  /*01f0*/  IMAD.SHL.U32 R205, R8.reuse, 0x4, RZ ;  /* 0x0000000408cd7824 */ /* 0x040fe200078e00ff */
[----:B------:R-:W-:Y:S01]  /*0200*/  LOP3.LUT R0, R5, 0xc0, RZ, 0xc0, !PT ;  /* 0x000000c005007812 */ /* 0x000fe200078ec0ff */
[C---:B------:R-:W-:Y:S01]  /*0210*/  IMAD.SHL.U32 R6, R8.reuse, 0x2, RZ ;  /* 0x0000000208067824 */ /* 0x040fe200078e00ff */
[----:B------:R-:W-:Y:S01]  /*0220*/  LOP3.LUT R7, R3, 0x1c0, RZ, 0xc0, !PT ;  /* 0x000001c003077812 */ /* 0x000fe200078ec0ff */
[----:B------:R-:W-:Y:S01]  /*0230*/  IMAD.SHL.U32 R203, R8, 0x40, RZ ;  /* 0x0000004008cb7824 */ /* 0x000fe200078e00ff */
[----:B------:R-:W-:Y:S01]  /*0240*/  LOP3.LUT R205, R0, 0x18, R205, 0xf8, !PT ;  /* 0x0000001800cd7812 */ /* 0x000fe200078ef8cd */
[----:B------:R-:W2:Y:S01]  /*0250*/  S2UR UR25, SR_CTAID.Y ;  /* 0x00000000001979c3 */ /* 0x000ea20000002600 */
[----:B------:R-:W-:Y:S01]  /*0260*/  LOP3.LUT R204, R5, 0x20, RZ, 0xc0, !PT ;  /* 0x0000002005cc7812 */ /* 0x000fe200078ec0ff */
[----:B----4-:R-:W-:Y:S01]  /*0270*/  ULEA UR4, UR4, UR5, 0x18 ;  /* 0x0000000504047291 */ /* 0x010fe2000f8ec0ff */
[----:B------:R-:W-:Y:S01]  /*0280*/  LOP3.LUT R0, R7, 0x38, R6, 0xf8, !PT ;  /* 0x0000003807007812 */ /* 0x000fe200078ef806 */
[----:B------:R-:W-:Y:S01]  /*0290*/  UIADD3 UR5, UPT, UPT, UR6, 0x8000, URZ ;  /* 0x0000800006057890 */ /* 0x000fe2000fffe0ff */
[----:B------:R-:W-:Y:S01]  /*02a0*/  LOP3.LUT R6, R6, 0xe006, R203, 0xc8, !PT ;  /* 0x0000e00606067812 */ /* 0x000fe200078ec8cb */
[----:B-----5:R-:W-:Y:S01]  /*02b0*/  ULEA UR28, UR28, UR10, 0x18 ;  /* 0x0000000a1c1c7291 */ /* 0x020fe2000f8ec0ff */
[----:B------:R-:W-:Y:S01]  /*02c0*/  LOP3.LUT R4, R5, 0x120, RZ, 0xc0, !PT ;  /* 0x0000012005047812 */ /* 0x000fe200078ec0ff */
[----:B------:R-:W4:Y:S01]  /*02d0*/  S2UR UR7, SR_CTAID.Z ;  /* 0x00000000000779c3 */ /* 0x000f220000002700 */
[----:B------:R-:W-:Y:S01]  /*02e0*/  LOP3.LUT R204, R204, 0x3800, R3, 0xf8, !PT ;  /* 0x00003800cccc7812 */ /* 0x000fe200078ef803 */
[----:B---3--:R-:W-:Y:S01]  /*02f0*/  ULEA UR30, UR30, UR9, 0x18 ;  /* 0x000000091e1e7291 */ /* 0x008fe2000f8ec0ff */
[----:B------:R-:W-:-:S02]  /*0300*/  LOP3.LUT R209, R6, 0xc00, R5, 0xf8, !PT ;  /* 0x00000c0006d17812 */ /* 0x000fc400078ef805 */
[----:B------:R-:W-:Y:S02]  /*0310*/  LOP3.LUT R2, R203, 0x200, RZ, 0xc0, !PT ;  /* 0x00000200cb027812 */ /* 0x000fe400078ec0ff */
[----:B------:R-:W-:Y:S02]  /*0320*/  SHF.R.U32.HI R6, RZ, 0x1, R8 ;  /* 0x00000001ff067819 */ /* 0x000fe40000011608 */
[--C-:B------:R-:W-:Y:S02]  /*0330*/  LOP3.LUT R4, R4, 0x600, R3.reuse, 0xf8, !PT ;  /* 0x0000060004047812 */ /* 0x100fe400078ef803 */
[----:B------:R-:W-:Y:S01]  /*0340*/  LOP3.LUT R204, R204, 0x100, R3, 0xf8, !PT ;  /* 0x00000100cccc7812 */ /* 0x000fe200078ef803 */
[----:B------:R-:W-:Y:S01]  /*0350*/  IMAD.SHL.U32 R3, R8, 0x8, RZ ;  /* 0x0000000808037824 */ /* 0x000fe200078e00ff */
[----:B------:R-:W-:Y:S02]  /*0360*/  LOP3.LUT R209, R209, R0, RZ, 0xfc, !PT ;  /* 0x00000000d1d17212 */ /* 0x000fe400078efcff */
[----:B------:R-:W-:-:S02]  /*0370*/  LOP3.LUT R2, R2, 0xc00, R5, 0xf8, !PT ;  /* 0x00000c0002027812 */ /* 0x000fc400078ef805 */
[----:B------:R-:W-:Y:S02]  /*0380*/  LOP3.LUT R0, R203, 0x1c0, RZ, 0xc0, !PT ;  /* 0x000001c0cb007812 */ /* 0x000fe400078ec0ff */
[----:B------:R-:W-:Y:S02]  /*0390*/  LOP3.LUT R5, R6, 0x30, RZ, 0xc0, !PT ;  /* 0x0000003006057812 */ /* 0x000fe400078ec0ff */
[--C-:B------:R-:W-:Y:S02]  /*03a0*/  SHF.R.U32.HI R10, RZ, 0x2, R8.reuse ;  /* 0x00000002ff0a7819 */ /* 0x100fe40000011608 */
[----:B------:R-:W-:Y:S02]  /*03b0*/  LOP3.LUT R201, R0, 0x38, R3, 0xf8, !PT ;  /* 0x0000003800c97812 */ /* 0x000fe400078ef803 */
[C---:B------:R-:W-:Y:S02]  /*03c0*/  LOP3.LUT R0, R5.reuse, 0x8, R8, 0xf8, !PT ;  /* 0x0000000805007812 */ /* 0x040fe400078ef808 */
[----:B------:R-:W-:-:S02]  /*03d0*/  LOP3.LUT R207, R5, 0x7, R10, 0xf8, !PT ;  /* 0x0000000705cf7812 */ /* 0x000fc400078ef80a */
[----:B------:R-:W-:Y:S02]  /*03e0*/  LEA R209, R209, UR11, 0x1 ;  /* 0x0000000bd1d17c11 */ /* 0x000fe4000f8e08ff */
[----:B------:R-:W-:Y:S02]  /*03f0*/  LOP3.LUT R5, R205, 0x8, R8, 0x78, !PT ;  /* 0x00000008cd057812 */ /* 0x000fe400078e7808 */
[----:B------:R-:W-:Y:S01]  /*0400*/  LOP3.LUT R0, R0, 0x1c0, R203, 0xf8, !PT ;  /* 0x000001c000007812 */ /* 0x000fe200078ef8cb */
[----:B------:R-:W-:Y:S01]  /*0410*/  VIADD R208, R209, 0x40 ;  /* 0x00000040d1d07836 */ /* 0x000fe20000000000 */
[--C-:B------:R-:W-:Y:S01]  /*0420*/  LOP3.LUT R205, R205, 0x8, R6.reuse, 0x78, !PT ;  /* 0x00000008cdcd7812 */ /* 0x100fe200078e7806 */
[----:B------:R-:W-:Y:S01]  /*0430*/  @P4 VIADD R208, R209, 0xffffffc0 ;  /* 0xffffffc0d1d04836 */ /* 0x000fe20000000000 */
[----:B------:R-:W-:Y:S01]  /*0440*/  LOP3.LUT R201, R201, 0x8, R6, 0x78, !PT ;  /* 0x00000008c9c97812 */ /* 0x000fe200078e7806 */
[----:B------:R-:W-:Y:S01]  /*0450*/  IMAD.U32 R6, RZ, RZ, UR8 ;  /* 0x00000008ff067e24 */ /* 0x000fe2000f8e00ff */
[----:B------:R-:W-:-:S02]  /*0460*/  SEL R212, R212, 0xffffffe0, !P3 ;  /* 0xffffffe0d4d47807 */ /* 0x000fc40005800000 */
[----:B------:R-:W-:Y:S02]  /*0470*/  LOP3.LUT R0, R0, 0x38, R3, 0x78, !PT ;  /* 0x0000003800007812 */ /* 0x000fe400078e7803 */
[----:B------:R-:W-:Y:S01]  /*0480*/  LOP3.LUT R203, R203, 0x400, RZ, 0xc0, !PT ;  /* 0x00000400cbcb7812 */ /* 0x000fe200078ec0ff */
[----:B------:R-:W-:Y:S01]  /*0490*/  IMAD.IADD R232, R209, 0x1, R212 ;  /* 0x00000001d1e87824 */ /* 0x000fe200078e02d4 */
[----:B------:R-:W-:Y:S01]  /*04a0*/  LOP3.LUT R205, R4, R205, RZ, 0xfc, !PT ;  /* 0x000000cd04cd7212 */ /* 0x000fe200078efcff */
[----:B------:R-:W-:Y:S01]  /*04b0*/  IMAD.IADD R212, R212, 0x1, R208 ;  /* 0x00000001d4d47824 */ /* 0x000fe200078e02d0 */
[----:B------:R-:W-:Y:S01]  /*04c0*/  LOP3.LUT R204, R204, R5, RZ, 0xfc, !PT ;  /* 0x00000005cccc7212 */ /* 0x000fe200078efcff */
[----:B------:R-:W-:Y:S01]  /*04d0*/  IMAD R203, R0, 0x2, R203 ;  /* 0x0000000200cb7824 */ /* 0x000fe200078e02cb */
[----:B------:R-:W-:Y:S02]  /*04e0*/  LOP3.LUT R201, R2, R201, RZ, 0xfc, !PT ;  /* 0x000000c902c97212 */ /* 0x000fe400078efcff */
[----:B------:R-:W-:-:S02]  /*04f0*/  LEA R205, R205, UR6, 0x1 ;  /* 0x00000006cdcd7c11 */ /* 0x000fc4000f8e08ff */
[----:B------:R-:W-:Y:S02]  /*0500*/  LEA R204, R204, UR5, 0x1 ;  /* 0x00000005cccc7c11 */ /* 0x000fe4000f8e08ff */
[----:B-12-4-:R-:W-:-:S07]  /*0510*/  LEA R201, R201, UR5, 0x1 ;  /* 0x00000005c9c97c11 */ /* 0x016fce000f8e08ff */
.L_x_780:
[----:B-1----:R-:W1:Y:S01]  /*0520*/  LDC.64 R2, c[0x0][0x478] ;  /* 0x00011e00ff027b82 */ /* 0x002e620000000a00 */
[----:B----4-:R-:W2:Y:S01]  /*0530*/  S2R R8, SR_CTAID.Y ;  /* 0x0000000000087919 */ /* 0x010ea20000002600 */
        /* <DEDUP_REMOVED lines=25> */
[----:B-1----:R-:W-:Y:S01]  /*06d0*/  ISETP.EQ.U32.AND P1, PT, R4, RZ, PT ;  /* 0x000000ff0400720c */ /* 0x002fe20003f22070 */
[----:B------:R-:W-:Y:S01]  /*06e0*/  IMAD.MOV.U32 R230, RZ, RZ, -0x1 ;  /* 0xffffffffffe67424 */ /* 0x000fe200078e00ff */
[----:B------:R-:W-:Y:S01]  /*06f0*/  IADD3 R10, P0, PT, R11, R4, RZ ;  /* 0x000000040b0a7210 */ /* 0x000fe20007f1e0ff */
[----:B------:R-:W1:Y:S01]  /*0700*/  @!P2 LDC R9, c[0x0][0x43c] ;  /* 0x00010f00ff09ab82 */ /* 0x000e620000000800 */
[----:B------:R-:W-:-:S07]  /*0710*/  ISETP.EQ.OR.EX P1, PT, R5, RZ, !P4, P1 ;  /* 0x000000ff0500720c */ /* 0x000fce0006722710 */
[----:B------:R-:W4:Y:S01]  /*0720*/  @!P2 LDC.64 R2, c[0x0][0x488] ;  /* 0x00012200ff02ab82 */ /* 0x000f220000000a00 */
[----:B------:R-:W-:-:S05]  /*0730*/  IMAD.X R11, R12, 0x1, R5, P0 ;  /* 0x000000010c0b7824 */ /* 0x000fca00000e0605 */
[----:B------:R3:W5:Y:S01]  /*0740*/  @!P1 LDG.E R230, desc[UR26][R10.64] ;  /* 0x0000001a0ae69981 */ /* 0x000762000c1e1900 */
[----:B------:R-:W-:Y:S01]  /*0750*/  ISETP.NE.U32.AND P1, PT, R4, RZ, PT ;  /* 0x000000ff0400720c */ /* 0x000fe20003f25070 */
[----:B------:R-:W1:Y:S03]  /*0760*/  @!P3 LDC R231, c[0x0][0x434] ;  /* 0x00010d00ffe7bb82 */ /* 0x000e660000000800 */
[----:B------:R-:W-:Y:S01]  /*0770*/  ISETP.NE.AND.EX P1, PT, R5, RZ, PT, P1 ;  /* 0x000000ff0500720c */ /* 0x000fe20003f25310 */
[----:B------:R-:W-:Y:S01]  /*0780*/  USHF.L.U32 UR31, UR24, 0x7, URZ ;  /* 0x00000007181f7899 */ /* 0x000fe200080006ff */
[----:B----4-:R-:W-:-:S04]  /*0790*/  @!P2 ISETP.NE.U32.AND P0, PT, R2, RZ, PT ;  /* 0x000000ff0200a20c */ /* 0x010fc80003f05070 */
[----:B------:R-:W-:-:S04]  /*07a0*/  @!P2 ISETP.NE.AND.EX P0, PT, R3, RZ, PT, P0 ;  /* 0x000000ff0300a20c */ /* 0x000fc80003f05300 */
[----:B-1----:R-:W-:Y:S01]  /*07b0*/  @!P2 SEL R9, R9, RZ, P0 ;  /* 0x000000ff0909a207 */ /* 0x002fe20000000000 */
[----:B--2---:R-:W-:Y:S02]  /*07c0*/  @P2 IMAD.IADD R228, R228, 0x1, -R229 ;  /* 0x00000001e4e42824 */ /* 0x004fe400078e0ae5 */
[----:B---3--:R-:W-:Y:S06]  /*07d0*/  @!P1 BRA `(.L_x_747) ;  /* 0x00000000000c9947 */ /* 0x008fec0003800000 */
[----:B------:R-:W2:Y:S02]  /*07e0*/  @P4 LDG.E R3, desc[UR26][R10.64+0x4] ;  /* 0x0000041a0a034981 */ /* 0x000ea4000c1e1900 */
[----:B--2--5:R-:W-:-:S06]  /*07f0*/  @P4 IADD3 R6, PT, PT, R3, -R230, RZ ;  /* 0x800000e603064210 */ /* 0x024fcc0007ffe0ff */
[----:B------:R1:W5:Y:S02]  /*0800*/  @!P4 LDG.E R6, desc[UR26][R10.64] ;  /* 0x0000001a0a06c981 */ /* 0x000364000c1e1900 */
.L_x_747:
[----:B-----5:R-:W-:Y:S01]  /*0810*/  @!P2 IADD3 R228, PT, PT, R9, R6, -R229 ;  /* 0x0000000609e4a210 */ /* 0x020fe20007ffe8e5 */
[----:B------:R-:W-:-:S03]  /*0820*/  @P3 IMAD.IADD R231, R7, 0x1, -R0 ;  /* 0x0000000107e73824 */ /* 0x000fc600078e0a00 */
[----:B------:R-:W-:-:S13]  /*0830*/  ISETP.GT.AND P0, PT, R228, UR31, PT ;  /* 0x0000001fe4007c0c */ /* 0x000fda000bf04270 */
[----:B------:R-:W-:Y:S05]  /*0840*/  @!P0 BRA `(.L_x_748) ;  /* 0x0000008c00888947 */ /* 0x000fea0003800000 */
[----:B------:R-:W2:Y:S01]  /*0850*/  LDC R9, c[0x0][0x504] ;  /* 0x00014100ff097b82 */ /* 0x000ea20000000800 */
[----:B------:R-:W-:Y:S01]  /*0860*/  ISETP.NE.AND P3, PT, R0, -0x1, PT ;  /* 0xffffffff0000780c */ /* 0x000fe20003f65270 */
[C---:B------:R-:W-:Y:S01]  /*0870*/  VIADD R7, R231.reuse, UR31 ;  /* 0x0000001fe7077c36 */ /* 0x040fe20008000000 */
[----:B------:R-:W-:Y:S01]  /*0880*/  ISETP.NE.AND P0, PT, R230, -0x1, PT ;  /* 0xffffffffe600780c */ /* 0x000fe20003f05270 */
[----:B------:R-:W-:Y:S02]  /*0890*/  VIADD R4, R231, 0x7f ;  /* 0x0000007fe7047836 */ /* 0x000fe40000000000 */
[----:B------:R-:W-:-:S03]  /*08a0*/  VIADD R7, R7, 0x80 ;  /* 0x0000008007077836 */ /* 0x000fc60000000000 */
[----:B------:R-:W-:-:S04]  /*08b0*/  SHF.R.S32.HI R5, RZ, 0x1f, R4 ;  /* 0x0000001fff057819 */ /* 0x000fc80000011404 */
[----:B------:R-:W-:Y:S01]  /*08c0*/  LEA.HI R5, R5, R4, RZ, 0x7 ;  /* 0x0000000405057211 */ /* 0x000fe200078f38ff */
[----:B------:R-:W3:Y:S03]  /*08d0*/  @!P3 LDC.64 R20, c[0x0][0x398] ;  /* 0x0000e600ff14bb82 */ /* 0x000ee60000000a00 */
[----:B------:R-:W-:-:S05]  /*08e0*/  SHF.R.S32.HI R5, RZ, 0x7, R5 ;  /* 0x00000007ff057819 */ /* 0x000fca0000011405 */
[----:B------:R-:W4:Y:S01]  /*08f0*/  @P3 LDC.64 R2, c[0x0][0x3b0] ;  /* 0x0000ec00ff023b82 */ /* 0x000f220000000a00 */
[----:B--2---:R-:W-:-:S05]  /*0900*/  IADD3 R9, PT, PT, R7, R9, -R228 ;  /* 0x0000000907097210 */ /* 0x004fca0007ffe8e4 */
[----:B------:R-:W-:-:S05]  /*0910*/  VIADD R9, R9, 0x7f ;  /* 0x0000007f09097836 */ /* 0x000fca0000000000 */
[----:B------:R-:W-:-:S04]  /*0920*/  SHF.R.S32.HI R12, RZ, 0x1f, R9 ;  /* 0x0000001fff0c7819 */ /* 0x000fc80000011409 */
[----:B------:R-:W-:Y:S01]  /*0930*/  LEA.HI R12, R12, R9, RZ, 0x7 ;  /* 0x000000090c0c7211 */ /* 0x000fe200078f38ff */
[----:B---3--:R-:W-:-:S03]  /*0940*/  @!P3 IMAD.WIDE.U32 R16, R8, R20, RZ ;  /* 0x000000140810b225 */ /* 0x008fc600078e00ff */
        /* <DEDUP_REMOVED lines=18> */
[----:B------:R-:W-:Y:S06]  /*0a70*/  BRA `(.L_x_750) ;  /* 0x0000000000147947 */ /* 0x000fec0003800000 */
.L_x_749:
[----:B------:R-:W2:Y:S01]  /*0a80*/  LDCU.64 UR18, c[0x0][0x3b8] ;  /* 0x00007700ff1277ac */ /* 0x000ea20008000a00 */
[----:B------:R-:W-:-:S05]  /*0a90*/  IADD3 R26, PT, PT, R229, R230, RZ ;  /* 0x000000e6e51a7210 */ /* 0x000fca0007ffe0ff */
[C---:B--2---:R-:W-:Y:S02]  /*0aa0*/  IMAD R18, R26.reuse, UR19, RZ ;  /* 0x000000131a127c24 */ /* 0x044fe4000f8e02ff */
[----:B------:R-:W-:-:S05]  /*0ab0*/  IMAD.WIDE.U32 R26, R26, UR18, RZ ;  /* 0x000000121a1a7c25 */ /* 0x000fca000f8e00ff */
[----:B------:R-:W-:Y:S02]  /*0ac0*/  IADD3 R18, PT, PT, R27, R18, RZ ;  /* 0x000000121b127210 */ /* 0x000fe40007ffe0ff */
.L_x_750:
[----:B------:R-:W2:Y:S01]  /*0ad0*/  LDC R2, c[0x0][0x3e8] ;  /* 0x0000fa00ff027b82 */ /* 0x000ea20000000800 */
[----:B------:R-:W3:Y:S01]  /*0ae0*/  S2R R9, SR_CTAID.Z ;  /* 0x0000000000097919 */ /* 0x000ee20000002700 */
[----:B------:R-:W-:Y:S01]  /*0af0*/  USHF.R.S32.HI UR5, URZ, 0x1f, UR31 ;  /* 0x0000001fff057899 */ /* 0x000fe2000801141f */
[----:B--2---:R-:W-:-:S04]  /*0b00*/  IABS R5, R2 ;  /* 0x0000000200057213 */ /* 0x004fc80000000000 */
[----:B------:R-:W1:Y:S08]  /*0b10*/  I2F.RP R6, R5 ;  /* 0x0000000500067306 */ /* 0x000e700000209400 */
[----:B-1----:R-:W1:Y:S02]  /*0b20*/  MUFU.RCP R10, R6 ;  /* 0x00000006000a7308 */ /* 0x002e640000001000 */
[----:B-1----:R-:W-:-:S06]  /*0b30*/  VIADD R10, R10, 0xffffffe ;  /* 0x0ffffffe0a0a7836 */ /* 0x002fcc0000000000 */
[----:B------:R-:W1:Y:S02]  /*0b40*/  F2I.FTZ.U32.TRUNC.NTZ R11, R10 ;  /* 0x0000000a000b7305 */ /* 0x000e64000021f000 */
[----:B-1----:R-:W-:Y:S01]  /*0b50*/  IMAD.MOV R3, RZ, RZ, -R11 ;  /* 0x000000ffff037224 */ /* 0x002fe200078e0a0b */
[----:B------:R-:W-:-:S03]  /*0b60*/  MOV R10, RZ ;  /* 0x000000ff000a7202 */ /* 0x000fc60000000f00 */
[----:B------:R-:W-:Y:S01]  /*0b70*/  IMAD R4, R3, R5, RZ ;  /* 0x0000000503047224 */ /* 0x000fe200078e02ff */
[----:B---3--:R-:W-:-:S03]  /*0b80*/  IABS R3, R9 ;  /* 0x0000000900037213 */ /* 0x008fc60000000000 */
        /* <DEDUP_REMOVED lines=27> */
.L_x_751:
[----:B------:R-:W1:Y:S01]  /*0d40*/  LDCU.64 UR16, c[0x0][0x3c0] ;  /* 0x00007800ff1077ac */ /* 0x000e620008000a00 */
[----:B------:R-:W-:-:S05]  /*0d50*/  IADD3 R2, PT, PT, R229, R230, RZ ;  /* 0x000000e6e5027210 */ /* 0x000fca0007ffe0ff */
[C---:B-1----:R-:W-:Y:S02]  /*0d60*/  IMAD R20, R2.reuse, UR17, RZ ;  /* 0x0000001102147c24 */ /* 0x042fe4000f8e02ff */
[----:B------:R-:W-:-:S05]  /*0d70*/  IMAD.WIDE.U32 R2, R2, UR16, RZ ;  /* 0x0000001002027c25 */ /* 0x000fca000f8e00ff */
[----:B------:R-:W-:Y:S02]  /*0d80*/  IADD3 R20, PT, PT, R3, R20, RZ ;  /* 0x0000001403147210 */ /* 0x000fe40007ffe0ff */
[----:B------:R-:W-:-:S07]  /*0d90*/  MOV R22, R2 ;  /* 0x0000000200167202 */ /* 0x000fce0000000f00 */
.L_x_752:
        /* <DEDUP_REMOVED lines=27> */
.L_x_753:
[-C--:B------:R-:W-:Y:S02]  /*0f50*/  IMAD R30, R5, R0.reuse, RZ ;  /* 0x00000000051e7224 */ /* 0x080fe400078e02ff */
[----:B------:R-:W-:-:S05]  /*0f60*/  IMAD.WIDE.U32 R28, R4, R0, RZ ;  /* 0x00000000041c7225 */ /* 0x000fca00078e00ff */
[----:B------:R-:W-:Y:S02]  /*0f70*/  IADD3 R30, PT, PT, R29, R30, RZ ;  /* 0x0000001e1d1e7210 */ /* 0x000fe40007ffe0ff */
.L_x_754:
        /* <DEDUP_REMOVED lines=20> */
.L_x_755:
[----:B------:R-:W1:Y:S01]  /*10c0*/  LDC R11, c[0x0][0x434] ;  /* 0x00010d00ff0b7b82 */ /* 0x000e620000000800 */
[----:B------:R-:W-:-:S04]  /*10d0*/  IMAD R2, R8, R6, R9 ;  /* 0x0000000608027224 */ /* 0x000fc800078e0209 */
[----:B-1----:R-:W-:-:S03]  /*10e0*/  IMAD R11, R2, R11, RZ ;  /* 0x0000000b020b7224 */ /* 0x002fc600078e02ff */
.L_x_756:
        /* <DEDUP_REMOVED lines=11> */
.L_x_757:
[----:B------:R-:W1:Y:S01]  /*11a0*/  LDC R17, c[0x0][0x444] ;  /* 0x00011100ff117b82 */ /* 0x000e620000000800 */
[----:B------:R-:W-:-:S04]  /*11b0*/  IMAD R0, R8, R6, R9 ;  /* 0x0000000608007224 */ /* 0x000fc800078e0209 */
[----:B-1----:R-:W-:-:S07]  /*11c0*/  IMAD R17, R0, R17, RZ ;  /* 0x0000001100117224 */ /* 0x002fce00078e02ff */
.L_x_758:
[----:B------:R-:W1:Y:S01]  /*11d0*/  S2R R0, SR_TID.X ;  /* 0x0000000000007919 */ /* 0x000e620000002100 */
[----:B------:R-:W2:Y:S01]  /*11e0*/  LDCU.128 UR8, c[0x0][0x590] ;  /* 0x0000b200ff0877ac */ /* 0x000ea20008000c00 */
[----:B------:R-:W3:Y:S01]  /*11f0*/  LDC.64 R4, c[0x0][0x5f8] ;  /* 0x00017e00ff047b82 */ /* 0x000ee20000000a00 */
[----:B------:R-:W-:Y:S01]  /*1200*/  IMAD R221, R6, UR21, RZ ;  /* 0x0000001506dd7c24 */ /* 0x000fe2000f8e02ff */
[----:B------:R-:W-:Y:S01]  /*1210*/  ISETP.NE.AND P6, PT, RZ, UR20, PT ;  /* 0x00000014ff007c0c */ /* 0x000fe2000bfc5270 */
[----:B------:R-:W4:Y:S01]  /*1220*/  LDCU.64 UR22, c[0x0][0x3c8] ;  /* 0x00007900ff1677ac */ /* 0x000f220008000a00 */
[C---:B------:R-:W-:Y:S01]  /*1230*/  IMAD R17, R226.reuse, 0x80, R17 ;  /* 0x00000080e2117824 */ /* 0x040fe200078e0211 */
[----:B------:R-:W-:Y:S01]  /*1240*/  BSSY.RECONVERGENT B1, `(.L_x_748) ;  /* 0x0000842000017945 */ /* 0x000fe20003800200 */
[----:B------:R-:W-:Y:S01]  /*1250*/  IMAD R11, R226, 0x80, R11 ;  /* 0x00000080e20b7824 */ /* 0x000fe200078e020b */
[----:B------:R-:W5:Y:S01]  /*1260*/  LDCU.64 UR20, c[0x0][0x550] ;  /* 0x0000aa00ff1477ac */ /* 0x000f620008000a00 */
[----:B------:R-:W4:Y:S08]  /*1270*/  LDC.64 R2, c[0x0][0x3b0] ;  /* 0x0000ec00ff027b82 */ /* 0x000f300000000a00 */
[----:B------:R-:W5:Y:S01]  /*1280*/  LDC.64 R238, c[0x0][0x420] ;  /* 0x00010800ffee7b82 */ /* 0x000f620000000a00 */
[----:B--2---:R-:W-:Y:S01]  /*1290*/  IMAD R32, R19, UR8, RZ ;  /* 0x0000000813207c24 */ /* 0x004fe2000f8e02ff */
[----:B------:R-:W-:-:S03]  /*12a0*/  USHF.L.U64.HI UR34, UR8, 0x6, UR9 ;  /* 0x0000000608227899 */ /* 0x000fc60008010209 */
[----:B------:R-:W-:Y:S02]  /*12b0*/  IMAD R31, R23, UR9, R32 ;  /* 0x00000009171f7c24 */ /* 0x000fe4000f8e0220 */
[C---:B-1----:R-:W-:Y:S01]  /*12c0*/  IMAD.SHL.U32 R13, R0.reuse, 0x8, RZ ;  /* 0x00000008000d7824 */ /* 0x042fe200078e00ff */
[----:B------:R-:W-:Y:S02]  /*12d0*/  LOP3.LUT R240, R0, 0x1f, RZ, 0xc0, !PT ;  /* 0x0000001f00f07812 */ /* 0x000fe400078ec0ff */
[----:B------:R-:W-:Y:S02]  /*12e0*/  SHF.R.U32.HI R29, RZ, 0x5, R0 ;  /* 0x00000005ff1d7819 */ /* 0x000fe40000011600 */
[----:B------:R-:W-:-:S03]  /*12f0*/  LOP3.LUT R24, R13, 0x18, RZ, 0xc0, !PT ;  /* 0x000000180d187812 */ /* 0x000fc600078ec0ff */
[----:B------:R-:W-:Y:S01]  /*1300*/  IMAD R29, R221, R29, R240 ;  /* 0x0000001ddd1d7224 */ /* 0x000fe200078e02f0 */
[----:B------:R-:W-:Y:S01]  /*1310*/  IADD3 R36, P1, PT, R24, R36, RZ ;  /* 0x0000002418247210 */ /* 0x000fe20007f3e0ff */
[----:B-----5:R-:W-:-:S04]  /*1320*/  IMAD.WIDE R238, R11, 0x4, R238 ;  /* 0x000000040bee7825 */ /* 0x020fc800078e02ee */
[----:B------:R-:W-:Y:S01]  /*1330*/  IMAD.X R37, RZ, RZ, R10, P1 ;  /* 0x000000ffff257224 */ /* 0x000fe200008e060a */
[--C-:B------:R-:W-:Y:S01]  /*1340*/  IADD3 R28, P2, P1, R34, R28, R25.reuse ;  /* 0x0000001c221c7210 */ /* 0x100fe2000795e019 */
[----:B------:R-:W1:Y:S01]  /*1350*/  S2R R10, SR_TID.X ;  /* 0x00000000000a7919 */ /* 0x000e620000002100 */
[----:B------:R-:W-:Y:S01]  /*1360*/  SHF.R.S32.HI R25, RZ, 0x1f, R25 ;  /* 0x0000001fff197819 */ /* 0x000fe20000011419 */
[----:B------:R-:W-:-:S03]  /*1370*/  IMAD.WIDE.U32 R32, R23, UR8, R36 ;  /* 0x0000000817207c25 */ /* 0x000fc6000f8e0024 */
[----:B------:R-:W-:Y:S01]  /*1380*/  IADD3.X R27, PT, PT, R27, R30, R25, P2, P1 ;  /* 0x0000001e1b1b7210 */ /* 0x000fe200017e2419 */
[----:B------:R-:W-:Y:S02]  /*1390*/  IMAD.IADD R31, R33, 0x1, R31 ;  /* 0x00000001211f7824 */ /* 0x000fe400078e021f */
[----:B------:R-:W-:Y:S02]  /*13a0*/  IMAD.MOV.U32 R30, RZ, RZ, R32 ;  /* 0x000000ffff1e7224 */ /* 0x000fe400078e0020 */
[----:B---3--:R-:W-:-:S04]  /*13b0*/  IMAD.WIDE.U32 R32, R4, UR29, RZ ;  /* 0x0000001d04207c25 */ /* 0x008fc8000f8e00ff */
[-C--:B----4-:R-:W-:Y:S01]  /*13c0*/  IMAD R4, R19, R2.reuse, RZ ;  /* 0x0000000213047224 */ /* 0x090fe200078e02ff */
[----:B------:R-:W-:Y:S01]  /*13d0*/  SEL R32, R32, RZ, P6 ;  /* 0x000000ff20207207 */ /* 0x000fe20003000000 */
[----:B------:R-:W2:Y:S01]  /*13e0*/  LDC R19, c[0x0][0x508] ;  /* 0x00014200ff137b82 */ /* 0x000ea20000000800 */
[----:B------:R-:W-:Y:S02]  /*13f0*/  IMAD.MOV.U32 R25, RZ, RZ, RZ ;  /* 0x000000ffff197224 */ /* 0x000fe400078e00ff */
[C---:B------:R-:W-:Y:S02]  /*1400*/  IMAD R4, R23.reuse, R3, R4 ;  /* 0x0000000317047224 */ /* 0x040fe400078e0204 */
[----:B------:R-:W-:-:S04]  /*1410*/  IMAD.WIDE.U32 R34, R23, R2, R24 ;  /* 0x0000000217227225 */ /* 0x000fc800078e0018 */
[----:B------:R-:W-:Y:S01]  /*1420*/  IMAD R5, R5, UR29, R33 ;  /* 0x0000001d05057c24 */ /* 0x000fe2000f8e0221 */
[----:B------:R-:W-:Y:S02]  /*1430*/  IADD3 R34, P3, PT, R16, R34, RZ ;  /* 0x0000002210227210 */ /* 0x000fe40007f7e0ff */
[----:B------:R-:W-:Y:S01]  /*1440*/  IADD3 R16, P2, P1, R29, R28, R32 ;  /* 0x0000001c1d107210 */ /* 0x000fe2000795e020 */
[----:B------:R-:W-:Y:S01]  /*1450*/  IMAD.WIDE.U32 R32, R9, UR10, R30 ;  /* 0x0000000a09207c25 */ /* 0x000fe2000f8e001e */
[----:B------:R-:W-:Y:S02]  /*1460*/  IADD3.X R35, PT, PT, R21, R35, R4, P3, !PT ;  /* 0x0000002315237210 */ /* 0x000fe40001ffe404 */
[----:B------:R-:W-:Y:S01]  /*1470*/  SHF.R.S32.HI R4, RZ, 0x1f, R29 ;  /* 0x0000001fff047819 */ /* 0x000fe2000001141d */
[----:B------:R-:W-:Y:S01]  /*1480*/  IMAD.SHL.U32 R21, R221, 0x80, RZ ;  /* 0x00000080dd157824 */ /* 0x000fe200078e00ff */
[----:B------:R-:W-:Y:S01]  /*1490*/  SEL R5, R5, RZ, P6 ;  /* 0x000000ff05057207 */ /* 0x000fe20003000000 */
[C---:B------:R-:W-:Y:S01]  /*14a0*/  IMAD.WIDE.U32 R30, R9.reuse, UR22, R34 ;  /* 0x00000016091e7c25 */ /* 0x040fe2000f8e0022 */
[----:B-1----:R-:W-:Y:S01]  /*14b0*/  SHF.R.U32.HI R10, RZ, 0x2, R10 ;  /* 0x00000002ff0a7819 */ /* 0x002fe2000001160a */
[----:B------:R-:W1:Y:S01]  /*14c0*/  LDC.64 R28, c[0x0][0x5e8] ;  /* 0x00017a00ff1c7b82 */ /* 0x000e620000000a00 */
[----:B------:R-:W-:Y:S01]  /*14d0*/  IADD3.X R4, PT, PT, R4, R27, R5, P2, P1 ;  /* 0x0000001b04047210 */ /* 0x000fe200017e2405 */
[----:B------:R-:W-:Y:S01]  /*14e0*/  IMAD R31, R9, UR23, R31 ;  /* 0x00000017091f7c24 */ /* 0x000fe2000f8e021f */
[----:B------:R-:W3:Y:S01]  /*14f0*/  LDCU.64 UR22, c[0x0][0x380] ;  /* 0x00007000ff1677ac */ /* 0x000ee20008000a00 */
[----:B--2---:R-:W-:Y:S01]  /*1500*/  IMAD.IADD R210, R228, 0x1, R19 ;  /* 0x00000001e4d27824 */ /* 0x004fe200078e0213 */
[----:B------:R-:W-:Y:S01]  /*1510*/  IADD3 R5, P1, PT, R21, R16, RZ ;  /* 0x0000001015057210 */ /* 0x000fe20007f3e0ff */
[----:B------:R-:W-:Y:S01]  /*1520*/  IMAD R33, R9, UR11, R33 ;  /* 0x0000000b09217c24 */ /* 0x000fe2000f8e0221 */
[----:B------:R-:W2:Y:S01]  /*1530*/  LDCU.64 UR10, c[0x0][0x570] ;  /* 0x0000ae00ff0a77ac */ /* 0x000ea20008000a00 */
[----:B------:R-:W-:Y:S01]  /*1540*/  IMAD.WIDE.U32 R30, R10, R2, R30 ;  /* 0x000000020a1e7225 */ /* 0x000fe200078e001e */
[----:B------:R-:W-:-:S02]  /*1550*/  IADD3 R19, PT, PT, R7, -0x80, -R210 ;  /* 0xffffff8007137810 */ /* 0x000fc40007ffe8d2 */
[----:B------:R-:W-:Y:S01]  /*1560*/  LEA.HI.X.SX32 R4, R21, R4, 0x1, P1 ;  /* 0x0000000415047211 */ /* 0x000fe200008f0eff */
[----:B------:R-:W-:Y:S01]  /*1570*/  IMAD.WIDE.U32 R32, R10, UR8, R32 ;  /* 0x000000080a207c25 */ /* 0x000fe2000f8e0020 */
[----:B------:R-:W-:-:S03]  /*1580*/  SHF.R.S32.HI R16, RZ, 0x1f, R19 ;  /* 0x0000001fff107819 */ /* 0x000fc60000011413 */
[----:B------:R-:W-:Y:S01]  /*1590*/  IMAD R219, R10, UR9, R33 ;  /* 0x000000090adb7c24 */ /* 0x000fe2000f8e0221 */
[----:B------:R-:W-:Y:S01]  /*15a0*/  LEA.HI R16, R16, R19, RZ, 0x7 ;  /* 0x0000001310107211 */ /* 0x000fe200078f38ff */
[----:B------:R-:W-:Y:S01]  /*15b0*/  IMAD R217, R10, R3, R31 ;  /* 0x000000030ad97224 */ /* 0x000fe200078e021f */
[----:B------:R-:W-:Y:S01]  /*15c0*/  LEA R218, P2, R32, UR20, 0x1 ;  /* 0x0000001420da7c11 */ /* 0x000fe2000f8408ff */
[----:B------:R-:W-:Y:S01]  /*15d0*/  USHF.L.U32 UR20, UR8, 0x6, URZ ;  /* 0x0000000608147899 */ /* 0x000fe200080006ff */
[----:B------:R-:W-:Y:S01]  /*15e0*/  SHF.R.S32.HI R16, RZ, 0x7, R16 ;  /* 0x00000007ff107819 */ /* 0x000fe20000011410 */
[----:B------:R-:W-:Y:S01]  /*15f0*/  IMAD.SHL.U32 R19, R2, 0x40, RZ ;  /* 0x0000004002137824 */ /* 0x000fe200078e00ff */
[----:B------:R-:W-:Y:S01]  /*1600*/  LEA.HI.X R219, R32, UR21, R219, 0x1, P2 ;  /* 0x0000001520db7c11 */ /* 0x000fe200090f0cdb */
[----:B-1----:R-:W-:Y:S01]  /*1610*/  IMAD.WIDE R214, R17, 0x4, R28 ;  /* 0x0000000411d67825 */ /* 0x002fe200078e021c */
[C---:B---3--:R-:W-:Y:S02]  /*1620*/  LEA R216, P2, R30.reuse, UR22, 0x1 ;  /* 0x000000161ed87c11 */ /* 0x048fe4000f8408ff */
[----:B------:R-:W-:Y:S01]  /*1630*/  VIMNMX R211, PT, PT, RZ, R16, !PT ;  /* 0x00000010ffd37248 */ /* 0x000fe20007fe0100 */
[----:B------:R-:W-:Y:S01]  /*1640*/  IMAD.MOV.U32 R213, RZ, RZ, R215 ;  /* 0x000000ffffd57224 */ /* 0x000fe200078e00d7 */
[----:B------:R-:W-:-:S02]  /*1650*/  LEA.HI.X R217, R30, UR23, R217, 0x1, P2 ;  /* 0x000000171ed97c11 */ /* 0x000fc400090f0cd9 */
[----:B------:R-:W-:Y:S02]  /*1660*/  ISETP.GT.AND P2, PT, R12, R211, PT ;  /* 0x000000d30c00720c */ /* 0x000fe40003f44270 */
[C---:B--2---:R-:W-:Y:S02]  /*1670*/  LEA R234, P1, R5.reuse, UR10, 0x2 ;  /* 0x0000000a05ea7c11 */ /* 0x044fe4000f8210ff */
[----:B------:R-:W-:Y:S02]  /*1680*/  SHF.L.U64.HI R16, R2, 0x6, R3 ;  /* 0x0000000602107819 */ /* 0x000fe40000010203 */
[----:B------:R-:W-:Y:S02]  /*1690*/  LEA.HI.X R235, R5, UR11, R4, 0x2, P1 ;  /* 0x0000000b05eb7c11 */ /* 0x000fe400088f1404 */
[----:B------:R-:W-:Y:S02]  /*16a0*/  IADD3 R12, P1, PT, R10, 0x40, RZ ;  /* 0x000000400a0c7810 */ /* 0x000fe40007f3e0ff */
[----:B------:R-:W-:-:S03]  /*16b0*/  LEA.HI R4, R0, 0x40, RZ, 0x1e ;  /* 0x0000004000047811 */ /* 0x000fc600078ff0ff */
[----:B------:R-:W-:Y:S01]  /*16c0*/  IMAD.X R17, RZ, RZ, RZ, P1 ;  /* 0x000000ffff117224 */ /* 0x000fe200008e06ff */
[----:B------:R-:W-:Y:S07]  /*16d0*/  @P2 BRA `(.L_x_759) ;  /* 0x00000004006c2947 */ /* 0x000fee0003800000 */
        /* <DEDUP_REMOVED lines=11> */
.L_x_760:
[----:B------:R-:W1:Y:S01]  /*1790*/  LDCU.64 UR16, c[0x0][0x5c0] ;  /* 0x0000b800ff1077ac */ /* 0x000e620008000a00 */
[----:B------:R-:W-:-:S05]  /*17a0*/  IADD3 R0, PT, PT, R229, R230, RZ ;  /* 0x000000e6e5007210 */ /* 0x000fca0007ffe0ff */
[C---:B-1----:R-:W-:Y:S02]  /*17b0*/  IMAD R2, R0.reuse, UR17, RZ ;  /* 0x0000001100027c24 */ /* 0x042fe4000f8e02ff */
[----:B------:R-:W-:-:S05]  /*17c0*/  IMAD.WIDE.U32 R6, R0, UR16, RZ ;  /* 0x0000001000067c25 */ /* 0x000fca000f8e00ff */
[----:B------:R-:W-:Y:S02]  /*17d0*/  IADD3 R0, PT, PT, R7, R2, RZ ;  /* 0x0000000207007210 */ /* 0x000fe40007ffe0ff */
[----:B------:R-:W-:Y:S02]  /*17e0*/  MOV R2, R6 ;  /* 0x0000000600027202 */ /* 0x000fe40000000f00 */
.L_x_761:
        /* <DEDUP_REMOVED lines=11> */
.L_x_762:
[----:B------:R-:W1:Y:S01]  /*18a0*/  LDCU.64 UR10, c[0x0][0x5c8] ;  /* 0x0000b900ff0a77ac */ /* 0x000e620008000a00 */
[----:B------:R-:W-:-:S05]  /*18b0*/  IADD3 R229, PT, PT, R229, R230, RZ ;  /* 0x000000e6e5e57210 */ /* 0x000fca0007ffe0ff */
[C---:B-1----:R-:W-:Y:S02]  /*18c0*/  IMAD R8, R229.reuse, UR11, RZ ;  /* 0x0000000be5087c24 */ /* 0x042fe4000f8e02ff */
[----:B------:R-:W-:-:S05]  /*18d0*/  IMAD.WIDE.U32 R6, R229, UR10, RZ ;  /* 0x0000000ae5067c25 */ /* 0x000fca000f8e00ff */
[----:B------:R-:W-:Y:S02]  /*18e0*/  IADD3 R8, PT, PT, R7, R8, RZ ;  /* 0x0000000807087210 */ /* 0x000fe40007ffe0ff */
.L_x_763:
[----:B------:R-:W-:Y:S01]  /*18f0*/  VIADD R5, R228, -UR31 ;  /* 0x8000001fe4057c36 */ /* 0x000fe20008000000 */
[----:B------:R-:W1:Y:S01]  /*1900*/  LDCU.64 UR8, c[0x0][0x5d8] ;  /* 0x0000bb00ff0877ac */ /* 0x000e620008000a00 */
[----:B------:R-:W-:Y:S01]  /*1910*/  IMAD.U32 R15, RZ, RZ, UR16 ;  /* 0x00000010ff0f7e24 */ /* 0x000fe2000f8e00ff */
[----:B------:R-:W-:Y:S02]  /*1920*/  BSSY.RECONVERGENT B0, `(.L_x_764) ;  /* 0x000001c000007945 */ /* 0x000fe40003800200 */
[-C--:B------:R-:W-:Y:S01]  /*1930*/  ISETP.GE.AND P2, PT, R10, R5.reuse, PT ;  /* 0x000000050a00720c */ /* 0x080fe20003f46270 */
[----:B------:R-:W-:Y:S01]  /*1940*/  UIMAD UR18, UR5, UR16, URZ ;  /* 0x00000010051272a4 */ /* 0x000fe2000f8e02ff */
[----:B------:R-:W-:Y:S01]  /*1950*/  IMAD.WIDE.U32 R14, R15, UR31, R24 ;  /* 0x0000001f0f0e7c25 */ /* 0x000fe2000f8e0018 */
[----:B------:R-:W-:Y:S02]  /*1960*/  ISETP.GE.AND P1, PT, R4, R5, PT ;  /* 0x000000050400720c */ /* 0x000fe40003f26270 */
[----:B------:R-:W-:Y:S01]  /*1970*/  UIMAD UR18, UR31, UR17, UR18 ;  /* 0x000000111f1272a4 */ /* 0x000fe2000f8e0212 */
[----:B------:R-:W-:-:S02]  /*1980*/  MOV R5, UR10 ;  /* 0x0000000a00057c02 */ /* 0x000fc40008000f00 */
[----:B------:R-:W-:-:S04]  /*1990*/  IADD3 R14, P0, PT, R2, R14, RZ ;  /* 0x0000000e020e7210 */ /* 0x000fc80007f1e0ff */
[----:B------:R-:W-:Y:S01]  /*19a0*/  IADD3.X R15, PT, PT, R0, UR18, R15, P0, !PT ;  /* 0x00000012000f7c10 */ /* 0x000fe200087fe40f */
[----:B------:R-:W2:Y:S02]  /*19b0*/  @!P2 LDC.64 R2, c[0x0][0x560] ;  /* 0x00015800ff02ab82 */ /* 0x000ea40000000a00 */
        /* <DEDUP_REMOVED lines=11> */
[----:B-1----:R-:W-:Y:S02]  /*1a70*/  IMAD R3, R17, UR16, RZ ;  /* 0x0000001011037c24 */ /* 0x002fe4000f8e02ff */
[----:B------:R-:W-:-:S04]  /*1a80*/  IMAD.WIDE.U32 R14, R12, UR16, R14 ;  /* 0x000000100c0e7c25 */ /* 0x000fc8000f8e000e */
[----:B------:R-:W-:-:S05]  /*1a90*/  IMAD R3, R12, UR17, R3 ;  /* 0x000000110c037c24 */ /* 0x000fca000f8e0203 */
[----:B------:R-:W-:Y:S02]  /*1aa0*/  IADD3 R3, PT, PT, R15, R3, RZ ;  /* 0x000000030f037210 */ /* 0x000fe40007ffe0ff */
[----:B--2---:R-:W-:-:S04]  /*1ab0*/  LEA R2, P0, R14, UR8, 0x1 ;  /* 0x000000080e027c11 */ /* 0x004fc8000f8008ff */
[----:B------:R-:W-:-:S05]  /*1ac0*/  LEA.HI.X R3, R14, UR9, R3, 0x1, P0 ;  /* 0x000000090e037c11 */ /* 0x000fca00080f0c03 */
[----:B------:R2:W-:Y:S04]  /*1ad0*/  STG.E.128 desc[UR26][R2.64], RZ ;  /* 0x000000ff02007986 */ /* 0x0005e8000c101d1a */
.L_x_765:
[----:B------:R-:W-:Y:S05]  /*1ae0*/  BSYNC.RECONVERGENT B0 ;  /* 0x0000000000007941 */ /* 0x000fea0003800200 */
.L_x_764:
        /* <DEDUP_REMOVED lines=20> */
[----:B--2---:R-:W-:-:S05]  /*1c30*/  IMAD R3, R12, UR11, R17 ;  /* 0x0000000b0c037c24 */ /* 0x004fca000f8e0211 */
[----:B------:R-:W-:Y:S02]  /*1c40*/  IADD3 R3, PT, PT, R5, R3, RZ ;  /* 0x0000000305037210 */ /* 0x000fe40007ffe0ff */
[----:B-1----:R-:W-:-:S04]  /*1c50*/  LEA R2, P0, R4, UR8, 0x1 ;  /* 0x0000000804027c11 */ /* 0x002fc8000f8008ff */
[----:B------:R-:W-:-:S05]  /*1c60*/  LEA.HI.X R3, R4, UR9, R3, 0x1, P0 ;  /* 0x0000000904037c11 */ /* 0x000fca00080f0c03 */
[----:B------:R3:W-:Y:S01]  /*1c70*/  STG.E.128 desc[UR26][R2.64], RZ ;  /* 0x000000ff02007986 */ /* 0x0007e2000c101d1a */
[----:B------:R-:W-:Y:S05]  /*1c80*/  BRA `(.L_x_766) ;  /* 0x0000007800747947 */ /* 0x000fea0003800000 */
.L_x_759:
[----:B------:R-:W-:Y:S01]  /*1c90*/  VIADD R11, R228, -UR31 ;  /* 0x8000001fe40b7c36 */ /* 0x000fe20008000000 */
[----:B------:R-:W1:Y:S01]  /*1ca0*/  LDCU.64 UR10, c[0x0][0x3d8] ;  /* 0x00007b00ff0a77ac */ /* 0x000e620008000a00 */
[----:B------:R-:W-:Y:S01]  /*1cb0*/  IMAD.U32 R5, RZ, RZ, UR16 ;  /* 0x00000010ff057e24 */ /* 0x000fe2000f8e00ff */
[----:B------:R-:W-:Y:S01]  /*1cc0*/  LOP3.LUT R21, R226, 0x80000001, RZ, 0xc0, !PT ;  /* 0x80000001e2157812 */ /* 0x000fe200078ec0ff */
[----:B------:R-:W-:Y:S01]  /*1cd0*/  IMAD.U32 R3, RZ, RZ, UR18 ;  /* 0x00000012ff037e24 */ /* 0x000fe2000f8e00ff */
[-C--:B------:R-:W-:Y:S01]  /*1ce0*/  ISETP.GE.AND P3, PT, R4, R11.reuse, PT ;  /* 0x0000000b0400720c */ /* 0x080fe20003f66270 */
[----:B------:R-:W-:Y:S01]  /*1cf0*/  UIMAD UR21, UR5, UR16, URZ ;  /* 0x00000010051572a4 */ /* 0x000fe2000f8e02ff */
[--C-:B------:R-:W-:Y:S01]  /*1d00*/  IMAD.WIDE.U32 R30, R5, UR31, R24.reuse ;  /* 0x0000001f051e7c25 */ /* 0x100fe2000f8e0018 */
[----:B------:R-:W-:Y:S01]  /*1d10*/  ISETP.GE.AND P4, PT, R10, R11, PT ;  /* 0x0000000b0a00720c */ /* 0x000fe20003f86270 */
[----:B------:R-:W2:Y:S01]  /*1d20*/  LDCU.64 UR8, c[0x0][0x3d0] ;  /* 0x00007a00ff0877ac */ /* 0x000ea20008000a00 */
[----:B------:R-:W-:Y:S01]  /*1d30*/  ISETP.NE.AND P5, PT, R21, 0x1, PT ;  /* 0x000000011500780c */ /* 0x000fe20003fa5270 */
[----:B------:R-:W-:Y:S01]  /*1d40*/  IMAD.WIDE.U32 R28, R3, UR31, R24 ;  /* 0x0000001f031c7c25 */ /* 0x000fe2000f8e0018 */
[----:B------:R-:W-:Y:S01]  /*1d50*/  IADD3 R24, P0, PT, R22, R30, RZ ;  /* 0x0000001e16187210 */ /* 0x000fe20007f1e0ff */
[----:B------:R-:W-:Y:S01]  /*1d60*/  UIMAD UR21, UR31, UR17, UR21 ;  /* 0x000000111f1572a4 */ /* 0x000fe2000f8e0215 */
[----:B------:R-:W-:Y:S01]  /*1d70*/  SEL R202, RZ, 0x2000, P5 ;  /* 0x00002000ffca7807 */ /* 0x000fe20002800000 */
[----:B------:R-:W-:Y:S01]  /*1d80*/  UIMAD UR5, UR5, UR18, URZ ;  /* 0x00000012050572a4 */ /* 0x000fe2000f8e02ff */
[----:B------:R-:W-:-:S02]  /*1d90*/  IMAD R11, R226, -0x80, R231 ;  /* 0xffffff80e20b7824 */ /* 0x000fc400078e02e7 */
[----:B------:R-:W3:Y:S01]  /*1da0*/  @!P3 LDC.64 R2, c[0x0][0x390] ;  /* 0x0000e400ff02bb82 */ /* 0x000ee20000000a00 */
[----:B------:R-:W-:Y:S01]  /*1db0*/  IADD3.X R25, PT, PT, R20, UR21, R31, P0, !PT ;  /* 0x0000001514197c10 */ /* 0x000fe200087fe41f */
[----:B-1----:R-:W-:Y:S01]  /*1dc0*/  IMAD R20, R14, UR10, RZ ;  /* 0x0000000a0e147c24 */ /* 0x002fe2000f8e02ff */
[----:B------:R-:W-:Y:S01]  /*1dd0*/  UIMAD UR5, UR31, UR19, UR5 ;  /* 0x000000131f0572a4 */ /* 0x000fe2000f8e0205 */
[----:B------:R-:W-:Y:S01]  /*1de0*/  IADD3 R26, P0, PT, R26, R28, RZ ;  /* 0x0000001c1a1a7210 */ /* 0x000fe20007f1e0ff */
[----:B------:R-:W-:Y:S01]  /*1df0*/  @!P3 IMAD R23, R17, UR16, RZ ;  /* 0x000000101117bc24 */ /* 0x000fe2000f8e02ff */
[----:B------:R-:W-:Y:S01]  /*1e00*/  ISETP.GE.AND P2, PT, R4, R11, PT ;  /* 0x0000000b0400720c */ /* 0x000fe20003f46270 */
[C---:B------:R-:W-:Y:S01]  /*1e10*/  IMAD R5, R15.reuse, UR11, R20 ;  /* 0x0000000b0f057c24 */ /* 0x040fe2000f8e0214 */
[----:B------:R-:W1:Y:S01]  /*1e20*/  LDCU UR11, c[0x0][0x590] ;  /* 0x0000b200ff0b77ac */ /* 0x000e620008000800 */
[----:B------:R-:W-:Y:S01]  /*1e30*/  IMAD.WIDE.U32 R24, R15, UR10, R24 ;  /* 0x0000000a0f187c25 */ /* 0x000fe2000f8e0018 */
[----:B------:R-:W-:-:S02]  /*1e40*/  IADD3.X R27, PT, PT, R18, UR5, R29, P0, !PT ;  /* 0x00000005121b7c10 */ /* 0x000fc400087fe41d */
[----:B------:R-:W-:Y:S01]  /*1e50*/  LOP3.LUT R29, R13, 0xd8, RZ, 0xc0, !PT ;  /* 0x000000d80d1d7812 */ /* 0x000fe200078ec0ff */
[----:B------:R-:W-:Y:S02]  /*1e60*/  IMAD.IADD R25, R25, 0x1, R5 ;  /* 0x0000000119197824 */ /* 0x000fe400078e0205 */
[----:B------:R-:W-:Y:S01]  /*1e70*/  IMAD.MOV.U32 R225, RZ, RZ, 0x7f800000 ;  /* 0x7f800000ffe17424 */ /* 0x000fe200078e00ff */
[----:B------:R-:W4:Y:S01]  /*1e80*/  @!P4 LDC.64 R4, c[0x0][0x390] ;  /* 0x0000e400ff04cb82 */ /* 0x000f220000000a00 */
[C---:B------:R-:W-:Y:S01]  /*1e90*/  @!P3 IMAD R18, R12.reuse, UR17, R23 ;  /* 0x000000110c12bc24 */ /* 0x040fe2000f8e0217 */
[----:B------:R-:W-:Y:S01]  /*1ea0*/  LOP3.LUT R20, R29, 0x18, R0, 0x78, !PT ;  /* 0x000000181d147812 */ /* 0x000fe200078e7800 */
[----:B------:R-:W-:-:S04]  /*1eb0*/  @!P3 IMAD.WIDE.U32 R22, R12, UR16, R24 ;  /* 0x000000100c16bc25 */ /* 0x000fc8000f8e0018 */
[----:B------:R-:W-:Y:S01]  /*1ec0*/  IMAD.MOV.U32 R224, RZ, RZ, 0x7f800000 ;  /* 0x7f800000ffe07424 */ /* 0x000fe200078e00ff */
[----:B------:R-:W-:Y:S01]  /*1ed0*/  LOP3.LUT R13, R20, 0x1f20, R13, 0xf8, !PT ;  /* 0x00001f20140d7812 */ /* 0x000fe200078ef80d */
[----:B--2---:R-:W-:Y:S01]  /*1ee0*/  IMAD R14, R14, UR8, RZ ;  /* 0x000000080e0e7c24 */ /* 0x004fe2000f8e02ff */
[C---:B---3--:R-:W-:Y:S01]  /*1ef0*/  @!P3 LEA R20, P0, R22.reuse, R2, 0x1 ;  /* 0x000000021614b211 */ /* 0x048fe200078008ff */
[----:B------:R-:W-:Y:S02]  /*1f00*/  @!P3 IMAD.IADD R18, R23, 0x1, R18 ;  /* 0x000000011712b824 */ /* 0x000fe400078e0212 */
[----:B------:R-:W-:Y:S02]  /*1f10*/  IMAD.MOV.U32 R223, RZ, RZ, 0x7f800000 ;  /* 0x7f800000ffdf7424 */ /* 0x000fe400078e00ff */
[----:B------:R-:W-:Y:S01]  /*1f20*/  IMAD.MOV.U32 R222, RZ, RZ, 0x7f800000 ;  /* 0x7f800000ffde7424 */ /* 0x000fe200078e00ff */
[----:B------:R-:W-:Y:S01]  /*1f30*/  @!P3 LEA.HI.X R21, R22, R3, R18, 0x1, P0 ;  /* 0x000000031615b211 */ /* 0x000fe200000f0c12 */
[----:B------:R-:W-:Y:S01]  /*1f40*/  IMAD R14, R15, UR9, R14 ;  /* 0x000000090f0e7c24 */ /* 0x000fe2000f8e020e */
[----:B------:R-:W-:Y:S01]  /*1f50*/  @!P2 LEA R18, P0, R19, R216, 0x1 ;  /* 0x000000d81312a211 */ /* 0x000fe200078008ff */
[----:B------:R-:W-:Y:S01]  /*1f60*/  IMAD.WIDE.U32 R26, R15, UR8, R26 ;  /* 0x000000080f1a7c25 */ /* 0x000fe2000f8e001a */
[----:B------:R-:W-:Y:S02]  /*1f70*/  @P6 BAR.SYNC.DEFER_BLOCKING 0x0 ;  /* 0x0000000000006b1d */ /* 0x000fe40000010000 */
[----:B------:R-:W-:Y:S01]  /*1f80*/  @!P2 LEA.HI.X R19, R19, R217, R16, 0x1, P0 ;  /* 0x000000d91313a211 */ /* 0x000fe200000f0c10 */
[----:B------:R-:W-:Y:S01]  /*1f90*/  IMAD.U32 R15, RZ, RZ, UR20 ;  /* 0x00000014ff0f7e24 */ /* 0x000fe2000f8e00ff */
[----:B------:R-:W-:Y:S01]  /*1fa0*/  ISETP.GE.AND P0, PT, R10, R11, PT ;  /* 0x0000000b0a00720c */ /* 0x000fe20003f06270 */
[----:B------:R-:W-:-:S02]  /*1fb0*/  IMAD.U32 R3, RZ, RZ, UR20 ;  /* 0x00000014ff037e24 */ /* 0x000fc4000f8e00ff */
[----:B------:R-:W-:Y:S01]  /*1fc0*/  IMAD R6, R8, R6, R9 ;  /* 0x0000000608067224 */ /* 0x000fe200078e0209 */
[----:B------:R-:W-:Y:S01]  /*1fd0*/  @!P2 LEA R22, P1, R15, R218, 0x1 ;  /* 0x000000da0f16a211 */ /* 0x000fe200078208ff */
[----:B------:R-:W-:Y:S01]  /*1fe0*/  IMAD.U32 R2, RZ, RZ, UR34 ;  /* 0x00000022ff027e24 */ /* 0x000fe2000f8e00ff */
[----:B------:R-:W-:Y:S01]  /*1ff0*/  LEA R15, R13, UR28, 0x1 ;  /* 0x0000001c0d0f7c11 */ /* 0x000fe2000f8e08ff */
[----:B------:R-:W-:-:S04]  /*2000*/  @!P4 IMAD.WIDE.U32 R30, R10, UR16, R24 ;  /* 0x000000100a1ecc25 */ /* 0x000fc8000f8e0018 */
[----:B------:R-:W-:Y:S01]  /*2010*/  IMAD.IADD R210, R7, 0x1, -R210 ;  /* 0x0000000107d27824 */ /* 0x000fe200078e0ad2 */
[----:B------:R-:W-:Y:S01]  /*2020*/  @!P2 LEA.HI.X R23, R3, R219, R2, 0x1, P1 ;  /* 0x000000db0317a211 */ /* 0x000fe200008f0c02 */
[----:B------:R-:W-:Y:S01]  /*2030*/  @!P4 IMAD R2, R10, UR17, R31 ;  /* 0x000000110a02cc24 */ /* 0x000fe2000f8e021f */
[C---:B----4-:R-:W-:Y:S01]  /*2040*/  @!P4 LEA R24, P1, R30.reuse, R4, 0x1 ;  /* 0x000000041e18c211 */ /* 0x050fe200078208ff */
[----:B------:R-:W-:Y:S01]  /*2050*/  IMAD.IADD R27, R27, 0x1, R14 ;  /* 0x000000011b1b7824 */ /* 0x000fe200078e020e */
[----:B------:R-:W-:Y:S01]  /*2060*/  LOP3.LUT R14, R207, 0x40, RZ, 0xfc, !PT ;  /* 0x00000040cf0e7812 */ /* 0x000fe200078efcff */
[----:B------:R-:W-:Y:S01]  /*2070*/  @!P3 IMAD.MOV.U32 R28, RZ, RZ, R26 ;  /* 0x000000ffff1cb224 */ /* 0x000fe200078e001a */
[----:B------:R-:W-:Y:S01]  /*2080*/  @!P4 LEA.HI.X R25, R30, R5, R2, 0x1, P1 ;  /* 0x000000051e19c211 */ /* 0x000fe200008f0c02 */
[--C-:B------:R-:W-:Y:S01]  /*2090*/  @!P3 IMAD.MOV.U32 R29, RZ, RZ, R27.reuse ;  /* 0x000000ffff1db224 */ /* 0x100fe200078e001b */
[----:B------:R-:W2:Y:S01]  /*20a0*/  @!P4 LDC.64 R4, c[0x0][0x388] ;  /* 0x0000e200ff04cb82 */ /* 0x000ea20000000a00 */
[----:B------:R-:W-:Y:S01]  /*20b0*/  @!P3 IMAD R17, R17, UR18, RZ ;  /* 0x000000121111bc24 */ /* 0x000fe2000f8e02ff */
        /* <DEDUP_REMOVED lines=8> */
[C---:B------:R-:W-:Y:S01]  /*2140*/  @!P3 IMAD R13, R12.reuse, UR19, R17 ;  /* 0x000000130c0dbc24 */ /* 0x040fe2000f8e0211 */
[----:B------:R-:W3:Y:S01]  /*2150*/  @!P3 LDC.64 R2, c[0x0][0x388] ;  /* 0x0000e200ff02bb82 */ /* 0x000ee20000000a00 */
[----:B------:R-:W-:Y:S01]  /*2160*/  @!P3 IMAD.WIDE.U32 R28, R12, UR18, R28 ;  /* 0x000000120c1cbc25 */ /* 0x000fe2000f8e001c */
[----:B------:R-:W-:Y:S01]  /*2170*/  @P4 STS.128 [R15+0x8000], RZ ;  /* 0x008000ff0f004388 */ /* 0x000fe20000000c00 */
[----:B------:R-:W-:Y:S02]  /*2180*/  CS2R R156, SRZ ;  /* 0x00000000009c7805 */ /* 0x000fe4000001ff00 */
[----:B------:R-:W-:Y:S01]  /*2190*/  CS2R R150, SRZ ;  /* 0x0000000000967805 */ /* 0x000fe2000001ff00 */
[----:B------:R-:W-:Y:S01]  /*21a0*/  @!P4 IMAD R10, R10, UR19, R27 ;  /* 0x000000130a0acc24 */ /* 0x000fe2000f8e021b */
[----:B------:R-:W-:Y:S01]  /*21b0*/  @P3 STS.128 [R15+0x9000], RZ ;  /* 0x009000ff0f003388 */ /* 0x000fe20000000c00 */
[----:B------:R-:W-:Y:S01]  /*21c0*/  IMAD.IADD R227, R202, 0x1, R15 ;  /* 0x00000001cae37824 */ /* 0x000fe200078e020f */
[----:B------:R-:W4:Y:S01]  /*21d0*/  LDC.64 R16, c[0x0][0x528] ;  /* 0x00014a00ff107b82 */ /* 0x000f220000000a00 */
[----:B------:R-:W-:Y:S01]  /*21e0*/  @!P3 IMAD.IADD R13, R29, 0x1, R13 ;  /* 0x000000011d0db824 */ /* 0x000fe200078e020d */
[----:B------:R-:W-:Y:S01]  /*21f0*/  @!PT LDS RZ, [RZ] ;  /* 0x00000000fffff984 */ /* 0x000fe20000000800 */
[----:B------:R-:W-:Y:S01]  /*2200*/  @!PT LDS RZ, [RZ] ;  /* 0x00000000fffff984 */ /* 0x000fe20000000800 */
[----:B------:R-:W-:Y:S01]  /*2210*/  @!PT LDS RZ, [RZ] ;  /* 0x00000000fffff984 */ /* 0x000fe20000000800 */
[----:B------:R-:W-:Y:S01]  /*2220*/  @!P3 LDGSTS.E.BYPASS.LTC128B.128 [R15+0x9000], desc[UR26][R20.64] ;  /* 0x09000000140fbfae */ /* 0x000fe2000b981a1a */
[----:B------:R-:W-:Y:S01]  /*2230*/  VIADD R12, R207, 0x48 ;  /* 0x00000048cf0c7836 */ /* 0x000fe20000000000 */
[----:B------:R-:W-:Y:S01]  /*2240*/  CS2R R148, SRZ ;  /* 0x0000000000947805 */ /* 0x000fe2000001ff00 */
[----:B------:R-:W-:Y:S01]  /*2250*/  IMAD.SHL.U32 R221, R221, 0x8, RZ ;  /* 0x00000008dddd7824 */ /* 0x000fe200078e00ff */
[----:B------:R-:W0:Y:S01]  /*2260*/  LDGDEPBAR ;  /* 0x00000000000079af */ /* 0x000e220000000000 */
[----:B------:R-:W-:-:S02]  /*2270*/  CS2R R146, SRZ ;  /* 0x0000000000927805 */ /* 0x000fc4000001ff00 */
[C---:B--2---:R-:W-:Y:S02]  /*2280*/  @!P4 LEA R4, P5, R26.reuse, R4, 0x1 ;  /* 0x000000041a04c211 */ /* 0x044fe400078a08ff */
[----:B------:R-:W-:Y:S01]  /*2290*/  CS2R R144, SRZ ;  /* 0x0000000000907805 */ /* 0x000fe2000001ff00 */
[----:B------:R-:W-:Y:S01]  /*22a0*/  @!P0 LDGSTS.E.BYPASS.LTC128B.128 [R15+0x4000], desc[UR26][R218.64] ;  /* 0x04000000da0f8fae */ /* 0x000fe2000b981a1a */
[----:B------:R-:W-:Y:S02]  /*22b0*/  CS2R R138, SRZ ;  /* 0x00000000008a7805 */ /* 0x000fe4000001ff00 */
[----:B------:R-:W-:Y:S01]  /*22c0*/  @!P4 LEA.HI.X R5, R26, R5, R10, 0x1, P5 ;  /* 0x000000051a05c211 */ /* 0x000fe200028f0c0a */
[----:B------:R-:W-:Y:S01]  /*22d0*/  VIADD R10, R207, 0x8 ;  /* 0x00000008cf0a7836 */ /* 0x000fe20000000000 */
[----:B------:R-:W-:Y:S01]  /*22e0*/  @P0 STS.128 [R15+0x4000], RZ ;  /* 0x004000ff0f000388 */ /* 0x000fe20000000c00 */
[----:B------:R-:W-:Y:S02]  /*22f0*/  CS2R R136, SRZ ;  /* 0x0000000000887805 */ /* 0x000fe4000001ff00 */
[----:B---3--:R-:W-:-:S02]  /*2300*/  @!P3 LEA R2, P1, R28, R2, 0x1 ;  /* 0x000000021c02b211 */ /* 0x008fc400078208ff */
[----:B------:R-:W-:Y:S01]  /*2310*/  CS2R R142, SRZ ;  /* 0x00000000008e7805 */ /* 0x000fe2000001ff00 */
[----:B------:R-:W-:Y:S01]  /*2320*/  @P2 STS.128 [R15+0x5000], RZ ;  /* 0x005000ff0f002388 */ /* 0x000fe20000000c00 */
[----:B------:R-:W-:Y:S02]  /*2330*/  CS2R R140, SRZ ;  /* 0x00000000008c7805 */ /* 0x000fe4000001ff00 */
[----:B------:R-:W-:Y:S02]  /*2340*/  @!P3 LEA.HI.X R3, R28, R3, R13, 0x1, P1 ;  /* 0x000000031c03b211 */ /* 0x000fe400008f0c0d */
[----:B------:R-:W-:Y:S01]  /*2350*/  CS2R R134, SRZ ;  /* 0x0000000000867805 */ /* 0x000fe2000001ff00 */
[----:B------:R-:W-:Y:S01]  /*2360*/  @!PT LDS RZ, [RZ] ;  /* 0x00000000fffff984 */ /* 0x000fe20000000800 */
[----:B------:R-:W-:Y:S01]  /*2370*/  @!PT LDS RZ, [RZ] ;  /* 0x00000000fffff984 */ /* 0x000fe20000000800 */
[----:B------:R-:W-:Y:S01]  /*2380*/  @!PT LDS RZ, [RZ] ;  /* 0x00000000fffff984 */ /* 0x000fe20000000800 */
[----:B------:R-:W-:Y:S01]  /*2390*/  @!P2 LDGSTS.E.BYPASS.LTC128B.128 [R15+0x5000], desc[UR26][R22.64] ;  /* 0x05000000160fafae */ /* 0x000fe2000b981a1a */
[----:B------:R-:W-:Y:S02]  /*23a0*/  ISETP.GE.AND P1, PT, R14, R11, PT ;  /* 0x0000000b0e00720c */ /* 0x000fe40003f26270 */
[----:B------:R-:W-:-:S02]  /*23b0*/  CS2R R132, SRZ ;  /* 0x0000000000847805 */ /* 0x000fc4000001ff00 */
[----:B------:R-:W-:Y:S01]  /*23c0*/  CS2R R130, SRZ ;  /* 0x0000000000827805 */ /* 0x000fe2000001ff00 */
[----:B------:R-:W-:Y:S01]  /*23d0*/  @!P0 LDGSTS.E.BYPASS.LTC128B.128 [R227], desc[UR26][R216.64] ;  /* 0x00000000d8e38fae */ /* 0x000fe2000b981a1a */
[----:B------:R-:W-:Y:S01]  /*23e0*/  CS2R R128, SRZ ;  /* 0x0000000000807805 */ /* 0x000fe2000001ff00 */
[----:B------:R-:W2:Y:S02]  /*23f0*/  LDCU UR8, c[0x0][0x504] ;  /* 0x0000a080ff0877ac */ /* 0x000ea40008000800 */
[----:B------:R-:W-:Y:S01]  /*2400*/  @P0 STS.128 [R227], RZ ;  /* 0x000000ffe3000388 */ /* 0x000fe20000000c00 */
[-C--:B------:R-:W-:Y:S01]  /*2410*/  ISETP.GE.AND P0, PT, R12, R11.reuse, PT ;  /* 0x0000000b0c00720c */ /* 0x080fe20003f06270 */
[----:B------:R-:W3:Y:S02]  /*2420*/  LDCU UR5, c[0x0][0x3e0] ;  /* 0x00007c00ff0577ac */ /* 0x000ee40008000800 */
[----:B------:R-:W-:Y:S01]  /*2430*/  @P2 STS.128 [R227+0x1000], RZ ;  /* 0x001000ffe3002388 */ /* 0x000fe20000000c00 */
[----:B------:R-:W1:Y:S03]  /*2440*/  LDCU UR10, c[0x0][0x45c] ;  /* 0x00008b80ff0a77ac */ /* 0x000e660008000800 */
[----:B------:R-:W-:Y:S01]  /*2450*/  @!PT LDS RZ, [RZ] ;  /* 0x00000000fffff984 */ /* 0x000fe20000000800 */
[----:B------:R-:W-:Y:S01]  /*2460*/  @!PT LDS RZ, [RZ] ;  /* 0x00000000fffff984 */ /* 0x000fe20000000800 */
[----:B------:R-:W-:Y:S01]  /*2470*/  @!PT LDS RZ, [RZ] ;  /* 0x00000000fffff984 */ /* 0x000fe20000000800 */
[----:B------:R4:W-:Y:S01]  /*2480*/  @!P2 LDGSTS.E.BYPASS.LTC128B.128 [R227+0x1000], desc[UR26][R18.64] ;  /* 0x0100000012e3afae */ /* 0x0009e2000b981a1a */
[-C--:B------:R-:W-:Y:S01]  /*2490*/  ISETP.GE.AND P2, PT, R10, R11.reuse, PT ;  /* 0x0000000b0a00720c */ /* 0x080fe20003f46270 */
[----:B------:R-:W1:Y:S02]  /*24a0*/  LDCU.U8 UR9, c[0x0][0x4f8] ;  /* 0x00009f00ff0977ac */ /* 0x000e640008000000 */
[----:B------:R2:W-:Y:S04]  /*24b0*/  @!P4 LDGSTS.E.BYPASS.LTC128B.128 [R15+0x6000], desc[UR26][R4.64] ;  /* 0x06000000040fcfae */ /* 0x0005e8000b981a1a */
[----:B------:R-:W-:Y:S04]  /*24c0*/  @P4 STS.128 [R15+0x6000], RZ ;  /* 0x006000ff0f004388 */ /* 0x000fe80000000c00 */
[----:B------:R-:W-:Y:S04]  /*24d0*/  @P3 STS.128 [R15+0x7000], RZ ;  /* 0x007000ff0f003388 */ /* 0x000fe80000000c00 */
[----:B------:R-:W-:Y:S01]  /*24e0*/  @!PT LDS RZ, [RZ] ;  /* 0x00000000fffff984 */ /* 0x000fe20000000800 */
[----:B------:R-:W-:Y:S01]  /*24f0*/  @!PT LDS RZ, [RZ] ;  /* 0x00000000fffff984 */ /* 0x000fe20000000800 */
[----:B------:R-:W-:Y:S01]  /*2500*/  @!PT LDS RZ, [RZ] ;  /* 0x00000000fffff984 */ /* 0x000fe20000000800 */
[----:B------:R3:W-:Y:S01]  /*2510*/  @!P3 LDGSTS.E.BYPASS.LTC128B.128 [R15+0x7000], desc[UR26][R2.64] ;  /* 0x07000000020fbfae */ /* 0x0007e2000b981a1a */
[----:B------:R-:W-:-:S03]  /*2520*/  ISETP.GE.AND P3, PT, R207, R11, PT ;  /* 0x0000000bcf00720c */ /* 0x000fc60003f66270 */
[----:B------:R-:W0:Y:S01]  /*2530*/  LDGDEPBAR ;  /* 0x00000000000079af */ /* 0x000e220000000000 */
[----:B----4-:R-:W-:-:S09]  /*2540*/  IMAD.WIDE.U32 R18, R207, 0x4, R238 ;  /* 0x00000004cf127825 */ /* 0x010fd200078e00ee */
[----:B------:R4:W5:Y:S04]  /*2550*/  @!P3 LDG.E R225, desc[UR26][R18.64] ;  /* 0x0000001a12e1b981 */ /* 0x000968000c1e1900 */
[----:B------:R4:W5:Y:S04]  /*2560*/  @!P2 LDG.E R224, desc[UR26][R18.64+0x20] ;  /* 0x0000201a12e0a981 */ /* 0x000968000c1e1900 */
[----:B------:R4:W5:Y:S04]  /*2570*/  @!P1 LDG.E R223, desc[UR26][R18.64+0x100] ;  /* 0x0001001a12df9981 */ /* 0x000968000c1e1900 */
[----:B------:R4:W5:Y:S01]  /*2580*/  @!P0 LDG.E R222, desc[UR26][R18.64+0x120] ;  /* 0x0001201a12de8981 */ /* 0x000962000c1e1900 */
[----:B------:R-:W-:-:S04]  /*2590*/  DEPBAR.LE SB0, 0x1 ;  /* 0x000080400000791a */ /* 0x000fc80000000000 */
[----:B------:R-:W-:Y:S06]  /*25a0*/  BAR.SYNC.DEFER_BLOCKING 0x0 ;  /* 0x0000000000007b1d */ /* 0x000fec0000010000 */
[----:B------:R-:W3:Y:S04]  /*25b0*/  LDG.E.64 R2, desc[UR26][R16.64] ;  /* 0x0000001a10027981 */ /* 0x000ee8000c1e1b00 */
[----:B------:R-:W4:Y:S01]  /*25c0*/  LDG.E.64 R12, desc[UR26][R16.64+0x8] ;  /* 0x0000081a100c7981 */ /* 0x000f22000c1e1b00 */
[----:B------:R-:W-:-:S03]  /*25d0*/  SHF.R.U32.HI R11, RZ, 0x4, R0 ;  /* 0x00000004ff0b7819 */ /* 0x000fc60000011600 */
[----:B------:R-:W1:Y:S04]  /*25e0*/  LDSM.16.M88.4 R160, [R204] ;  /* 0x00000000cca0783b */ /* 0x000e680000000200 */
[----:B------:R-:W1:Y:S04]  /*25f0*/  LDSM.16.M88.4 R164, [R204+0x400] ;  /* 0x00040000cca4783b */ /* 0x000e680000000200 */
[----:B------:R-:W1:Y:S04]  /*2600*/  LDSM.16.M88.4 R168, [R204+0x800] ;  /* 0x00080000cca8783b */ /* 0x000e680000000200 */
[----:B------:R-:W1:Y:S01]  /*2610*/  LDSM.16.M88.4 R172, [R204+0xc00] ;  /* 0x000c0000ccac783b */ /* 0x000e620000000200 */
[----:B------:R-:W-:Y:S01]  /*2620*/  LOP3.LUT R11, R11, 0x8, RZ, 0xc0, !PT ;  /* 0x000000080b0b7812 */ /* 0x000fe200078ec0ff */
[----:B--2---:R-:W-:-:S03]  /*2630*/  IMAD.SHL.U32 R4, R0, 0x20, RZ ;  /* 0x0000002000047824 */ /* 0x004fc600078e00ff */
[----:B------:R-:W-:Y:S01]  /*2640*/  LOP3.LUT R11, R11, 0x10, R0, 0xf8, !PT ;  /* 0x000000100b0b7812 */ /* 0x000fe200078ef800 */
[C---:B------:R-:W-:Y:S01]  /*2650*/  IMAD.SHL.U32 R5, R0.reuse, 0x4, RZ ;  /* 0x0000000400057824 */ /* 0x040fe200078e00ff */
[----:B------:R-:W-:Y:S02]  /*2660*/  LOP3.LUT P0, RZ, R0, 0x4, RZ, 0xc0, !PT ;  /* 0x0000000400ff7812 */ /* 0x000fe4000780c0ff */
[----:B------:R-:W-:Y:S02]  /*2670*/  LOP3.LUT R10, R11, 0xc0, R4, 0xf8, !PT ;  /* 0x000000c00b0a7812 */ /* 0x000fe400078ef804 */
[----:B------:R-:W-:Y:S02]  /*2680*/  SHF.R.U32.HI R0, RZ, 0x6, R0 ;  /* 0x00000006ff007819 */ /* 0x000fe40000011600 */
[----:B------:R-:W-:Y:S01]  /*2690*/  LOP3.LUT R7, R10, 0x18, R5, 0x78, !PT ;  /* 0x000000180a077812 */ /* 0x000fe200078e7805 */
[----:B------:R-:W-:Y:S01]  /*26a0*/  IMAD.U32 R5, RZ, RZ, UR24 ;  /* 0x00000018ff057e24 */ /* 0x000fe2000f8e00ff */
[----:B------:R-:W-:Y:S01]  /*26b0*/  LOP3.LUT R0, R0, 0xe, RZ, 0xc0, !PT ;  /* 0x0000000e00007812 */ /* 0x000fe200078ec0ff */
[----:B------:R-:W-:Y:S01]  /*26c0*/  IMAD.SHL.U32 R9, R6, 0x20, RZ ;  /* 0x0000002006097824 */ /* 0x000fe200078e00ff */
[----:B------:R-:W-:-:S03]  /*26d0*/  LOP3.LUT R4, R7, 0x120, R4, 0xf8, !PT ;  /* 0x0000012007047812 */ /* 0x000fc600078ef804 */
[----:B------:R-:W-:Y:S01]  /*26e0*/  IMAD R5, R5, 0x4, R0 ;  /* 0x0000000405057824 */ /* 0x000fe200078e0200 */
[----:B------:R-:W-:Y:S01]  /*26f0*/  LEA R7, R4, UR28, 0x1 ;  /* 0x0000001c04077c11 */ /* 0x000fe2000f8e08ff */
[C---:B------:R-:W-:Y:S02]  /*2700*/  VIADD R0, R204.reuse, 0x20 ;  /* 0x00000020cc007836 */ /* 0x040fe40000000000 */
[----:B------:R-:W-:Y:S02]  /*2710*/  VIADD R233, R5, 0x1 ;  /* 0x0000000105e97836 */ /* 0x000fe40000000000 */
[----:B------:R-:W-:Y:S02]  /*2720*/  @P0 VIADD R0, R204, 0xffffffe0 ;  /* 0xffffffe0cc000836 */ /* 0x000fe40000000000 */
[----:B------:R-:W-:Y:S02]  /*2730*/  IMAD.IADD R200, R202, 0x1, R7 ;  /* 0x00000001cac87824 */ /* 0x000fe400078e0207 */
[----:B------:R-:W-:Y:S01]  /*2740*/  IMAD.IADD R202, R205, 0x1, R202 ;  /* 0x00000001cdca7824 */ /* 0x000fe200078e02ca */
[----:B------:R-:W2:Y:S04]  /*2750*/  LDSM.16.M88.4 R180, [R0] ;  /* 0x0000000000b4783b */ /* 0x000ea80000000200 */
[----:B------:R-:W2:Y:S04]  /*2760*/  LDSM.16.M88.4 R188, [R0+0x400] ;  /* 0x0004000000bc783b */ /* 0x000ea80000000200 */
[----:B------:R-:W2:Y:S04]  /*2770*/  LDSM.16.M88.4 R192, [R0+0x800] ;  /* 0x0008000000c0783b */ /* 0x000ea80000000200 */
[----:B------:R2:W2:Y:S01]  /*2780*/  LDSM.16.M88.4 R196, [R0+0xc00] ;  /* 0x000c000000c4783b */ /* 0x0004a20000000200 */
[----:B-1----:R-:W-:Y:S01]  /*2790*/  USHF.L.U32 UR11, UR11, 0x7, URZ ;  /* 0x000000070b0b7899 */ /* 0x002fe200080006ff */
[----:B---3--:R-:W-:Y:S01]  /*27a0*/  R2UR UR16, R3 ;  /* 0x00000000031072ca */ /* 0x008fe200000e0000 */
[----:B------:R-:W-:Y:S01]  /*27b0*/  IMAD.MOV.U32 R3, RZ, RZ, 0x20 ;  /* 0x00000020ff037424 */ /* 0x000fe200078e00ff */
[----:B----4-:R-:W-:-:S04]  /*27c0*/  IADD3 R240, P2, P1, R9, R12, R240 ;  /* 0x0000000c09f07210 */ /* 0x010fc8000795e0f0 */
[----:B------:R-:W-:Y:S02]  /*27d0*/  SEL R3, R3, 0xffffffe0, !P0 ;  /* 0xffffffe003037807 */ /* 0x000fe40004000000 */
[----:B------:R-:W-:Y:S01]  /*27e0*/  SHF.R.S32.HI R9, RZ, 0x1f, R9 ;  /* 0x0000001fff097819 */ /* 0x000fe20000011409 */
[----:B------:R-:W-:Y:S01]  /*27f0*/  IMAD.WIDE.U32 R240, R240, -0x2daee0ad, RZ ;  /* 0xd2511f53f0f07825 */ /* 0x000fe200078e00ff */
[----:B------:R-:W-:-:S03]  /*2800*/  R2UR UR35, R2 ;  /* 0x00000000022372ca */ /* 0x000fc600000e0000 */
[----:B------:R-:W-:Y:S02]  /*2810*/  LOP3.LUT R5, R5, UR16, RZ, 0x3c, !PT ;  /* 0x0000001005057c12 */ /* 0x000fe4000f8e3cff */
[----:B------:R-:W-:Y:S01]  /*2820*/  LOP3.LUT R233, R233, UR16, RZ, 0x3c, !PT ;  /* 0x00000010e9e97c12 */ /* 0x000fe2000f8e3cff */
[----:B------:R-:W-:Y:S01]  /*2830*/  IMAD.MOV.U32 R2, RZ, RZ, 0x20 ;  /* 0x00000020ff027424 */ /* 0x000fe200078e00ff */
[----:B------:R-:W-:Y:S01]  /*2840*/  IADD3.X R220, PT, PT, R9, R13, RZ, P2, P1 ;  /* 0x0000000d09dc7210 */ /* 0x000fe200017e24ff */
[----:B--2---:R-:W-:Y:S01]  /*2850*/  IMAD.IADD R0, R204, 0x1, R3 ;  /* 0x00000001cc007824 */ /* 0x004fe200078e0203 */
[C---:B------:R-:W-:Y:S02]  /*2860*/  LOP3.LUT R236, R241.reuse, R5, RZ, 0x3c, !PT ;  /* 0x00000005f1ec7212 */ /* 0x040fe400078e3cff */
[----:B------:R-:W-:Y:S01]  /*2870*/  LOP3.LUT R233, R241, R233, RZ, 0x3c, !PT ;  /* 0x000000e9f1e97212 */ /* 0x000fe200078e3cff */
[----:B------:R-:W-:Y:S02]  /*2880*/  UIADD3 UR31, UPT, UPT, UR16, -0x4498517b, URZ ;  /* 0xbb67ae85101f7890 */ /* 0x000fe4000fffe0ff */
[----:B------:R-:W-:-:S02]  /*2890*/  UIADD3 UR23, UPT, UPT, UR16, 0x76cf5d0a, URZ ;  /* 0x76cf5d0a10177890 */ /* 0x000fc4000fffe0ff */
[----:B------:R-:W-:Y:S02]  /*28a0*/  UIADD3 UR22, UPT, UPT, UR16, 0x32370b8f, URZ ;  /* 0x32370b8f10167890 */ /* 0x000fe4000fffe0ff */
[----:B------:R-:W-:Y:S02]  /*28b0*/  UIADD3 UR21, UPT, UPT, UR16, -0x126145ec, URZ ;  /* 0xed9eba1410157890 */ /* 0x000fe4000fffe0ff */
[----:B------:R-:W-:Y:S02]  /*28c0*/  UIADD3 UR19, UPT, UPT, UR16, -0x56f99767, URZ ;  /* 0xa906689910137890 */ /* 0x000fe4000fffe0ff */
[----:B------:R-:W-:-:S12]  /*28d0*/  UIADD3 UR18, UPT, UPT, UR16, 0x646e171e, URZ ;  /* 0x646e171e10127890 */ /* 0x000fd8000fffe0ff */
.L_x_771:
[----:B------:R-:W0:Y:S01]  /*28e0*/  LDGDEPBAR ;  /* 0x00000000000079af */ /* 0x000e220000000000 */
[----:B------:R-:W-:Y:S01]  /*28f0*/  IMAD.MOV.U32 R215, RZ, RZ, R213 ;  /* 0x000000ffffd77224 */ /* 0x000fe200078e00d5 */
[C---:B------:R-:W-:Y:S01]  /*2900*/  LEA R118, P0, R207.reuse, R214, 0x2 ;  /* 0x000000d6cf767211 */ /* 0x040fe200078010ff */
[----:B------:R-:W-:Y:S02]  /*2910*/  IMAD.IADD R116, R202, 0x1, R3 ;  /* 0x00000001ca747824 */ /* 0x000fe400078e0203 */
[----:B------:R-:W-:Y:S01]  /*2920*/  IMAD.SHL.U32 R117, R226, 0x80, RZ ;  /* 0x00000080e2757824 */ /* 0x000fe200078e00ff */
[----:B------:R-:W-:Y:S04]  /*2930*/  LEA.HI.X R119, R207, R215, RZ, 0x2, P0 ;  /* 0x000000d7cf777211 */ /* 0x000fe800000f14ff */
[----:B------:R-:W-:Y:S01]  /*2940*/  ISETP.GE.AND P0, PT, R117, R210, PT ;  /* 0x000000d27500720c */ /* 0x000fe20003f06270 */
[----:B------:R-:W-:Y:S04]  /*2950*/  DEPBAR.LE SB0, 0x0 ;  /* 0x000080000000791a */ /* 0x000fe80000000000 */
[----:B------:R-:W-:Y:S06]  /*2960*/  BAR.SYNC.DEFER_BLOCKING 0x0 ;  /* 0x0000000000007b1d */ /* 0x000fec0000010000 */
[----:B------:R-:W-:Y:S05]  /*2970*/  LDSM.16.M88.4 R68, [R202] ;  /* 0x00000000ca44783b */ /* 0x000fea0000000200 */
[----:B------:R-:W1:Y:S05]  /*2980*/  LDSM.16.M88.4 R72, [R204+-0x2000] ;  /* 0xffe00000cc48783b */ /* 0x000e6a0000000200 */
[----:B------:R-:W2:Y:S05]  /*2990*/  LDSM.16.M88.4 R76, [R202+0x1000] ;  /* 0x00100000ca4c783b */ /* 0x000eaa0000000200 */
[----:B-----5:R3:W5:Y:S05]  /*29a0*/  LDG.E R243, desc[UR26][R118.64] ;  /* 0x0000001a76f37981 */ /* 0x02076a000c1e1900 */
[----:B------:R3:W5:Y:S05]  /*29b0*/  LDG.E R242, desc[UR26][R118.64+0x20] ;  /* 0x0000201a76f27981 */ /* 0x00076a000c1e1900 */
[----:B------:R3:W5:Y:S05]  /*29c0*/  LDG.E R237, desc[UR26][R118.64+0x100] ;  /* 0x0001001a76ed7981 */ /* 0x00076a000c1e1900 */
[----:B------:R3:W5:Y:S05]  /*29d0*/  LDG.E R215, desc[UR26][R118.64+0x120] ;  /* 0x0001201a76d77981 */ /* 0x00076a000c1e1900 */
[----:B------:R-:W4:Y:S05]  /*29e0*/  LDSM.16.M88.4 R80, [R204+-0x1c00] ;  /* 0xffe40000cc50783b */ /* 0x000f2a0000000200 */
[----:B------:R-:W3:Y:S05]  /*29f0*/  LDSM.16.M88.4 R84, [R204+-0x1800] ;  /* 0xffe80000cc54783b */ /* 0x000eea0000000200 */
[----:B------:R-:W3:Y:S01]  /*2a00*/  LDSM.16.M88.4 R88, [R204+-0x1400] ;  /* 0xffec0000cc58783b */ /* 0x000ee20000000200 */
[-C--:B-1----:R-:W-:Y:S04]  /*2a10*/  HMMA.16816.F32 R4, R68, R72.reuse, RZ ;  /* 0x000000484404723c */ /* 0x082fe800000018ff */
[----:B------:R-:W-:Y:S05]  /*2a20*/  LDSM.16.M88.4 R92, [R116] ;  /* 0x00000000745c783b */ /* 0x000fea0000000200 */
[----:B------:R-:W1:Y:S01]  /*2a30*/  LDSM.16.M88.4 R96, [R0+-0x2000] ;  /* 0xffe000000060783b */ /* 0x000e620000000200 */
[C---:B--2---:R-:W-:Y:S04]  /*2a40*/  HMMA.16816.F32 R8, R76.reuse, R72, RZ ;  /* 0x000000484c08723c */ /* 0x044fe800000018ff */
[----:B------:R-:W2:Y:S04]  /*2a50*/  LDSM.16.M88.4 R100, [R116+0x1000] ;  /* 0x001000007464783b */ /* 0x000ea80000000200 */
[-C--:B------:R-:W-:Y:S01]  /*2a60*/  HMMA.16816.F32 R12, R76, R74.reuse, RZ ;  /* 0x0000004a4c0c723c */ /* 0x080fe200000018ff */
[----:B------:R-:W2:Y:S05]  /*2a70*/  LDSM.16.M88.4 R104, [R0+-0x1c00] ;  /* 0xffe400000068783b */ /* 0x000eaa0000000200 */
[----:B------:R-:W2:Y:S02]  /*2a80*/  LDSM.16.M88.4 R108, [R0+-0x1800] ;  /* 0xffe80000006c783b */ /* 0x000ea40000000200 */
[C---:B------:R-:W-:Y:S03]  /*2a90*/  HMMA.16816.F32 R16, R68.reuse, R74, RZ ;  /* 0x0000004a4410723c */ /* 0x040fe600000018ff */
[----:B------:R-:W2:Y:S05]  /*2aa0*/  LDSM.16.M88.4 R112, [R0+-0x1400] ;  /* 0xffec00000070783b */ /* 0x000eaa0000000200 */
[-C--:B----4-:R-:W-:Y:S08]  /*2ab0*/  HMMA.16816.F32 R20, R68, R80.reuse, RZ ;  /* 0x000000504414723c */ /* 0x090ff000000018ff */
[C---:B------:R-:W-:Y:S08]  /*2ac0*/  HMMA.16816.F32 R24, R76.reuse, R80, RZ ;  /* 0x000000504c18723c */ /* 0x040ff000000018ff */
[-C--:B------:R-:W-:Y:S08]  /*2ad0*/  HMMA.16816.F32 R28, R76, R82.reuse, RZ ;  /* 0x000000524c1c723c */ /* 0x080ff000000018ff */
[C---:B------:R-:W-:Y:S08]  /*2ae0*/  HMMA.16816.F32 R32, R68.reuse, R82, RZ ;  /* 0x000000524420723c */ /* 0x040ff000000018ff */
[-C--:B---3--:R-:W-:Y:S08]  /*2af0*/  HMMA.16816.F32 R36, R68, R84.reuse, RZ ;  /* 0x000000544424723c */ /* 0x088ff000000018ff */
        /* <DEDUP_REMOVED lines=36> */
.L_x_767:
        /* <DEDUP_REMOVED lines=15> */
[----:B------:R-:W-:Y:S03]  /*2e30*/  VIADDMNMX R125, R85, 0x49, R228, PT ;  /* 0x00000049557d7846 */ /* 0x000fe600038001e4 */
        /* <DEDUP_REMOVED lines=138> */
[C-C-:B------:R-:W-:Y:S02]  /*36e0*/  VIADDMNMX R9, R85.reuse, 0x9, R228.reuse, PT ;  /* 0x0000000955097846 */ /* 0x140fe400038001e4 */
        /* <DEDUP_REMOVED lines=9> */
[C---:B------:R-:W-:Y:S02]  /*3780*/  ISETP.GE.AND P2, PT, R83.reuse, R11, PT ;  /* 0x0000000b5300720c */ /* 0x040fe40003f46270 */
        /* <DEDUP_REMOVED lines=128> */
.L_x_768:
[----:B------:R-:W-:Y:S01]  /*3f90*/  FSETP.NEU.FTZ.AND P0, PT, R225, -INF , PT ;  /* 0xff800000e100780b */ /* 0x000fe20003f1d000 */
[----:B------:R-:W-:Y:S01]  /*3fa0*/  VIADD R184, R205, 0x4020 ;  /* 0x00004020cdb87836 */ /* 0x000fe20000000000 */
[----:B------:R-:W1:Y:S01]  /*3fb0*/  S2R R206, SR_TID.X ;  /* 0x0000000000ce7919 */ /* 0x000e620000002100 */
[----:B------:R-:W-:Y:S01]  /*3fc0*/  UIADD3 UR17, UPT, UPT, UR35, 0x3c6ef372, URZ ;  /* 0x3c6ef37223117890 */ /* 0x000fe2000fffe0ff */
[----:B------:R-:W-:Y:S01]  /*3fd0*/  FMUL.FTZ R70, R225, 1.4426950216293334961 ;  /* 0x3fb8aa3be1467820 */ /* 0x000fe20000410000 */
[----:B------:R-:W-:Y:S01]  /*3fe0*/  FMUL.FTZ R68, R224, 1.4426950216293334961 ;  /* 0x3fb8aa3be0447820 */ /* 0x000fe20000410000 */
[----:B------:R-:W-:Y:S01]  /*3ff0*/  FMUL.FTZ R76, R223, 1.4426950216293334961 ;  /* 0x3fb8aa3bdf4c7820 */ /* 0x000fe20000410000 */
[----:B------:R-:W-:Y:S01]  /*4000*/  FMUL.FTZ R73, R222, 1.4426950216293334961 ;  /* 0x3fb8aa3bde497820 */ /* 0x000fe20000410000 */
[----:B------:R-:W-:Y:S01]  /*4010*/  UIADD3 UR16, UPT, UPT, UR35, -0x61c88647, URZ ;  /* 0x9e3779b923107890 */ /* 0x000fe2000fffe0ff */
[----:B------:R-:W-:Y:S01]  /*4020*/  FSEL R70, R70, RZ, P0 ;  /* 0x000000ff46467208 */ /* 0x000fe20000000000 */
[----:B------:R-:W-:Y:S01]  /*4030*/  IMAD.WIDE.U32 R110, R236, -0x326172a9, RZ ;  /* 0xcd9e8d57ec6e7825 */ /* 0x000fe200078e00ff */
[----:B------:R-:W-:Y:S03]  /*4040*/  FSETP.NEU.FTZ.AND P0, PT, R224, -INF , PT ;  /* 0xff800000e000780b */ /* 0x000fe60003f1d000 */
[--C-:B------:R-:W-:Y:S01]  /*4050*/  FFMA.FTZ R69, R20, UR10, -R70.reuse ;  /* 0x0000000a14457c23 */ /* 0x100fe20008010846 */
[----:B------:R-:W-:Y:S01]  /*4060*/  FSEL R68, R68, RZ, P0 ;  /* 0x000000ff44447208 */ /* 0x000fe20000000000 */
[--C-:B------:R-:W-:Y:S01]  /*4070*/  FFMA.FTZ R250, R33, UR10, -R70.reuse ;  /* 0x0000000a21fa7c23 */ /* 0x100fe20008010846 */
[----:B------:R-:W-:Y:S01]  /*4080*/  FSETP.NEU.FTZ.AND P0, PT, R223, -INF , PT ;  /* 0xff800000df00780b */ /* 0x000fe20003f1d000 */
[--C-:B------:R-:W-:Y:S01]  /*4090*/  FFMA.FTZ R245, R65, UR10, -R70.reuse ;  /* 0x0000000a41f57c23 */ /* 0x100fe20008010846 */
[----:B------:R-:W-:Y:S01]  /*40a0*/  FFMA.FTZ R102, R16, UR10, -R70 ;  /* 0x0000000a10667c23 */ /* 0x000fe20008010846 */
[----:B------:R-:W-:Y:S01]  /*40b0*/  FFMA.FTZ R78, R51, UR10, -R68 ;  /* 0x0000000a334e7c23 */ /* 0x000fe20008010844 */
[----:B------:R-:W-:Y:S01]  /*40c0*/  FSEL R76, R76, RZ, P0 ;  /* 0x000000ff4c4c7208 */ /* 0x000fe20000000000 */
[--C-:B------:R-:W-:Y:S01]  /*40d0*/  FFMA.FTZ R249, R32, UR10, -R70.reuse ;  /* 0x0000000a20f97c23 */ /* 0x100fe20008010846 */
[----:B------:R-:W-:Y:S01]  /*40e0*/  FSETP.NEU.FTZ.AND P0, PT, R222, -INF , PT ;  /* 0xff800000de00780b */ /* 0x000fe20003f1d000 */
[--C-:B------:R-:W-:Y:S01]  /*40f0*/  FFMA.FTZ R244, R64, UR10, -R70.reuse ;  /* 0x0000000a40f47c23 */ /* 0x100fe20008010846 */
[----:B------:R-:W-:Y:S01]  /*4100*/  FFMA.FTZ R248, R52, UR10, -R70 ;  /* 0x0000000a34f87c23 */ /* 0x000fe20008010846 */
[--C-:B------:R-:W-:Y:S01]  /*4110*/  FFMA.FTZ R56, R56, UR10, -R76.reuse ;  /* 0x0000000a38387c23 */ /* 0x100fe2000801084c */
[----:B------:R-:W-:Y:S01]  /*4120*/  FSEL R73, R73, RZ, P0 ;  /* 0x000000ff49497208 */ /* 0x000fe20000000000 */
[----:B------:R-:W-:Y:S01]  /*4130*/  FFMA.FTZ R86, R25, UR10, -R76 ;  /* 0x0000000a19567c23 */ /* 0x000fe2000801084c */
[--C-:B------:R-:W-:Y:S01]  /*4140*/  FFMA.FTZ R101, R17, UR10, -R70.reuse ;  /* 0x0000000a11657c23 */ /* 0x100fe20008010846 */
[--C-:B------:R-:W-:Y:S01]  /*4150*/  FFMA.FTZ R93, R48, UR10, -R70.reuse ;  /* 0x0000000a305d7c23 */ /* 0x100fe20008010846 */
[----:B------:R-:W-:Y:S01]  /*4160*/  FFMA.FTZ R92, R49, UR10, -R70 ;  /* 0x0000000a315c7c23 */ /* 0x000fe20008010846 */
[--C-:B------:R-:W-:Y:S01]  /*4170*/  FFMA.FTZ R100, R14, UR10, -R73.reuse ;  /* 0x0000000a0e647c23 */ /* 0x100fe20008010849 */
[--C-:B------:R-:W-:Y:S01]  /*4180*/  FFMA.FTZ R99, R15, UR10, -R73.reuse ;  /* 0x0000000a0f637c23 */ /* 0x100fe20008010849 */
[----:B-1----:R-:W-:Y:S01]  /*4190*/  SHF.R.U32.HI R14, RZ, 0x5, R206 ;  /* 0x00000005ff0e7819 */ /* 0x002fe200000116ce */
[--C-:B------:R-:W-:Y:S01]  /*41a0*/  FFMA.FTZ R103, R27, UR10, -R73.reuse ;  /* 0x0000000a1b677c23 */ /* 0x100fe20008010849 */
[--C-:B------:R-:W-:Y:S01]  /*41b0*/  FFMA.FTZ R81, R21, UR10, -R70.reuse ;  /* 0x0000000a15517c23 */ /* 0x100fe20008010846 */
[--C-:B------:R-:W-:Y:S01]  /*41c0*/  FFMA.FTZ R91, R4, UR10, -R70.reuse ;  /* 0x0000000a045b7c23 */ /* 0x100fe20008010846 */
[----:B------:R-:W-:Y:S01]  /*41d0*/  LOP3.LUT R15, R14, 0x3, RZ, 0xc0, !PT ;  /* 0x000000030e0f7812 */ /* 0x000fe200078ec0ff */
[----:B------:R-:W-:Y:S01]  /*41e0*/  FFMA.FTZ R87, R36, UR10, -R70 ;  /* 0x0000000a24577c23 */ /* 0x000fe20008010846 */
[--C-:B------:R-:W-:Y:S01]  /*41f0*/  FFMA.FTZ R14, R43, UR10, -R73.reuse ;  /* 0x0000000a2b0e7c23 */ /* 0x100fe20008010849 */
[--C-:B------:R-:W-:Y:S01]  /*4200*/  FFMA.FTZ R98, R26, UR10, -R73.reuse ;  /* 0x0000000a1a627c23 */ /* 0x100fe20008010849 */
[--C-:B------:R-:W-:Y:S01]  /*4210*/  FFMA.FTZ R42, R42, UR10, -R73.reuse ;  /* 0x0000000a2a2a7c23 */ /* 0x100fe20008010849 */
[--C-:B------:R-:W-:Y:S01]  /*4220*/  FFMA.FTZ R26, R59, UR10, -R73.reuse ;  /* 0x0000000a3b1a7c23 */ /* 0x100fe20008010849 */
[--C-:B------:R-:W-:Y:S01]  /*4230*/  FFMA.FTZ R27, R58, UR10, -R73.reuse ;  /* 0x0000000a3a1b7c23 */ /* 0x100fe20008010849 */
[--C-:B------:R-:W-:Y:S01]  /*4240*/  FFMA.FTZ R79, R50, UR10, -R68.reuse ;  /* 0x0000000a324f7c23 */ /* 0x100fe20008010844 */
[----:B------:R-:W1:Y:S01]  /*4250*/  MUFU.EX2 R249, R249 ;  /* 0x000000f900f97308 */ /* 0x000e620000000800 */
[--C-:B------:R-:W-:Y:S01]  /*4260*/  FFMA.FTZ R71, R35, UR10, -R68.reuse ;  /* 0x0000000a23477c23 */ /* 0x100fe20008010844 */
[----:B------:R-:W-:Y:S01]  /*4270*/  FFMA.FTZ R75, R23, UR10, -R68 ;  /* 0x0000000a174b7c23 */ /* 0x000fe20008010844 */
[--C-:B------:R-:W-:Y:S01]  /*4280*/  FFMA.FTZ R72, R29, UR10, -R76.reuse ;  /* 0x0000000a1d487c23 */ /* 0x100fe2000801084c */
[--C-:B------:R-:W-:Y:S01]  /*4290*/  FFMA.FTZ R96, R61, UR10, -R76.reuse ;  /* 0x0000000a3d607c23 */ /* 0x100fe2000801084c */
[----:B------:R-:W-:Y:S01]  /*42a0*/  FFMA.FTZ R74, R28, UR10, -R76 ;  /* 0x0000000a1c4a7c23 */ /* 0x000fe2000801084c */
[--C-:B------:R-:W-:Y:S01]  /*42b0*/  FFMA.FTZ R84, R19, UR10, -R68.reuse ;  /* 0x0000000a13547c23 */ /* 0x100fe20008010844 */
[----:B------:R-:W-:Y:S03]  /*42c0*/  FFMA.FTZ R85, R18, UR10, -R68 ;  /* 0x0000000a12557c23 */ /* 0x000fe60008010844 */
[----:B------:R2:W-:Y:S01]  /*42d0*/  MUFU.EX2 R35, R69 ;  /* 0x0000004500237308 */ /* 0x0005e20000000800 */
[--C-:B------:R-:W-:Y:S01]  /*42e0*/  FFMA.FTZ R97, R24, UR10, -R76.reuse ;  /* 0x0000000a18617c23 */ /* 0x100fe2000801084c */
[--C-:B------:R-:W-:Y:S01]  /*42f0*/  FFMA.FTZ R95, R12, UR10, -R76.reuse ;  /* 0x0000000a0c5f7c23 */ /* 0x100fe2000801084c */
[--C-:B------:R-:W-:Y:S01]  /*4300*/  FFMA.FTZ R94, R13, UR10, -R76.reuse ;  /* 0x0000000a0d5e7c23 */ /* 0x100fe2000801084c */
[--C-:B------:R-:W-:Y:S01]  /*4310*/  FFMA.FTZ R90, R44, UR10, -R76.reuse ;  /* 0x0000000a2c5a7c23 */ /* 0x100fe2000801084c */
[--C-:B------:R-:W-:Y:S01]  /*4320*/  FFMA.FTZ R89, R45, UR10, -R76.reuse ;  /* 0x0000000a2d597c23 */ /* 0x100fe2000801084c */
[--C-:B------:R-:W-:Y:S01]  /*4330*/  FFMA.FTZ R88, R8, UR10, -R76.reuse ;  /* 0x0000000a08587c23 */ /* 0x100fe2000801084c */
[----:B------:R-:W-:Y:S03]  /*4340*/  FFMA.FTZ R82, R40, UR10, -R76 ;  /* 0x0000000a28527c23 */ /* 0x000fe6000801084c */
[----:B------:R3:W-:Y:S01]  /*4350*/  MUFU.EX2 R33, R71 ;  /* 0x0000004700217308 */ /* 0x0007e20000000800 */
[----:B------:R-:W-:Y:S04]  /*4360*/  IMAD.WIDE.U32 R106, R233, -0x326172a9, RZ ;  /* 0xcd9e8d57e96a7825 */ /* 0x000fe800078e00ff */
[--C-:B------:R-:W-:Y:S01]  /*4370*/  FFMA.FTZ R83, R22, UR10, -R68.reuse ;  /* 0x0000000a16537c23 */ /* 0x100fe20008010844 */
[--C-:B------:R-:W-:Y:S01]  /*4380*/  FFMA.FTZ R80, R7, UR10, -R68.reuse ;  /* 0x0000000a07507c23 */ /* 0x100fe20008010844 */
[--C-:B------:R-:W-:Y:S01]  /*4390*/  FFMA.FTZ R246, R66, UR10, -R68.reuse ;  /* 0x0000000a42f67c23 */ /* 0x100fe20008010844 */
[--C-:B------:R-:W-:Y:S01]  /*43a0*/  FFMA.FTZ R252, R34, UR10, -R68.reuse ;  /* 0x0000000a22fc7c23 */ /* 0x100fe20008010844 */
[--C-:B------:R-:W-:Y:S01]  /*43b0*/  FFMA.FTZ R77, R54, UR10, -R68.reuse ;  /* 0x0000000a364d7c23 */ /* 0x100fe20008010844 */
[----:B------:R4:W-:Y:S01]  /*43c0*/  MUFU.EX2 R65, R75 ;  /* 0x0000004b00417308 */ /* 0x0009e20000000800 */
[--C-:B--2---:R-:W-:Y:S01]  /*43d0*/  FFMA.FTZ R69, R31, UR10, -R73.reuse ;  /* 0x0000000a1f457c23 */ /* 0x104fe20008010849 */
[--C-:B------:R-:W-:Y:S01]  /*43e0*/  FFMA.FTZ R247, R67, UR10, -R68.reuse ;  /* 0x0000000a43f77c23 */ /* 0x100fe20008010844 */
[----:B------:R-:W-:Y:S07]  /*43f0*/  FFMA.FTZ R251, R55, UR10, -R68 ;  /* 0x0000000a37fb7c23 */ /* 0x000fee0008010844 */
[----:B------:R2:W-:Y:S01]  /*4400*/  MUFU.EX2 R23, R74 ;  /* 0x0000004a00177308 */ /* 0x0005e20000000800 */
[--C-:B---3--:R-:W-:Y:S09]  /*4410*/  FFMA.FTZ R71, R30, UR10, -R73.reuse ;  /* 0x0000000a1e477c23 */ /* 0x108ff20008010849 */
[----:B------:R3:W-:Y:S01]  /*4420*/  MUFU.EX2 R30, R69 ;  /* 0x00000045001e7308 */ /* 0x0007e20000000800 */
[----:B----4-:R-:W-:Y:S09]  /*4430*/  FFMA.FTZ R75, R60, UR10, -R76 ;  /* 0x0000000a3c4b7c23 */ /* 0x010ff2000801084c */
[----:B------:R4:W-:Y:S01]  /*4440*/  MUFU.EX2 R29, R71 ;  /* 0x00000047001d7308 */ /* 0x0009e20000000800 */
[----:B--2---:R-:W-:Y:S09]  /*4450*/  FFMA.FTZ R74, R53, UR10, -R70 ;  /* 0x0000000a354a7c23 */ /* 0x004ff20008010846 */
[----:B------:R-:W-:Y:S01]  /*4460*/  MUFU.EX2 R61, R84 ;  /* 0x00000054003d7308 */ /* 0x000fe20000000800 */
[----:B---3--:R-:W-:Y:S09]  /*4470*/  FFMA.FTZ R69, R6, UR10, -R68 ;  /* 0x0000000a06457c23 */ /* 0x008ff20008010844 */
[----:B------:R2:W-:Y:S01]  /*4480*/  MUFU.EX2 R6, R75 ;  /* 0x0000004b00067308 */ /* 0x0005e20000000800 */
[--C-:B----4-:R-:W-:Y:S01]  /*4490*/  FFMA.FTZ R71, R5, UR10, -R70.reuse ;  /* 0x0000000a05477c23 */ /* 0x110fe20008010846 */
[----:B------:R-:W-:Y:S08]  /*44a0*/  FFMA.FTZ R70, R37, UR10, -R70 ;  /* 0x0000000a25467c23 */ /* 0x000ff00008010846 */
[----:B------:R-:W-:Y:S10]  /*44b0*/  MUFU.EX2 R36, R71 ;  /* 0x0000004700247308 */ /* 0x000ff40000000800 */
[----:B------:R-:W-:Y:S01]  /*44c0*/  MUFU.EX2 R25, R70 ;  /* 0x0000004600197308 */ /* 0x000fe20000000800 */
[--C-:B--2---:R-:W-:Y:S01]  /*44d0*/  FFMA.FTZ R75, R9, UR10, -R76.reuse ;  /* 0x0000000a094b7c23 */ /* 0x104fe2000801084c */
[--C-:B------:R-:W-:Y:S01]  /*44e0*/  FFMA.FTZ R9, R41, UR10, -R76.reuse ;  /* 0x0000000a29097c23 */ /* 0x100fe2000801084c */
[----:B------:R-:W-:Y:S01]  /*44f0*/  FFMA.FTZ R41, R57, UR10, -R76 ;  /* 0x0000000a39297c23 */ /* 0x000fe2000801084c */
[--C-:B------:R-:W-:Y:S01]  /*4500*/  FFMA.FTZ R57, R11, UR10, -R73.reuse ;  /* 0x0000000a0b397c23 */ /* 0x100fe20008010849 */
[--C-:B------:R-:W-:Y:S01]  /*4510*/  FFMA.FTZ R11, R10, UR10, -R73.reuse ;  /* 0x0000000a0a0b7c23 */ /* 0x100fe20008010849 */
[----:B------:R-:W-:Y:S01]  /*4520*/  FFMA.FTZ R76, R47, UR10, -R73 ;  /* 0x0000000a2f4c7c23 */ /* 0x000fe20008010849 */
[----:B------:R-:W-:Y:S03]  /*4530*/  IMAD R10, R226, 0x8, R15 ;  /* 0x00000008e20a7824 */ /* 0x000fe600078e020f */
[----:B------:R-:W-:Y:S01]  /*4540*/  MUFU.EX2 R16, R75 ;  /* 0x0000004b00107308 */ /* 0x000fe20000000800 */
[--C-:B------:R-:W-:Y:S09]  /*4550*/  FFMA.FTZ R15, R62, UR10, -R73.reuse ;  /* 0x0000000a3e0f7c23 */ /* 0x100ff20008010849 */
[----:B------:R2:W-:Y:S10]  /*4560*/  MUFU.EX2 R5, R96 ;  /* 0x0000006000057308 */ /* 0x0005f40000000800 */
[----:B------:R3:W-:Y:S10]  /*4570*/  MUFU.EX2 R53, R85 ;  /* 0x0000005500357308 */ /* 0x0007f40000000800 */
[----:B------:R-:W-:Y:S01]  /*4580*/  MUFU.EX2 R31, R102 ;  /* 0x00000066001f7308 */ /* 0x000fe20000000800 */
[--C-:B--2---:R-:W-:Y:S01]  /*4590*/  FFMA.FTZ R96, R46, UR10, -R73.reuse ;  /* 0x0000000a2e607c23 */ /* 0x104fe20008010849 */
[----:B------:R-:W-:Y:S01]  /*45a0*/  FFMA.FTZ R73, R63, UR10, -R73 ;  /* 0x0000000a3f497c23 */ /* 0x000fe20008010849 */
[C---:B------:R-:W-:Y:S04]  /*45b0*/  IMAD.WIDE.U32 R46, R10.reuse, -0x326172a9, RZ ;  /* 0xcd9e8d570a2e7825 */ /* 0x040fe800078e00ff */
[----:B------:R-:W-:Y:S01]  /*45c0*/  VIADD R10, R10, 0x4 ;  /* 0x000000040a0a7836 */ /* 0x000fe20000000000 */
[----:B------:R-:W-:Y:S02]  /*45d0*/  LOP3.LUT R118, R220, UR35, R47, 0x96, !PT ;  /* 0x00000023dc767c12 */ /* 0x000fe4000f8e962f */
[----:B------:R2:W-:Y:S01]  /*45e0*/  MUFU.EX2 R37, R103 ;  /* 0x0000006700257308 */ /* 0x0005e20000000800 */
[C---:B------:R-:W-:Y:S02]  /*45f0*/  LOP3.LUT R104, R46.reuse, UR16, R111, 0x96, !PT ;  /* 0x000000102e687c12 */ /* 0x040fe4000f8e966f */
[----:B------:R-:W-:Y:S01]  /*4600*/  LOP3.LUT R62, R46, UR16, R107, 0x96, !PT ;  /* 0x000000102e3e7c12 */ /* 0x000fe2000f8e966b */
[----:B------:R-:W-:Y:S04]  /*4610*/  IMAD.WIDE.U32 R46, R10, -0x326172a9, RZ ;  /* 0xcd9e8d570a2e7825 */ /* 0x000fe800078e00ff */
[----:B------:R-:W-:Y:S01]  /*4620*/  IMAD.WIDE.U32 R104, R104, -0x2daee0ad, RZ ;  /* 0xd2511f5368687825 */ /* 0x000fe200078e00ff */
[----:B------:R-:W-:Y:S01]  /*4630*/  LOP3.LUT R10, R220, UR35, R47, 0x96, !PT ;  /* 0x00000023dc0a7c12 */ /* 0x000fe2000f8e962f */
[----:B------:R-:W-:Y:S01]  /*4640*/  MUFU.EX2 R51, R83 ;  /* 0x0000005300337308 */ /* 0x000fe20000000800 */
[----:B------:R-:W-:Y:S01]  /*4650*/  LOP3.LUT R120, R46, UR16, R111, 0x96, !PT ;  /* 0x000000102e787c12 */ /* 0x000fe2000f8e966f */
[----:B------:R-:W-:Y:S01]  /*4660*/  IMAD.WIDE.U32 R62, R62, -0x2daee0ad, RZ ;  /* 0xd2511f533e3e7825 */ /* 0x000fe200078e00ff */
[----:B------:R-:W-:Y:S01]  /*4670*/  LOP3.LUT R84, R46, UR16, R107, 0x96, !PT ;  /* 0x000000102e547c12 */ /* 0x000fe2000f8e966b */
[----:B------:R-:W-:Y:S02]  /*4680*/  UIADD3 UR16, UPT, UPT, UR35, -0x255992d5, URZ ;  /* 0xdaa66d2b23107890 */ /* 0x000fe4000fffe0ff */
[----:B------:R-:W-:Y:S04]  /*4690*/  IMAD.WIDE.U32 R120, R120, -0x2daee0ad, RZ ;  /* 0xd2511f5378787825 */ /* 0x000fe800078e00ff */
[----:B------:R-:W-:Y:S01]  /*46a0*/  MUFU.EX2 R8, R93 ;  /* 0x0000005d00087308 */ /* 0x000fe20000000800 */
[----:B------:R-:W-:Y:S04]  /*46b0*/  IMAD.WIDE.U32 R114, R10, -0x2daee0ad, RZ ;  /* 0xd2511f530a727825 */ /* 0x000fe800078e00ff */
[----:B------:R-:W-:Y:S01]  /*46c0*/  IMAD.WIDE.U32 R118, R118, -0x2daee0ad, RZ ;  /* 0xd2511f5376767825 */ /* 0x000fe200078e00ff */
[----:B------:R-:W-:Y:S04]  /*46d0*/  LOP3.LUT R10, R240, UR31, R115, 0x96, !PT ;  /* 0x0000001ff00a7c12 */ /* 0x000fe8000f8e9673 */
[----:B------:R-:W-:Y:S01]  /*46e0*/  MUFU.EX2 R49, R97 ;  /* 0x0000006100317308 */ /* 0x000fe20000000800 */
[----:B------:R-:W-:Y:S01]  /*46f0*/  LOP3.LUT R116, R114, UR23, R121, 0x96, !PT ;  /* 0x0000001772747c12 */ /* 0x000fe2000f8e9679 */
[----:B---3--:R-:W-:Y:S01]  /*4700*/  IMAD.WIDE.U32 R84, R84, -0x2daee0ad, RZ ;  /* 0xd2511f5354547825 */ /* 0x008fe200078e00ff */
[----:B------:R-:W-:Y:S02]  /*4710*/  LOP3.LUT R43, R240, UR31, R119, 0x96, !PT ;  /* 0x0000001ff02b7c12 */ /* 0x000fe4000f8e9677 */
[----:B------:R-:W-:Y:S01]  /*4720*/  LOP3.LUT R58, R118, UR23, R105, 0x96, !PT ;  /* 0x00000017763a7c12 */ /* 0x000fe2000f8e9669 */
[----:B------:R-:W-:Y:S01]  /*4730*/  IMAD.WIDE.U32 R116, R116, -0x326172a9, RZ ;  /* 0xcd9e8d5774747825 */ /* 0x000fe200078e00ff */
[----:B------:R-:W-:Y:S03]  /*4740*/  LOP3.LUT R118, R118, UR23, R63, 0x96, !PT ;  /* 0x0000001776767c12 */ /* 0x000fe6000f8e963f */
[----:B------:R-:W-:Y:S01]  /*4750*/  MUFU.EX2 R66, R101 ;  /* 0x0000006500427308 */ /* 0x000fe20000000800 */
[----:B------:R-:W-:Y:S01]  /*4760*/  LOP3.LUT R114, R114, UR23, R85, 0x96, !PT ;  /* 0x0000001772727c12 */ /* 0x000fe2000f8e9655 */
[----:B------:R-:W-:Y:S04]  /*4770*/  IMAD.WIDE.U32 R58, R58, -0x326172a9, RZ ;  /* 0xcd9e8d573a3a7825 */ /* 0x000fe800078e00ff */
[----:B------:R-:W-:Y:S04]  /*4780*/  IMAD.WIDE.U32 R112, R43, -0x326172a9, RZ ;  /* 0xcd9e8d572b707825 */ /* 0x000fe800078e00ff */
[----:B------:R3:W-:Y:S01]  /*4790*/  MUFU.EX2 R63, R92 ;  /* 0x0000005c003f7308 */ /* 0x0007e20000000800 */
[----:B------:R-:W-:Y:S01]  /*47a0*/  IMAD.WIDE.U32 R118, R118, -0x326172a9, RZ ;  /* 0xcd9e8d5776767825 */ /* 0x000fe200078e00ff */
[--C-:B------:R-:W-:Y:S02]  /*47b0*/  LOP3.LUT R43, R106, UR17, R113.reuse, 0x96, !PT ;  /* 0x000000116a2b7c12 */ /* 0x100fe4000f8e9671 */
[----:B------:R-:W-:Y:S01]  /*47c0*/  LOP3.LUT R46, R110, UR17, R113, 0x96, !PT ;  /* 0x000000116e2e7c12 */ /* 0x000fe2000f8e9671 */
[----:B------:R-:W-:Y:S01]  /*47d0*/  IMAD.WIDE.U32 R122, R10, -0x326172a9, RZ ;  /* 0xcd9e8d570a7a7825 */ /* 0x000fe200078e00ff */
[C---:B------:R-:W-:Y:S04]  /*47e0*/  LOP3.LUT R108, R112.reuse, UR16, R59, 0x96, !PT ;  /* 0x00000010706c7c12 */ /* 0x040fe8000f8e963b */
[----:B------:R-:W-:Y:S01]  /*47f0*/  MUFU.EX2 R28, R80 ;  /* 0x00000050001c7308 */ /* 0x000fe20000000800 */
[----:B------:R-:W-:Y:S01]  /*4800*/  LOP3.LUT R112, R112, UR16, R119, 0x96, !PT ;  /* 0x0000001070707c12 */ /* 0x000fe2000f8e9677 */
[----:B--2---:R-:W-:Y:S01]  /*4810*/  IMAD.WIDE.U32 R102, R43, -0x2daee0ad, RZ ;  /* 0xd2511f532b667825 */ /* 0x004fe200078e00ff */
[--C-:B------:R-:W-:Y:S02]  /*4820*/  LOP3.LUT R47, R110, UR17, R123.reuse, 0x96, !PT ;  /* 0x000000116e2f7c12 */ /* 0x100fe4000f8e967b */
[----:B------:R-:W-:Y:S01]  /*4830*/  LOP3.LUT R10, R106, UR17, R123, 0x96, !PT ;  /* 0x000000116a0a7c12 */ /* 0x000fe2000f8e967b */
[----:B------:R-:W-:Y:S01]  /*4840*/  IMAD.WIDE.U32 R108, R108, -0x2daee0ad, RZ ;  /* 0xd2511f536c6c7825 */ /* 0x000fe200078e00ff */
[----:B------:R-:W-:Y:S01]  /*4850*/  LOP3.LUT R110, R122, UR16, R117, 0x96, !PT ;  /* 0x000000107a6e7c12 */ /* 0x000fe2000f8e9675 */
[----:B------:R-:W-:Y:S01]  /*4860*/  UIADD3 UR17, UPT, UPT, UR35, 0x78dde6e4, URZ ;  /* 0x78dde6e423117890 */ /* 0x000fe2000fffe0ff */
[----:B------:R-:W-:Y:S01]  /*4870*/  LOP3.LUT R43, R62, UR22, R103, 0x96, !PT ;  /* 0x000000163e2b7c12 */ /* 0x000fe2000f8e9667 */
[----:B------:R-:W-:Y:S01]  /*4880*/  IMAD.WIDE.U32 R124, R47, -0x2daee0ad, RZ ;  /* 0xd2511f532f7c7825 */ /* 0x000fe200078e00ff */
[----:B------:R-:W-:Y:S03]  /*4890*/  MUFU.EX2 R62, R79 ;  /* 0x0000004f003e7308 */ /* 0x000fe60000000800 */
[----:B------:R-:W-:Y:S04]  /*48a0*/  IMAD.WIDE.U32 R110, R110, -0x2daee0ad, RZ ;  /* 0xd2511f536e6e7825 */ /* 0x000fe800078e00ff */
[----:B------:R-:W-:Y:S01]  /*48b0*/  IMAD.WIDE.U32 R114, R114, -0x326172a9, RZ ;  /* 0xcd9e8d5772727825 */ /* 0x000fe200078e00ff */
[----:B---3--:R-:W-:Y:S02]  /*48c0*/  LOP3.LUT R92, R124, UR21, R111, 0x96, !PT ;  /* 0x000000157c5c7c12 */ /* 0x008fe4000f8e966f */
[----:B------:R-:W-:Y:S01]  /*48d0*/  MUFU.EX2 R47, R78 ;  /* 0x0000004e002f7308 */ /* 0x000fe20000000800 */
[----:B------:R-:W-:Y:S01]  /*48e0*/  IMAD.WIDE.U32 R112, R112, -0x2daee0ad, RZ ;  /* 0xd2511f5370707825 */ /* 0x000fe200078e00ff */
[----:B------:R-:W-:Y:S01]  /*48f0*/  LOP3.LUT R106, R122, UR16, R115, 0x96, !PT ;  /* 0x000000107a6a7c12 */ /* 0x000fe2000f8e9673 */
[----:B------:R-:W-:Y:S02]  /*4900*/  UIADD3 UR16, UPT, UPT, UR35, 0x1715609d, URZ ;  /* 0x1715609d23107890 */ /* 0x000fe4000fffe0ff */
[----:B------:R-:W-:Y:S01]  /*4910*/  IMAD.WIDE.U32 R92, R92, -0x326172a9, RZ ;  /* 0xcd9e8d575c5c7825 */ /* 0x000fe200078e00ff */
[----:B------:R-:W-:Y:S04]  /*4920*/  LOP3.LUT R102, R102, UR21, R113, 0x96, !PT ;  /* 0x0000001566667c12 */ /* 0x000fe8000f8e9671 */
[----:B------:R-:W2:Y:S01]  /*4930*/  MUFU.EX2 R250, R250 ;  /* 0x000000fa00fa7308 */ /* 0x000ea20000000800 */
[----:B------:R-:W-:Y:S04]  /*4940*/  IMAD.WIDE.U32 R122, R46, -0x2daee0ad, RZ ;  /* 0xd2511f532e7a7825 */ /* 0x000fe800078e00ff */
[----:B------:R-:W-:Y:S01]  /*4950*/  IMAD.WIDE.U32 R102, R102, -0x326172a9, RZ ;  /* 0xcd9e8d5766667825 */ /* 0x000fe200078e00ff */
[----:B------:R-:W-:Y:S04]  /*4960*/  LOP3.LUT R46, R104, UR22, R123, 0x96, !PT ;  /* 0x00000016682e7c12 */ /* 0x000fe8000f8e967b */
[----:B------:R3:W-:Y:S01]  /*4970*/  MUFU.EX2 R34, R72 ;  /* 0x0000004800227308 */ /* 0x0007e20000000800 */
[----:B------:R-:W-:Y:S01]  /*4980*/  LOP3.LUT R104, R122, UR21, R109, 0x96, !PT ;  /* 0x000000157a687c12 */ /* 0x000fe2000f8e966d */
[----:B------:R-:W-:Y:S01]  /*4990*/  IMAD.WIDE.U32 R122, R10, -0x2daee0ad, RZ ;  /* 0xd2511f530a7a7825 */ /* 0x000fe200078e00ff */
[----:B------:R-:W-:Y:S03]  /*49a0*/  LOP3.LUT R10, R120, UR22, R125, 0x96, !PT ;  /* 0x00000016780a7c12 */ /* 0x000fe6000f8e967d */
[----:B------:R-:W-:Y:S01]  /*49b0*/  IMAD.WIDE.U32 R124, R46, -0x326172a9, RZ ;  /* 0xcd9e8d572e7c7825 */ /* 0x000fe200078e00ff */
[----:B------:R-:W-:Y:S03]  /*49c0*/  LOP3.LUT R83, R84, UR22, R123, 0x96, !PT ;  /* 0x0000001654537c12 */ /* 0x000fe6000f8e967b */
[----:B------:R-:W-:Y:S01]  /*49d0*/  MUFU.EX2 R46, R77 ;  /* 0x0000004d002e7308 */ /* 0x000fe20000000800 */
[----:B------:R-:W-:Y:S01]  /*49e0*/  IMAD.WIDE.U32 R120, R10, -0x326172a9, RZ ;  /* 0xcd9e8d570a787825 */ /* 0x000fe200078e00ff */
[----:B------:R-:W-:Y:S03]  /*49f0*/  LOP3.LUT R59, R58, UR17, R125, 0x96, !PT ;  /* 0x000000113a3b7c12 */ /* 0x000fe6000f8e967d */
[----:B------:R-:W-:Y:S05]  /*4a00*/  IMAD.WIDE.U32 R104, R104, -0x326172a9, RZ ;  /* 0xcd9e8d5768687825 */ /* 0x000fea00078e00ff */
[----:B------:R-:W4:Y:S01]  /*4a10*/  MUFU.EX2 R245, R245 ;  /* 0x000000f500f57308 */ /* 0x000f220000000800 */
[--C-:B---3--:R-:W-:Y:S01]  /*4a20*/  FFMA.FTZ R72, R39, UR10, -R68.reuse ;  /* 0x0000000a27487c23 */ /* 0x108fe20008010844 */
[----:B------:R-:W-:Y:S01]  /*4a30*/  FFMA.FTZ R68, R38, UR10, -R68 ;  /* 0x0000000a26447c23 */ /* 0x000fe20008010844 */
[----:B------:R-:W-:Y:S01]  /*4a40*/  LOP3.LUT R58, R124, UR16, R105, 0x96, !PT ;  /* 0x000000107c3a7c12 */ /* 0x000fe2000f8e9669 */
[----:B------:R-:W-:Y:S06]  /*4a50*/  IMAD.WIDE.U32 R106, R106, -0x2daee0ad, RZ ;  /* 0xd2511f536a6a7825 */ /* 0x000fec00078e00ff */
        /* <DEDUP_REMOVED lines=9> */
[----:B------:R-:W-:Y:S02]  /*4af0*/  LOP3.LUT R59, R120, UR16, R93, 0x96, !PT ;  /* 0x00000010783b7c12 */ /* 0x000fe4000f8e965d */
[----:B------:R-:W-:Y:S01]  /*4b00*/  PRMT R107, R116, 0x7771, RZ ;  /* 0x00007771746b7816 */ /* 0x000fe200000000ff */
[----:B------:R-:W-:Y:S01]  /*4b10*/  IMAD.WIDE.U32 R84, R84, -0x326172a9, RZ ;  /* 0xcd9e8d5754547825 */ /* 0x000fe200078e00ff */
[----:B------:R-:W-:Y:S03]  /*4b20*/  LOP3.LUT R93, R108, UR19, R123, 0x96, !PT ;  /* 0x000000136c5d7c12 */ /* 0x000fe6000f8e967b */
[----:B------:R-:W3:Y:S01]  /*4b30*/  MUFU.EX2 R247, R247 ;  /* 0x000000f700f77308 */ /* 0x000ee20000000800 */
[C---:B------:R-:W-:Y:S01]  /*4b40*/  PRMT R108, R116.reuse, 0x7770, RZ ;  /* 0x00007770746c7816 */ /* 0x040fe200000000ff */
[----:B------:R-:W-:Y:S01]  /*4b50*/  IMAD.WIDE.U32 R118, R83, -0x326172a9, RZ ;  /* 0xcd9e8d5753767825 */ /* 0x000fe200078e00ff */
[----:B------:R-:W-:Y:S02]  /*4b60*/  PRMT R103, R116, 0x7773, RZ ;  /* 0x0000777374677816 */ /* 0x000fe400000000ff */
[----:B------:R-:W-:Y:S01]  /*4b70*/  ISETP.LE.U32.AND P1, PT, R108, UR9, PT ;  /* 0x000000096c007c0c */ /* 0x000fe2000bf23070 */
[----:B------:R-:W-:Y:S01]  /*4b80*/  IMAD.WIDE.U32 R108, R59, -0x2daee0ad, RZ ;  /* 0xd2511f533b6c7825 */ /* 0x000fe200078e00ff */
[----:B------:R-:W-:Y:S03]  /*4b90*/  LOP3.LUT R83, R114, UR17, R119, 0x96, !PT ;  /* 0x0000001172537c12 */ /* 0x000fe6000f8e9677 */
[----:B------:R-:W-:Y:S01]  /*4ba0*/  MUFU.EX2 R24, R94 ;  /* 0x0000005e00187308 */ /* 0x000fe20000000800 */
[----:B------:R-:W-:Y:S01]  /*4bb0*/  ISETP.GT.U32.AND P3, PT, R107, UR9, PT ;  /* 0x000000096b007c0c */ /* 0x000fe2000bf64070 */
[----:B------:R-:W-:Y:S01]  /*4bc0*/  IMAD.WIDE.U32 R114, R10, -0x2daee0ad, RZ ;  /* 0xd2511f530a727825 */ /* 0x000fe200078e00ff */
[----:B------:R-:W-:Y:S02]  /*4bd0*/  ISETP.GT.U32.AND P4, PT, R103, UR9, PT ;  /* 0x0000000967007c0c */ /* 0x000fe4000bf84070 */
[----:B------:R-:W-:Y:S02]  /*4be0*/  PRMT R105, R116, 0x7772, RZ ;  /* 0x0000777274697816 */ /* 0x000fe400000000ff */
[C---:B------:R-:W-:Y:S03]  /*4bf0*/  PRMT R97, R114.reuse, 0x7771, RZ ;  /* 0x0000777172617816 */ /* 0x040fe600000000ff */
[----:B------:R-:W-:Y:S01]  /*4c00*/  MUFU.EX2 R12, R100 ;  /* 0x00000064000c7308 */ /* 0x000fe20000000800 */
[C---:B------:R-:W-:Y:S01]  /*4c10*/  PRMT R101, R114.reuse, 0x7770, RZ ;  /* 0x0000777072657816 */ /* 0x040fe200000000ff */
[----:B-1----:R-:W-:Y:S01]  /*4c20*/  @!P1 FADD.FTZ R249, -R249, -RZ ;  /* 0x800000fff9f99221 */ /* 0x002fe20000010100 */
[----:B------:R-:W-:Y:S02]  /*4c30*/  PRMT R80, R114, 0x7772, RZ ;  /* 0x0000777272507816 */ /* 0x000fe400000000ff */
[----:B------:R-:W-:Y:S01]  /*4c40*/  ISETP.GT.U32.AND P0, PT, R97, UR9, PT ;  /* 0x0000000961007c0c */ /* 0x000fe2000bf04070 */
[----:B--2---:R-:W-:Y:S01]  /*4c50*/  @P3 FADD.FTZ R250, -R250, -RZ ;  /* 0x800000fffafa3221 */ /* 0x004fe20000010100 */
[----:B------:R-:W-:Y:S01]  /*4c60*/  LOP3.LUT R58, R118, UR16, R85, 0x96, !PT ;  /* 0x00000010763a7c12 */ /* 0x000fe2000f8e9655 */
[----:B------:R-:W-:Y:S01]  /*4c70*/  @P4 FADD.FTZ R33, -R33, -RZ ;  /* 0x800000ff21214221 */ /* 0x000fe20000010100 */
[----:B------:R-:W-:Y:S01]  /*4c80*/  LOP3.LUT R78, R122, UR18, R117, 0x96, !PT ;  /* 0x000000127a4e7c12 */ /* 0x000fe2000f8e9675 */
[----:B------:R-:W-:Y:S01]  /*4c90*/  MUFU.EX2 R67, R99 ;  /* 0x0000006300437308 */ /* 0x000fe20000000800 */
[----:B------:R-:W-:Y:S01]  /*4ca0*/  PRMT R85, R114, 0x7773, RZ ;  /* 0x0000777372557816 */ /* 0x000fe200000000ff */
[----:B------:R-:W-:Y:S01]  /*4cb0*/  UIADD3 UR16, UPT, UPT, UR35, -0x4ab325aa, URZ ;  /* 0xb54cda5623107890 */ /* 0x000fe2000fffe0ff */
[----:B------:R-:W-:Y:S01]  /*4cc0*/  ISETP.GT.U32.AND P5, PT, R105, UR9, PT ;  /* 0x0000000969007c0c */ /* 0x000fe2000bfa4070 */
[----:B------:R-:W-:Y:S01]  /*4cd0*/  IMAD.WIDE.U32 R118, R79, -0x2daee0ad, RZ ;  /* 0xd2511f534f767825 */ /* 0x000fe200078e00ff */
[----:B------:R-:W-:Y:S02]  /*4ce0*/  ISETP.LE.U32.AND P6, PT, R101, UR9, PT ;  /* 0x0000000965007c0c */ /* 0x000fe4000bfc3070 */
[----:B------:R-:W-:Y:S01]  /*4cf0*/  ISETP.GT.U32.AND P2, PT, R80, UR9, PT ;  /* 0x0000000950007c0c */ /* 0x000fe2000bf44070 */
[----:B----4-:R-:W-:Y:S01]  /*4d00*/  @P0 FADD.FTZ R245, -R245, -RZ ;  /* 0x800000fff5f50221 */ /* 0x010fe20000010100 */
[----:B------:R-:W-:Y:S01]  /*4d10*/  PRMT R103, R108, 0x7770, RZ ;  /* 0x000077706c677816 */ /* 0x000fe200000000ff */
[----:B------:R-:W1:Y:S01]  /*4d20*/  MUFU.EX2 R252, R252 ;  /* 0x000000fc00fc7308 */ /* 0x000e620000000800 */
[----:B------:R-:W-:Y:S02]  /*4d30*/  LOP3.LUT R105, R78, 0xff, RZ, 0xc0, !PT ;  /* 0x000000ff4e697812 */ /* 0x000fe400078ec0ff */
[----:B------:R-:W-:Y:S02]  /*4d40*/  ISETP.GT.U32.AND P1, PT, R85, UR9, PT ;  /* 0x0000000955007c0c */ /* 0x000fe4000bf24070 */
[----:B------:R-:W-:Y:S01]  /*4d50*/  LOP3.LUT R79, R112, UR19, R119, 0x96, !PT ;  /* 0x00000013704f7c12 */ /* 0x000fe2000f8e9677 */
[----:B------:R-:W-:Y:S01]  /*4d60*/  IMAD.WIDE.U32 R112, R43, -0x2daee0ad, RZ ;  /* 0xd2511f532b707825 */ /* 0x000fe200078e00ff */
[----:B------:R-:W-:Y:S03]  /*4d70*/  ISETP.LE.U32.AND P3, PT, R105, UR9, PT ;  /* 0x0000000969007c0c */ /* 0x000fe6000bf63070 */
[----:B------:R-:W-:Y:S01]  /*4d80*/  MUFU.EX2 R21, R72 ;  /* 0x0000004800157308 */ /* 0x000fe20000000800 */
[----:B------:R-:W-:Y:S01]  /*4d90*/  ISETP.LE.U32.AND P4, PT, R103, UR9, PT ;  /* 0x0000000967007c0c */ /* 0x000fe2000bf83070 */
[----:B---3--:R-:W-:Y:S01]  /*4da0*/  @!P6 FADD.FTZ R244, -R244, -RZ ;  /* 0x800000fff4f4e221 */ /* 0x008fe20000010100 */
[----:B------:R-:W-:Y:S01]  /*4db0*/  PRMT R97, R108, 0x7772, RZ ;  /* 0x000077726c617816 */ /* 0x000fe200000000ff */
[----:B------:R-:W-:Y:S01]  /*4dc0*/  @P2 FADD.FTZ R246, -R246, -RZ ;  /* 0x800000fff6f62221 */ /* 0x000fe20000010100 */
[----:B------:R-:W-:Y:S02]  /*4dd0*/  LOP3.LUT R77, R118, UR18, R115, 0x96, !PT ;  /* 0x00000012764d7c12 */ /* 0x000fe4000f8e9673 */
[----:B------:R-:W-:Y:S01]  /*4de0*/  LOP3.LUT R59, R112, UR18, R109, 0x96, !PT ;  /* 0x00000012703b7c12 */ /* 0x000fe2000f8e966d */
[----:B------:R-:W-:Y:S01]  /*4df0*/  @P1 FADD.FTZ R247, -R247, -RZ ;  /* 0x800000fff7f71221 */ /* 0x000fe20000010100 */
[----:B------:R-:W-:Y:S01]  /*4e00*/  PRMT R101, R108, 0x7771, RZ ;  /* 0x000077716c657816 */ /* 0x000fe200000000ff */
[----:B-1----:R-:W-:Y:S01]  /*4e10*/  @P5 FADD.FTZ R252, -R252, -RZ ;  /* 0x800000fffcfc5221 */ /* 0x002fe20000010100 */
[----:B------:R-:W-:Y:S01]  /*4e20*/  PRMT R80, R108, 0x7773, RZ ;  /* 0x000077736c507816 */ /* 0x000fe200000000ff */
[----:B------:R-:W-:Y:S01]  /*4e30*/  @!P3 FADD.FTZ R35, -R35, -RZ ;  /* 0x800000ff2323b221 */ /* 0x000fe20000010100 */
[----:B------:R-:W-:Y:S01]  /*4e40*/  ISETP.GT.U32.AND P0, PT, R97, UR9, PT ;  /* 0x0000000961007c0c */ /* 0x000fe2000bf04070 */
[----:B------:R-:W-:Y:S01]  /*4e50*/  @!P4 FADD.FTZ R23, -R23, -RZ ;  /* 0x800000ff1717c221 */ /* 0x000fe20000010100 */
[----:B------:R-:W-:Y:S01]  /*4e60*/  LOP3.LUT R97, R77, 0xff, RZ, 0xc0, !PT ;  /* 0x000000ff4d617812 */ /* 0x000fe200078ec0ff */
[----:B------:R-:W1:Y:S01]  /*4e70*/  MUFU.EX2 R248, R248 ;  /* 0x000000f800f87308 */ /* 0x000e620000000800 */
[----:B------:R-:W-:Y:S01]  /*4e80*/  LOP3.LUT R43, R110, UR19, R113, 0x96, !PT ;  /* 0x000000136e2b7c12 */ /* 0x000fe2000f8e9671 */
[----:B------:R-:W-:Y:S01]  /*4e90*/  IMAD.WIDE.U32 R108, R58, -0x2daee0ad, RZ ;  /* 0xd2511f533a6c7825 */ /* 0x000fe200078e00ff */
[----:B------:R-:W-:Y:S02]  /*4ea0*/  ISETP.GT.U32.AND P6, PT, R101, UR9, PT ;  /* 0x0000000965007c0c */ /* 0x000fe4000bfc4070 */
[----:B------:R-:W-:Y:S01]  /*4eb0*/  ISETP.GT.U32.AND P2, PT, R80, UR9, PT ;  /* 0x0000000950007c0c */ /* 0x000fe2000bf44070 */
[----:B------:R-:W-:Y:S01]  /*4ec0*/  IMAD.WIDE.U32 R110, R83, -0x2daee0ad, RZ ;  /* 0xd2511f53536e7825 */ /* 0x000fe200078e00ff */
[----:B------:R-:W-:Y:S03]  /*4ed0*/  PRMT R94, R108, 0x7771, RZ ;  /* 0x000077716c5e7816 */ /* 0x000fe600000000ff */
[----:B------:R2:W-:Y:S01]  /*4ee0*/  MUFU.EX2 R55, R81 ;  /* 0x0000005100377308 */ /* 0x0005e20000000800 */
[----:B------:R-:W-:Y:S01]  /*4ef0*/  SHF.R.U32.HI R80, RZ, 0x18, R77 ;  /* 0x00000018ff507819 */ /* 0x000fe2000001164d */
[----:B------:R-:W-:Y:S01]  /*4f00*/  @P0 FADD.FTZ R29, -R29, -RZ ;  /* 0x800000ff1d1d0221 */ /* 0x000fe20000010100 */
[----:B------:R-:W-:Y:S01]  /*4f10*/  ISETP.LE.U32.AND P1, PT, R97, UR9, PT ;  /* 0x0000000961007c0c */ /* 0x000fe2000bf23070 */
[----:B------:R-:W-:Y:S01]  /*4f20*/  IMAD.WIDE.U32 R100, R93, -0x326172a9, RZ ;  /* 0xcd9e8d575d647825 */ /* 0x000fe200078e00ff */
[----:B------:R-:W-:Y:S02]  /*4f30*/  LOP3.LUT R83, R106, UR19, R111, 0x96, !PT ;  /* 0x000000136a537c12 */ /* 0x000fe4000f8e966f */
[----:B------:R-:W-:Y:S01]  /*4f40*/  ISETP.LE.U32.AND P3, PT, R80, UR9, PT ;  /* 0x0000000950007c0c */ /* 0x000fe2000bf63070 */
[----:B------:R-:W-:Y:S01]  /*4f50*/  @P6 FADD.FTZ R34, -R34, -RZ ;  /* 0x800000ff22226221 */ /* 0x000fe20000010100 */
[----:B------:R-:W-:Y:S01]  /*4f60*/  ISETP.GT.U32.AND P4, PT, R94, UR9, PT ;  /* 0x000000095e007c0c */ /* 0x000fe2000bf84070 */
[----:B------:R-:W-:Y:S01]  /*4f70*/  @P2 FADD.FTZ R30, -R30, -RZ ;  /* 0x800000ff1e1e2221 */ /* 0x000fe20000010100 */
[----:B------:R-:W-:Y:S01]  /*4f80*/  SHF.R.U32.HI R106, RZ, 0x18, R78 ;  /* 0x00000018ff6a7819 */ /* 0x000fe2000001164e */
[----:B------:R-:W3:Y:S01]  /*4f90*/  MUFU.EX2 R251, R251 ;  /* 0x000000fb00fb7308 */ /* 0x000ee20000000800 */
[----:B------:R-:W-:Y:S02]  /*4fa0*/  PRMT R99, R100, 0x7770, RZ ;  /* 0x0000777064637816 */ /* 0x000fe400000000ff */
[----:B------:R-:W-:Y:S01]  /*4fb0*/  ISETP.LE.U32.AND P5, PT, R106, UR9, PT ;  /* 0x000000096a007c0c */ /* 0x000fe2000bfa3070 */
[----:B-1----:R-:W-:Y:S01]  /*4fc0*/  @!P1 FADD.FTZ R248, -R248, -RZ ;  /* 0x800000fff8f89221 */ /* 0x002fe20000010100 */
[----:B------:R-:W-:Y:S02]  /*4fd0*/  PRMT R97, R100, 0x7771, RZ ;  /* 0x0000777164617816 */ /* 0x000fe400000000ff */
[----:B------:R-:W-:Y:S03]  /*4fe0*/  ISETP.LE.U32.AND P0, PT, R99, UR9, PT ;  /* 0x0000000963007c0c */ /* 0x000fe6000bf03070 */
[----:B------:R1:W4:Y:S01]  /*4ff0*/  MUFU.EX2 R44, R95 ;  /* 0x0000005f002c7308 */ /* 0x0003220000000800 */
[----:B------:R-:W-:Y:S01]  /*5000*/  PRMT R72, R78, 0x7632, R72 ;  /* 0x000076324e487816 */ /* 0x000fe20000000048 */
[----:B------:R-:W-:Y:S01]  /*5010*/  @P4 FADD.FTZ R5, -R5, -RZ ;  /* 0x800000ff05054221 */ /* 0x000fe20000010100 */
[C---:B------:R-:W-:Y:S02]  /*5020*/  PRMT R93, R100.reuse, 0x7772, RZ ;  /* 0x00007772645d7816 */ /* 0x040fe400000000ff */
[----:B------:R-:W-:Y:S02]  /*5030*/  ISETP.GT.U32.AND P2, PT, R97, UR9, PT ;  /* 0x0000000961007c0c */ /* 0x000fe4000bf44070 */
[----:B--2---:R-:W-:Y:S01]  /*5040*/  PRMT R81, R100, 0x7773, RZ ;  /* 0x0000777364517816 */ /* 0x004fe200000000ff */
[----:B------:R-:W-:Y:S01]  /*5050*/  @!P5 FADD.FTZ R65, -R65, -RZ ;  /* 0x800000ff4141d221 */ /* 0x000fe20000010100 */
[----:B------:R-:W-:Y:S01]  /*5060*/  LOP3.LUT R72, R72, 0xff, RZ, 0xc0, !PT ;  /* 0x000000ff48487812 */ /* 0x000fe200078ec0ff */
[----:B---3--:R-:W-:Y:S01]  /*5070*/  @!P3 FADD.FTZ R251, -R251, -RZ ;  /* 0x800000fffbfbb221 */ /* 0x008fe20000010100 */
[----:B------:R-:W-:Y:S01]  /*5080*/  ISETP.GT.U32.AND P1, PT, R93, UR9, PT ;  /* 0x000000095d007c0c */ /* 0x000fe2000bf24070 */
[----:B------:R-:W-:Y:S01]  /*5090*/  @!P0 FADD.FTZ R31, -R31, -RZ ;  /* 0x800000ff1f1f8221 */ /* 0x000fe20000010100 */
[----:B------:R-:W-:Y:S01]  /*50a0*/  ISETP.GT.U32.AND P3, PT, R81, UR9, PT ;  /* 0x0000000951007c0c */ /* 0x000fe2000bf64070 */
[----:B------:R2:W-:Y:S01]  /*50b0*/  MUFU.EX2 R39, R98 ;  /* 0x0000006200277308 */ /* 0x0005e20000000800 */
[----:B------:R-:W-:Y:S02]  /*50c0*/  ISETP.LE.U32.AND P4, PT, R72, UR9, PT ;  /* 0x0000000948007c0c */ /* 0x000fe4000bf83070 */
[----:B-1----:R-:W-:Y:S01]  /*50d0*/  PRMT R95, R108, 0x7770, RZ ;  /* 0x000077706c5f7816 */ /* 0x002fe200000000ff */
[----:B------:R-:W-:Y:S01]  /*50e0*/  @P2 FADD.FTZ R66, -R66, -RZ ;  /* 0x800000ff42422221 */ /* 0x000fe20000010100 */
[----:B------:R-:W-:Y:S01]  /*50f0*/  LOP3.LUT R80, R104, UR16, R101, 0x96, !PT ;  /* 0x0000001068507c12 */ /* 0x000fe2000f8e9665 */
[----:B------:R-:W-:Y:S01]  /*5100*/  IMAD.WIDE.U32 R100, R79, -0x326172a9, RZ ;  /* 0xcd9e8d574f647825 */ /* 0x000fe200078e00ff */
[----:B------:R-:W-:Y:S03]  /*5110*/  LOP3.LUT R81, R59, 0xff, RZ, 0xc0, !PT ;  /* 0x000000ff3b517812 */ /* 0x000fe600078ec0ff */
[----:B------:R1:W3:Y:S01]  /*5120*/  MUFU.EX2 R10, R91 ;  /* 0x0000005b000a7308 */ /* 0x0002e20000000800 */
[----:B------:R-:W-:Y:S01]  /*5130*/  ISETP.LE.U32.AND P5, PT, R95, UR9, PT ;  /* 0x000000095f007c0c */ /* 0x000fe2000bfa3070 */
[----:B------:R-:W-:Y:S01]  /*5140*/  @P1 FADD.FTZ R53, -R53, -RZ ;  /* 0x800000ff35351221 */ /* 0x000fe20000010100 */
[----:B------:R-:W-:Y:S01]  /*5150*/  SHF.R.U32.HI R72, RZ, 0x18, R59 ;  /* 0x00000018ff487819 */ /* 0x000fe2000001163b */
[----:B------:R-:W-:Y:S01]  /*5160*/  @P3 FADD.FTZ R61, -R61, -RZ ;  /* 0x800000ff3d3d3221 */ /* 0x000fe20000010100 */
[----:B------:R-:W-:Y:S01]  /*5170*/  ISETP.LE.U32.AND P0, PT, R81, UR9, PT ;  /* 0x0000000951007c0c */ /* 0x000fe2000bf03070 */
[----:B------:R-:W-:Y:S01]  /*5180*/  @!P4 FADD.FTZ R51, -R51, -RZ ;  /* 0x800000ff3333c221 */ /* 0x000fe20000010100 */
[----:B------:R-:W-:Y:S03]  /*5190*/  ISETP.LE.U32.AND P2, PT, R72, UR9, PT ;  /* 0x0000000948007c0c */ /* 0x000fe6000bf43070 */
[----:B------:R4:W3:Y:S01]  /*51a0*/  MUFU.EX2 R54, R87 ;  /* 0x0000005700367308 */ /* 0x0008e20000000800 */
[C---:B--2---:R-:W-:Y:S02]  /*51b0*/  PRMT R98, R100.reuse, 0x7770, RZ ;  /* 0x0000777064627816 */ /* 0x044fe400000000ff */
[----:B------:R-:W-:Y:S02]  /*51c0*/  PRMT R94, R100, 0x7772, RZ ;  /* 0x00007772645e7816 */ /* 0x000fe400000000ff */
[----:B------:R-:W-:Y:S01]  /*51d0*/  ISETP.LE.U32.AND P1, PT, R98, UR9, PT ;  /* 0x0000000962007c0c */ /* 0x000fe2000bf23070 */
[----:B------:R-:W-:Y:S01]  /*51e0*/  @!P5 FADD.FTZ R6, -R6, -RZ ;  /* 0x800000ff0606d221 */ /* 0x000fe20000010100 */
[----:B------:R-:W-:Y:S03]  /*51f0*/  ISETP.GT.U32.AND P4, PT, R94, UR9, PT ;  /* 0x000000095e007c0c */ /* 0x000fe6000bf84070 */
[----:B------:R2:W3:Y:S01]  /*5200*/  MUFU.EX2 R22, R90 ;  /* 0x0000005a00167308 */ /* 0x0004e20000000800 */
[C---:B-1----:R-:W-:Y:S01]  /*5210*/  PRMT R91, R108.reuse, 0x7772, RZ ;  /* 0x000077726c5b7816 */ /* 0x042fe200000000ff */
[----:B------:R-:W-:Y:S01]  /*5220*/  @!P0 FADD.FTZ R49, -R49, -RZ ;  /* 0x800000ff31318221 */ /* 0x000fe20000010100 */
[----:B------:R-:W-:Y:S01]  /*5230*/  PRMT R85, R108, 0x7773, RZ ;  /* 0x000077736c557816 */ /* 0x000fe200000000ff */
[----:B------:R-:W-:Y:S01]  /*5240*/  @!P2 FADD.FTZ R37, -R37, -RZ ;  /* 0x800000ff2525a221 */ /* 0x000fe20000010100 */
[----:B------:R-:W-:Y:S02]  /*5250*/  ISETP.GT.U32.AND P6, PT, R91, UR9, PT ;  /* 0x000000095b007c0c */ /* 0x000fe4000bfc4070 */
[C---:B------:R-:W-:Y:S03]  /*5260*/  PRMT R95, R100.reuse, 0x7771, RZ ;  /* 0x00007771645f7816 */ /* 0x040fe600000000ff */
[----:B------:R1:W3:Y:S01]  /*5270*/  MUFU.EX2 R13, R89 ;  /* 0x00000059000d7308 */ /* 0x0002e20000000800 */
[----:B----4-:R-:W-:Y:S01]  /*5280*/  PRMT R87, R100, 0x7773, RZ ;  /* 0x0000777364577816 */ /* 0x010fe200000000ff */
[----:B------:R-:W-:Y:S01]  /*5290*/  @!P1 FADD.FTZ R8, -R8, -RZ ;  /* 0x800000ff08089221 */ /* 0x000fe20000010100 */
[----:B------:R-:W-:Y:S01]  /*52a0*/  PRMT R72, R77, 0x7632, R72 ;  /* 0x000076324d487816 */ /* 0x000fe20000000048 */
[----:B------:R-:W-:Y:S01]  /*52b0*/  @P4 FADD.FTZ R62, -R62, -RZ ;  /* 0x800000ff3e3e4221 */ /* 0x000fe20000010100 */
[----:B------:R-:W-:Y:S02]  /*52c0*/  ISETP.GT.U32.AND P5, PT, R85, UR9, PT ;  /* 0x0000000955007c0c */ /* 0x000fe4000bfa4070 */
[----:B------:R-:W-:Y:S03]  /*52d0*/  ISETP.GT.U32.AND P3, PT, R95, UR9, PT ;  /* 0x000000095f007c0c */ /* 0x000fe6000bf64070 */
[----:B------:R4:W-:Y:S01]  /*52e0*/  MUFU.EX2 R7, R76 ;  /* 0x0000004c00077308 */ /* 0x0009e20000000800 */
[----:B------:R-:W-:Y:S01]  /*52f0*/  LOP3.LUT R72, R72, 0xff, RZ, 0xc0, !PT ;  /* 0x000000ff48487812 */ /* 0x000fe200078ec0ff */
[----:B--2---:R-:W-:Y:S01]  /*5300*/  IMAD.WIDE.U32 R90, R43, -0x326172a9, RZ ;  /* 0xcd9e8d572b5a7825 */ /* 0x004fe200078e00ff */
[----:B------:R-:W-:Y:S02]  /*5310*/  ISETP.GT.U32.AND P0, PT, R87, UR9, PT ;  /* 0x0000000957007c0c */ /* 0x000fe4000bf04070 */
[----:B------:R-:W-:Y:S01]  /*5320*/  ISETP.LE.U32.AND P2, PT, R72, UR9, PT ;  /* 0x0000000948007c0c */ /* 0x000fe2000bf43070 */
[----:B------:R-:W-:Y:S01]  /*5330*/  IMAD.WIDE.U32 R94, R83, -0x326172a9, RZ ;  /* 0xcd9e8d57535e7825 */ /* 0x000fe200078e00ff */
[C---:B------:R-:W-:Y:S03]  /*5340*/  PRMT R87, R90.reuse, 0x7771, RZ ;  /* 0x000077715a577816 */ /* 0x040fe600000000ff */
[----:B------:R2:W-:Y:S01]  /*5350*/  MUFU.EX2 R32, R69 ;  /* 0x0000004500207308 */ /* 0x0005e20000000800 */
[C---:B-1----:R-:W-:Y:S02]  /*5360*/  PRMT R89, R90.reuse, 0x7770, RZ ;  /* 0x000077705a597816 */ /* 0x042fe400000000ff */
[----:B------:R-:W-:Y:S01]  /*5370*/  PRMT R85, R90, 0x7772, RZ ;  /* 0x000077725a557816 */ /* 0x000fe200000000ff */
[----:B------:R-:W-:Y:S01]  /*5380*/  @P3 FADD.FTZ R63, -R63, -RZ ;  /* 0x800000ff3f3f3221 */ /* 0x000fe20000010100 */
[----:B------:R-:W-:Y:S02]  /*5390*/  LOP3.LUT R92, R92, UR16, R91, 0x96, !PT ;  /* 0x000000105c5c7c12 */ /* 0x000fe4000f8e965b */
[----:B------:R-:W-:Y:S01]  /*53a0*/  ISETP.LE.U32.AND P4, PT, R89, UR9, PT ;  /* 0x0000000959007c0c */ /* 0x000fe2000bf83070 */
[----:B------:R-:W-:Y:S01]  /*53b0*/  @P0 FADD.FTZ R47, -R47, -RZ ;  /* 0x800000ff2f2f0221 */ /* 0x000fe20000010100 */
[----:B----4-:R-:W-:Y:S01]  /*53c0*/  PRMT R76, R90, 0x7773, RZ ;  /* 0x000077735a4c7816 */ /* 0x010fe200000000ff */
[----:B------:R-:W-:Y:S01]  /*53d0*/  @!P2 FADD.FTZ R46, -R46, -RZ ;  /* 0x800000ff2e2ea221 */ /* 0x000fe20000010100 */
[----:B------:R-:W-:Y:S01]  /*53e0*/  SHF.R.U32.HI R90, RZ, 0x18, R80 ;  /* 0x00000018ff5a7819 */ /* 0x000fe20000011650 */
[----:B------:R1:W-:Y:S01]  /*53f0*/  MUFU.EX2 R60, R57 ;  /* 0x00000039003c7308 */ /* 0x0003e20000000800 */
[----:B------:R-:W-:Y:S02]  /*5400*/  LOP3.LUT R91, R80, 0xff, RZ, 0xc0, !PT ;  /* 0x000000ff505b7812 */ /* 0x000fe400078ec0ff */
[----:B------:R-:W-:Y:S02]  /*5410*/  ISETP.LE.U32.AND P1, PT, R90, UR9, PT ;  /* 0x000000095a007c0c */ /* 0x000fe4000bf23070 */
[----:B------:R-:W-:Y:S02]  /*5420*/  ISETP.LE.U32.AND P3, PT, R91, UR9, PT ;  /* 0x000000095b007c0c */ /* 0x000fe4000bf63070 */
[----:B------:R-:W-:Y:S01]  /*5430*/  ISETP.GT.U32.AND P0, PT, R87, UR9, PT ;  /* 0x0000000957007c0c */ /* 0x000fe2000bf04070 */
[----:B------:R-:W-:Y:S01]  /*5440*/  @!P4 FADD.FTZ R44, -R44, -RZ ;  /* 0x800000ff2c2cc221 */ /* 0x000fe20000010100 */
[----:B--2---:R-:W-:Y:S01]  /*5450*/  PRMT R69, R59, 0x7632, R69 ;  /* 0x000076323b457816 */ /* 0x004fe20000000045 */
[----:B------:R2:W-:Y:S01]  /*5460*/  MUFU.EX2 R43, R74 ;  /* 0x0000004a002b7308 */ /* 0x0005e20000000800 */
[----:B------:R-:W-:Y:S02]  /*5470*/  LOP3.LUT R78, R78, 0xffff, RZ, 0xc0, !PT ;  /* 0x0000ffff4e4e7812 */ /* 0x000fe400078ec0ff */
[----:B------:R-:W-:Y:S02]  /*5480*/  ISETP.GT.U32.AND P2, PT, R85, UR9, PT ;  /* 0x0000000955007c0c */ /* 0x000fe4000bf44070 */
[----:B------:R-:W-:Y:S01]  /*5490*/  LOP3.LUT R69, R69, 0xff, RZ, 0xc0, !PT ;  /* 0x000000ff45457812 */ /* 0x000fe200078ec0ff */
[----:B------:R-:W-:Y:S01]  /*54a0*/  @!P1 FADD.FTZ R28, -R28, -RZ ;  /* 0x800000ff1c1c9221 */ /* 0x000fe20000010100 */
[----:B------:R-:W-:Y:S01]  /*54b0*/  LOP3.LUT R79, R102, UR16, R101, 0x96, !PT ;  /* 0x00000010664f7c12 */ /* 0x000fe2000f8e9665 */
[----:B---3--:R-:W-:Y:S01]  /*54c0*/  @!P3 FADD.FTZ R10, -R10, -RZ ;  /* 0x800000ff0a0ab221 */ /* 0x008fe20000010100 */
[----:B------:R-:W-:Y:S01]  /*54d0*/  SHF.R.U32.HI R78, RZ, 0x8, R78 ;  /* 0x00000008ff4e7819 */ /* 0x000fe2000001164e */
[----:B------:R-:W-:Y:S01]  /*54e0*/  @P0 FADD.FTZ R24, -R24, -RZ ;  /* 0x800000ff18180221 */ /* 0x000fe20000010100 */
[----:B------:R-:W-:Y:S01]  /*54f0*/  ISETP.GT.U32.AND P1, PT, R76, UR9, PT ;  /* 0x000000094c007c0c */ /* 0x000fe2000bf24070 */
[----:B------:R-:W-:Y:S01]  /*5500*/  MUFU.EX2 R50, R68 ;  /* 0x0000004400327308 */ /* 0x000fe20000000800 */
[----:B------:R-:W-:Y:S02]  /*5510*/  ISETP.LE.U32.AND P4, PT, R69, UR9, PT ;  /* 0x0000000945007c0c */ /* 0x000fe4000bf83070 */
[----:B------:R-:W-:Y:S01]  /*5520*/  LOP3.LUT R78, R78, 0xffff, RZ, 0xc0, !PT ;  /* 0x0000ffff4e4e7812 */ /* 0x000fe200078ec0ff */
[----:B------:R-:W-:Y:S01]  /*5530*/  @P2 FADD.FTZ R12, -R12, -RZ ;  /* 0x800000ff0c0c2221 */ /* 0x000fe20000010100 */
[----:B------:R-:W-:Y:S02]  /*5540*/  LOP3.LUT R76, R79, 0xff, RZ, 0xc0, !PT ;  /* 0x000000ff4f4c7812 */ /* 0x000fe400078ec0ff */
[----:B------:R-:W-:Y:S03]  /*5550*/  ISETP.LE.U32.AND P3, PT, R78, UR9, PT ;  /* 0x000000094e007c0c */ /* 0x000fe6000bf63070 */
[----:B------:R-:W3:Y:S01]  /*5560*/  MUFU.EX2 R18, R96 ;  /* 0x0000006000127308 */ /* 0x000ee20000000800 */
[----:B-1----:R-:W-:Y:S02]  /*5570*/  SHF.R.U32.HI R57, RZ, 0x18, R79 ;  /* 0x00000018ff397819 */ /* 0x002fe4000001164f */
[----:B------:R-:W-:Y:S01]  /*5580*/  ISETP.LE.U32.AND P0, PT, R76, UR9, PT ;  /* 0x000000094c007c0c */ /* 0x000fe2000bf03070 */
[----:B------:R-:W-:Y:S01]  /*5590*/  @P1 FADD.FTZ R67, -R67, -RZ ;  /* 0x800000ff43431221 */ /* 0x000fe20000010100 */
[C---:B------:R-:W-:Y:S01]  /*55a0*/  PRMT R83, R94.reuse, 0x7770, RZ ;  /* 0x000077705e537816 */ /* 0x040fe200000000ff */
[----:B------:R-:W-:Y:S01]  /*55b0*/  @!P4 FADD.FTZ R39, -R39, -RZ ;  /* 0x800000ff2727c221 */ /* 0x000fe20000010100 */
[----:B------:R-:W-:Y:S03]  /*55c0*/  ISETP.LE.U32.AND P2, PT, R57, UR9, PT ;  /* 0x0000000939007c0c */ /* 0x000fe6000bf43070 */
[----:B------:R1:W-:Y:S01]  /*55d0*/  MUFU.EX2 R17, R14 ;  /* 0x0000000e00117308 */ /* 0x0003e20000000800 */
[----:B------:R-:W-:Y:S02]  /*55e0*/  PRMT R81, R94, 0x7771, RZ ;  /* 0x000077715e517816 */ /* 0x000fe400000000ff */
[----:B------:R-:W-:Y:S01]  /*55f0*/  LOP3.LUT R58, R110, UR18, R109, 0x96, !PT ;  /* 0x000000126e3a7c12 */ /* 0x000fe2000f8e966d */
[----:B------:R-:W-:Y:S01]  /*5600*/  @!P3 FADD.FTZ R55, -R55, -RZ ;  /* 0x800000ff3737b221 */ /* 0x000fe20000010100 */
[----:B------:R-:W-:Y:S02]  /*5610*/  ISETP.LE.U32.AND P1, PT, R83, UR9, PT ;  /* 0x0000000953007c0c */ /* 0x000fe4000bf23070 */
[----:B------:R-:W-:Y:S01]  /*5620*/  LOP3.LUT R77, R77, 0xffff, RZ, 0xc0, !PT ;  /* 0x0000ffff4d4d7812 */ /* 0x000fe200078ec0ff */
[----:B------:R-:W-:Y:S01]  /*5630*/  @!P0 FADD.FTZ R54, -R54, -RZ ;  /* 0x800000ff36368221 */ /* 0x000fe20000010100 */
[----:B------:R-:W-:Y:S01]  /*5640*/  ISETP.GT.U32.AND P4, PT, R81, UR9, PT ;  /* 0x0000000951007c0c */ /* 0x000fe2000bf84070 */
[----:B------:R-:W4:Y:S01]  /*5650*/  MUFU.EX2 R20, R88 ;  /* 0x0000005800147308 */ /* 0x000f220000000800 */
[----:B--2---:R-:W-:Y:S01]  /*5660*/  PRMT R74, R94, 0x7772, RZ ;  /* 0x000077725e4a7816 */ /* 0x004fe200000000ff */
[----:B------:R-:W-:Y:S01]  /*5670*/  @!P2 FADD.FTZ R21, -R21, -RZ ;  /* 0x800000ff1515a221 */ /* 0x000fe20000010100 */
[----:B------:R-:W-:Y:S02]  /*5680*/  LOP3.LUT R57, R58, 0xff, RZ, 0xc0, !PT ;  /* 0x000000ff3a397812 */ /* 0x000fe400078ec0ff */
[----:B------:R-:W-:Y:S02]  /*5690*/  SHF.R.U32.HI R77, RZ, 0x8, R77 ;  /* 0x00000008ff4d7819 */ /* 0x000fe4000001164d */
[----:B------:R-:W-:Y:S01]  /*56a0*/  PRMT R72, R94, 0x7773, RZ ;  /* 0x000077735e487816 */ /* 0x000fe200000000ff */
[----:B------:R-:W-:Y:S01]  /*56b0*/  @!P1 FADD.FTZ R22, -R22, -RZ ;  /* 0x800000ff16169221 */ /* 0x000fe20000010100 */
[----:B------:R-:W-:Y:S01]  /*56c0*/  ISETP.LE.U32.AND P3, PT, R57, UR9, PT ;  /* 0x0000000939007c0c */ /* 0x000fe2000bf63070 */
[----:B------:R-:W-:Y:S01]  /*56d0*/  MUFU.EX2 R4, R11 ;  /* 0x0000000b00047308 */ /* 0x000fe20000000800 */
[----:B------:R-:W-:Y:S01]  /*56e0*/  ISETP.GT.U32.AND P0, PT, R74, UR9, PT ;  /* 0x000000094a007c0c */ /* 0x000fe2000bf04070 */
[----:B------:R-:W-:Y:S01]  /*56f0*/  @P4 FADD.FTZ R13, -R13, -RZ ;  /* 0x800000ff0d0d4221 */ /* 0x000fe20000010100 */
[----:B------:R-:W-:Y:S02]  /*5700*/  PRMT R57, R80, 0x7632, R57 ;  /* 0x0000763250397816 */ /* 0x000fe40000000039 */
[----:B------:R-:W-:Y:S02]  /*5710*/  LOP3.LUT R77, R77, 0xffff, RZ, 0xc0, !PT ;  /* 0x0000ffff4d4d7812 */ /* 0x000fe400078ec0ff */
[----:B------:R-:W-:Y:S03]  /*5720*/  ISETP.GT.U32.AND P2, PT, R72, UR9, PT ;  /* 0x0000000948007c0c */ /* 0x000fe6000bf44070 */
[----:B------:R-:W2:Y:S01]  /*5730*/  MUFU.EX2 R45, R86 ;  /* 0x00000056002d7308 */ /* 0x000ea20000000800 */
[----:B------:R-:W-:Y:S02]  /*5740*/  LOP3.LUT R57, R57, 0xff, RZ, 0xc0, !PT ;  /* 0x000000ff39397812 */ /* 0x000fe400078ec0ff */
[----:B------:R-:W-:Y:S02]  /*5750*/  ISETP.LE.U32.AND P1, PT, R77, UR9, PT ;  /* 0x000000094d007c0c */ /* 0x000fe4000bf23070 */
[----:B------:R-:W-:Y:S01]  /*5760*/  LOP3.LUT R59, R59, 0xffff, RZ, 0xc0, !PT ;  /* 0x0000ffff3b3b7812 */ /* 0x000fe200078ec0ff */
[----:B---3--:R-:W-:Y:S01]  /*5770*/  @P0 FADD.FTZ R18, -R18, -RZ ;  /* 0x800000ff12120221 */ /* 0x008fe20000010100 */
[----:B------:R-:W-:Y:S03]  /*5780*/  ISETP.LE.U32.AND P4, PT, R57, UR9, PT ;  /* 0x0000000939007c0c */ /* 0x000fe6000bf83070 */
[----:B------:R-:W3:Y:S01]  /*5790*/  MUFU.EX2 R40, R82 ;  /* 0x0000005200287308 */ /* 0x000ee20000000800 */
[----:B------:R-:W-:Y:S02]  /*57a0*/  LOP3.LUT R68, R92, 0xff, RZ, 0xc0, !PT ;  /* 0x000000ff5c447812 */ /* 0x000fe400078ec0ff */
[----:B------:R-:W-:Y:S01]  /*57b0*/  SHF.R.U32.HI R57, RZ, 0x8, R59 ;  /* 0x00000008ff397819 */ /* 0x000fe2000001163b */
[----:B------:R-:W-:Y:S01]  /*57c0*/  @P2 FADD.FTZ R7, -R7, -RZ ;  /* 0x800000ff07072221 */ /* 0x000fe20000010100 */
[----:B------:R-:W-:Y:S02]  /*57d0*/  ISETP.LE.U32.AND P0, PT, R68, UR9, PT ;  /* 0x0000000944007c0c */ /* 0x000fe4000bf03070 */
[----:B------:R-:W-:Y:S01]  /*57e0*/  SHF.R.U32.HI R59, RZ, 0x18, R92 ;  /* 0x00000018ff3b7819 */ /* 0x000fe2000001165c */
[----:B------:R-:W-:Y:S01]  /*57f0*/  @!P1 FADD.FTZ R43, -R43, -RZ ;  /* 0x800000ff2b2b9221 */ /* 0x000fe20000010100 */
[----:B-1----:R-:W-:Y:S01]  /*5800*/  PRMT R14, R79, 0x7632, R14 ;  /* 0x000076324f0e7816 */ /* 0x002fe2000000000e */
[----:B------:R-:W-:Y:S01]  /*5810*/  MUFU.EX2 R38, R42 ;  /* 0x0000002a00267308 */ /* 0x000fe20000000800 */
[----:B------:R-:W-:Y:S01]  /*5820*/  LOP3.LUT R57, R57, 0xffff, RZ, 0xc0, !PT ;  /* 0x0000ffff39397812 */ /* 0x000fe200078ec0ff */
[----:B------:R-:W-:Y:S01]  /*5830*/  @!P4 FADD.FTZ R32, -R32, -RZ ;  /* 0x800000ff2020c221 */ /* 0x000fe20000010100 */
[----:B------:R-:W-:Y:S02]  /*5840*/  ISETP.LE.U32.AND P2, PT, R59, UR9, PT ;  /* 0x000000093b007c0c */ /* 0x000fe4000bf43070 */
[----:B------:R-:W-:Y:S02]  /*5850*/  LOP3.LUT R14, R14, 0xff, RZ, 0xc0, !PT ;  /* 0x000000ff0e0e7812 */ /* 0x000fe400078ec0ff */
[----:B------:R-:W-:Y:S01]  /*5860*/  LOP3.LUT R84, R84, UR16, R95, 0x96, !PT ;  /* 0x0000001054547c12 */ /* 0x000fe2000f8e965f */
[----:B----4-:R-:W-:Y:S01]  /*5870*/  @!P0 FADD.FTZ R20, -R20, -RZ ;  /* 0x800000ff14148221 */ /* 0x010fe20000010100 */
[----:B------:R-:W-:Y:S01]  /*5880*/  ISETP.LE.U32.AND P1, PT, R57, UR9, PT ;  /* 0x0000000939007c0c */ /* 0x000fe2000bf23070 */
[----:B------:R1:W-:Y:S01]  /*5890*/  MUFU.EX2 R19, R9 ;  /* 0x0000000900137308 */ /* 0x0003e20000000800 */
[----:B------:R-:W-:Y:S02]  /*58a0*/  LOP3.LUT R80, R80, 0xffff, RZ, 0xc0, !PT ;  /* 0x0000ffff50507812 */ /* 0x000fe400078ec0ff */
[----:B------:R-:W-:Y:S02]  /*58b0*/  ISETP.LE.U32.AND P4, PT, R14, UR9, PT ;  /* 0x000000090e007c0c */ /* 0x000fe4000bf83070 */
[----:B------:R-:W-:Y:S01]  /*58c0*/  LOP3.LUT R14, R84, 0xff, RZ, 0xc0, !PT ;  /* 0x000000ff540e7812 */ /* 0x000fe200078ec0ff */
[----:B------:R-:W-:Y:S01]  /*58d0*/  @!P2 FADD.FTZ R60, -R60, -RZ ;  /* 0x800000ff3c3ca221 */ /* 0x000fe20000010100 */
[----:B------:R-:W-:Y:S03]  /*58e0*/  SHF.R.U32.HI R80, RZ, 0x8, R80 ;  /* 0x00000008ff507819 */ /* 0x000fe60000011650 */
[----:B------:R-:W-:Y:S01]  /*58f0*/  MUFU.EX2 R26, R26 ;  /* 0x0000001a001a7308 */ /* 0x000fe20000000800 */
[----:B------:R-:W-:Y:S02]  /*5900*/  SHF.R.U32.HI R57, RZ, 0x18, R84 ;  /* 0x00000018ff397819 */ /* 0x000fe40000011654 */
[----:B------:R-:W-:Y:S01]  /*5910*/  ISETP.LE.U32.AND P0, PT, R14, UR9, PT ;  /* 0x000000090e007c0c */ /* 0x000fe2000bf03070 */
[----:B--2---:R-:W-:Y:S01]  /*5920*/  @!P1 FADD.FTZ R45, -R45, -RZ ;  /* 0x800000ff2d2d9221 */ /* 0x004fe20000010100 */
[----:B------:R-:W-:Y:S02]  /*5930*/  PRMT R11, R92, 0x7632, R11 ;  /* 0x000076325c0b7816 */ /* 0x000fe4000000000b */
[----:B------:R-:W-:Y:S01]  /*5940*/  LOP3.LUT R80, R80, 0xffff, RZ, 0xc0, !PT ;  /* 0x0000ffff50507812 */ /* 0x000fe200078ec0ff */
[----:B------:R-:W-:Y:S01]  /*5950*/  @!P4 FADD.FTZ R50, -R50, -RZ ;  /* 0x800000ff3232c221 */ /* 0x000fe20000010100 */
[----:B------:R-:W-:Y:S01]  /*5960*/  LOP3.LUT R79, R79, 0xffff, RZ, 0xc0, !PT ;  /* 0x0000ffff4f4f7812 */ /* 0x000fe200078ec0ff */
[----:B-1----:R-:W-:Y:S01]  /*5970*/  IMAD.MOV.U32 R9, RZ, RZ, 0x10 ;  /* 0x00000010ff097424 */ /* 0x002fe200078e00ff */
[----:B------:R-:W-:Y:S01]  /*5980*/  ISETP.LE.U32.AND P2, PT, R57, UR9, PT ;  /* 0x0000000939007c0c */ /* 0x000fe2000bf43070 */
[----:B------:R-:W-:Y:S01]  /*5990*/  MUFU.EX2 R41, R41 ;  /* 0x0000002900297308 */ /* 0x000fe20000000800 */
[----:B------:R-:W-:Y:S02]  /*59a0*/  LOP3.LUT R11, R11, 0xff, RZ, 0xc0, !PT ;  /* 0x000000ff0b0b7812 */ /* 0x000fe400078ec0ff */
[----:B------:R-:W-:Y:S01]  /*59b0*/  ISETP.LE.U32.AND P1, PT, R80, UR9, PT ;  /* 0x0000000950007c0c */ /* 0x000fe2000bf23070 */
[----:B---3--:R-:W-:Y:S01]  /*59c0*/  @!P0 FADD.FTZ R40, -R40, -RZ ;  /* 0x800000ff28288221 */ /* 0x008fe20000010100 */
[----:B------:R-:W-:Y:S02]  /*59d0*/  SHF.R.U32.HI R79, RZ, 0x8, R79 ;  /* 0x00000008ff4f7819 */ /* 0x000fe4000001164f */
[----:B------:R-:W-:Y:S03]  /*59e0*/  LOP3.LUT R92, R92, 0xffff, RZ, 0xc0, !PT ;  /* 0x0000ffff5c5c7812 */ /* 0x000fe600078ec0ff */
[----:B------:R-:W-:Y:S01]  /*59f0*/  MUFU.EX2 R27, R27 ;  /* 0x0000001b001b7308 */ /* 0x000fe20000000800 */
[----:B------:R-:W-:Y:S02]  /*5a00*/  ISETP.LE.U32.AND P4, PT, R11, UR9, PT ;  /* 0x000000090b007c0c */ /* 0x000fe4000bf83070 */
[----:B------:R-:W-:Y:S01]  /*5a10*/  LOP3.LUT R79, R79, 0xffff, RZ, 0xc0, !PT ;  /* 0x0000ffff4f4f7812 */ /* 0x000fe200078ec0ff */
[----:B------:R-:W-:Y:S01]  /*5a20*/  @!P2 FADD.FTZ R17, -R17, -RZ ;  /* 0x800000ff1111a221 */ /* 0x000fe20000010100 */
[----:B------:R-:W-:Y:S02]  /*5a30*/  PRMT R11, R84, 0x7632, R11 ;  /* 0x00007632540b7816 */ /* 0x000fe4000000000b */
[----:B------:R-:W-:Y:S01]  /*5a40*/  SHF.R.U32.HI R92, RZ, 0x8, R92 ;  /* 0x00000008ff5c7819 */ /* 0x000fe2000001165c */
[----:B------:R-:W-:Y:S01]  /*5a50*/  @!P1 FADD.FTZ R36, -R36, -RZ ;  /* 0x800000ff24249221 */ /* 0x000fe20000010100 */
[----:B------:R-:W-:Y:S01]  /*5a60*/  ISETP.LE.U32.AND P0, PT, R79, UR9, PT ;  /* 0x000000094f007c0c */ /* 0x000fe2000bf03070 */
[----:B------:R-:W1:Y:S01]  /*5a70*/  MUFU.EX2 R15, R15 ;  /* 0x0000000f000f7308 */ /* 0x000e620000000800 */
[----:B------:R-:W-:Y:S02]  /*5a80*/  LOP3.LUT R11, R11, 0xff, RZ, 0xc0, !PT ;  /* 0x000000ff0b0b7812 */ /* 0x000fe400078ec0ff */
[----:B------:R-:W-:Y:S01]  /*5a90*/  LOP3.LUT R84, R84, 0xffff, RZ, 0xc0, !PT ;  /* 0x0000ffff54547812 */ /* 0x000fe200078ec0ff */
[----:B------:R-:W-:Y:S01]  /*5aa0*/  @!P4 FADD.FTZ R4, -R4, -RZ ;  /* 0x800000ff0404c221 */ /* 0x000fe20000010100 */
[----:B------:R-:W-:Y:S02]  /*5ab0*/  LOP3.LUT R92, R92, 0xffff, RZ, 0xc0, !PT ;  /* 0x0000ffff5c5c7812 */ /* 0x000fe400078ec0ff */
[----:B------:R-:W-:Y:S02]  /*5ac0*/  ISETP.LE.U32.AND P2, PT, R11, UR9, PT ;  /* 0x000000090b007c0c */ /* 0x000fe4000bf43070 */
[----:B------:R-:W-:Y:S02]  /*5ad0*/  SHF.R.U32.HI R11, RZ, 0x8, R84 ;  /* 0x00000008ff0b7819 */ /* 0x000fe40000011654 */
[----:B------:R-:W-:Y:S01]  /*5ae0*/  ISETP.LE.U32.AND P1, PT, R92, UR9, PT ;  /* 0x000000095c007c0c */ /* 0x000fe2000bf23070 */
[----:B------:R-:W-:Y:S01]  /*5af0*/  @!P0 FADD.FTZ R25, -R25, -RZ ;  /* 0x800000ff19198221 */ /* 0x000fe20000010100 */
[----:B------:R-:W-:Y:S02]  /*5b00*/  LOP3.LUT R11, R11, 0xffff, RZ, 0xc0, !PT ;  /* 0x0000ffff0b0b7812 */ /* 0x000fe400078ec0ff */
[----:B------:R-:W-:Y:S02]  /*5b10*/  PRMT R42, R58, 0x7632, R42 ;  /* 0x000076323a2a7816 */ /* 0x000fe4000000002a */
[----:B------:R-:W-:Y:S01]  /*5b20*/  SHF.R.U32.HI R14, RZ, 0x18, R58 ;  /* 0x00000018ff0e7819 */ /* 0x000fe2000001163a */
[----:B-1----:R-:W-:Y:S01]  /*5b30*/  @P6 FADD.FTZ R15, -R15, -RZ ;  /* 0x800000ff0f0f6221 */ /* 0x002fe20000010100 */
[----:B------:R-:W-:Y:S01]  /*5b40*/  ISETP.LE.U32.AND P4, PT, R11, UR9, PT ;  /* 0x000000090b007c0c */ /* 0x000fe2000bf83070 */
[----:B------:R-:W-:Y:S01]  /*5b50*/  @!P2 FADD.FTZ R38, -R38, -RZ ;  /* 0x800000ff2626a221 */ /* 0x000fe20000010100 */
[----:B------:R-:W-:Y:S02]  /*5b60*/  ISETP.LE.U32.AND P0, PT, R14, UR9, PT ;  /* 0x000000090e007c0c */ /* 0x000fe4000bf03070 */
[----:B------:R-:W-:Y:S01]  /*5b70*/  F2FP.RELU.F16.F32.PACK_AB R14, R28, R32 ;  /* 0x000000201c0e723e */ /* 0x000fe200000008ff */
[----:B------:R-:W-:Y:S01]  /*5b80*/  @!P1 FADD.FTZ R16, -R16, -RZ ;  /* 0x800000ff10109221 */ /* 0x000fe20000010100 */
[----:B------:R-:W-:Y:S02]  /*5b90*/  LOP3.LUT R58, R58, 0xffff, RZ, 0xc0, !PT ;  /* 0x0000ffff3a3a7812 */ /* 0x000fe400078ec0ff */
[----:B------:R-:W-:Y:S01]  /*5ba0*/  LOP3.LUT P1, RZ, R206, 0x4, RZ, 0xc0, !PT ;  /* 0x00000004ceff7812 */ /* 0x000fe2000782c0ff */
[----:B------:R1:W-:Y:S01]  /*5bb0*/  STS [R209+0x400], R14 ;  /* 0x0004000ed1007388 */ /* 0x0003e20000000800 */
[----:B------:R-:W-:Y:S02]  /*5bc0*/  SHF.R.U32.HI R11, RZ, 0x8, R58 ;  /* 0x00000008ff0b7819 */ /* 0x000fe4000001163a */
[----:B------:R-:W-:Y:S01]  /*5bd0*/  SEL R9, R9, 0xfffffff0, !P1 ;  /* 0xfffffff009097807 */ /* 0x000fe20004800000 */
[----:B------:R-:W-:Y:S01]  /*5be0*/  @!P4 FADD.FTZ R19, -R19, -RZ ;  /* 0x800000ff1313c221 */ /* 0x000fe20000010100 */
[----:B------:R-:W-:Y:S01]  /*5bf0*/  LOP3.LUT R11, R11, 0xffff, RZ, 0xc0, !PT ;  /* 0x0000ffff0b0b7812 */ /* 0x000fe200078ec0ff */
[----:B------:R-:W-:Y:S01]  /*5c00*/  @!P0 FADD.FTZ R26, -R26, -RZ ;  /* 0x800000ff1a1a8221 */ /* 0x000fe20000010100 */
[----:B------:R-:W-:Y:S01]  /*5c10*/  FSETP.GE.FTZ.AND P0, PT, R10, RZ, PT ;  /* 0x000000ff0a00720b */ /* 0x000fe20003f16000 */
[--C-:B------:R-:W-:Y:S01]  /*5c20*/  IMAD.IADD R80, R212, 0x1, R9.reuse ;  /* 0x00000001d4507824 */ /* 0x100fe200078e0209 */
[----:B------:R-:W-:Y:S01]  /*5c30*/  ISETP.LE.U32.AND P4, PT, R11, UR9, PT ;  /* 0x000000090b007c0c */ /* 0x000fe2000bf83070 */
[--C-:B------:R-:W-:Y:S01]  /*5c40*/  IMAD.IADD R11, R209, 0x1, R9.reuse ;  /* 0x00000001d10b7824 */ /* 0x100fe200078e0209 */
[----:B------:R-:W-:Y:S02]  /*5c50*/  LOP3.LUT R42, R42, 0xff, RZ, 0xc0, !PT ;  /* 0x000000ff2a2a7812 */ /* 0x000fe400078ec0ff */
[----:B------:R-:W-:Y:S02]  /*5c60*/  F2FP.RELU.F16.F32.PACK_AB R76, R36, R10 ;  /* 0x0000000a244c723e */ /* 0x000fe400000008ff */
[----:B------:R-:W-:Y:S02]  /*5c70*/  ISETP.LE.U32.AND P2, PT, R42, UR9, PT ;  /* 0x000000092a007c0c */ /* 0x000fe4000bf43070 */
[----:B------:R-:W-:Y:S01]  /*5c80*/  F2FP.RELU.F16.F32.PACK_AB R70, R66, R31 ;  /* 0x0000001f4246723e */ /* 0x000fe200000008ff */
[----:B------:R2:W3:Y:S01]  /*5c90*/  MUFU.EX2 R42, R56 ;  /* 0x00000038002a7308 */ /* 0x0004e20000000800 */
[----:B------:R-:W-:Y:S01]  /*5ca0*/  F2FP.RELU.F16.F32.PACK_AB R68, R61, R53 ;  /* 0x000000353d44723e */ /* 0x000fe200000008ff */
[----:B------:R-:W-:Y:S01]  /*5cb0*/  STS [R209], R76 ;  /* 0x0000004cd1007388 */ /* 0x000fe20000000800 */
[----:B------:R-:W-:Y:S01]  /*5cc0*/  F2FP.RELU.F16.F32.PACK_AB R74, R16, R20 ;  /* 0x00000014104a723e */ /* 0x000fe200000008ff */
[----:B------:R-:W-:Y:S01]  /*5cd0*/  @!P4 FADD.FTZ R41, -R41, -RZ ;  /* 0x800000ff2929c221 */ /* 0x000fe20000010100 */
[----:B------:R-:W-:Y:S01]  /*5ce0*/  FSETP.GE.FTZ.AND P4, PT, R20, RZ, PT ;  /* 0x000000ff1400720b */ /* 0x000fe20003f96000 */
[----:B------:R4:W-:Y:S01]  /*5cf0*/  STS [R11], R70 ;  /* 0x000000460b007388 */ /* 0x0009e20000000800 */
[----:B------:R-:W-:Y:S01]  /*5d00*/  F2FP.RELU.F16.F32.PACK_AB R72, R60, R4 ;  /* 0x000000043c48723e */ /* 0x000fe200000008ff */
[--C-:B-1----:R-:W-:Y:S01]  /*5d10*/  IMAD.IADD R14, R232, 0x1, R9.reuse ;  /* 0x00000001e80e7824 */ /* 0x102fe200078e0209 */
[----:B------:R-:W-:Y:S01]  /*5d20*/  F2FP.RELU.F16.F32.PACK_AB R58, R24, R44 ;  /* 0x0000002c183a723e */ /* 0x000fe200000008ff */
[----:B------:R1:W-:Y:S01]  /*5d30*/  STS [R11+0x400], R68 ;  /* 0x000400440b007388 */ /* 0x0003e20000000800 */
[----:B------:R-:W-:Y:S01]  /*5d40*/  F2FP.RELU.F16.F32.PACK_AB R71, R55, R35 ;  /* 0x000000233747723e */ /* 0x000fe200000008ff */
[----:B------:R-:W-:Y:S01]  /*5d50*/  @!P2 FADD.FTZ R27, -R27, -RZ ;  /* 0x800000ff1b1ba221 */ /* 0x000fe20000010100 */
[----:B------:R-:W-:Y:S01]  /*5d60*/  FSETP.GE.FTZ.AND P2, PT, R32, RZ, PT ;  /* 0x000000ff2000720b */ /* 0x000fe20003f56000 */
[----:B------:R-:W-:Y:S01]  /*5d70*/  STS [R209+0x2000], R74 ;  /* 0x0020004ad1007388 */ /* 0x000fe20000000800 */
[----:B------:R-:W-:Y:S02]  /*5d80*/  F2FP.RELU.F16.F32.PACK_AB R69, R65, R51 ;  /* 0x000000334145723e */ /* 0x000fe400000008ff */
[----:B--2---:R-:W-:Y:S01]  /*5d90*/  F2FP.RELU.F16.F32.PACK_AB R56, R67, R12 ;  /* 0x0000000c4338723e */ /* 0x004fe200000008ff */
[----:B------:R-:W-:Y:S01]  /*5da0*/  STS [R209+0x2400], R72 ;  /* 0x00240048d1007388 */ /* 0x000fe20000000800 */
[----:B------:R-:W-:Y:S01]  /*5db0*/  F2FP.RELU.F16.F32.PACK_AB R57, R33, R252 ;  /* 0x000000fc2139723e */ /* 0x000fe200000008ff */
[----:B---3--:R-:W-:Y:S01]  /*5dc0*/  @!P3 FADD.FTZ R42, -R42, -RZ ;  /* 0x800000ff2a2ab221 */ /* 0x008fe20000010100 */
[----:B------:R-:W-:Y:S01]  /*5dd0*/  FSETP.GE.FTZ.AND P3, PT, R36, RZ, PT ;  /* 0x000000ff2400720b */ /* 0x000fe20003f76000 */
[----:B------:R2:W-:Y:S01]  /*5de0*/  STS [R11+0x2000], R58 ;  /* 0x0020003a0b007388 */ /* 0x0005e20000000800 */
[----:B------:R-:W-:Y:S02]  /*5df0*/  F2FP.RELU.F16.F32.PACK_AB R59, R250, R249 ;  /* 0x000000f9fa3b723e */ /* 0x000fe400000008ff */
[----:B------:R-:W-:Y:S01]  /*5e00*/  F2FP.RELU.F16.F32.PACK_AB R85, R45, R49 ;  /* 0x000000312d55723e */ /* 0x000fe200000008ff */
[----:B------:R3:W-:Y:S01]  /*5e10*/  STS [R11+0x2400], R56 ;  /* 0x002400380b007388 */ /* 0x0007e20000000800 */
[----:B------:R-:W-:Y:S02]  /*5e20*/  F2FP.RELU.F16.F32.PACK_AB R83, R37, R39 ;  /* 0x000000272553723e */ /* 0x000fe400000008ff */
[----:B------:R-:W-:Y:S01]  /*5e30*/  F2FP.RELU.F16.F32.PACK_AB R81, R34, R23 ;  /* 0x000000172251723e */ /* 0x000fe200000008ff */
[----:B------:R3:W-:Y:S01]  /*5e40*/  STS [R232], R71 ;  /* 0x00000047e8007388 */ /* 0x0007e20000000800 */
[----:B------:R-:W-:Y:S02]  /*5e50*/  F2FP.RELU.F16.F32.PACK_AB R79, R30, R29 ;  /* 0x0000001d1e4f723e */ /* 0x000fe400000008ff */
[----:B------:R-:W-:Y:S01]  /*5e60*/  F2FP.RELU.F16.F32.PACK_AB R77, R25, R54 ;  /* 0x00000036194d723e */ /* 0x000fe200000008ff */
[----:B------:R3:W-:Y:S01]  /*5e70*/  STS [R232+0x400], R69 ;  /* 0x00040045e8007388 */ /* 0x0007e20000000800 */
[----:B------:R-:W-:Y:S02]  /*5e80*/  F2FP.RELU.F16.F32.PACK_AB R75, R21, R50 ;  /* 0x00000032154b723e */ /* 0x000fe400000008ff */
[----:B----4-:R-:W-:Y:S01]  /*5e90*/  F2FP.RELU.F16.F32.PACK_AB R70, R63, R8 ;  /* 0x000000083f46723e */ /* 0x010fe200000008ff */
[----:B------:R4:W-:Y:S01]  /*5ea0*/  STS [R14+0x400], R57 ;  /* 0x000400390e007388 */ /* 0x0009e20000000800 */
[----:B-1----:R-:W-:Y:S03]  /*5eb0*/  F2FP.RELU.F16.F32.PACK_AB R68, R47, R62 ;  /* 0x0000003e2f44723e */ /* 0x002fe600000008ff */
[----:B------:R1:W-:Y:S04]  /*5ec0*/  STS [R14], R59 ;  /* 0x0000003b0e007388 */ /* 0x0003e80000000800 */
[----:B------:R-:W-:Y:S01]  /*5ed0*/  STS [R232+0x2000], R85 ;  /* 0x00200055e8007388 */ /* 0x000fe20000000800 */
[----:B--2---:R-:W-:Y:S03]  /*5ee0*/  F2FP.RELU.F16.F32.PACK_AB R58, R13, R22 ;  /* 0x000000160d3a723e */ /* 0x004fe600000008ff */
[----:B------:R-:W-:Y:S01]  /*5ef0*/  STS [R232+0x2400], R83 ;  /* 0x00240053e8007388 */ /* 0x000fe20000000800 */
[----:B---3--:R-:W-:Y:S01]  /*5f00*/  F2FP.RELU.F16.F32.PACK_AB R56, R7, R18 ;  /* 0x000000120738723e */ /* 0x008fe200000008ff */
[----:B------:R-:W-:Y:S01]  /*5f10*/  IMAD.IADD R11, R208, 0x1, R9 ;  /* 0x00000001d00b7824 */ /* 0x000fe200078e0209 */
[----:B------:R-:W-:Y:S01]  /*5f20*/  F2FP.RELU.F16.F32.PACK_AB R9, R245, R244 ;  /* 0x000000f4f509723e */ /* 0x000fe200000008ff */
[----:B------:R-:W-:Y:S01]  /*5f30*/  STS [R14+0x2000], R81 ;  /* 0x002000510e007388 */ /* 0x000fe20000000800 */
[----:B------:R-:W-:Y:S03]  /*5f40*/  F2FP.RELU.F16.F32.PACK_AB R71, R43, R248 ;  /* 0x000000f82b47723e */ /* 0x000fe600000008ff */
[----:B------:R2:W-:Y:S01]  /*5f50*/  STS [R14+0x2400], R79 ;  /* 0x0024004f0e007388 */ /* 0x0005e20000000800 */
[----:B------:R-:W-:Y:S03]  /*5f60*/  F2FP.RELU.F16.F32.PACK_AB R69, R19, R40 ;  /* 0x000000281345723e */ /* 0x000fe600000008ff */
[----:B------:R3:W-:Y:S01]  /*5f70*/  STS [R208], R77 ;  /* 0x0000004dd0007388 */ /* 0x0007e20000000800 */
[----:B----4-:R-:W-:Y:S03]  /*5f80*/  F2FP.RELU.F16.F32.PACK_AB R57, R17, R38 ;  /* 0x000000261139723e */ /* 0x010fe600000008ff */
[----:B------:R-:W-:Y:S01]  /*5f90*/  STS [R208+0x400], R75 ;  /* 0x0004004bd0007388 */ /* 0x000fe20000000800 */
[----:B-1----:R-:W-:Y:S03]  /*5fa0*/  F2FP.RELU.F16.F32.PACK_AB R59, R251, R46 ;  /* 0x0000002efb3b723e */ /* 0x002fe600000008ff */
[----:B------:R-:W-:Y:S04]  /*5fb0*/  STS [R11], R70 ;  /* 0x000000460b007388 */ /* 0x000fe80000000800 */
[----:B------:R-:W-:Y:S04]  /*5fc0*/  STS [R11+0x400], R68 ;  /* 0x000400440b007388 */ /* 0x000fe80000000800 */
[----:B------:R1:W-:Y:S04]  /*5fd0*/  STS [R208+0x2400], R57 ;  /* 0x00240039d0007388 */ /* 0x0003e80000000800 */
[----:B------:R4:W-:Y:S01]  /*5fe0*/  STS [R208+0x2000], R69 ;  /* 0x00200045d0007388 */ /* 0x0009e20000000800 */
[----:B--2---:R2:W2:Y:S03]  /*5ff0*/  MUFU.EX2 R14, R73 ;  /* 0x00000049000e7308 */ /* 0x0044a60000000800 */
[----:B------:R-:W-:Y:S01]  /*6000*/  STS [R11+0x2000], R58 ;  /* 0x0020003a0b007388 */ /* 0x000fe20000000800 */
[----:B---3--:R-:W-:Y:S03]  /*6010*/  F2FP.RELU.F16.F32.PACK_AB R77, R5, R6 ;  /* 0x00000006054d723e */ /* 0x008fe600000008ff */
[----:B------:R-:W-:Y:S04]  /*6020*/  STS [R11+0x2400], R56 ;  /* 0x002400380b007388 */ /* 0x000fe80000000800 */
[----:B------:R-:W-:Y:S04]  /*6030*/  STS [R212], R71 ;  /* 0x00000047d4007388 */ /* 0x000fe80000000800 */
[----:B------:R-:W-:Y:S01]  /*6040*/  STS [R212+0x400], R59 ;  /* 0x0004003bd4007388 */ /* 0x000fe20000000800 */
[----:B--2---:R-:W-:Y:S01]  /*6050*/  F2FP.RELU.F16.F32.PACK_AB R73, R26, R27 ;  /* 0x0000001b1a49723e */ /* 0x004fe200000008ff */
[----:B------:R-:W-:Y:S01]  /*6060*/  @P5 FADD.FTZ R14, -R14, -RZ ;  /* 0x800000ff0e0e5221 */ /* 0x000fe20000010100 */
[----:B------:R-:W-:Y:S01]  /*6070*/  FSETP.GE.FTZ.AND P5, PT, R245, RZ, PT ;  /* 0x000000fff500720b */ /* 0x000fe20003fb6000 */
[----:B------:R2:W-:Y:S01]  /*6080*/  STS [R80], R9 ;  /* 0x0000000950007388 */ /* 0x0005e20000000800 */
[----:B-1----:R-:W-:Y:S02]  /*6090*/  F2FP.RELU.F16.F32.PACK_AB R57, R247, R246 ;  /* 0x000000f6f739723e */ /* 0x002fe400000008ff */
[----:B------:R-:W-:Y:S02]  /*60a0*/  F2FP.RELU.F16.F32.PACK_AB R81, R14, R15 ;  /* 0x0000000f0e51723e */ /* 0x000fe400000008ff */
[----:B----4-:R-:W-:Y:S01]  /*60b0*/  F2FP.RELU.F16.F32.PACK_AB R69, R41, R42 ;  /* 0x0000002a2945723e */ /* 0x010fe200000008ff */
[----:B------:R-:W-:Y:S04]  /*60c0*/  STS [R80+0x400], R57 ;  /* 0x0004003950007388 */ /* 0x000fe80000000800 */
[----:B------:R-:W-:Y:S04]  /*60d0*/  STS [R212+0x2000], R69 ;  /* 0x00200045d4007388 */ /* 0x000fe80000000800 */
[----:B------:R-:W-:Y:S04]  /*60e0*/  STS [R212+0x2400], R73 ;  /* 0x00240049d4007388 */ /* 0x000fe80000000800 */
[----:B------:R-:W-:Y:S04]  /*60f0*/  STS [R80+0x2000], R77 ;  /* 0x0020004d50007388 */ /* 0x000fe80000000800 */
[----:B------:R-:W-:Y:S01]  /*6100*/  STS [R80+0x2400], R81 ;  /* 0x0024005150007388 */ /* 0x000fe20000000800 */
[----:B--2---:R-:W-:Y:S03]  /*6110*/  VIADD R9, R205, 0x4000 ;  /* 0x00004000cd097836 */ /* 0x004fe60000000000 */
[----:B------:R-:W1:Y:S01]  /*6120*/  LDSM.16.M88.4 R124, [R205+0x4000] ;  /* 0x00400000cd7c783b */ /* 0x000e620000000200 */
[----:B------:R-:W-:Y:S01]  /*6130*/  @P1 VIADD R184, R9, 0xffffffe0 ;  /* 0xffffffe009b81836 */ /* 0x000fe20000000000 */
[--C-:B------:R-:W-:Y:S04]  /*6140*/  SHF.R.U32.HI R9, RZ, 0x4, R206.reuse ;  /* 0x00000004ff097819 */ /* 0x100fe800000116ce */
[----:B------:R-:W-:Y:S02]  /*6150*/  LOP3.LUT R9, R9, 0x8, RZ, 0xc0, !PT ;  /* 0x0000000809097812 */ /* 0x000fe400078ec0ff */
[----:B------:R-:W2:Y:S02]  /*6160*/  LDSM.16.M88.4 R120, [R205+0x5000] ;  /* 0x00500000cd78783b */ /* 0x000ea40000000200 */
[----:B------:R-:W-:Y:S06]  /*6170*/  LOP3.LUT R9, R9, 0x10, R206, 0xf8, !PT ;  /* 0x0000001009097812 */ /* 0x000fec00078ef8ce */
        /* <DEDUP_REMOVED lines=21> */
[----:B-----5:R-:W-:Y:S01]  /*62d0*/  FADD.FTZ R56, -R243, R56 ;  /* 0x00000038f3387221 */ /* 0x020fe20000010100 */
[----:B------:R-:W-:Y:S04]  /*62e0*/  FADD.FTZ R59, -R242, R59 ;  /* 0x0000003bf23b7221 */ /* 0x000fe80000010100 */
[----:B------:R-:W-:Y:S01]  /*62f0*/  FSEL R56, R56, R243, P0 ;  /* 0x000000f338387208 */ /* 0x000fe20000000000 */
[C---:B------:R-:W-:Y:S04]  /*6300*/  HMMA.16816.F32 R76, R176.reuse, R182, R76 ;  /* 0x000000b6b04c723c */ /* 0x040fe8000000184c */
[----:B------:R-:W-:Y:S01]  /*6310*/  FSETP.GE.FTZ.AND P0, PT, R28, RZ, PT ;  /* 0x000000ff1c00720b */ /* 0x000fe20003f16000 */
[----:B------:R-:W-:Y:S01]  /*6320*/  FMUL.FTZ R48, R10, R56 ;  /* 0x000000380a307220 */ /* 0x000fe20000410000 */
[C---:B------:R-:W-:Y:S02]  /*6330*/  IMAD.SHL.U32 R10, R206.reuse, 0x20, RZ ;  /* 0x00000020ce0a7824 */ /* 0x040fe400078e00ff */
[----:B------:R-:W-:Y:S01]  /*6340*/  FADD.FTZ R68, -R237, R68 ;  /* 0x00000044ed447221 */ /* 0x000fe20000010100 */
[-C--:B------:R-:W-:Y:S01]  /*6350*/  FSEL R59, R59, R242.reuse, P0 ;  /* 0x000000f23b3b7208 */ /* 0x080fe20000000000 */
[-C--:B------:R-:W-:Y:S03]  /*6360*/  HMMA.16816.F32 R80, R176, R188.reuse, R80 ;  /* 0x000000bcb050723c */ /* 0x080fe60000001850 */
[----:B------:R-:W-:Y:S01]  /*6370*/  LOP3.LUT R9, R9, 0xc0, R10, 0xf8, !PT ;  /* 0x000000c009097812 */ /* 0x000fe200078ef80a */
[----:B------:R-:W-:Y:S01]  /*6380*/  IMAD.SHL.U32 R56, R206, 0x4, RZ ;  /* 0x00000004ce387824 */ /* 0x000fe200078e00ff */
[----:B------:R-:W-:Y:S01]  /*6390*/  FSETP.GE.FTZ.AND P0, PT, R60, RZ, PT ;  /* 0x000000ff3c00720b */ /* 0x000fe20003f16000 */
[C---:B------:R-:W-:Y:S01]  /*63a0*/  FADD.FTZ R71, -R215.reuse, R71 ;  /* 0x00000047d7477221 */ /* 0x040fe20000010100 */
[----:B------:R-:W-:Y:S01]  /*63b0*/  FADD.FTZ R70, -R215, R70 ;  /* 0x00000046d7467221 */ /* 0x000fe20000010100 */
[C---:B------:R-:W-:Y:S04]  /*63c0*/  HMMA.16816.F32 R84, R184.reuse, R188, R84 ;  /* 0x000000bcb854723c */ /* 0x040fe80000001854 */
[----:B------:R-:W-:Y:S01]  /*63d0*/  LOP3.LUT R9, R9, 0x18, R56, 0x78, !PT ;  /* 0x0000001809097812 */ /* 0x000fe200078e7838 */
[----:B------:R-:W-:Y:S01]  /*63e0*/  FMUL.FTZ R59, R28, R59 ;  /* 0x0000003b1c3b7220 */ /* 0x000fe20000410000 */
[----:B------:R-:W-:Y:S01]  /*63f0*/  FSEL R71, R71, R215, P0 ;  /* 0x000000d747477208 */ /* 0x000fe20000000000 */
[----:B------:R-:W-:Y:S01]  /*6400*/  FADD.FTZ R72, -R237, R72 ;  /* 0x00000048ed487221 */ /* 0x000fe20000010100 */
[----:B------:R-:W-:Y:S01]  /*6410*/  LOP3.LUT R9, R9, 0x120, R10, 0xf8, !PT ;  /* 0x0000012009097812 */ /* 0x000fe200078ef80a */
[----:B------:R-:W-:Y:S01]  /*6420*/  FADD.FTZ R10, -R243, R57 ;  /* 0x00000039f30a7221 */ /* 0x000fe20000010100 */
[----:B------:R-:W-:Y:S01]  /*6430*/  FSETP.GE.FTZ.AND P0, PT, R67, RZ, PT ;  /* 0x000000ff4300720b */ /* 0x000fe20003f16000 */
[-C--:B------:R-:W-:Y:S03]  /*6440*/  HMMA.16816.F32 R88, R184, R190.reuse, R88 ;  /* 0x000000beb858723c */ /* 0x080fe60000001858 */
[----:B------:R-:W-:Y:S01]  /*6450*/  FSEL R10, R10, R243, P3 ;  /* 0x000000f30a0a7208 */ /* 0x000fe20001800000 */
[----:B------:R-:W-:Y:S01]  /*6460*/  FADD.FTZ R57, -R242, R58 ;  /* 0x0000003af2397221 */ /* 0x000fe20000010100 */
[----:B------:R-:W-:Y:S01]  /*6470*/  FSETP.GE.FTZ.AND P3, PT, R16, RZ, PT ;  /* 0x000000ff1000720b */ /* 0x000fe20003f76000 */
[----:B------:R-:W-:Y:S01]  /*6480*/  FADD.FTZ R58, -R237, R69 ;  /* 0x00000045ed3a7221 */ /* 0x000fe20000010100 */
[----:B------:R-:W-:Y:S01]  /*6490*/  FADD.FTZ R75, -R215, R75 ;  /* 0x0000004bd74b7221 */ /* 0x000fe20000010100 */
[C---:B------:R-:W-:Y:S04]  /*64a0*/  HMMA.16816.F32 R92, R176.reuse, R190, R92 ;  /* 0x000000beb05c723c */ /* 0x040fe8000000185c */
[----:B------:R-:W-:Y:S01]  /*64b0*/  FSEL R57, R57, R242, P2 ;  /* 0x000000f239397208 */ /* 0x000fe20001000000 */
[----:B------:R-:W-:Y:S01]  /*64c0*/  FMUL.FTZ R69, R36, R10 ;  /* 0x0000000a24457220 */ /* 0x000fe20000410000 */
[----:B------:R-:W-:Y:S01]  /*64d0*/  FSETP.GE.FTZ.AND P2, PT, R4, RZ, PT ;  /* 0x000000ff0400720b */ /* 0x000fe20003f56000 */
[----:B------:R-:W-:Y:S01]  /*64e0*/  FADD.FTZ R74, -R215, R74 ;  /* 0x0000004ad74a7221 */ /* 0x000fe20000010100 */
[----:B------:R-:W-:Y:S01]  /*64f0*/  FSEL R58, R58, R237, P3 ;  /* 0x000000ed3a3a7208 */ /* 0x000fe20001800000 */
[----:B------:R-:W-:Y:S01]  /*6500*/  FMUL.FTZ R10, R32, R57 ;  /* 0x00000039200a7220 */ /* 0x000fe20000410000 */
[----:B------:R-:W-:Y:S01]  /*6510*/  FSEL R57, R68, R237, P4 ;  /* 0x000000ed44397208 */ /* 0x000fe20002000000 */
[----:B------:R-:W-:Y:S01]  /*6520*/  FADD.FTZ R68, -R237, R73 ;  /* 0x00000049ed447221 */ /* 0x000fe20000010100 */
[----:B------:R-:W-:Y:S01]  /*6530*/  FSETP.GE.FTZ.AND P4, PT, R44, RZ, PT ;  /* 0x000000ff2c00720b */ /* 0x000fe20003f96000 */
[----:B------:R-:W-:Y:S01]  /*6540*/  FMUL.FTZ R73, R16, R58 ;  /* 0x0000003a10497220 */ /* 0x000fe20000410000 */
[----:B------:R-:W-:Y:S01]  /*6550*/  FSETP.GE.FTZ.AND P3, PT, R24, RZ, PT ;  /* 0x000000ff1800720b */ /* 0x000fe20003f76000 */
[-C--:B------:R-:W-:Y:S03]  /*6560*/  HMMA.16816.F32 R96, R176, R192.reuse, R96 ;  /* 0x000000c0b060723c */ /* 0x080fe60000001860 */
[----:B------:R-:W-:Y:S01]  /*6570*/  FSEL R70, R70, R215, P2 ;  /* 0x000000d746467208 */ /* 0x000fe20001000000 */
[----:B------:R-:W-:Y:S01]  /*6580*/  FMUL.FTZ R57, R20, R57 ;  /* 0x0000003914397220 */ /* 0x000fe20000410000 */
[----:B------:R-:W-:Y:S01]  /*6590*/  FSETP.GE.FTZ.AND P2, PT, R12, RZ, PT ;  /* 0x000000ff0c00720b */ /* 0x000fe20003f56000 */
[----:B------:R-:W-:Y:S01]  /*65a0*/  FADD.FTZ R76, -R243, R76 ;  /* 0x0000004cf34c7221 */ /* 0x000fe20000010100 */
[----:B------:R-:W-:Y:S01]  /*65b0*/  F2FP.F16.F32.PACK_AB R58, R69, R48 ;  /* 0x00000030453a723e */ /* 0x000fe200000000ff */
[----:B------:R-:W-:Y:S01]  /*65c0*/  FADD.FTZ R79, -R242, R79 ;  /* 0x0000004ff24f7221 */ /* 0x000fe20000010100 */
[----:B------:R-:W-:Y:S01]  /*65d0*/  F2FP.F16.F32.PACK_AB R10, R59, R10 ;  /* 0x0000000a3b0a723e */ /* 0x000fe200000000ff */
[----:B------:R-:W-:Y:S01]  /*65e0*/  FMUL.FTZ R4, R4, R70 ;  /* 0x0000004604047220 */ /* 0x000fe20000410000 */
[-C--:B------:R-:W-:Y:S01]  /*65f0*/  FSEL R59, R72, R237.reuse, P4 ;  /* 0x000000ed483b7208 */ /* 0x080fe20002000000 */
[----:B------:R-:W-:Y:S01]  /*6600*/  FADD.FTZ R72, -R243, R77 ;  /* 0x0000004df3487221 */ /* 0x000fe20000010100 */
[----:B------:R-:W-:Y:S01]  /*6610*/  FSEL R69, R68, R237, P3 ;  /* 0x000000ed44457208 */ /* 0x000fe20001800000 */
[----:B------:R-:W-:Y:S01]  /*6620*/  FMUL.FTZ R71, R60, R71 ;  /* 0x000000473c477220 */ /* 0x000fe20000410000 */
[----:B------:R-:W-:Y:S01]  /*6630*/  FSEL R68, R75, R215, P0 ;  /* 0x000000d74b447208 */ /* 0x000fe20000000000 */
[----:B------:R-:W-:Y:S01]  /*6640*/  FADD.FTZ R75, -R242, R78 ;  /* 0x0000004ef24b7221 */ /* 0x000fe20000010100 */
[----:B------:R-:W-:Y:S01]  /*6650*/  FSETP.GE.FTZ.AND P4, PT, R31, RZ, PT ;  /* 0x000000ff1f00720b */ /* 0x000fe20003f96000 */
[----:B------:R-:W-:Y:S01]  /*6660*/  FMUL.FTZ R78, R24, R69 ;  /* 0x00000045184e7220 */ /* 0x000fe20000410000 */
[----:B------:R-:W-:Y:S01]  /*6670*/  FSEL R74, R74, R215, P2 ;  /* 0x000000d74a4a7208 */ /* 0x000fe20001000000 */
[C---:B------:R-:W-:Y:S04]  /*6680*/  HMMA.16816.F32 R100, R184.reuse, R192, R100 ;  /* 0x000000c0b864723c */ /* 0x040fe80000001864 */
[----:B------:R-:W-:Y:S01]  /*6690*/  FSETP.GE.FTZ.AND P3, PT, R66, RZ, PT ;  /* 0x000000ff4200720b */ /* 0x000fe20003f76000 */
[----:B------:R-:W-:Y:S01]  /*66a0*/  FMUL.FTZ R59, R44, R59 ;  /* 0x0000003b2c3b7220 */ /* 0x000fe20000410000 */
[----:B------:R-:W-:Y:S01]  /*66b0*/  FSETP.GE.FTZ.AND P2, PT, R53, RZ, PT ;  /* 0x000000ff3500720b */ /* 0x000fe20003f56000 */
[----:B------:R-:W-:Y:S01]  /*66c0*/  FMUL.FTZ R74, R12, R74 ;  /* 0x0000004a0c4a7220 */ /* 0x000fe20000410000 */
[----:B------:R-:W-:Y:S01]  /*66d0*/  FSETP.GE.FTZ.AND P0, PT, R61, RZ, PT ;  /* 0x000000ff3d00720b */ /* 0x000fe20003f16000 */
[----:B------:R-:W-:Y:S01]  /*66e0*/  FMUL.FTZ R69, R67, R68 ;  /* 0x0000004443457220 */ /* 0x000fe20000410000 */
[----:B------:R-:W-:Y:S01]  /*66f0*/  F2FP.F16.F32.PACK_AB R70, R73, R57 ;  /* 0x000000394946723e */ /* 0x000fe200000000ff */
[C---:B------:R-:W-:Y:S01]  /*6700*/  FADD.FTZ R80, -R243.reuse, R80 ;  /* 0x00000050f3507221 */ /* 0x040fe20000010100 */
[-C--:B------:R-:W-:Y:S01]  /*6710*/  FSEL R76, R76, R243.reuse, P4 ;  /* 0x000000f34c4c7208 */ /* 0x080fe20002000000 */
[----:B------:R-:W-:Y:S01]  /*6720*/  FADD.FTZ R81, -R243, R81 ;  /* 0x00000051f3517221 */ /* 0x000fe20000010100 */
[----:B------:R-:W-:Y:S01]  /*6730*/  FSEL R57, R72, R243, P3 ;  /* 0x000000f348397208 */ /* 0x000fe20001800000 */
[C---:B------:R-:W-:Y:S01]  /*6740*/  FADD.FTZ R73, -R242.reuse, R82 ;  /* 0x00000052f2497221 */ /* 0x040fe20000010100 */
[-C--:B------:R-:W-:Y:S01]  /*6750*/  FSEL R72, R75, R242.reuse, P2 ;  /* 0x000000f24b487208 */ /* 0x080fe20001000000 */
[----:B------:R-:W-:Y:S01]  /*6760*/  FADD.FTZ R83, -R242, R83 ;  /* 0x00000053f2537221 */ /* 0x000fe20000010100 */
        /* <DEDUP_REMOVED lines=13> */
[----:B------:R-:W-:Y:S01]  /*6840*/  FADD.FTZ R86, -R215, R86 ;  /* 0x00000056d7567221 */ /* 0x000fe20000010100 */
[----:B------:R-:W-:Y:S01]  /*6850*/  F2FP.F16.F32.PACK_AB R57, R69, R74 ;  /* 0x0000004a4539723e */ /* 0x000fe200000000ff */
[----:B------:R-:W-:Y:S01]  /*6860*/  FADD.FTZ R87, -R215, R87 ;  /* 0x00000057d7577221 */ /* 0x000fe20000010100 */
[-C--:B------:R-:W-:Y:S01]  /*6870*/  FSEL R80, R80, R243.reuse, P4 ;  /* 0x000000f350507208 */ /* 0x080fe20002000000 */
[-C--:B------:R-:W-:Y:S03]  /*6880*/  HMMA.16816.F32 R104, R184, R194.reuse, R104 ;  /* 0x000000c2b868723c */ /* 0x080fe60000001868 */
[----:B------:R-:W-:Y:S01]  /*6890*/  FSEL R74, R81, R243, P3 ;  /* 0x000000f3514a7208 */ /* 0x000fe20001800000 */
[----:B------:R-:W-:Y:S01]  /*68a0*/  FMUL.FTZ R75, R35, R80 ;  /* 0x00000050234b7220 */ /* 0x000fe20000410000 */
        /* <DEDUP_REMOVED lines=8> */
[----:B------:R-:W-:Y:S01]  /*6930*/  FSETP.GE.FTZ.AND P2, PT, R39, RZ, PT ;  /* 0x000000ff2700720b */ /* 0x000fe20003f56000 */
[----:B------:R-:W-:Y:S01]  /*6940*/  FADD.FTZ R80, -R215, R91 ;  /* 0x0000005bd7507221 */ /* 0x000fe20000010100 */
[----:B------:R-:W-:Y:S01]  /*6950*/  FSETP.GE.FTZ.AND P0, PT, R37, RZ, PT ;  /* 0x000000ff2500720b */ /* 0x000fe20003f16000 */
[----:B------:R-:W-:Y:S01]  /*6960*/  FADD.FTZ R88, -R237, R88 ;  /* 0x00000058ed587221 */ /* 0x000fe20000010100 */
[----:B------:R-:W-:Y:S01]  /*6970*/  F2FP.F16.F32.PACK_AB R69, R79, R72 ;  /* 0x000000484f45723e */ /* 0x000fe200000000ff */
[C---:B------:R-:W-:Y:S04]  /*6980*/  HMMA.16816.F32 R108, R176.reuse, R194, R108 ;  /* 0x000000c2b06c723c */ /* 0x040fe8000000186c */
[----:B------:R-:W-:Y:S01]  /*6990*/  F2FP.F16.F32.PACK_AB R71, R76, R71 ;  /* 0x000000474c47723e */ /* 0x000fe200000000ff */
[----:B------:R-:W-:Y:S01]  /*69a0*/  FADD.FTZ R95, -R242, R95 ;  /* 0x0000005ff25f7221 */ /* 0x000fe20000010100 */
[-C--:B------:R-:W-:Y:S01]  /*69b0*/  FSEL R84, R84, R237.reuse, P4 ;  /* 0x000000ed54547208 */ /* 0x080fe20002000000 */
[----:B------:R-:W-:Y:S01]  /*69c0*/  FADD.FTZ R92, -R243, R92 ;  /* 0x0000005cf35c7221 */ /* 0x000fe20000010100 */
[----:B------:R-:W-:Y:S01]  /*69d0*/  FSEL R72, R85, R237, P3 ;  /* 0x000000ed55487208 */ /* 0x000fe20001800000 */
        /* <DEDUP_REMOVED lines=11> */
[----:B------:R-:W-:Y:S01]  /*6a90*/  FSETP.GE.FTZ.AND P4, PT, R23, RZ, PT ;  /* 0x000000ff1700720b */ /* 0x000fe20003f96000 */
[----:B------:R-:W-:Y:S01]  /*6aa0*/  FADD.FTZ R89, -R242, R98 ;  /* 0x00000062f2597221 */ /* 0x000fe20000010100 */
[----:B------:R-:W-:Y:S01]  /*6ab0*/  F2FP.F16.F32.PACK_AB R75, R74, R75 ;  /* 0x0000004b4a4b723e */ /* 0x000fe200000000ff */
[----:B------:R-:W-:Y:S01]  /*6ac0*/  FADD.FTZ R74, -R243, R93 ;  /* 0x0000005df34a7221 */ /* 0x000fe20000010100 */
[----:B------:R-:W-:Y:S01]  /*6ad0*/  FSEL R81, R78, R237, P3 ;  /* 0x000000ed4e517208 */ /* 0x000fe20001800000 */
[----:B------:R-:W-:Y:S01]  /*6ae0*/  FADD.FTZ R99, -R242, R99 ;  /* 0x00000063f2637221 */ /* 0x000fe20000010100 */
[-C--:B------:R-:W-:Y:S01]  /*6af0*/  FSEL R90, R90, R215.reuse, P2 ;  /* 0x000000d75a5a7208 */ /* 0x080fe20001000000 */
[-C--:B------:R-:W-:Y:S03]  /*6b00*/  HMMA.16816.F32 R112, R176, R196.reuse, R112 ;  /* 0x000000c4b070723c */ /* 0x080fe60000001870 */
[----:B------:R-:W-:Y:S01]  /*6b10*/  FSEL R83, R80, R215, P0 ;  /* 0x000000d750537208 */ /* 0x000fe20000000000 */
[----:B------:R-:W-:Y:S01]  /*6b20*/  FMUL.FTZ R90, R29, R90 ;  /* 0x0000005a1d5a7220 */ /* 0x000fe20000410000 */
        /* <DEDUP_REMOVED lines=9> */
[C---:B------:R-:W-:Y:S01]  /*6bc0*/  FADD.FTZ R102, -R215.reuse, R102 ;  /* 0x00000066d7667221 */ /* 0x040fe20000010100 */
[----:B------:R-:W-:Y:S01]  /*6bd0*/  F2FP.F16.F32.PACK_AB R79, R72, R79 ;  /* 0x0000004f484f723e */ /* 0x000fe200000000ff */
[----:B------:R-:W-:Y:S01]  /*6be0*/  FADD.FTZ R80, -R215, R103 ;  /* 0x00000067d7507221 */ /* 0x000fe20000010100 */
[----:B------:R-:W-:Y:S01]  /*6bf0*/  FSEL R87, R74, R243, P3 ;  /* 0x000000f34a577208 */ /* 0x000fe20001800000 */
[----:B------:R-:W-:Y:S01]  /*6c00*/  FADD.FTZ R74, -R243, R97 ;  /* 0x00000061f34a7221 */ /* 0x000fe20000010100 */
[-C--:B------:R-:W-:Y:S01]  /*6c10*/  FSEL R85, R85, R242.reuse, P2 ;  /* 0x000000f255557208 */ /* 0x080fe20001000000 */
[C---:B------:R-:W-:Y:S04]  /*6c20*/  HMMA.16816.F32 R116, R184.reuse, R196, R116 ;  /* 0x000000c4b874723c */ /* 0x040fe80000001874 */
[----:B------:R-:W-:Y:S01]  /*6c30*/  FSEL R72, R95, R242, P0 ;  /* 0x000000f25f487208 */ /* 0x000fe20000000000 */
[----:B------:R-:W-:Y:S01]  /*6c40*/  FMUL.FTZ R85, R252, R85 ;  /* 0x00000055fc557220 */ /* 0x000fe20000410000 */
[----:B------:R-:W-:Y:S01]  /*6c50*/  FSEL R92, R92, R243, P4 ;  /* 0x000000f35c5c7208 */ /* 0x000fe20002000000 */
[----:B------:R-:W-:Y:S01]  /*6c60*/  FADD.FTZ R84, -R215, R107 ;  /* 0x0000006bd7547221 */ /* 0x000fe20000010100 */
[----:B------:R-:W-:Y:S01]  /*6c70*/  FSETP.GE.FTZ.AND P4, PT, R54, RZ, PT ;  /* 0x000000ff3600720b */ /* 0x000fe20003f96000 */
[----:B------:R-:W-:Y:S01]  /*6c80*/  FMUL.FTZ R72, R33, R72 ;  /* 0x0000004821487220 */ /* 0x000fe20000410000 */
[----:B------:R-:W-:Y:S01]  /*6c90*/  FSETP.GE.FTZ.AND P3, PT, R25, RZ, PT ;  /* 0x000000ff1900720b */ /* 0x000fe20003f76000 */
[----:B------:R-:W-:Y:S01]  /*6ca0*/  FADD.FTZ R111, -R242, R111 ;  /* 0x0000006ff26f7221 */ /* 0x000fe20000010100 */
[----:B------:R-:W-:Y:S01]  /*6cb0*/  FSETP.GE.FTZ.AND P2, PT, R50, RZ, PT ;  /* 0x000000ff3200720b */ /* 0x000fe20003f56000 */
[----:B------:R-:W-:Y:S01]  /*6cc0*/  FADD.FTZ R106, -R215, R106 ;  /* 0x0000006ad76a7221 */ /* 0x000fe20000010100 */
[----:B------:R-:W-:Y:S01]  /*6cd0*/  FSETP.GE.FTZ.AND P0, PT, R21, RZ, PT ;  /* 0x000000ff1500720b */ /* 0x000fe20003f16000 */
[-C--:B------:R-:W-:Y:S03]  /*6ce0*/  HMMA.16816.F32 R120, R184, R198.reuse, R120 ;  /* 0x000000c6b878723c */ /* 0x080fe60000001878 */
[----:B------:R-:W-:Y:S01]  /*6cf0*/  F2FP.F16.F32.PACK_AB R77, R76, R77 ;  /* 0x0000004d4c4d723e */ /* 0x000fe200000000ff */
[----:B------:R-:W-:Y:S01]  /*6d00*/  FADD.FTZ R104, -R237, R104 ;  /* 0x00000068ed687221 */ /* 0x000fe20000010100 */
        /* <DEDUP_REMOVED lines=17> */
[----:B------:R-:W-:Y:S04]  /*6e20*/  HMMA.16816.F32 R124, R176, R198, R124 ;  /* 0x000000c6b07c723c */ /* 0x000fe8000000187c */
        /* <DEDUP_REMOVED lines=17> */
[C---:B------:R-:W-:Y:S01]  /*6f40*/  FADD.FTZ R76, -R243.reuse, R109 ;  /* 0x0000006df34c7221 */ /* 0x040fe20000010100 */
[----:B------:R-:W-:Y:S01]  /*6f50*/  FSEL R82, R82, R237, P3 ;  /* 0x000000ed52527208 */ /* 0x000fe20001800000 */
[----:B------:R-:W-:Y:S01]  /*6f60*/  FADD.FTZ R112, -R243, R112 ;  /* 0x00000070f3707221 */ /* 0x000fe20000010100 */
[----:B------:R-:W-:Y:S01]  /*6f70*/  FSEL R84, R84, R215, P0 ;  /* 0x000000d754547208 */ /* 0x000fe20000000000 */
[----:B------:R-:W-:Y:S01]  /*6f80*/  FADD.FTZ R120, -R237, R120 ;  /* 0x00000078ed787221 */ /* 0x000fe20000010100 */
        /* <DEDUP_REMOVED lines=8> */
[----:B------:R-:W-:Y:S01]  /*7010*/  FSETP.GE.FTZ.AND P4, PT, R22, RZ, PT ;  /* 0x000000ff1600720b */ /* 0x000fe20003f96000 */
[----:B------:R-:W-:Y:S01]  /*7020*/  FMUL.FTZ R92, R249, R92 ;  /* 0x0000005cf95c7220 */ /* 0x000fe20000410000 */
[----:B------:R-:W-:Y:S01]  /*7030*/  F2FP.F16.F32.PACK_AB R91, R80, R91 ;  /* 0x0000005b505b723e */ /* 0x000fe200000000ff */
[----:B------:R-:W-:Y:S01]  /*7040*/  FMUL.FTZ R87, R250, R87 ;  /* 0x00000057fa577220 */ /* 0x000fe20000410000 */
[----:B------:R-:W-:Y:S01]  /*7050*/  FSEL R76, R76, R243, P3 ;  /* 0x000000f34c4c7208 */ /* 0x000fe20001800000 */
[----:B------:R-:W-:Y:S01]  /*7060*/  FMUL.FTZ R84, R7, R84 ;  /* 0x0000005407547220 */ /* 0x000fe20000410000 */
        /* <DEDUP_REMOVED lines=8> */
[----:B------:R-:W-:Y:S02]  /*70f0*/  FSEL R93, R104, R237, P4 ;  /* 0x000000ed685d7208 */ /* 0x000fe40002000000 */
[----:B------:R-:W-:Y:S02]  /*7100*/  FSEL R78, R78, R243, P3 ;  /* 0x000000f34e4e7208 */ /* 0x000fe40001800000 */
[-C--:B------:R-:W-:Y:S02]  /*7110*/  FSEL R86, R115, R242.reuse, P0 ;  /* 0x000000f273567208 */ /* 0x080fe40000000000 */
[----:B------:R-:W-:Y:S01]  /*7120*/  FSEL R97, R97, R242, P2 ;  /* 0x000000f261617208 */ /* 0x000fe20001000000 */
[----:B------:R-:W-:Y:S01]  /*7130*/  FMUL.FTZ R78, R43, R78 ;  /* 0x0000004e2b4e7220 */ /* 0x000fe20000410000 */
[----:B------:R-:W-:Y:S01]  /*7140*/  FSETP.GE.FTZ.AND P0, PT, R42, RZ, PT ;  /* 0x000000ff2a00720b */ /* 0x000fe20003f16000 */
[----:B------:R-:W-:Y:S01]  /*7150*/  FMUL.FTZ R86, R251, R86 ;  /* 0x00000056fb567220 */ /* 0x000fe20000410000 */
[----:B------:R-:W-:Y:S01]  /*7160*/  F2FP.F16.F32.PACK_AB R83, R74, R83 ;  /* 0x000000534a53723e */ /* 0x000fe200000000ff */
[----:B------:R-:W-:Y:S01]  /*7170*/  FMUL.FTZ R74, R22, R93 ;  /* 0x0000005d164a7220 */ /* 0x000fe20000410000 */
[----:B------:R-:W-:Y:S01]  /*7180*/  FSETP.GE.FTZ.AND P2, PT, R46, RZ, PT ;  /* 0x000000ff2e00720b */ /* 0x000fe20003f56000 */
[----:B------:R-:W-:Y:S01]  /*7190*/  FMUL.FTZ R93, R13, R82 ;  /* 0x000000520d5d7220 */ /* 0x000fe20000410000 */
[----:B------:R-:W-:Y:S01]  /*71a0*/  FSEL R43, R116, R237, P0 ;  /* 0x000000ed742b7208 */ /* 0x000fe20000000000 */
        /* <DEDUP_REMOVED lines=12> */
[----:B------:R-:W-:Y:S01]  /*7270*/  FSETP.GE.FTZ.AND P2, PT, R15, RZ, PT ;  /* 0x000000ff0f00720b */ /* 0x000fe20003f56000 */
[----:B------:R-:W-:Y:S01]  /*7280*/  FMUL.FTZ R118, R27, R118 ;  /* 0x000000761b767220 */ /* 0x000fe20000410000 */
[----:B------:R-:W-:Y:S02]  /*7290*/  FSETP.GE.FTZ.AND P3, PT, R41, RZ, PT ;  /* 0x000000ff2900720b */ /* 0x000fe40003f76000 */
[----:B------:R-:W-:Y:S02]  /*72a0*/  FSEL R122, R122, R215, P2 ;  /* 0x000000d77a7a7208 */ /* 0x000fe40001000000 */
[----:B------:R-:W-:Y:S02]  /*72b0*/  FSETP.GE.FTZ.AND P2, PT, R247, RZ, PT ;  /* 0x000000fff700720b */ /* 0x000fe40003f56000 */
[----:B------:R-:W-:Y:S01]  /*72c0*/  FSETP.GE.FTZ.AND P4, PT, R8, RZ, PT ;  /* 0x000000ff0800720b */ /* 0x000fe20003f96000 */
[----:B------:R-:W-:Y:S01]  /*72d0*/  FMUL.FTZ R122, R15, R122 ;  /* 0x0000007a0f7a7220 */ /* 0x000fe20000410000 */
[----:B------:R-:W-:Y:S01]  /*72e0*/  FSEL R62, R62, R237, P3 ;  /* 0x000000ed3e3e7208 */ /* 0x000fe20001800000 */
[----:B------:R-:W-:Y:S01]  /*72f0*/  @P0 FADD.FTZ R215, -R215, R123 ;  /* 0x0000007bd7d70221 */ /* 0x000fe20000010100 */
[----:B------:R-:W-:Y:S01]  /*7300*/  FSETP.GE.FTZ.AND P3, PT, R5, RZ, PT ;  /* 0x000000ff0500720b */ /* 0x000fe20003f76000 */
[----:B------:R-:W-:Y:S01]  /*7310*/  FADD.FTZ R15, -R242, R126 ;  /* 0x0000007ef20f7221 */ /* 0x000fe20000010100 */
[----:B------:R-:W-:Y:S01]  /*7320*/  FSEL R101, R108, R243, P4 ;  /* 0x000000f36c657208 */ /* 0x000fe20002000000 */
[----:B------:R-:W-:Y:S01]  /*7330*/  FMUL.FTZ R215, R14, R215 ;  /* 0x000000d70ed77220 */ /* 0x000fe20000410000 */
[----:B------:R-:W-:Y:S01]  /*7340*/  FSETP.GE.FTZ.AND P0, PT, R246, RZ, PT ;  /* 0x000000fff600720b */ /* 0x000fe20003f16000 */
[----:B------:R-:W-:Y:S01]  /*7350*/  IMAD.MOV.U32 R14, RZ, RZ, 0x10 ;  /* 0x00000010ff0e7424 */ /* 0x000fe200078e00ff */
[----:B------:R-:W-:Y:S01]  /*7360*/  FSETP.GE.FTZ.AND P4, PT, R248, RZ, PT ;  /* 0x000000fff800720b */ /* 0x000fe20003f96000 */
[----:B------:R-:W-:Y:S01]  /*7370*/  FMUL.FTZ R62, R41, R62 ;  /* 0x0000003e293e7220 */ /* 0x000fe20000410000 */
[----:B------:R-:W-:Y:S01]  /*7380*/  FSEL R15, R15, R242, P0 ;  /* 0x000000f20f0f7208 */ /* 0x000fe20000000000 */
[----:B------:R-:W-:Y:S01]  /*7390*/  @P2 FADD.FTZ R242, -R242, R127 ;  /* 0x0000007ff2f22221 */ /* 0x000fe20000010100 */
[----:B------:R-:W-:Y:S01]  /*73a0*/  FSEL R47, R112, R243, P4 ;  /* 0x000000f3702f7208 */ /* 0x000fe20002000000 */
[----:B------:R-:W-:Y:S01]  /*73b0*/  FMUL.FTZ R101, R8, R101 ;  /* 0x0000006508657220 */ /* 0x000fe20000410000 */
[----:B------:R-:W-:Y:S01]  /*73c0*/  FSETP.GE.FTZ.AND P4, PT, R6, RZ, PT ;  /* 0x000000ff0600720b */ /* 0x000fe20003f96000 */
[----:B------:R-:W-:Y:S01]  /*73d0*/  FMUL.FTZ R15, R246, R15 ;  /* 0x0000000ff60f7220 */ /* 0x000fe20000410000 */
[----:B------:R-:W-:Y:S01]  /*73e0*/  ISETP.GT.AND P2, PT, R226, R211, PT ;  /* 0x000000d3e200720c */ /* 0x000fe20003f44270 */
[----:B------:R-:W-:Y:S01]  /*73f0*/  FMUL.FTZ R47, R248, R47 ;  /* 0x0000002ff82f7220 */ /* 0x000fe20000410000 */
[----:B------:R-:W-:Y:S01]  /*7400*/  FSEL R27, R120, R237, P4 ;  /* 0x000000ed781b7208 */ /* 0x000fe20002000000 */
[----:B------:R-:W-:Y:S01]  /*7410*/  @P3 FADD.FTZ R237, -R237, R121 ;  /* 0x00000079eded3221 */ /* 0x000fe20000010100 */
[----:B------:R-:W-:Y:S01]  /*7420*/  FSETP.GE.FTZ.AND P3, PT, R244, RZ, PT ;  /* 0x000000fff400720b */ /* 0x000fe20003f76000 */
[----:B------:R-:W-:Y:S01]  /*7430*/  FMUL.FTZ R242, R247, R242 ;  /* 0x000000f2f7f27220 */ /* 0x000fe20000410000 */
        /* <DEDUP_REMOVED lines=17> */
[----:B------:R-:W-:Y:S02]  /*7550*/  F2FP.F16.F32.PACK_AB R63, R63, R118 ;  /* 0x000000763f3f723e */ /* 0x000fe400000000ff */
[----:B------:R-:W-:Y:S02]  /*7560*/  F2FP.F16.F32.PACK_AB R46, R26, R27 ;  /* 0x0000001b1a2e723e */ /* 0x000fe400000000ff */
        /* <DEDUP_REMOVED lines=24> */
.L_x_769:
[----:B------:R-:W-:Y:S01]  /*76f0*/  STS [R209+-0x8000], R58 ;  /* 0xff80003ad1007388 */ /* 0x000fe20000000800 */
[--C-:B------:R-:W-:Y:S01]  /*7700*/  IMAD.IADD R4, R232, 0x1, R93.reuse ;  /* 0x00000001e8047824 */ /* 0x100fe200078e025d */
[----:B------:R-:W-:Y:S01]  /*7710*/  F2FP.F16.F32.PACK_AB R242, R242, R15 ;  /* 0x0000000ff2f2723e */ /* 0x000fe200000000ff */
[----:B------:R-:W-:Y:S01]  /*7720*/  IMAD.IADD R93, R212, 0x1, R93 ;  /* 0x00000001d45d7824 */ /* 0x000fe200078e025d */
[----:B------:R-:W-:Y:S01]  /*7730*/  STS [R209+-0x7c00], R10 ;  /* 0xff84000ad1007388 */ /* 0x000fe20000000800 */
[----:B------:R-:W-:Y:S01]  /*7740*/  F2FP.F16.F32.PACK_AB R41, R42, R41 ;  /* 0x000000292a29723e */ /* 0x000fe200000000ff */
[----:B------:R-:W2:Y:S01]  /*7750*/  LDC R62, c[0x0][0x44c] ;  /* 0x00011300ff3e7b82 */ /* 0x000ea20000000800 */
[----:B------:R-:W-:Y:S01]  /*7760*/  IMAD.SHL.U32 R61, R206, 0x8, RZ ;  /* 0x00000008ce3d7824 */ /* 0x000fe200078e00ff */
[----:B------:R-:W-:Y:S04]  /*7770*/  STS [R14+-0x8000], R71 ;  /* 0xff8000470e007388 */ /* 0x000fe80000000800 */
[----:B------:R-:W-:Y:S04]  /*7780*/  STS [R14+-0x7c00], R69 ;  /* 0xff8400450e007388 */ /* 0x000fe80000000800 */
[----:B------:R-:W-:Y:S04]  /*7790*/  STS [R209+-0x6000], R70 ;  /* 0xffa00046d1007388 */ /* 0x000fe80000000800 */
[----:B------:R-:W-:Y:S04]  /*77a0*/  STS [R209+-0x5c00], R68 ;  /* 0xffa40044d1007388 */ /* 0x000fe80000000800 */
[----:B------:R-:W-:Y:S04]  /*77b0*/  STS [R14+-0x6000], R59 ;  /* 0xffa0003b0e007388 */ /* 0x000fe80000000800 */
[----:B------:R3:W-:Y:S01]  /*77c0*/  STS [R14+-0x5c00], R57 ;  /* 0xffa400390e007388 */ /* 0x0007e20000000800 */
[----:B--2---:R-:W-:Y:S03]  /*77d0*/  IMAD R62, R62, UR5, RZ ;  /* 0x000000053e3e7c24 */ /* 0x004fe6000f8e02ff */
[----:B------:R-:W-:Y:S04]  /*77e0*/  STS [R232+-0x8000], R75 ;  /* 0xff80004be8007388 */ /* 0x000fe80000000800 */
[----:B------:R-:W-:Y:S04]  /*77f0*/  STS [R232+-0x7c00], R73 ;  /* 0xff840049e8007388 */ /* 0x000fe80000000800 */
[----:B------:R-:W-:Y:S04]  /*7800*/  STS [R4+-0x8000], R87 ;  /* 0xff80005704007388 */ /* 0x000fe80000000800 */
[----:B------:R-:W-:Y:S04]  /*7810*/  STS [R4+-0x7c00], R72 ;  /* 0xff84004804007388 */ /* 0x000fe80000000800 */
[----:B------:R-:W-:Y:S04]  /*7820*/  STS [R232+-0x6000], R79 ;  /* 0xffa0004fe8007388 */ /* 0x000fe80000000800 */
[----:B------:R-:W-:Y:S01]  /*7830*/  STS [R232+-0x5c00], R77 ;  /* 0xffa4004de8007388 */ /* 0x000fe20000000800 */
[----:B---3--:R-:W-:Y:S03]  /*7840*/  LEA R57, R9, UR4, 0x1 ;  /* 0x0000000409397c11 */ /* 0x008fe6000f8e08ff */
        /* <DEDUP_REMOVED lines=76> */
[C---:B------:R-:W-:Y:S01]  /*7d10*/  LEA R234, P0, R5.reuse, R234, 0x2 ;  /* 0x000000ea05ea7211 */ /* 0x040fe200078010ff */
[C---:B--2---:R-:W-:Y:S04]  /*7d20*/  HMMA.16816.F32 R132, R28.reuse, R20, R132 ;  /* 0x000000141c84723c */ /* 0x044fe80000001884 */
[----:B------:R-:W-:Y:S02]  /*7d30*/  LOP3.LUT R63, R4, 0x1f20, R61, 0xf8, !PT ;  /* 0x00001f20043f7812 */ /* 0x000fe400078ef83d */
[----:B------:R-:W-:Y:S02]  /*7d40*/  LEA.HI.X.SX32 R235, R5, R235, 0x2, P0 ;  /* 0x000000eb05eb7211 */ /* 0x000fe400000f16ff */
[-C--:B------:R-:W-:Y:S03]  /*7d50*/  HMMA.16816.F32 R136, R28, R22.reuse, R136 ;  /* 0x000000161c88723c */ /* 0x080fe60000001888 */
[----:B------:R-:W-:Y:S05]  /*7d60*/  LEA R63, R63, UR4, 0x1 ;  /* 0x000000043f3f7c11 */ /* 0x000fea000f8e08ff */
        /* <DEDUP_REMOVED lines=19> */
.L_x_770:
[----:B------:R-:W-:Y:S01]  /*7ea0*/  LDSM.16.M88.4 R20, [R201] ;  /* 0x00000000c914783b */ /* 0x000fe20000000200 */
[----:B------:R-:W-:Y:S01]  /*7eb0*/  LOP3.LUT P0, RZ, R206, 0x2, RZ, 0xc0, !PT ;  /* 0x00000002ceff7812 */ /* 0x000fe2000780c0ff */
[C---:B------:R-:W-:Y:S01]  /*7ec0*/  VIADD R59, R201.reuse, 0x40 ;  /* 0x00000040c93b7836 */ /* 0x040fe20000000000 */
[----:B------:R-:W-:Y:S01]  /*7ed0*/  ISETP.GT.AND P4, PT, R226, R211, PT ;  /* 0x000000d3e200720c */ /* 0x000fe20003f84270 */
[----:B------:R-:W2:Y:S01]  /*7ee0*/  LDSM.16.MT88.4 R16, [R57+0x6000] ;  /* 0x006000003910783b */ /* 0x000ea20000004200 */
[----:B------:R-:W-:Y:S01]  /*7ef0*/  SEL R58, R2, 0xffffffe0, !P0 ;  /* 0xffffffe0023a7807 */ /* 0x000fe20004000000 */
[C---:B------:R-:W-:Y:S01]  /*7f00*/  @P1 VIADD R59, R201.reuse, 0xffffffc0 ;  /* 0xffffffc0c93b1836 */ /* 0x040fe20000000000 */
[----:B------:R-:W-:Y:S01]  /*7f10*/  @P2 IADD3 R214, P1, PT, R214, -0x200, RZ ;  /* 0xfffffe00d6d62810 */ /* 0x000fe20007f3e0ff */
[----:B------:R-:W1:Y:S02]  /*7f20*/  LDSM.16.M88.4 R12, [R201+0x2000] ;  /* 0x00200000c90c783b */ /* 0x000e640000000200 */
[----:B------:R-:W-:Y:S01]  /*7f30*/  IMAD.IADD R60, R201, 0x1, R58 ;  /* 0x00000001c93c7824 */ /* 0x000fe200078e023a */
[----:B------:R-:W-:Y:S01]  /*7f40*/  @P2 IADD3.X R213, PT, PT, R213, -0x1, RZ, P1, !PT ;  /* 0xffffffffd5d52810 */ /* 0x000fe20000ffe4ff */
[----:B------:R-:W-:Y:S01]  /*7f50*/  LDSM.16.MT88.4 R28, [R57+0x6400] ;  /* 0x00640000391c783b */ /* 0x000fe20000004200 */
[----:B------:R-:W-:Y:S03]  /*7f60*/  IMAD.IADD R58, R58, 0x1, R59 ;  /* 0x000000013a3a7824 */ /* 0x000fe600078e023b */
[----:B------:R-:W3:Y:S04]  /*7f70*/  LDSM.16.M88.4 R24, [R60] ;  /* 0x000000003c18783b */ /* 0x000ee80000000200 */
        /* <DEDUP_REMOVED lines=266> */
.L_x_772:
[----:B------:R-:W2:Y:S01]  /*9020*/  LDCU.64 UR16, c[0x0][0x5c0] ;  /* 0x0000b800ff1077ac */ /* 0x000ea20008000a00 */
[----:B------:R-:W-:-:S05]  /*9030*/  IADD3 R14, PT, PT, R229, R230, RZ ;  /* 0x000000e6e50e7210 */ /* 0x000fca0007ffe0ff */
[C---:B--2---:R-:W-:Y:S02]  /*9040*/  IMAD R6, R14.reuse, UR17, RZ ;  /* 0x000000110e067c24 */ /* 0x044fe4000f8e02ff */
[----:B------:R-:W-:-:S05]  /*9050*/  IMAD.WIDE.U32 R14, R14, UR16, RZ ;  /* 0x000000100e0e7c25 */ /* 0x000fca000f8e00ff */
[----:B------:R-:W-:Y:S02]  /*9060*/  IADD3 R6, PT, PT, R15, R6, RZ ;  /* 0x000000060f067210 */ /* 0x000fe40007ffe0ff */
.L_x_773:
        /* <DEDUP_REMOVED lines=11> */
.L_x_774:
[----:B------:R-:W2:Y:S01]  /*9120*/  LDCU.64 UR10, c[0x0][0x5c8] ;  /* 0x0000b900ff0a77ac */ /* 0x000ea20008000a00 */
[----:B------:R-:W-:-:S05]  /*9130*/  IADD3 R16, PT, PT, R229, R230, RZ ;  /* 0x000000e6e5107210 */ /* 0x000fca0007ffe0ff */
[C---:B--2---:R-:W-:Y:S02]  /*9140*/  IMAD R12, R16.reuse, UR11, RZ ;  /* 0x0000000b100c7c24 */ /* 0x044fe4000f8e02ff */
[----:B------:R-:W-:-:S05]  /*9150*/  IMAD.WIDE.U32 R16, R16, UR10, RZ ;  /* 0x0000000a10107c25 */ /* 0x000fca000f8e00ff */
[----:B------:R-:W-:Y:S02]  /*9160*/  IADD3 R12, PT, PT, R17, R12, RZ ;  /* 0x0000000c110c7210 */ /* 0x000fe40007ffe0ff */
.L_x_775:
[----:B------:R-:W-:Y:S01]  /*9170*/  BAR.SYNC.DEFER_BLOCKING 0x0 ;  /* 0x0000000000007b1d */ /* 0x000fe20000010000 */
[----:B------:R-:W-:Y:S01]  /*9180*/  USHF.L.U32 UR5, UR24, 0x7, URZ ;  /* 0x0000000718057899 */ /* 0x000fe200080006ff */
[----:B------:R-:W-:Y:S01]  /*9190*/  SHF.R.U32.HI R0, RZ, 0x2, R0 ;  /* 0x00000002ff007819 */ /* 0x000fe20000011600 */
[----:B------:R-:W-:Y:S01]  /*91a0*/  USHF.L.U32 UR8, UR24, 0x7, URZ ;  /* 0x0000000718087899 */ /* 0x000fe200080006ff */
[----:B------:R-:W-:Y:S01]  /*91b0*/  LEA.HI R206, R206, 0x40, RZ, 0x1e ;  /* 0x00000040cece7811 */ /* 0x000fe200078ff0ff */
[----:B------:R-:W-:-:S03]  /*91c0*/  UIMAD.WIDE.U32 UR20, UR5, UR16, URZ ;  /* 0x00000010051472a5 */ /* 0x000fc6000f8e00ff */
[----:B-1----:R-:W1:Y:S01]  /*91d0*/  LDC.64 R4, c[0x0][0x5d8] ;  /* 0x00017600ff047b82 */ /* 0x002e620000000a00 */
[----:B------:R-:W-:Y:S01]  /*91e0*/  USHF.R.S32.HI UR18, URZ, 0x1f, UR5 ;  /* 0x0000001fff127899 */ /* 0x000fe20008011405 */
[----:B------:R-:W-:Y:S01]  /*91f0*/  IMAD.U32 R18, RZ, RZ, UR10 ;  /* 0x0000000aff127e24 */ /* 0x000fe2000f8e00ff */
[----:B------:R-:W-:Y:S01]  /*9200*/  BSSY.RECONVERGENT B0, `(.L_x_776) ;  /* 0x000001f000007945 */ /* 0x000fe20003800200 */
[----:B------:R-:W-:Y:S01]  /*9210*/  VIADD R13, R228, -UR8 ;  /* 0x80000008e40d7c36 */ /* 0x000fe20008000000 */
[----:B------:R-:W-:Y:S01]  /*9220*/  UIMAD UR9, UR18, UR16, URZ ;  /* 0x00000010120972a4 */ /* 0x000fe2000f8e02ff */
[----:B------:R-:W-:Y:S02]  /*9230*/  IMAD.U32 R2, RZ, RZ, UR20 ;  /* 0x00000014ff027e24 */ /* 0x000fe4000f8e00ff */
[----:B------:R-:W-:Y:S01]  /*9240*/  IMAD.U32 R3, RZ, RZ, UR21 ;  /* 0x00000015ff037e24 */ /* 0x000fe2000f8e00ff */
[----:B------:R-:W-:Y:S01]  /*9250*/  UIMAD UR9, UR5, UR17, UR9 ;  /* 0x00000011050972a4 */ /* 0x000fe2000f8e0209 */
[----:B------:R-:W-:-:S02]  /*9260*/  ISETP.GE.AND P1, PT, R0, R13, PT ;  /* 0x0000000d0000720c */ /* 0x000fc40003f26270 */
[----:B------:R-:W-:Y:S02]  /*9270*/  LOP3.LUT R15, R2, 0x18, R61, 0xf8, !PT ;  /* 0x00000018020f7812 */ /* 0x000fe400078ef83d */
[----:B------:R-:W2:Y:S01]  /*9280*/  LDC.64 R2, c[0x0][0x5e0] ;  /* 0x00017800ff027b82 */ /* 0x000ea20000000a00 */
[----:B------:R-:W-:Y:S02]  /*9290*/  MOV R7, UR9 ;  /* 0x0000000900077c02 */ /* 0x000fe40008000f00 */
[----:B------:R-:W-:Y:S01]  /*92a0*/  IADD3 R14, P0, PT, R14, R15, RZ ;  /* 0x0000000f0e0e7210 */ /* 0x000fe20007f1e0ff */
[----:B------:R3:W4:Y:S01]  /*92b0*/  LDS.128 R8, [R63+0x7000] ;  /* 0x007000003f087984 */ /* 0x0007220000000c00 */
[----:B------:R-:W-:Y:S02]  /*92c0*/  ISETP.GE.AND P2, PT, R206, R13, PT ;  /* 0x0000000dce00720c */ /* 0x000fe40003f46270 */
[----:B------:R-:W-:Y:S01]  /*92d0*/  IADD3.X R15, PT, PT, R6, UR21, R7, P0, !PT ;  /* 0x00000015060f7c10 */ /* 0x000fe200087fe407 */
[----:B------:R-:W-:Y:S01]  /*92e0*/  IMAD.MOV.U32 R7, RZ, RZ, RZ ;  /* 0x000000ffff077224 */ /* 0x000fe200078e00ff */
[----:B------:R-:W-:-:S02]  /*92f0*/  LOP3.LUT R6, R61, 0x18, RZ, 0xc0, !PT ;  /* 0x000000183d067812 */ /* 0x000fc400078ec0ff */
[----:B------:R-:W-:Y:S01]  /*9300*/  IADD3 R13, P0, PT, R0, 0x40, RZ ;  /* 0x00000040000d7810 */ /* 0x000fe20007f1e0ff */
[----:B-1----:R-:W-:-:S03]  /*9310*/  IMAD.WIDE.U32 R20, R4, UR7, R14 ;  /* 0x0000000704147c25 */ /* 0x002fc6000f8e000e */
[----:B------:R-:W-:Y:S01]  /*9320*/  IADD3.X R14, PT, PT, RZ, RZ, RZ, P0, !PT ;  /* 0x000000ffff0e7210 */ /* 0x000fe200007fe4ff */
[----:B------:R-:W-:-:S04]  /*9330*/  IMAD.WIDE.U32 R18, R18, UR5, R6 ;  /* 0x0000000512127c25 */ /* 0x000fc8000f8e0006 */
[----:B------:R-:W-:Y:S01]  /*9340*/  IMAD R15, R5, UR7, R21 ;  /* 0x00000007050f7c24 */ /* 0x000fe2000f8e0215 */
        /* <DEDUP_REMOVED lines=10> */
.L_x_777:
[----:B------:R-:W-:Y:S05]  /*93f0*/  BSYNC.RECONVERGENT B0 ;  /* 0x0000000000007941 */ /* 0x000fea0003800200 */
.L_x_776:
        /* <DEDUP_REMOVED lines=11> */
[----:B----4-:R3:W-:Y:S04]  /*94b0*/  STG.E.128 desc[UR26][R20.64], R8 ;  /* 0x0000000814007986 */ /* 0x0107e8000c101d1a */
.L_x_779:
[----:B------:R-:W-:Y:S05]  /*94c0*/  BSYNC.RECONVERGENT B0 ;  /* 0x0000000000007941 */ /* 0x000fea0003800200 */
.L_x_778:
[----:B---34-:R-:W3:Y:S01]  /*94d0*/  LDS.128 R8, [R63+0x8000] ;  /* 0x008000003f087984 */ /* 0x018ee20000000c00 */
        /* <DEDUP_REMOVED lines=24> */
.L_x_766:
[----:B------:R-:W-:Y:S05]  /*9660*/  BSYNC.RECONVERGENT B1 ;  /* 0x0000000000017941 */ /* 0x000fea0003800200 */
.L_x_748:
        /* <DEDUP_REMOVED lines=11> */
.L_x_781:
        /* <DEDUP_REMOVED lines=14> */
.L_x_1595:


//--------------------- .text._ZN5flash44flash_bwd_dq_dk_dv_loop_seqk_parallel_kernelI23Flash_bwd_kernel_traitsILi32ELi128ELi128ELi8ELi4ELi4ELi4ELb1ELb0EN7cutlass6half_tE19Flash_kernel_traitsILi32ELi128ELi128ELi8ES3_EELb0ELb0ELb1ELb0ELb0ELb1ELb1EEEvNS_16Flash_bwd_paramsE --------------------------
	.section	.text._ZN5flash44flash_bwd_dq_dk_dv_loop_seqk_parallel_kernelI23Flash_bwd_kernel_traitsILi32ELi128ELi128ELi8ELi4ELi4ELi4ELb1ELb0EN7cutlass6half_tE19Flash_kernel_traitsILi32ELi128ELi128ELi8ES3_EELb0ELb0ELb1ELb0ELb0ELb1ELb1EEEvNS_16Flash_bwd_paramsE,"ax",@progbits
	.align	128
        .global         _ZN5flash44flash_bwd_dq_dk_dv_loop_seqk_parallel_kernelI23Flash_bwd_kernel_traitsILi32ELi128ELi128ELi8ELi4ELi4ELi4ELb1ELb0EN7cutlass6half_tE19Flash_kernel_traitsILi32ELi128ELi128ELi8ES3_EELb0ELb0ELb1ELb0ELb0ELb1ELb1EEEvNS_16Flash_bwd_paramsE
        .type           _ZN5flash44flash_bwd_dq_dk_dv_loop_seqk_parallel_kernelI23Flash_bwd_kernel_traitsILi32ELi128ELi128ELi8ELi4ELi4ELi4ELb1ELb0EN7cutlass6half_tE19Flash_kernel_traitsILi32ELi128ELi128ELi8ES3_EELb0ELb0ELb1ELb0ELb0ELb1ELb1EEEvNS_16Flash_bwd_paramsE,@function
        .size           _ZN5flash44flash_bwd_dq_dk_dv_loop_seqk_parallel_kernelI23Flash_bwd_kernel_traitsILi32ELi128ELi128ELi8ELi4ELi4ELi4ELb1ELb0EN7cutlass6half_tE19Flash_kernel_traitsILi32ELi128ELi128ELi8ES3_EELb0ELb0ELb1ELb0ELb0ELb1ELb1EEEvNS_16Flash_bwd_paramsE,(.L_x_1596 - _ZN5flash44flash_bwd_dq_dk_dv_loop_seqk_parallel_kernelI23Flash_bwd_kernel_traitsILi32ELi128ELi128ELi8ELi4ELi4ELi4ELb1ELb0EN7cutlass6half_tE19Flash_kernel_traitsILi32ELi128ELi128ELi8ES3_EELb0ELb0ELb1ELb0ELb0ELb1ELb1EEEvNS_16Flash_bwd_paramsE)
        .other          _ZN5flash44flash_bwd_dq_dk_dv_loop_seqk_parallel_kernelI23Flash_bwd_kernel_traitsILi32ELi128ELi128ELi8ELi4ELi4ELi4ELb1ELb0EN7cutlass6half_tE19Flash_kernel_traitsILi32ELi128ELi128ELi8ES3_EELb0ELb0ELb1ELb0ELb0ELb1ELb1EEEvNS_16Flash_bwd_paramsE,@"STO_CUDA_ENTRY STV_DEFAULT"
_ZN5flash44flash_bwd_dq_dk_dv_loop_seqk_parallel_kernelI23Flash_bwd_kernel_traitsILi32ELi128ELi128ELi8ELi4ELi4ELi4ELb1ELb0EN7cutlass6half_tE19Flash_kernel_traitsILi32ELi128ELi128ELi8ES3_EELb0ELb0ELb1ELb0ELb0ELb1ELb1EEEvNS_16Flash_bwd_paramsE:
.text._ZN5flash44flash_bwd_dq_dk_dv_loop_seqk_parallel_kernelI23Flash_bwd_kernel_traitsILi32ELi128ELi128ELi8ELi4ELi4ELi4ELb1ELb0EN7cutlass6half_tE19Flash_kernel_traitsILi32ELi128ELi128ELi8ES3_EELb0ELb0ELb1ELb0ELb0ELb1ELb1EEEvNS_16Flash_bwd_paramsE:
        /* <DEDUP_REMOVED lines=49> */
.L_x_815:
[----:B-1----:R-:W1:Y:S01]  /*0310*/  LDCU.64 UR8, c[0x0][0x478] ;  /* 0x00008f00ff0877ac */ /* 0x002e620008000a00 */
[----:B------:R-:W-:Y:S02]  /*0320*/  PLOP3.LUT P1, PT, PT, PT, UP3, 0x80, 0x8 ;  /* 0x000000000008781c */ /* 0x000fe40003f2f038 */
[----:B------:R-:W-:Y:S01]  /*0330*/  PLOP3.LUT P4, PT, PT, PT, UP5, 0x80, 0x8 ;  /* 0x000000000008781c */ /* 0x000fe20003f8f058 */
[----:B------:R-:W-:Y:S01]  /*0340*/  @UP3 ULEA UR14, UP0, UR37, UR12, 0x2 ;  /* 0x0000000c250e3291 */ /* 0x000fe2000f8010ff */
[----:B------:R-:W-:Y:S01]  /*0350*/  PLOP3.LUT P2, PT, PT, PT, UP4, 0x80, 0x8 ;  /* 0x000000000008781c */ /* 0x000fe20003f4f048 */
[----:B------:R-:W-:Y:S02]  /*0360*/  UISETP.NE.AND UP2, UPT, UR26, URZ, UPT ;  /* 0x000000ff1a00728c */ /* 0x000fe4000bf45270 */
[----:B------:R-:W-:Y:S02]  /*0370*/  @UP3 ULEA.HI.X UR15, UR37, UR13, URZ, 0x2, UP0 ;  /* 0x0000000d250f3291 */ /* 0x000fe400080f14ff */
[----:B--2---:R-:W-:-:S04]  /*0380*/  IMAD.U32 R4, RZ, RZ, UR14 ;  /* 0x0000000eff047e24 */ /* 0x004fc8000f8e00ff */
        /* <DEDUP_REMOVED lines=15> */
[----:B------:R-:W-:Y:S01]  /*0480*/  UMOV UR19, 0xffffffff ;  /* 0xffffffff00137882 */ /* 0x000fe20000000000 */
[----:B------:R-:W-:Y:S01]  /*0490*/  UMOV UR40, 0xffffffff ;  /* 0xffffffff00287882 */ /* 0x000fe20000000000 */
[----:B---3--:R-:W-:-:S04]  /*04a0*/  @!UP0 UISETP.NE.U32.AND UP1, UPT, UR8, URZ, UPT ;  /* 0x000000ff0800828c */ /* 0x008fc8000bf25070 */
[----:B------:R-:W-:-:S04]  /*04b0*/  @!UP0 UISETP.NE.AND.EX UP1, UPT, UR9, URZ, UPT, UP1 ;  /* 0x000000ff0900828c */ /* 0x000fc8000bf25310 */
        /* <DEDUP_REMOVED lines=25> */
.L_x_782:
        /* <DEDUP_REMOVED lines=15> */
[----:B------:R-:W-:-:S04]  /*0740*/  UIADD3 UR9, UPT, UPT, UR9, 0x7f, URZ ;  /* 0x0000007f09097890 */ /* 0x000fc8000fffe0ff */
[----:B------:R-:W-:-:S04]  /*0750*/  USHF.R.S32.HI UR8, URZ, 0x1f, UR9 ;  /* 0x0000001fff087899 */ /* 0x000fc80008011409 */
[----:B------:R-:W-:-:S04]  /*0760*/  ULEA.HI UR8, UR8, UR9, URZ, 0x7 ;  /* 0x0000000908087291 */ /* 0x000fc8000f8f38ff */
[----:B------:R-:W-:-:S04]  /*0770*/  USHF.R.S32.HI UR8, URZ, 0x7, UR8 ;  /* 0x00000007ff087899 */ /* 0x000fc80008011408 */
[----:B------:R-:W-:-:S04]  /*0780*/  UISETP.LT.AND UP0, UPT, UR10, UR8, UPT ;  /* 0x000000080a00728c */ /* 0x000fc8000bf01270 */
[----:B------:R-:W-:Y:S01]  /*0790*/  USEL UR44, UR10, UR8, UP0 ;  /* 0x000000080a2c7287 */ /* 0x000fe20008000000 */
[----:B------:R-:W1:Y:S02]  /*07a0*/  @!UP1 LDCU.64 UR10, c[0x0][0x398] ;  /* 0x00007300ff0a97ac */ /* 0x000e640008000a00 */
[----:B------:R-:W2:Y:S01]  /*07b0*/  @UP1 LDCU.64 UR8, c[0x0][0x3b0] ;  /* 0x00007600ff0817ac */ /* 0x000ea20008000a00 */
[----:B------:R-:W-:Y:S02]  /*07c0*/  ULEA UR45, UR44, 0xffffff80, 0x7 ;  /* 0xffffff802c2d7891 */ /* 0x000fe4000f8e38ff */
[----:B-1----:R-:W-:Y:S02]  /*07d0*/  @!UP1 UIMAD.WIDE.U32 UR50, UR37, UR10, URZ ;  /* 0x0000000a253292a5 */ /* 0x002fe4000f8e00ff */
[----:B--2---:R-:W-:Y:S02]  /*07e0*/  @UP1 UIMAD.WIDE.U32 UR14, UR19, UR8, URZ ;  /* 0x00000008130e12a5 */ /* 0x004fe4000f8e00ff */
[----:B------:R-:W-:-:S02]  /*07f0*/  @!UP1 UIMAD UR47, UR37, UR11, UR51 ;  /* 0x0000000b252f92a4 */ /* 0x000fc4000f8e0233 */
[----:B------:R-:W-:Y:S02]  /*0800*/  @UP1 UIMAD UR47, UR19, UR9, UR15 ;  /* 0x00000009132f12a4 */ /* 0x000fe4000f8e020f */
[----:B------:R-:W-:Y:S01]  /*0810*/  USHF.R.S32.HI UR51, URZ, 0x1f, UR45 ;  /* 0x0000001fff337899 */ /* 0x000fe2000801142d */
[----:B------:R-:W-:Y:S01]  /*0820*/  @UP1 UMOV UR50, UR14 ;  /* 0x0000000e00321c82 */ /* 0x000fe20008000000 */
[----:B------:R-:W-:Y:S10]  /*0830*/  BRA.U UP2, `(.L_x_784) ;  /* 0x0000000102347547 */ /* 0x000ff4000b800000 */
        /* <DEDUP_REMOVED lines=12> */
[----:B------:R-:W-:Y:S05]  /*0900*/  BRA `(.L_x_785) ;  /* 0x00000000001c7947 */ /* 0x000fea0003800000 */
.L_x_784:
[----:B------:R-:W1:Y:S01]  /*0910*/  LDCU.64 UR16, c[0x0][0x3b8] ;  /* 0x00007700ff1077ac */ /* 0x000e620008000a00 */
[----:B------:R-:W-:-:S04]  /*0920*/  UIADD3 UR8, UPT, UPT, UR35, UR40, URZ ;  /* 0x0000002823087290 */ /* 0x000fc8000fffe0ff */
[----:B-1----:R-:W-:Y:S02]  /*0930*/  UIMAD.WIDE.U32 UR10, UR8, UR16, URZ ;  /* 0x00000010080a72a5 */ /* 0x002fe4000f8e00ff */
[----:B------:R-:W-:-:S04]  /*0940*/  UIMAD UR8, UR8, UR17, URZ ;  /* 0x00000011080872a4 */ /* 0x000fc8000f8e02ff */
[----:B------:R-:W-:Y:S01]  /*0950*/  UIADD3 UR8, UPT, UPT, UR11, UR8, URZ ;  /* 0x000000080b087290 */ /* 0x000fe2000fffe0ff */
[----:B------:R-:W-:-:S05]  /*0960*/  UMOV UR46, UR10 ;  /* 0x0000000a002e7c82 */ /* 0x000fca0008000000 */
[----:B------:R-:W-:Y:S02]  /*0970*/  MOV R19, UR8 ;  /* 0x0000000800137c02 */ /* 0x000fe40008000f00 */
.L_x_785:
        /* <DEDUP_REMOVED lines=9> */
[----:B-1----:R-:W-:Y:S01]  /*0a10*/  IMAD.MOV R0, RZ, RZ, -R3 ;  /* 0x000000ffff007224 */ /* 0x002fe200078e0a03 */
        /* <DEDUP_REMOVED lines=29> */
[----:B------:R-:W-:-:S06]  /*0bf0*/  UIMAD UR9, UR37, UR9, UR49 ;  /* 0x00000009250972a4 */ /* 0x000fcc000f8e0231 */
[----:B------:R-:W-:Y:S01]  /*0c00*/  MOV R18, UR9 ;  /* 0x0000000900127c02 */ /* 0x000fe20008000f00 */
[----:B------:R-:W-:Y:S06]  /*0c10*/  BRA `(.L_x_787) ;  /* 0x0000000000187947 */ /* 0x000fec0003800000 */
.L_x_786:
[----:B------:R-:W1:Y:S01]  /*0c20*/  LDCU.64 UR14, c[0x0][0x3c0] ;  /* 0x00007800ff0e77ac */ /* 0x000e620008000a00 */
[----:B------:R-:W-:-:S04]  /*0c30*/  UIADD3 UR8, UPT, UPT, UR35, UR40, URZ ;  /* 0x0000002823087290 */ /* 0x000fc8000fffe0ff */
[----:B-1----:R-:W-:Y:S02]  /*0c40*/  UIMAD.WIDE.U32 UR48, UR8, UR14, URZ ;  /* 0x0000000e083072a5 */ /* 0x002fe4000f8e00ff */
[----:B------:R-:W-:-:S04]  /*0c50*/  UIMAD UR8, UR8, UR15, URZ ;  /* 0x0000000f080872a4 */ /* 0x000fc8000f8e02ff */
[----:B------:R-:W-:-:S06]  /*0c60*/  UIADD3 UR8, UPT, UPT, UR49, UR8, URZ ;  /* 0x0000000831087290 */ /* 0x000fcc000fffe0ff */
[----:B------:R-:W-:-:S07]  /*0c70*/  MOV R18, UR8 ;  /* 0x0000000800127c02 */ /* 0x000fce0008000f00 */
.L_x_787:
        /* <DEDUP_REMOVED lines=28> */
.L_x_788:
[----:B------:R-:W-:Y:S02]  /*0e40*/  UIMAD.WIDE.U32 UR10, UR52, UR19, URZ ;  /* 0x00000013340a72a5 */ /* 0x000fe4000f8e00ff */
[----:B------:R-:W-:-:S04]  /*0e50*/  UIMAD UR8, UR53, UR19, URZ ;  /* 0x00000013350872a4 */ /* 0x000fc8000f8e02ff */
[----:B------:R-:W-:-:S12]  /*0e60*/  UIADD3 UR8, UPT, UPT, UR11, UR8, URZ ;  /* 0x000000080b087290 */ /* 0x000fd8000fffe0ff */
.L_x_789:
        /* <DEDUP_REMOVED lines=20> */
.L_x_790:
[----:B------:R-:W1:Y:S01]  /*0fb0*/  LDCU UR59, c[0x0][0x434] ;  /* 0x00008680ff3b77ac */ /* 0x000e620008000800 */
[----:B------:R-:W-:-:S04]  /*0fc0*/  UIMAD UR9, UR37, UR18, UR24 ;  /* 0x00000012250972a4 */ /* 0x000fc8000f8e0218 */
[----:B-1----:R-:W-:Y:S02]  /*0fd0*/  UIMAD UR59, UR9, UR59, URZ ;  /* 0x0000003b093b72a4 */ /* 0x002fe4000f8e02ff */
.L_x_791:
        /* <DEDUP_REMOVED lines=11> */
.L_x_792:
[----:B------:R-:W1:Y:S01]  /*1090*/  LDCU UR58, c[0x0][0x444] ;  /* 0x00008880ff3a77ac */ /* 0x000e620008000800 */
[----:B------:R-:W-:-:S04]  /*10a0*/  UIMAD UR9, UR37, UR18, UR24 ;  /* 0x00000012250972a4 */ /* 0x000fc8000f8e0218 */
[----:B-1----:R-:W-:-:S12]  /*10b0*/  UIMAD UR58, UR9, UR58, URZ ;  /* 0x0000003a093a72a4 */ /* 0x002fd8000f8e02ff */
.L_x_793:
[----:B------:R-:W1:Y:S01]  /*10c0*/  LDCU UR52, c[0x0][0x508] ;  /* 0x0000a100ff3477ac */ /* 0x000e620008000800 */
[----:B------:R-:W2:Y:S01]  /*10d0*/  S2R R26, SR_TID.X ;  /* 0x00000000001a7919 */ /* 0x000ea20000002100 */
[----:B------:R-:W3:Y:S01]  /*10e0*/  LDC.64 R12, c[0x0][0x3b0] ;  /* 0x0000ec00ff0c7b82 */ /* 0x000ee20000000a00 */
[----:B------:R-:W-:Y:S01]  /*10f0*/  MOV R11, RZ ;  /* 0x000000ff000b7202 */ /* 0x000fe20000000f00 */
[----:B------:R-:W-:Y:S01]  /*1100*/  USHF.R.S32.HI UR9, URZ, 0x1f, UR57 ;  /* 0x0000001fff097899 */ /* 0x000fe20008011439 */
[----:B------:R-:W-:Y:S01]  /*1110*/  BSSY.RECONVERGENT B1, `(.L_x_783) ;  /* 0x00008a8000017945 */ /* 0x000fe20003800200 */
[----:B------:R-:W-:Y:S02]  /*1120*/  UIADD3 UR57, UP1, UP0, UR64, UR10, UR57 ;  /* 0x0000000a40397290 */ /* 0x000fe4000f83e039 */
[----:B------:R-:W-:Y:S02]  /*1130*/  UIMAD UR54, UR18, UR54, URZ ;  /* 0x00000036123672a4 */ /* 0x000fe4000f8e02ff */
[----:B------:R-:W-:Y:S01]  /*1140*/  UIADD3.X UR56, UPT, UPT, UR56, UR8, UR9, UP1, UP0 ;  /* 0x0000000838387290 */ /* 0x000fe20008fe0409 */
[----:B------:R-:W4:Y:S01]  /*1150*/  LDC.64 R14, c[0x0][0x5f8] ;  /* 0x00017e00ff0e7b82 */ /* 0x000f220000000a00 */
[----:B------:R-:W-:-:S02]  /*1160*/  ULEA UR58, UR53, UR58, 0x7 ;  /* 0x0000003a353a7291 */ /* 0x000fc4000f8e38ff */
[----:B------:R-:W-:Y:S02]  /*1170*/  ULEA UR59, UR53, UR59, 0x7 ;  /* 0x0000003b353b7291 */ /* 0x000fe4000f8e38ff */
[----:B-1----:R-:W-:-:S04]  /*1180*/  UIADD3 UR52, UPT, UPT, UR34, UR52, URZ ;  /* 0x0000003422347290 */ /* 0x002fc8000fffe0ff */
[----:B------:R-:W-:-:S04]  /*1190*/  UIADD3 UR9, UPT, UPT, UR41, -0x80, -UR52 ;  /* 0xffffff8029097890 */ /* 0x000fc8000fffe834 */
[----:B------:R-:W-:Y:S01]  /*11a0*/  USHF.R.S32.HI UR8, URZ, 0x1f, UR9 ;  /* 0x0000001fff087899 */ /* 0x000fe20008011409 */
[----:B---3--:R-:W-:-:S03]  /*11b0*/  SHF.L.U64.HI R17, R12, 0x6, R13 ;  /* 0x000000060c117819 */ /* 0x008fc6000001020d */
        /* <DEDUP_REMOVED lines=26> */
[C---:B------:R-:W-:Y:S02]  /*1360*/  IMAD R0, R12.reuse, UR51, RZ ;  /* 0x000000330c007c24 */ /* 0x040fe4000f8e02ff */
        /* <DEDUP_REMOVED lines=11> */
[----:B------:R-:W-:-:S02]  /*1420*/  ISETP.NE.AND P0, PT, RZ, UR60, PT ;  /* 0x0000003cff007c0c */ /* 0x000fc4000bf05270 */
[----:B-1----:R-:W-:Y:S01]  /*1430*/  LEA R29, P3, R6, UR10, 0x1 ;  /* 0x0000000a061d7c11 */ /* 0x002fe2000f8608ff */
[----:B------:R-:W-:Y:S01]  /*1440*/  IMAD.WIDE.U32 R2, R0, UR24, R2 ;  /* 0x0000001800027c25 */ /* 0x000fe2000f8e0002 */
[----:B------:R-:W-:Y:S01]  /*1450*/  SEL R4, R4, RZ, P0 ;  /* 0x000000ff04047207 */ /* 0x000fe20000000000 */
[----:B------:R-:W-:Y:S01]  /*1460*/  USHF.L.U32 UR47, UR54, 0x7, URZ ;  /* 0x00000007362f7899 */ /* 0x000fe200080006ff */
[----:B------:R-:W-:Y:S01]  /*1470*/  LEA.HI.X R30, R6, UR11, R16, 0x1, P3 ;  /* 0x0000000b061e7c11 */ /* 0x000fe200098f0c10 */
[----:B------:R-:W-:Y:S01]  /*1480*/  IMAD.U32 R0, RZ, RZ, UR19 ;  /* 0x00000013ff007e24 */ /* 0x000fe2000f8e00ff */
[----:B------:R-:W-:Y:S01]  /*1490*/  IADD3 R14, P2, P1, R8, UR57, R4 ;  /* 0x00000039080e7c10 */ /* 0x000fe2000f95e004 */
[----:B------:R-:W-:Y:S01]  /*14a0*/  IMAD R7, R15, UR22, R5 ;  /* 0x000000160f077c24 */ /* 0x000fe2000f8e0205 */
[----:B------:R-:W-:Y:S01]  /*14b0*/  SHF.R.S32.HI R5, RZ, 0x1f, R8 ;  /* 0x0000001fff057819 */ /* 0x000fe20000011408 */
[----:B------:R-:W-:Y:S01]  /*14c0*/  IMAD R3, R0, UR24, R3 ;  /* 0x0000001800037c24 */ /* 0x000fe2000f8e0203 */
[----:B------:R-:W1:Y:S01]  /*14d0*/  LDCU.64 UR18, c[0x0][0x570] ;  /* 0x0000ae00ff1277ac */ /* 0x000e620008000a00 */
[----:B------:R4:W-:Y:S01]  /*14e0*/  STL [R1+0x10], R29 ;  /* 0x0000101d01007387 */ /* 0x0009e20000100800 */
[----:B------:R-:W-:Y:S01]  /*14f0*/  SEL R0, R7, RZ, P0 ;  /* 0x000000ff07007207 */ /* 0x000fe20000000000 */
[----:B------:R-:W-:Y:S01]  /*1500*/  IMAD.WIDE.U32 R2, R25, R12, R2 ;  /* 0x0000000c19027225 */ /* 0x000fe200078e0002 */
[----:B------:R-:W5:Y:S01]  /*1510*/  LDCU.64 UR60, c[0x0][0x420] ;  /* 0x00008400ff3c77ac */ /* 0x000f620008000a00 */
[----:B------:R4:W-:Y:S01]  /*1520*/  STL [R1+0xc], R30 ;  /* 0x00000c1e01007387 */ /* 0x0009e20000100800 */
[----:B------:R-:W-:Y:S01]  /*1530*/  IADD3.X R5, PT, PT, R5, UR56, R0, P2, P1 ;  /* 0x0000003805057c10 */ /* 0x000fe200097e2400 */
[C---:B------:R-:W-:Y:S01]  /*1540*/  IMAD R3, R25.reuse, R13, R3 ;  /* 0x0000000d19037224 */ /* 0x040fe200078e0203 */
[----:B--2---:R-:W-:Y:S01]  /*1550*/  LEA R27, P2, R2, UR8, 0x1 ;  /* 0x00000008021b7c11 */ /* 0x004fe2000f8408ff */
[----:B---3--:R-:W-:Y:S01]  /*1560*/  UIMAD.WIDE UR50, UR58, 0x4, UR50 ;  /* 0x000000043a3278a5 */ /* 0x008fe2000f8e0232 */
[----:B------:R-:W-:Y:S01]  /*1570*/  MOV R4, UR47 ;  /* 0x0000002f00047c02 */ /* 0x000fe20008000f00 */
[----:B------:R-:W-:Y:S01]  /*1580*/  IMAD.SHL.U32 R8, R12, 0x40, RZ ;  /* 0x000000400c087824 */ /* 0x000fe200078e00ff */
[----:B------:R-:W-:Y:S01]  /*1590*/  LEA.HI.X R28, R2, UR9, R3, 0x1, P2 ;  /* 0x00000009021c7c11 */ /* 0x000fe200090f0c03 */
[----:B------:R4:W-:Y:S01]  /*15a0*/  STL [R1+0x8], R27 ;  /* 0x0000081b01007387 */ /* 0x0009e20000100800 */
[----:B------:R-:W-:Y:S01]  /*15b0*/  IADD3 R0, P1, PT, R14, UR47, RZ ;  /* 0x0000002f0e007c10 */ /* 0x000fe2000ff3e0ff */
[----:B------:R-:W-:-:S02]  /*15c0*/  VIADD R14, R25, 0x40 ;  /* 0x00000040190e7836 */ /* 0x000fc40000000000 */
[----:B------:R4:W-:Y:S01]  /*15d0*/  STL [R1+0x4], R28 ;  /* 0x0000041c01007387 */ /* 0x0009e20000100800 */
[----:B------:R-:W-:Y:S02]  /*15e0*/  LEA.HI.X.SX32 R4, R4, R5, 0x1, P1 ;  /* 0x0000000504047211 */ /* 0x000fe400008f0eff */
[C---:B-1----:R-:W-:Y:S01]  /*15f0*/  LEA R230, P1, R0.reuse, UR18, 0x2 ;  /* 0x0000001200e67c11 */ /* 0x042fe2000f8210ff */
[----:B------:R-:W-:Y:S01]  /*1600*/  UMOV UR18, UR50 ;  /* 0x0000003200127c82 */ /* 0x000fe20008000000 */
[----:B-----5:R-:W-:Y:S02]  /*1610*/  UIMAD.WIDE UR60, UR59, 0x4, UR60 ;  /* 0x000000043b3c78a5 */ /* 0x020fe4000f8e023c */
[----:B------:R-:W-:Y:S01]  /*1620*/  LEA.HI.X R231, R0, UR19, R4, 0x2, P1 ;  /* 0x0000001300e77c11 */ /* 0x000fe200088f1404 */
[----:B------:R-:W-:Y:S01]  /*1630*/  UMOV UR19, UR51 ;  /* 0x0000003300137c82 */ /* 0x000fe20008000000 */
[----:B------:R-:W-:-:S04]  /*1640*/  IADD3 R13, P1, PT, R25, 0x40, RZ ;  /* 0x00000040190d7810 */ /* 0x000fc80007f3e0ff */
[----:B------:R-:W-:Y:S01]  /*1650*/  IADD3.X R20, PT, PT, RZ, RZ, RZ, P1, !PT ;  /* 0x000000ffff147210 */ /* 0x000fe20000ffe4ff */
[----:B------:R-:W-:Y:S08]  /*1660*/  BRA.U UP0, `(.L_x_794) ;  /* 0x00000005008c7547 */ /* 0x000ff0000b800000 */
        /* <DEDUP_REMOVED lines=12> */
[----:B------:R-:W-:Y:S05]  /*1730*/  BRA `(.L_x_796) ;  /* 0x0000000000187947 */ /* 0x000fea0003800000 */
.L_x_795:
[----:B------:R-:W1:Y:S01]  /*1740*/  LDCU.64 UR14, c[0x0][0x5c0] ;  /* 0x0000b800ff0e77ac */ /* 0x000e620008000a00 */
[----:B------:R-:W-:-:S04]  /*1750*/  UIADD3 UR8, UPT, UPT, UR35, UR40, URZ ;  /* 0x0000002823087290 */ /* 0x000fc8000fffe0ff */
[----:B-1----:R-:W-:Y:S02]  /*1760*/  UIMAD.WIDE.U32 UR16, UR8, UR14, URZ ;  /* 0x0000000e081072a5 */ /* 0x002fe4000f8e00ff */
[----:B------:R-:W-:-:S04]  /*1770*/  UIMAD UR8, UR8, UR15, URZ ;  /* 0x0000000f080872a4 */ /* 0x000fc8000f8e02ff */
[----:B------:R-:W-:-:S06]  /*1780*/  UIADD3 UR8, UPT, UPT, UR17, UR8, URZ ;  /* 0x0000000811087290 */ /* 0x000fcc000fffe0ff */
[----:B------:R-:W-:Y:S02]  /*1790*/  MOV R0, UR8 ;  /* 0x0000000800007c02 */ /* 0x000fe40008000f00 */
.L_x_796:
        /* <DEDUP_REMOVED lines=12> */
.L_x_797:
[----:B------:R-:W1:Y:S01]  /*1860*/  LDCU.64 UR10, c[0x0][0x5c8] ;  /* 0x0000b900ff0a77ac */ /* 0x000e620008000a00 */
[----:B------:R-:W-:-:S04]  /*1870*/  UIADD3 UR35, UPT, UPT, UR35, UR40, URZ ;  /* 0x0000002823237290 */ /* 0x000fc8000fffe0ff */
[----:B-1----:R-:W-:Y:S02]  /*1880*/  UIMAD.WIDE.U32 UR18, UR35, UR10, URZ ;  /* 0x0000000a231272a5 */ /* 0x002fe4000f8e00ff */
[----:B------:R-:W-:-:S04]  /*1890*/  UIMAD UR35, UR35, UR11, URZ ;  /* 0x0000000b232372a4 */ /* 0x000fc8000f8e02ff */
[----:B------:R-:W-:-:S06]  /*18a0*/  UIADD3 UR35, UPT, UPT, UR19, UR35, URZ ;  /* 0x0000002313237290 */ /* 0x000fcc000fffe0ff */
[----:B------:R-:W-:Y:S02]  /*18b0*/  MOV R12, UR35 ;  /* 0x00000023000c7c02 */ /* 0x000fe40008000f00 */
.L_x_798:
        /* <DEDUP_REMOVED lines=8> */
[----:B------:R-:W-:Y:S01]  /*1940*/  IADD3 R2, P0, PT, R2, UR16, RZ ;  /* 0x0000001002027c10 */ /* 0x000fe2000ff1e0ff */
[----:B------:R-:W-:-:S06]  /*1950*/  UIMAD UR17, UR5, UR15, UR17 ;  /* 0x0000000f051172a4 */ /* 0x000fcc000f8e0211 */
[----:B------:R-:W-:Y:S02]  /*1960*/  IADD3.X R3, PT, PT, R0, UR17, R3, P0, !PT ;  /* 0x0000001100037c10 */ /* 0x000fe400087fe403 */
[----:B------:R-:W2:Y:S01]  /*1970*/  @!P2 LDC.64 R8, c[0x0][0x560] ;  /* 0x00015800ff08ab82 */ /* 0x000ea20000000a00 */
[----:B-1----:R-:W-:Y:S01]  /*1980*/  IMAD.U32 R4, RZ, RZ, UR8 ;  /* 0x00000008ff047e24 */ /* 0x002fe2000f8e00ff */
        /* <DEDUP_REMOVED lines=19> */
.L_x_800:
[----:B------:R-:W-:Y:S05]  /*1ac0*/  BSYNC.RECONVERGENT B0 ;  /* 0x0000000000007941 */ /* 0x000fea0003800200 */
.L_x_799:
[----:B------:R-:W2:Y:S01]  /*1ad0*/  LDCU.64 UR8, c[0x0][0x5e0] ;  /* 0x0000bc00ff0877ac */ /* 0x000ea20008000a00 */
[----:B------:R-:W-:Y:S01]  /*1ae0*/  MOV R2, UR10 ;  /* 0x0000000a00027c02 */ /* 0x000fe20008000f00 */
[----:B-1----:R-:W1:Y:S01]  /*1af0*/  @!P2 LDC.64 R8, c[0x0][0x568] ;  /* 0x00015a00ff08ab82 */ /* 0x002e620000000a00 */
[----:B------:R-:W-:-:S03]  /*1b00*/  UIMAD UR43, UR43, UR10, URZ ;  /* 0x0000000a2b2b72a4 */ /* 0x000fc6000f8e02ff */
[----:B------:R-:W-:Y:S01]  /*1b10*/  IMAD.WIDE.U32 R2, R2, UR5, R10 ;  /* 0x0000000502027c25 */ /* 0x000fe2000f8e000a */
[----:B------:R-:W-:Y:S02]  /*1b20*/  UIMAD UR43, UR5, UR11, UR43 ;  /* 0x0000000b052b72a4 */ /* 0x000fe4000f8e022b */
[----:B------:R-:W-:-:S04]  /*1b30*/  IADD3 R2, P0, PT, R2, UR18, RZ ;  /* 0x0000001202027c10 */ /* 0x000fc8000ff1e0ff */
[----:B------:R-:W-:Y:S02]  /*1b40*/  IADD3.X R3, PT, PT, R12, UR43, R3, P0, !PT ;  /* 0x0000002b0c037c10 */ /* 0x000fe400087fe403 */
[----:B--2---:R-:W-:Y:S02]  /*1b50*/  MOV R4, UR8 ;  /* 0x0000000800047c02 */ /* 0x004fe40008000f00 */
        /* <DEDUP_REMOVED lines=20> */
.L_x_794:
        /* <DEDUP_REMOVED lines=11> */
[----:B------:R-:W-:Y:S01]  /*1d50*/  UIMAD UR47, UR53, -0x80, UR42 ;  /* 0xffffff80352f78a4 */ /* 0x000fe2000f8e022a */
[----:B------:R-:W-:Y:S01]  /*1d60*/  IADD3 R2, P2, PT, R2, UR48, RZ ;  /* 0x0000003002027c10 */ /* 0x000fe2000ff5e0ff */
[----:B------:R-:W2:Y:S01]  /*1d70*/  LDCU.64 UR8, c[0x0][0x3d0] ;  /* 0x00007a00ff0877ac */ /* 0x000ea20008000a00 */
[----:B------:R-:W-:Y:S01]  /*1d80*/  LOP3.LUT R0, R0, 0x18, R26, 0x78, !PT ;  /* 0x0000001800007812 */ /* 0x000fe200078e781a */
[----:B------:R-:W-:Y:S01]  /*1d90*/  IMAD.U32 R11, RZ, RZ, UR45 ;  /* 0x0000002dff0b7e24 */ /* 0x000fe2000f8e00ff */
[----:B------:R-:W-:Y:S01]  /*1da0*/  IADD3 R6, P1, PT, R4, UR46, RZ ;  /* 0x0000002e04067c10 */ /* 0x000fe2000ff3e0ff */
[----:B------:R-:W-:Y:S01]  /*1db0*/  UIMAD UR44, UR5, UR15, UR44 ;  /* 0x0000000f052c72a4 */ /* 0x000fe2000f8e022c */
[----:B------:R-:W-:Y:S01]  /*1dc0*/  ISETP.GE.AND P3, PT, R14, UR47, PT ;  /* 0x0000002f0e007c0c */ /* 0x000fe2000bf66270 */
[----:B------:R-:W-:Y:S01]  /*1dd0*/  UIMAD UR43, UR5, UR17, UR43 ;  /* 0x00000011052b72a4 */ /* 0x000fe2000f8e022b */
[----:B------:R-:W-:Y:S01]  /*1de0*/  LOP3.LUT R24, R0, 0x1f20, R24, 0xf8, !PT ;  /* 0x00001f2000187812 */ /* 0x000fe200078ef818 */
[----:B------:R-:W3:Y:S01]  /*1df0*/  @!P5 LDC.64 R22, c[0x0][0x390] ;  /* 0x0000e400ff16db82 */ /* 0x000ee20000000a00 */
[----:B-1----:R-:W-:Y:S01]  /*1e00*/  IMAD R0, R21, UR10, RZ ;  /* 0x0000000a15007c24 */ /* 0x002fe2000f8e02ff */
[----:B------:R-:W-:Y:S01]  /*1e10*/  IADD3.X R3, PT, PT, R18, UR44, R3, P2, !PT ;  /* 0x0000002c12037c10 */ /* 0x000fe200097fe403 */
[----:B------:R-:W-:Y:S01]  /*1e20*/  IMAD.U32 R10, RZ, RZ, UR55 ;  /* 0x00000037ff0a7e24 */ /* 0x000fe2000f8e00ff */
[----:B------:R-:W-:Y:S01]  /*1e30*/  IADD3.X R7, PT, PT, R19, UR43, R5, P1, !PT ;  /* 0x0000002b13077c10 */ /* 0x000fe20008ffe405 */
[----:B------:R-:W-:Y:S01]  /*1e40*/  IMAD.U32 R5, RZ, RZ, UR45 ;  /* 0x0000002dff057e24 */ /* 0x000fe2000f8e00ff */
[----:B------:R-:W-:Y:S01]  /*1e50*/  ISETP.GE.AND P4, PT, R25, UR47, PT ;  /* 0x0000002f19007c0c */ /* 0x000fe2000bf86270 */
[C---:B------:R-:W-:Y:S01]  /*1e60*/  IMAD R4, R9.reuse, UR11, R0 ;  /* 0x0000000b09047c24 */ /* 0x040fe2000f8e0200 */
[----:B------:R-:W1:Y:S01]  /*1e70*/  @!P6 LDC.64 R18, c[0x0][0x390] ;  /* 0x0000e400ff12eb82 */ /* 0x000e620000000a00 */
[----:B------:R-:W-:Y:S01]  /*1e80*/  IMAD.WIDE.U32 R2, R9, UR10, R2 ;  /* 0x0000000a09027c25 */ /* 0x000fe2000f8e0002 */
[----:B------:R-:W-:Y:S01]  /*1e90*/  @!P3 LEA R14, P2, R5, R29, 0x1 ;  /* 0x0000001d050eb211 */ /* 0x000fe200078408ff */
[----:B------:R-:W-:Y:S01]  /*1ea0*/  ULOP3.LUT UR5, UR53, 0x80000001, URZ, 0xc0, !UPT ;  /* 0x8000000135057892 */ /* 0x000fe2000f8ec0ff */
[C---:B------:R-:W-:Y:S01]  /*1eb0*/  @!P3 LEA R16, P1, R8.reuse, R27, 0x1 ;  /* 0x0000001b0810b211 */ /* 0x040fe200078208ff */
[----:B--2---:R-:W-:Y:S01]  /*1ec0*/  IMAD R0, R21, UR8, RZ ;  /* 0x0000000815007c24 */ /* 0x004fe2000f8e02ff */
[----:B------:R-:W-:Y:S01]  /*1ed0*/  SHF.R.U32.HI R21, RZ, 0x1, R26 ;  /* 0x00000001ff157819 */ /* 0x000fe2000001161a */
[----:B------:R-:W-:Y:S01]  /*1ee0*/  IMAD.IADD R3, R3, 0x1, R4 ;  /* 0x0000000103037824 */ /* 0x000fe200078e0204 */
[----:B------:R-:W-:Y:S01]  /*1ef0*/  @!P3 LEA.HI.X R15, R11, R30, R10, 0x1, P2 ;  /* 0x0000001e0b0fb211 */ /* 0x000fe200010f0c0a */
[----:B------:R-:W-:Y:S01]  /*1f00*/  IMAD R11, R9, UR9, R0 ;  /* 0x00000009090b7c24 */ /* 0x000fe2000f8e0200 */
[----:B------:R-:W-:Y:S01]  /*1f10*/  LOP3.LUT R229, R21, 0x30, RZ, 0xc0, !PT ;  /* 0x0000003015e57812 */ /* 0x000fe200078ec0ff */
[----:B------:R-:W-:Y:S01]  /*1f20*/  IMAD.WIDE.U32 R6, R9, UR8, R6 ;  /* 0x0000000809067c25 */ /* 0x000fe2000f8e0006 */
[----:B------:R-:W-:Y:S01]  /*1f30*/  @!P3 LEA.HI.X R17, R8, R28, R17, 0x1, P1 ;  /* 0x0000001c0811b211 */ /* 0x000fe200008f0c11 */
[----:B------:R-:W-:Y:S01]  /*1f40*/  UISETP.NE.AND UP0, UPT, UR5, 0x1, UPT ;  /* 0x000000010500788c */ /* 0x000fe2000bf05270 */
[----:B------:R-:W-:Y:S01]  /*1f50*/  LOP3.LUT R229, R229, 0x7, R25, 0xf8, !PT ;  /* 0x00000007e5e57812 */ /* 0x000fe200078ef819 */
[----:B------:R-:W-:Y:S01]  /*1f60*/  @!P5 IMAD R0, R20, UR14, RZ ;  /* 0x0000000e1400dc24 */ /* 0x000fe2000f8e02ff */
[----:B------:R-:W-:Y:S01]  /*1f70*/  @P0 BAR.SYNC.DEFER_BLOCKING 0x0 ;  /* 0x0000000000000b1d */ /* 0x000fe20000010000 */
[--C-:B------:R-:W-:Y:S01]  /*1f80*/  @!P5 IMAD.MOV.U32 R8, RZ, RZ, R2.reuse ;  /* 0x000000ffff08d224 */ /* 0x100fe200078e0002 */
[----:B------:R-:W-:Y:S01]  /*1f90*/  LOP3.LUT R12, R229, 0x40, RZ, 0xfc, !PT ;  /* 0x00000040e50c7812 */ /* 0x000fe200078efcff */
[--C-:B------:R-:W-:Y:S01]  /*1fa0*/  @!P5 IMAD.MOV.U32 R9, RZ, RZ, R3.reuse ;  /* 0x000000ffff09d224 */ /* 0x100fe200078e0003 */
[----:B------:R-:W-:Y:S01]  /*1fb0*/  USEL UR5, URZ, 0x2000, UP0 ;  /* 0x00002000ff057887 */ /* 0x000fe20008000000 */
[----:B------:R-:W-:-:S04]  /*1fc0*/  @!P6 IMAD.WIDE.U32 R4, R25, UR14, R2 ;  /* 0x0000000e1904ec25 */ /* 0x000fc8000f8e0002 */
[----:B------:R-:W-:Y:S01]  /*1fd0*/  IMAD.MOV.U32 R152, RZ, RZ, 0x20 ;  /* 0x00000020ff987424 */ /* 0x000fe200078e00ff */
[----:B-1----:R-:W-:Y:S01]  /*1fe0*/  @!P6 LEA R10, P2, R4, R18, 0x1 ;  /* 0x00000012040ae211 */ /* 0x002fe200078408ff */
[C---:B------:R-:W-:Y:S01]  /*1ff0*/  @!P5 IMAD R0, R13.reuse, UR15, R0 ;  /* 0x0000000f0d00dc24 */ /* 0x040fe2000f8e0200 */
[----:B------:R-:W-:Y:S01]  /*2000*/  CS2R R94, SRZ ;  /* 0x00000000005e7805 */ /* 0x000fe2000001ff00 */
[----:B------:R-:W-:Y:S01]  /*2010*/  @!P5 IMAD.WIDE.U32 R2, R13, UR14, R8 ;  /* 0x0000000e0d02dc25 */ /* 0x000fe2000f8e0008 */
[----:B------:R-:W-:Y:S02]  /*2020*/  CS2R R92, SRZ ;  /* 0x00000000005c7805 */ /* 0x000fe4000001ff00 */
[----:B------:R-:W-:Y:S02]  /*2030*/  CS2R R98, SRZ ;  /* 0x0000000000627805 */ /* 0x000fe4000001ff00 */
[----:B------:R-:W-:Y:S01]  /*2040*/  CS2R R96, SRZ ;  /* 0x0000000000607805 */ /* 0x000fe2000001ff00 */
[----:B------:R-:W-:Y:S01]  /*2050*/  @!P6 IMAD R5, R25, UR15, R5 ;  /* 0x0000000f1905ec24 */ /* 0x000fe2000f8e0205 */
[----:B---3--:R-:W-:Y:S01]  /*2060*/  @!P5 LEA R8, P1, R2, R22, 0x1 ;  /* 0x000000160208d211 */ /* 0x008fe200078208ff */
[----:B------:R-:W-:Y:S01]  /*2070*/  VIADD R9, R229, 0x8 ;  /* 0x00000008e5097836 */ /* 0x000fe20000000000 */
[----:B------:R-:W1:Y:S01]  /*2080*/  LDCU UR15, c[0x0][0x590] ;  /* 0x0000b200ff0f77ac */ /* 0x000e620008000800 */
[----:B------:R-:W-:-:S02]  /*2090*/  @!P5 IMAD.IADD R0, R3, 0x1, R0 ;  /* 0x000000010300d824 */ /* 0x000fc400078e0200 */
[----:B------:R-:W-:Y:S01]  /*20a0*/  IMAD.IADD R3, R7, 0x1, R11 ;  /* 0x0000000107037824 */ /* 0x000fe200078e020b */
[----:B------:R-:W-:Y:S01]  /*20b0*/  @!P6 LEA.HI.X R11, R4, R19, R5, 0x1, P2 ;  /* 0x00000013040be211 */ /* 0x000fe200010f0c05 */
[----:B------:R-:W-:Y:S01]  /*20c0*/  @!P5 IMAD.MOV.U32 R4, RZ, RZ, R6 ;  /* 0x000000ffff04d224 */ /* 0x000fe200078e0006 */
[----:B------:R-:W-:Y:S01]  /*20d0*/  ISETP.GE.AND P2, PT, R9, UR47, PT ;  /* 0x0000002f09007c0c */ /* 0x000fe2000bf46270 */
[----:B------:R-:W2:Y:S01]  /*20e0*/  @!P6 LDC.64 R18, c[0x0][0x388] ;  /* 0x0000e200ff12eb82 */ /* 0x000ea20000000a00 */
[----:B------:R-:W-:Y:S01]  /*20f0*/  @!P5 LEA.HI.X R9, R2, R23, R0, 0x1, P1 ;  /* 0x000000170209d211 */ /* 0x000fe200008f0c00 */
[----:B------:R-:W-:Y:S01]  /*2100*/  @!P6 IMAD.MOV.U32 R2, RZ, RZ, R6 ;  /* 0x000000ffff02e224 */ /* 0x000fe200078e0006 */
[----:B------:R-:W-:Y:S01]  /*2110*/  LEA R0, R24, UR6, 0x1 ;  /* 0x0000000618007c11 */ /* 0x000fe2000f8e08ff */
[----:B------:R-:W-:Y:S01]  /*2120*/  @!P5 IMAD R6, R20, UR16, RZ ;  /* 0x000000101406dc24 */ /* 0x000fe2000f8e02ff */
[----:B------:R-:W-:Y:S01]  /*2130*/  ISETP.GE.AND P1, PT, R12, UR47, PT ;  /* 0x0000002f0c007c0c */ /* 0x000fe2000bf26270 */
[----:B------:R-:W-:Y:S01]  /*2140*/  @!P5 IMAD.MOV.U32 R5, RZ, RZ, R3 ;  /* 0x000000ffff05d224 */ /* 0x000fe200078e0003 */
[----:B------:R-:W-:Y:S01]  /*2150*/  CS2R R90, SRZ ;  /* 0x00000000005a7805 */ /* 0x000fe2000001ff00 */
[----:B------:R-:W-:Y:S01]  /*2160*/  @!PT LDS RZ, [RZ] ;  /* 0x00000000fffff984 */ /* 0x000fe20000000800 */
[----:B------:R-:W-:Y:S01]  /*2170*/  @!PT LDS RZ, [RZ] ;  /* 0x00000000fffff984 */ /* 0x000fe20000000800 */
[----:B------:R-:W-:Y:S01]  /*2180*/  @!PT LDS RZ, [RZ] ;  /* 0x00000000fffff984 */ /* 0x000fe20000000800 */
[----:B------:R3:W-:Y:S01]  /*2190*/  @!P6 LDGSTS.E.BYPASS.LTC128B.128 [R0+0x8000], desc[UR32][R10.64] ;  /* 0x080000000a00efae */ /* 0x0007e2000b981a20 */
[----:B------:R-:W-:Y:S01]  /*21a0*/  @!P5 IMAD R12, R13, UR17, R6 ;  /* 0x000000110d0cdc24 */ /* 0x000fe2000f8e0206 */
[----:B------:R-:W-:Y:S01]  /*21b0*/  CS2R R88, SRZ ;  /* 0x0000000000587805 */ /* 0x000fe2000001ff00 */
[----:B------:R-:W-:Y:S01]  /*21c0*/  @!P4 IMAD.MOV.U32 R6, RZ, RZ, R29 ;  /* 0x000000ffff06c224 */ /* 0x000fe200078e001d */
[----:B------:R-:W-:Y:S01]  /*21d0*/  @P6 STS.128 [R0+0x8000], RZ ;  /* 0x008000ff00006388 */ /* 0x000fe20000000c00 */
[----:B------:R-:W-:Y:S01]  /*21e0*/  @!P4 IMAD.MOV.U32 R7, RZ, RZ, R30 ;  /* 0x000000ffff07c224 */ /* 0x000fe200078e001e */
[----:B------:R-:W-:Y:S01]  /*21f0*/  CS2R R86, SRZ ;  /* 0x0000000000567805 */ /* 0x000fe2000001ff00 */
[----:B------:R-:W-:Y:S01]  /*2200*/  @!P6 IMAD.WIDE.U32 R2, R25, UR16, R2 ;  /* 0x000000101902ec25 */ /* 0x000fe2000f8e0002 */
[----:B------:R-:W-:Y:S01]  /*2210*/  @P5 STS.128 [R0+0x9000], RZ ;  /* 0x009000ff00005388 */ /* 0x000fe20000000c00 */
[----:B------:R-:W-:-:S02]  /*2220*/  CS2R R84, SRZ ;  /* 0x0000000000547805 */ /* 0x000fc4000001ff00 */
[----:B------:R-:W-:Y:S01]  /*2230*/  CS2R R78, SRZ ;  /* 0x00000000004e7805 */ /* 0x000fe2000001ff00 */
[----:B------:R-:W-:Y:S01]  /*2240*/  @!P6 IMAD R3, R25, UR17, R3 ;  /* 0x000000111903ec24 */ /* 0x000fe2000f8e0203 */
[----:B------:R-:W-:Y:S01]  /*2250*/  @!PT LDS RZ, [RZ] ;  /* 0x00000000fffff984 */ /* 0x000fe20000000800 */
[----:B------:R-:W-:Y:S01]  /*2260*/  @!PT LDS RZ, [RZ] ;  /* 0x00000000fffff984 */ /* 0x000fe20000000800 */
[----:B------:R-:W-:Y:S01]  /*2270*/  @!PT LDS RZ, [RZ] ;  /* 0x00000000fffff984 */ /* 0x000fe20000000800 */
[----:B------:R5:W-:Y:S01]  /*2280*/  @!P5 LDGSTS.E.BYPASS.LTC128B.128 [R0+0x9000], desc[UR32][R8.64] ;  /* 0x090000000800dfae */ /* 0x000be2000b981a20 */
[----:B------:R-:W-:Y:S01]  /*2290*/  @!P5 IMAD.WIDE.U32 R4, R13, UR16, R4 ;  /* 0x000000100d04dc25 */ /* 0x000fe2000f8e0004 */
[----:B------:R-:W-:Y:S02]  /*22a0*/  CS2R R76, SRZ ;  /* 0x00000000004c7805 */ /* 0x000fe4000001ff00 */
[----:B------:R-:W-:Y:S01]  /*22b0*/  CS2R R82, SRZ ;  /* 0x0000000000527805 */ /* 0x000fe2000001ff00 */
[----:B------:R-:W0:Y:S01]  /*22c0*/  LDGDEPBAR ;  /* 0x00000000000079af */ /* 0x000e220000000000 */
[----:B------:R-:W-:Y:S01]  /*22d0*/  VIADD R13, R0, UR5 ;  /* 0x00000005000d7c36 */ /* 0x000fe20008000000 */
[----:B------:R-:W-:Y:S02]  /*22e0*/  CS2R R80, SRZ ;  /* 0x0000000000507805 */ /* 0x000fe4000001ff00 */
[----:B------:R-:W-:Y:S01]  /*22f0*/  CS2R R74, SRZ ;  /* 0x00000000004a7805 */ /* 0x000fe2000001ff00 */
[----:B------:R2:W-:Y:S01]  /*2300*/  @!P4 LDGSTS.E.BYPASS.LTC128B.128 [R0+0x4000], desc[UR32][R6.64] ;  /* 0x040000000600cfae */ /* 0x0005e2000b981a20 */
[----:B------:R-:W-:-:S02]  /*2310*/  CS2R R72, SRZ ;  /* 0x0000000000487805 */ /* 0x000fc4000001ff00 */
[----:B------:R-:W-:Y:S02]  /*2320*/  CS2R R70, SRZ ;  /* 0x0000000000467805 */ /* 0x000fe4000001ff00 */
[----:B------:R-:W-:Y:S01]  /*2330*/  CS2R R68, SRZ ;  /* 0x0000000000447805 */ /* 0x000fe2000001ff00 */
[----:B------:R-:W-:Y:S01]  /*2340*/  @P4 STS.128 [R0+0x4000], RZ ;  /* 0x004000ff00004388 */ /* 0x000fe20000000c00 */
[----:B------:R-:W-:Y:S01]  /*2350*/  UIADD3 UR41, UPT, UPT, -UR52, UR41, URZ ;  /* 0x0000002934297290 */ /* 0x000fe2000fffe1ff */
[----:B---3--:R-:W3:Y:S02]  /*2360*/  @!P5 LDC.64 R10, c[0x0][0x388] ;  /* 0x0000e200ff0adb82 */ /* 0x008ee40000000a00 */
[----:B------:R-:W-:Y:S01]  /*2370*/  @P3 STS.128 [R0+0x5000], RZ ;  /* 0x005000ff00003388 */ /* 0x000fe20000000c00 */
[----:B------:R-:W-:Y:S01]  /*2380*/  USHF.L.U32 UR54, UR54, 0x3, URZ ;  /* 0x0000000336367899 */ /* 0x000fe200080006ff */
[----:B------:R-:W1:Y:S02]  /*2390*/  LDCU UR10, c[0x0][0x504] ;  /* 0x0000a080ff0a77ac */ /* 0x000e640008000800 */
[----:B------:R-:W-:Y:S01]  /*23a0*/  @!PT LDS RZ, [RZ] ;  /* 0x00000000fffff984 */ /* 0x000fe20000000800 */
[----:B------:R-:W-:Y:S01]  /*23b0*/  @!PT LDS RZ, [RZ] ;  /* 0x00000000fffff984 */ /* 0x000fe20000000800 */
[----:B------:R-:W-:Y:S01]  /*23c0*/  @!PT LDS RZ, [RZ] ;  /* 0x00000000fffff984 */ /* 0x000fe20000000800 */
[----:B------:R-:W-:Y:S01]  /*23d0*/  @!P3 LDGSTS.E.BYPASS.LTC128B.128 [R0+0x5000], desc[UR32][R14.64] ;  /* 0x050000000e00bfae */ /* 0x000fe2000b981a20 */
[----:B------:R-:W1:Y:S03]  /*23e0*/  LDCU UR9, c[0x0][0x508] ;  /* 0x0000a100ff0977ac */ /* 0x000e660008000800 */
[----:B------:R-:W-:Y:S01]  /*23f0*/  STL [R1], R13 ;  /* 0x0000000d01007387 */ /* 0x000fe20000100800 */
[----:B-----5:R-:W-:Y:S01]  /*2400*/  @!P4 IMAD.MOV.U32 R8, RZ, RZ, R27 ;  /* 0x000000ffff08c224 */ /* 0x020fe200078e001b */
[----:B------:R-:W1:Y:S01]  /*2410*/  LDCU UR8, c[0x0][0x3e0] ;  /* 0x00007c00ff0877ac */ /* 0x000e620008000800 */
[----:B------:R-:W-:Y:S01]  /*2420*/  @!P4 IMAD.MOV.U32 R9, RZ, RZ, R28 ;  /* 0x000000ffff09c224 */ /* 0x000fe200078e001c */
[----:B------:R-:W1:Y:S04]  /*2430*/  LDCU UR14, c[0x0][0x50c] ;  /* 0x0000a180ff0e77ac */ /* 0x000e680008000800 */
[----:B------:R5:W-:Y:S01]  /*2440*/  @!P4 LDGSTS.E.BYPASS.LTC128B.128 [R13], desc[UR32][R8.64] ;  /* 0x00000000080dcfae */ /* 0x000be2000b981a20 */
[C---:B--2---:R-:W-:Y:S01]  /*2450*/  @!P6 LEA R6, P0, R2.reuse, R18, 0x1 ;  /* 0x000000120206e211 */ /* 0x044fe200078008ff */
[----:B------:R-:W2:Y:S02]  /*2460*/  LDCU UR11, c[0x0][0x45c] ;  /* 0x00008b80ff0b77ac */ /* 0x000ea40008000800 */
[----:B------:R-:W-:Y:S01]  /*2470*/  @P4 STS.128 [R13], RZ ;  /* 0x000000ff0d004388 */ /* 0x000fe20000000c00 */
[----:B------:R-:W-:Y:S01]  /*2480*/  @!P6 LEA.HI.X R7, R2, R19, R3, 0x1, P0 ;  /* 0x000000130207e211 */ /* 0x000fe200000f0c03 */
[----:B------:R-:W-:Y:S01]  /*2490*/  @!P5 IMAD.IADD R3, R5, 0x1, R12 ;  /* 0x000000010503d824 */ /* 0x000fe200078e020c */
[----:B---3--:R-:W-:Y:S01]  /*24a0*/  @!P5 LEA R2, P0, R4, R10, 0x1 ;  /* 0x0000000a0402d211 */ /* 0x008fe200078008ff */
[----:B------:R3:W-:Y:S01]  /*24b0*/  @P3 STS.128 [R13+0x1000], RZ ;  /* 0x001000ff0d003388 */ /* 0x0007e20000000c00 */
[----:B------:R-:W-:-:S02]  /*24c0*/  IMAD.MOV.U32 R12, RZ, RZ, 0x7f800000 ;  /* 0x7f800000ff0c7424 */ /* 0x000fc400078e00ff */
[----:B------:R-:W-:Y:S01]  /*24d0*/  @!P5 LEA.HI.X R3, R4, R11, R3, 0x1, P0 ;  /* 0x0000000b0403d211 */ /* 0x000fe200000f0c03 */
[----:B------:R-:W-:Y:S01]  /*24e0*/  @!PT LDS RZ, [RZ] ;  /* 0x00000000fffff984 */ /* 0x000fe20000000800 */
[----:B------:R-:W-:Y:S01]  /*24f0*/  @!PT LDS RZ, [RZ] ;  /* 0x00000000fffff984 */ /* 0x000fe20000000800 */
[----:B------:R-:W-:Y:S01]  /*2500*/  @!PT LDS RZ, [RZ] ;  /* 0x00000000fffff984 */ /* 0x000fe20000000800 */
[----:B------:R3:W-:Y:S01]  /*2510*/  @!P3 LDGSTS.E.BYPASS.LTC128B.128 [R13+0x1000], desc[UR32][R16.64] ;  /* 0x01000000100dbfae */ /* 0x0007e2000b981a20 */
[----:B------:R-:W-:Y:S01]  /*2520*/  ISETP.GE.AND P0, PT, R229, UR47, PT ;  /* 0x0000002fe5007c0c */ /* 0x000fe2000bf06270 */
[----:B------:R-:W-:Y:S02]  /*2530*/  IMAD.MOV.U32 R4, RZ, RZ, 0x4 ;  /* 0x00000004ff047424 */ /* 0x000fe400078e00ff */
[----:B------:R-:W-:Y:S01]  /*2540*/  @!P6 LDGSTS.E.BYPASS.LTC128B.128 [R0+0x6000], desc[UR32][R6.64] ;  /* 0x060000000600efae */ /* 0x000fe2000b981a20 */
[----:B------:R-:W-:-:S03]  /*2550*/  IMAD.MOV.U32 R10, RZ, RZ, 0x7f800000 ;  /* 0x7f800000ff0a7424 */ /* 0x000fc600078e00ff */
[----:B------:R-:W-:Y:S04]  /*2560*/  @P6 STS.128 [R0+0x6000], RZ ;  /* 0x006000ff00006388 */ /* 0x000fe80000000c00 */
[----:B------:R4:W-:Y:S01]  /*2570*/  @P5 STS.128 [R0+0x7000], RZ ;  /* 0x007000ff00005388 */ /* 0x0009e20000000c00 */
[----:B-----5:R-:W-:-:S03]  /*2580*/  VIADD R8, R229, 0x48 ;  /* 0x00000048e5087836 */ /* 0x020fc60000000000 */
[----:B------:R-:W-:Y:S01]  /*2590*/  @!PT LDS RZ, [RZ] ;  /* 0x00000000fffff984 */ /* 0x000fe20000000800 */
[----:B------:R-:W-:Y:S01]  /*25a0*/  @!PT LDS RZ, [RZ] ;  /* 0x00000000fffff984 */ /* 0x000fe20000000800 */
[----:B------:R-:W-:Y:S01]  /*25b0*/  @!PT LDS RZ, [RZ] ;  /* 0x00000000fffff984 */ /* 0x000fe20000000800 */
[----:B------:R5:W-:Y:S01]  /*25c0*/  @!P5 LDGSTS.E.BYPASS.LTC128B.128 [R0+0x7000], desc[UR32][R2.64] ;  /* 0x070000000200dfae */ /* 0x000be2000b981a20 */
[----:B------:R-:W-:Y:S01]  /*25d0*/  IMAD.MOV.U32 R9, RZ, RZ, 0x7f800000 ;  /* 0x7f800000ff097424 */ /* 0x000fe200078e00ff */
[----:B------:R-:W-:Y:S02]  /*25e0*/  ISETP.GE.AND P3, PT, R8, UR47, PT ;  /* 0x0000002f08007c0c */ /* 0x000fe4000bf66270 */
[----:B------:R-:W0:Y:S01]  /*25f0*/  LDGDEPBAR ;  /* 0x00000000000079af */ /* 0x000e220000000000 */
[----:B---3--:R-:W-:Y:S02]  /*2600*/  IMAD.MOV.U32 R13, RZ, RZ, 0x7f800000 ;  /* 0x7f800000ff0d7424 */ /* 0x008fe400078e00ff */
[----:B-----5:R-:W-:Y:S01]  /*2610*/  IMAD.WIDE.U32 R2, R229, R4, UR60 ;  /* 0x0000003ce5027e25 */ /* 0x020fe2000f8e0004 */
[----:B------:R-:W-:-:S04]  /*2620*/  DEPBAR.LE SB0, 0x1 ;  /* 0x000080400000791a */ /* 0x000fc80000000000 */
[----:B------:R-:W3:Y:S04]  /*2630*/  @!P0 LDG.E R13, desc[UR32][R2.64] ;  /* 0x00000020020d8981 */ /* 0x000ee8000c1e1900 */
[----:B------:R-:W5:Y:S04]  /*2640*/  @!P2 LDG.E R12, desc[UR32][R2.64+0x20] ;  /* 0x00002020020ca981 */ /* 0x000f68000c1e1900 */
[----:B------:R-:W2:Y:S04]  /*2650*/  @!P1 LDG.E R10, desc[UR32][R2.64+0x100] ;  /* 0x00010020020a9981 */ /* 0x000ea8000c1e1900 */
[----:B------:R4:W2:Y:S01]  /*2660*/  @!P3 LDG.E R9, desc[UR32][R2.64+0x120] ;  /* 0x000120200209b981 */ /* 0x0008a2000c1e1900 */
[C---:B------:R-:W-:Y:S01]  /*2670*/  IMAD.SHL.U32 R6, R26.reuse, 0x20, RZ ;  /* 0x000000201a067824 */ /* 0x040fe200078e00ff */
[C---:B------:R-:W-:Y:S01]  /*2680*/  LOP3.LUT P0, RZ, R26.reuse, 0x4, RZ, 0xc0, !PT ;  /* 0x000000041aff7812 */ /* 0x040fe2000780c0ff */
[C---:B------:R-:W-:Y:S01]  /*2690*/  IMAD.SHL.U32 R7, R26.reuse, 0x4, RZ ;  /* 0x000000041a077824 */ /* 0x040fe200078e00ff */
[----:B-1----:R-:W-:Y:S01]  /*26a0*/  USHF.L.U32 UR15, UR15, 0x7, URZ ;  /* 0x000000070f0f7899 */ /* 0x002fe200080006ff */
[----:B------:R-:W-:Y:S01]  /*26b0*/  IMAD.SHL.U32 R4, R26, 0x10, RZ ;  /* 0x000000101a047824 */ /* 0x000fe200078e00ff */
[----:B----4-:R-:W-:-:S02]  /*26c0*/  LOP3.LUT R0, R6, 0x20, RZ, 0xc0, !PT ;  /* 0x0000002006007812 */ /* 0x010fc400078ec0ff */
[----:B------:R-:W-:Y:S02]  /*26d0*/  LOP3.LUT R7, R7, 0x18, RZ, 0xc0, !PT ;  /* 0x0000001807077812 */ /* 0x000fe400078ec0ff */
[----:B------:R-:W-:Y:S02]  /*26e0*/  LOP3.LUT R0, R0, 0x3800, R4, 0xf8, !PT ;  /* 0x0000380000007812 */ /* 0x000fe400078ef804 */
[----:B------:R-:W-:Y:S02]  /*26f0*/  LOP3.LUT R5, R7, 0xc0, R6, 0xf8, !PT ;  /* 0x000000c007057812 */ /* 0x000fe400078ef806 */
[----:B------:R-:W-:Y:S02]  /*2700*/  LOP3.LUT R0, R0, 0x100, R4, 0xf8, !PT ;  /* 0x0000010000007812 */ /* 0x000fe400078ef804 */
[----:B------:R-:W-:Y:S02]  /*2710*/  LOP3.LUT R8, R6, 0x120, RZ, 0xc0, !PT ;  /* 0x0000012006087812 */ /* 0x000fe400078ec0ff */
[----:B------:R-:W-:-:S02]  /*2720*/  SEL R152, R152, 0xffffffe0, !P0 ;  /* 0xffffffe098987807 */ /* 0x000fc40004000000 */
[----:B------:R-:W-:Y:S02]  /*2730*/  LOP3.LUT R4, R8, 0x600, R4, 0xf8, !PT ;  /* 0x0000060008047812 */ /* 0x000fe400078ef804 */
[--C-:B------:R-:W-:Y:S02]  /*2740*/  SHF.R.U32.HI R2, RZ, 0x4, R26.reuse ;  /* 0x00000004ff027819 */ /* 0x100fe4000001161a */
[--C-:B------:R-:W-:Y:S02]  /*2750*/  LOP3.LUT R3, R5, 0x8, R26.reuse, 0x78, !PT ;  /* 0x0000000805037812 */ /* 0x100fe400078e781a */
[----:B------:R-:W-:Y:S02]  /*2760*/  LOP3.LUT R2, R2, 0x8, RZ, 0xc0, !PT ;  /* 0x0000000802027812 */ /* 0x000fe400078ec0ff */
[----:B------:R-:W-:Y:S02]  /*2770*/  LOP3.LUT R0, R0, R3, RZ, 0xfc, !PT ;  /* 0x0000000300007212 */ /* 0x000fe400078efcff */
[----:B------:R-:W-:-:S02]  /*2780*/  LOP3.LUT R2, R2, 0x10, R26, 0xf8, !PT ;  /* 0x0000001002027812 */ /* 0x000fc400078ef81a */
[----:B------:R-:W-:Y:S01]  /*2790*/  LEA R150, R0, UR6, 0x1 ;  /* 0x0000000600967c11 */ /* 0x000fe2000f8e08ff */
[----:B------:R-:W-:Y:S01]  /*27a0*/  BAR.SYNC.DEFER_BLOCKING 0x0 ;  /* 0x0000000000007b1d */ /* 0x000fe20000010000 */
[----:B------:R-:W-:Y:S02]  /*27b0*/  LOP3.LUT R2, R2, 0xc0, R6, 0xf8, !PT ;  /* 0x000000c002027812 */ /* 0x000fe400078ef806 */
[----:B------:R-:W-:Y:S01]  /*27c0*/  LOP3.LUT R3, R5, 0x8, R21, 0x78, !PT ;  /* 0x0000000805037812 */ /* 0x000fe200078e7815 */
[----:B------:R-:W-:Y:S01]  /*27d0*/  VIADD R144, R150, 0x8020 ;  /* 0x0000802096907836 */ /* 0x000fe20000000000 */
[----:B------:R-:W-:Y:S01]  /*27e0*/  LOP3.LUT R0, R2, R7, RZ, 0x3c, !PT ;  /* 0x0000000702007212 */ /* 0x000fe200078e3cff */
[----:B------:R-:W-:Y:S01]  /*27f0*/  VIADD R2, R150, 0x8000 ;  /* 0x0000800096027836 */ /* 0x000fe20000000000 */
[----:B------:R-:W-:Y:S01]  /*2800*/  LOP3.LUT R3, R4, R3, RZ, 0xfc, !PT ;  /* 0x0000000304037212 */ /* 0x000fe200078efcff */
[----:B------:R-:W-:Y:S01]  /*2810*/  IMAD.IADD R151, R150, 0x1, R152 ;  /* 0x0000000196977824 */ /* 0x000fe200078e0298 */
[----:B------:R-:W-:Y:S01]  /*2820*/  LOP3.LUT R0, R0, 0x120, R6, 0xf8, !PT ;  /* 0x0000012000007812 */ /* 0x000fe200078ef806 */
[----:B------:R-:W-:Y:S01]  /*2830*/  @P0 VIADD R144, R2, 0xffffffe0 ;  /* 0xffffffe002900836 */ /* 0x000fe20000000000 */
[----:B------:R-:W-:-:S02]  /*2840*/  LEA R149, R3, UR6, 0x1 ;  /* 0x0000000603957c11 */ /* 0x000fc4000f8e08ff */
[----:B------:R-:W-:-:S03]  /*2850*/  LEA R148, R0, UR6, 0x1 ;  /* 0x0000000600947c11 */ /* 0x000fc6000f8e08ff */
[----:B------:R-:W-:Y:S02]  /*2860*/  VIADD R149, R149, UR5 ;  /* 0x0000000595957c36 */ /* 0x000fe40008000000 */
[----:B------:R-:W-:Y:S01]  /*2870*/  VIADD R148, R148, UR5 ;  /* 0x0000000594947c36 */ /* 0x000fe20008000000 */
[----:B------:R1:W4:Y:S04]  /*2880*/  LDSM.16.M88.4 R132, [R144] ;  /* 0x000000009084783b */ /* 0x0003280000000200 */
[----:B------:R1:W1:Y:S04]  /*2890*/  LDSM.16.M88.4 R136, [R144+0x400] ;  /* 0x000400009088783b */ /* 0x0002680000000200 */
[----:B------:R1:W1:Y:S04]  /*28a0*/  LDSM.16.M88.4 R140, [R144+0x800] ;  /* 0x00080000908c783b */ /* 0x0002680000000200 */
[----:B------:R-:W1:Y:S04]  /*28b0*/  LDSM.16.M88.4 R144, [R144+0xc00] ;  /* 0x000c00009090783b */ /* 0x000e680000000200 */
[----:B------:R1:W1:Y:S04]  /*28c0*/  LDSM.16.M88.4 R116, [R150+0x8000] ;  /* 0x008000009674783b */ /* 0x0002680000000200 */
[----:B------:R1:W1:Y:S04]  /*28d0*/  LDSM.16.M88.4 R120, [R150+0x8400] ;  /* 0x008400009678783b */ /* 0x0002680000000200 */
[----:B------:R1:W1:Y:S04]  /*28e0*/  LDSM.16.M88.4 R124, [R150+0x8800] ;  /* 0x00880000967c783b */ /* 0x0002680000000200 */
[----:B------:R1:W1:Y:S04]  /*28f0*/  LDSM.16.M88.4 R128, [R150+0x8c00] ;  /* 0x008c00009680783b */ /* 0x0002680000000200 */
[----:B---3--:R3:W-:Y:S04]  /*2900*/  STL [R1+0x28], R13 ;  /* 0x0000280d01007387 */ /* 0x0087e80000100800 */
[----:B-----5:R3:W-:Y:S04]  /*2910*/  STL [R1+0x24], R12 ;  /* 0x0000240c01007387 */ /* 0x0207e80000100800 */
[----:B--2---:R3:W-:Y:S04]  /*2920*/  STL [R1+0x20], R10 ;  /* 0x0000200a01007387 */ /* 0x0047e80000100800 */
[----:B-1--4-:R3:W-:Y:S02]  /*2930*/  STL [R1+0x1c], R9 ;  /* 0x00001c0901007387 */ /* 0x0127e40000100800 */
.L_x_806:
        /* <DEDUP_REMOVED lines=11> */
[----:B------:R-:W1:Y:S08]  /*29f0*/  LDSM.16.M88.4 R16, [R150+0x6000] ;  /* 0x006000009610783b */ /* 0x000e700000000200 */
[----:B------:R-:W3:Y:S08]  /*2a00*/  LDSM.16.M88.4 R60, [R149+0x1000] ;  /* 0x00100000953c783b */ /* 0x000ef00000000200 */
[----:B------:R-:W2:Y:S08]  /*2a10*/  LDSM.16.M88.4 R32, [R150+0x6400] ;  /* 0x006400009620783b */ /* 0x000eb00000000200 */
[----:B------:R-:W4:Y:S08]  /*2a20*/  LDSM.16.M88.4 R48, [R150+0x6800] ;  /* 0x006800009630783b */ /* 0x000f300000000200 */
[----:B------:R-:W4:Y:S08]  /*2a30*/  LDSM.16.M88.4 R100, [R150+0x6c00] ;  /* 0x006c00009664783b */ /* 0x000f300000000200 */
[----:B------:R-:W-:Y:S01]  /*2a40*/  LDSM.16.M88.4 R104, [R112] ;  /* 0x000000007068783b */ /* 0x000fe20000000200 */
[-C--:B-1----:R-:W-:Y:S07]  /*2a50*/  HMMA.16816.F32 R4, R64, R16.reuse, RZ ;  /* 0x000000104004723c */ /* 0x082fee00000018ff */
[----:B------:R-:W1:Y:S01]  /*2a60*/  LDSM.16.M88.4 R108, [R151+0x6000] ;  /* 0x00600000976c783b */ /* 0x000e620000000200 */
[C---:B---3--:R-:W-:Y:S07]  /*2a70*/  HMMA.16816.F32 R8, R60.reuse, R16, RZ ;  /* 0x000000103c08723c */ /* 0x048fee00000018ff */
[----:B------:R-:W3:Y:S01]  /*2a80*/  LDSM.16.M88.4 R112, [R112+0x1000] ;  /* 0x001000007070783b */ /* 0x000ee20000000200 */
        /* <DEDUP_REMOVED lines=243> */
.L_x_802:
        /* <DEDUP_REMOVED lines=296> */
.L_x_803:
        /* <DEDUP_REMOVED lines=129> */
[----:B--2---:R-:W-:Y:S09]  /*5450*/  FFMA.FTZ R6, R53, UR11, -R3 ;  /* 0x0000000b35067c23 */ /* 0x004ff20008010803 */
[----:B------:R2:W-:Y:S01]  /*5460*/  MUFU.EX2 R93, R6 ;  /* 0x00000006005d7308 */ /* 0x0005e20000000800 */
[----:B---3--:R-:W-:Y:S01]  /*5470*/  FFMA.FTZ R4, R13, UR11, -R5 ;  /* 0x0000000b0d047c23 */ /* 0x008fe20008010805 */
[--C-:B------:R-:W-:Y:S08]  /*5480*/  FFMA.FTZ R13, R61, UR11, -R3.reuse ;  /* 0x0000000b3d0d7c23 */ /* 0x100ff00008010803 */
[----:B------:R3:W-:Y:S01]  /*5490*/  MUFU.EX2 R85, R8 ;  /* 0x0000000800557308 */ /* 0x0007e20000000800 */
[----:B-1----:R-:W-:Y:S09]  /*54a0*/  FFMA.FTZ R10, R38, UR11, -R2 ;  /* 0x0000000b260a7c23 */ /* 0x002ff20008010802 */
[----:B------:R1:W4:Y:S01]  /*54b0*/  MUFU.EX2 R241, R10 ;  /* 0x0000000a00f17308 */ /* 0x0003220000000800 */
[--C-:B--2---:R-:W-:Y:S09]  /*54c0*/  FFMA.FTZ R6, R54, UR11, -R3.reuse ;  /* 0x0000000b36067c23 */ /* 0x104ff20008010803 */
[----:B------:R2:W-:Y:S01]  /*54d0*/  MUFU.EX2 R92, R6 ;  /* 0x00000006005c7308 */ /* 0x0005e20000000800 */
[----:B---3--:R-:W-:Y:S09]  /*54e0*/  FFMA.FTZ R8, R21, UR11, -R3 ;  /* 0x0000000b15087c23 */ /* 0x008ff20008010803 */
        /* <DEDUP_REMOVED lines=10> */
[----:B--2---:R-:W-:Y:S09]  /*5590*/  FFMA.FTZ R6, R65, UR11, -R2 ;  /* 0x0000000b41067c23 */ /* 0x004ff20008010802 */
        /* <DEDUP_REMOVED lines=11> */
[----:B----4-:R-:W-:Y:S09]  /*5650*/  F2FP.F16.F32.PACK_AB R8, R241, R243 ;  /* 0x000000f3f108723e */ /* 0x010ff200000000ff */
[----:B------:R-:W-:Y:S01]  /*5660*/  MUFU.EX2 R74, R11 ;  /* 0x0000000b004a7308 */ /* 0x000fe20000000800 */
[----:B--2---:R-:W-:Y:S09]  /*5670*/  FFMA.FTZ R4, R67, UR11, -R2 ;  /* 0x0000000b43047c23 */ /* 0x004ff20008010802 */
[----:B------:R2:W-:Y:S01]  /*5680*/  MUFU.EX2 R68, R4 ;  /* 0x0000000400447308 */ /* 0x0005e20000000800 */
[--C-:B-1----:R-:W-:Y:S09]  /*5690*/  FFMA.FTZ R10, R35, UR11, -R0.reuse ;  /* 0x0000000b230a7c23 */ /* 0x102ff20008010800 */
[----:B------:R1:W-:Y:S10]  /*56a0*/  MUFU.EX2 R99, R10 ;  /* 0x0000000a00637308 */ /* 0x0003f40000000800 */
[----:B------:R-:W-:Y:S01]  /*56b0*/  MUFU.EX2 R73, R12 ;  /* 0x0000000c00497308 */ /* 0x000fe20000000800 */
[----:B--2---:R-:W-:Y:S09]  /*56c0*/  SHF.R.U32.HI R4, RZ, 0x1, R111 ;  /* 0x00000001ff047819 */ /* 0x004ff2000001166f */
[----:B------:R-:W-:Y:S01]  /*56d0*/  MUFU.EX2 R72, R13 ;  /* 0x0000000d00487308 */ /* 0x000fe20000000800 */
[----:B-1----:R-:W-:Y:S09]  /*56e0*/  FFMA.FTZ R10, R36, UR11, -R0 ;  /* 0x0000000b240a7c23 */ /* 0x002ff20008010800 */
[----:B------:R1:W-:Y:S10]  /*56f0*/  MUFU.EX2 R98, R10 ;  /* 0x0000000a00627308 */ /* 0x0003f40000000800 */
[----:B------:R2:W-:Y:S10]  /*5700*/  MUFU.EX2 R252, R7 ;  /* 0x0000000700fc7308 */ /* 0x0005f40000000800 */
[----:B------:R3:W-:Y:S01]  /*5710*/  MUFU.EX2 R247, R9 ;  /* 0x0000000900f77308 */ /* 0x0007e20000000800 */
[--C-:B-1----:R-:W-:Y:S09]  /*5720*/  FFMA.FTZ R10, R31, UR11, -R3.reuse ;  /* 0x0000000b1f0a7c23 */ /* 0x102ff20008010803 */
[----:B------:R1:W-:Y:S01]  /*5730*/  MUFU.EX2 R250, R10 ;  /* 0x0000000a00fa7308 */ /* 0x0003e20000000800 */
[--C-:B--2---:R-:W-:Y:S09]  /*5740*/  FFMA.FTZ R7, R56, UR11, -R2.reuse ;  /* 0x0000000b38077c23 */ /* 0x104ff20008010802 */
[----:B------:R2:W-:Y:S01]  /*5750*/  MUFU.EX2 R84, R7 ;  /* 0x0000000700547308 */ /* 0x0005e20000000800 */
[--C-:B---3--:R-:W-:Y:S09]  /*5760*/  FFMA.FTZ R9, R20, UR11, -R3.reuse ;  /* 0x0000000b14097c23 */ /* 0x108ff20008010803 */
[----:B------:R-:W-:Y:S01]  /*5770*/  MUFU.EX2 R76, R9 ;  /* 0x00000009004c7308 */ /* 0x000fe20000000800 */
[----:B-1----:R-:W-:Y:S09]  /*5780*/  FFMA.FTZ R10, R32, UR11, -R3 ;  /* 0x0000000b200a7c23 */ /* 0x002ff20008010803 */
[----:B------:R-:W1:Y:S01]  /*5790*/  MUFU.EX2 R3, R6 ;  /* 0x0000000600037308 */ /* 0x000e620000000800 */
[----:B--2---:R-:W-:Y:S01]  /*57a0*/  FFMA.FTZ R7, R64, UR11, -R2 ;  /* 0x0000000b40077c23 */ /* 0x004fe20008010802 */
[----:B------:R-:W-:Y:S08]  /*57b0*/  SHF.L.U32 R2, R111, 0x2, RZ ;  /* 0x000000026f027819 */ /* 0x000ff000000006ff */
[----:B------:R2:W-:Y:S10]  /*57c0*/  MUFU.EX2 R81, R7 ;  /* 0x0000000700517308 */ /* 0x0005f40000000800 */
[----:B------:R3:W-:Y:S01]  /*57d0*/  MUFU.EX2 R249, R10 ;  /* 0x0000000a00f97308 */ /* 0x0007e20000000800 */
[----:B-1----:R1:W-:Y:S01]  /*57e0*/  STL [R1+0x18], R3 ;  /* 0x0000180301007387 */ /* 0x0023e20000100800 */
[----:B--2---:R-:W-:Y:S01]  /*57f0*/  FFMA.FTZ R7, R60, UR11, -R0 ;  /* 0x0000000b3c077c23 */ /* 0x004fe20008010800 */
[----:B------:R-:W-:Y:S07]  /*5800*/  LOP3.LUT R0, R109, 0xc0, RZ, 0xc0, !PT ;  /* 0x000000c06d007812 */ /* 0x000fee00078ec0ff */
[----:B------:R-:W2:Y:S01]  /*5810*/  MUFU.EX2 R15, R7 ;  /* 0x00000007000f7308 */ /* 0x000ea20000000800 */
[----:B------:R-:W-:Y:S02]  /*5820*/  LOP3.LUT R0, R0, 0x18, R2, 0xf8, !PT ;  /* 0x0000001800007812 */ /* 0x000fe400078ef802 */
[----:B------:R-:W-:Y:S01]  /*5830*/  SHF.L.U32 R2, R111, 0x4, RZ ;  /* 0x000000046f027819 */ /* 0x000fe200000006ff */
[----:B---3--:R-:W-:Y:S01]  /*5840*/  FFMA.FTZ R10, R14, UR11, -R5 ;  /* 0x0000000b0e0a7c23 */ /* 0x008fe20008010805 */
[----:B------:R-:W-:Y:S02]  /*5850*/  LOP3.LUT R14, R24, 0xe006, R108, 0xc8, !PT ;  /* 0x0000e006180e7812 */ /* 0x000fe400078ec86c */
[----:B------:R-:W-:Y:S03]  /*5860*/  LOP3.LUT R6, R2, 0x1c0, RZ, 0xc0, !PT ;  /* 0x000001c002067812 */ /* 0x000fe600078ec0ff */
[----:B------:R-:W3:Y:S01]  /*5870*/  MUFU.EX2 R75, R10 ;  /* 0x0000000a004b7308 */ /* 0x000ee20000000800 */
[----:B------:R-:W-:Y:S02]  /*5880*/  LOP3.LUT R0, R0, 0x8, R4, 0x78, !PT ;  /* 0x0000000800007812 */ /* 0x000fe400078e7804 */
[----:B------:R-:W-:Y:S02]  /*5890*/  LOP3.LUT R6, R6, 0x38, R24, 0xf8, !PT ;  /* 0x0000003806067812 */ /* 0x000fe400078ef818 */
[----:B-1----:R-:W-:Y:S02]  /*58a0*/  LOP3.LUT R3, R109, 0x120, RZ, 0xc0, !PT ;  /* 0x000001206d037812 */ /* 0x002fe400078ec0ff */
[----:B------:R-:W-:Y:S01]  /*58b0*/  F2FP.F16.F32.PACK_AB R4, R161, R160 ;  /* 0x000000a0a104723e */ /* 0x000fe200000000ff */
[----:B--2---:R-:W-:Y:S01]  /*58c0*/  STL [R1+0x14], R15 ;  /* 0x0000140f01007387 */ /* 0x004fe20000100800 */
[----:B------:R-:W-:Y:S01]  /*58d0*/  LOP3.LUT R7, R14, 0xc00, R109, 0xf8, !PT ;  /* 0x00000c000e077812 */ /* 0x000fe200078ef86d */
[--C-:B------:R-:W-:Y:S01]  /*58e0*/  FFMA.FTZ R14, R62, UR11, -R5.reuse ;  /* 0x0000000b3e0e7c23 */ /* 0x100fe20008010805 */
[----:B------:R-:W-:Y:S01]  /*58f0*/  LOP3.LUT R2, R3, 0x600, R2, 0xf8, !PT ;  /* 0x0000060003027812 */ /* 0x000fe200078ef802 */
[----:B------:R-:W2:Y:S01]  /*5900*/  LDL.LU R109, [R1+0x14] ;  /* 0x00001400016d7983 */ /* 0x000ea20000300800 */
[----:B------:R-:W-:Y:S01]  /*5910*/  LOP3.LUT R3, R7, R6, RZ, 0xfc, !PT ;  /* 0x0000000607037212 */ /* 0x000fe200078efcff */
[----:B------:R-:W-:Y:S01]  /*5920*/  FFMA.FTZ R5, R63, UR11, -R5 ;  /* 0x0000000b3f057c23 */ /* 0x000fe20008010805 */
[----:B------:R-:W-:Y:S01]  /*5930*/  F2FP.F16.F32.PACK_AB R6, R234, R233 ;  /* 0x000000e9ea06723e */ /* 0x000fe200000000ff */
[----:B------:R-:W2:Y:S01]  /*5940*/  LDL.LU R110, [R1+0x18] ;  /* 0x00001800016e7983 */ /* 0x000ea20000300800 */
[----:B------:R-:W-:Y:S01]  /*5950*/  LEA R3, R3, UR4, 0x1 ;  /* 0x0000000403037c11 */ /* 0x000fe2000f8e08ff */
[----:B------:R1:W-:Y:S01]  /*5960*/  MUFU.EX2 R70, R5 ;  /* 0x0000000500467308 */ /* 0x0003e20000000800 */
[----:B------:R-:W-:Y:S02]  /*5970*/  LOP3.LUT R0, R2, R0, RZ, 0xfc, !PT ;  /* 0x0000000002007212 */ /* 0x000fe400078efcff */
[----:B------:R-:W-:Y:S01]  /*5980*/  F2FP.F16.F32.PACK_AB R2, R242, R244 ;  /* 0x000000f4f202723e */ /* 0x000fe200000000ff */
[----:B------:R4:W-:Y:S01]  /*5990*/  STS [R3+0x10000], R4 ;  /* 0x0100000403007388 */ /* 0x0009e20000000800 */
[----:B------:R-:W-:Y:S02]  /*59a0*/  IADD3 R159, PT, PT, R158, R3, RZ ;  /* 0x000000039e9f7210 */ /* 0x000fe40007ffe0ff */
[C---:B------:R-:W-:Y:S01]  /*59b0*/  IADD3 R7, PT, PT, R3.reuse, 0x10000, RZ ;  /* 0x0001000003077810 */ /* 0x040fe20007ffe0ff */
[----:B------:R3:W-:Y:S01]  /*59c0*/  STS [R3+0x10400], R6 ;  /* 0x0104000603007388 */ /* 0x0007e20000000800 */
[----:B------:R-:W-:Y:S01]  /*59d0*/  IADD3 R112, PT, PT, R3, 0x10040, RZ ;  /* 0x0001004003707810 */ /* 0x000fe20007ffe0ff */
[----:B------:R-:W2:Y:S01]  /*59e0*/  MUFU.EX2 R71, R14 ;  /* 0x0000000e00477308 */ /* 0x000ea20000000800 */
        /* <DEDUP_REMOVED lines=10> */
[----:B----4-:R-:W-:Y:S02]  /*5a90*/  F2FP.F16.F32.PACK_AB R4, R246, R248 ;  /* 0x000000f8f604723e */ /* 0x010fe400000000ff */
[----:B---3--:R-:W-:Y:S03]  /*5aa0*/  F2FP.F16.F32.PACK_AB R6, R164, R232 ;  /* 0x000000e8a406723e */ /* 0x008fe600000000ff */
[----:B------:R1:W-:Y:S01]  /*5ab0*/  STS [R159+0x10000], R4 ;  /* 0x010000049f007388 */ /* 0x0003e20000000800 */
[----:B------:R-:W-:Y:S03]  /*5ac0*/  F2FP.F16.F32.PACK_AB R2, R235, R236 ;  /* 0x000000eceb02723e */ /* 0x000fe600000000ff */
[----:B------:R3:W-:Y:S04]  /*5ad0*/  STS [R3+0x12000], R7 ;  /* 0x0120000703007388 */ /* 0x0007e80000000800 */
[----:B------:R4:W-:Y:S04]  /*5ae0*/  STS [R3+0x12400], R6 ;  /* 0x0124000603007388 */ /* 0x0009e80000000800 */
[----:B------:R4:W-:Y:S01]  /*5af0*/  STS [R159+0x12400], R2 ;  /* 0x012400029f007388 */ /* 0x0009e20000000800 */
[----:B-1----:R-:W-:Y:S02]  /*5b00*/  F2FP.F16.F32.PACK_AB R4, R237, R238 ;  /* 0x000000eeed04723e */ /* 0x002fe400000000ff */
[----:B---3--:R-:W-:Y:S03]  /*5b10*/  F2FP.F16.F32.PACK_AB R7, R239, R240 ;  /* 0x000000f0ef07723e */ /* 0x008fe600000000ff */
[----:B------:R1:W-:Y:S01]  /*5b20*/  STS [R159+0x12000], R4 ;  /* 0x012000049f007388 */ /* 0x0003e20000000800 */
[----:B----4-:R-:W-:Y:S03]  /*5b30*/  F2FP.F16.F32.PACK_AB R6, R249, R250 ;  /* 0x000000faf906723e */ /* 0x010fe600000000ff */
[----:B------:R3:W-:Y:S01]  /*5b40*/  STS [R113+0x10000], R8 ;  /* 0x0100000871007388 */ /* 0x0007e20000000800 */
[----:B------:R-:W-:Y:S03]  /*5b50*/  F2FP.F16.F32.PACK_AB R2, R98, R99 ;  /* 0x000000636202723e */ /* 0x000fe600000000ff */
        /* <DEDUP_REMOVED lines=8> */
[----:B------:R-:W-:Y:S04]  /*5be0*/  STS [R113+0x12400], R8 ;  /* 0x0124000871007388 */ /* 0x000fe80000000800 */
[----:B------:R4:W-:Y:S01]  /*5bf0*/  STS [R115+0x12000], R7 ;  /* 0x0120000773007388 */ /* 0x0009e20000000800 */
[----:B-1----:R-:W-:Y:S02]  /*5c00*/  F2FP.F16.F32.PACK_AB R4, R96, R97 ;  /* 0x000000616004723e */ /* 0x002fe400000000ff */
[----:B---3--:R-:W-:Y:S05]  /*5c10*/  F2FP.F16.F32.PACK_AB R6, R251, R252 ;  /* 0x000000fcfb06723e */ /* 0x008fea00000000ff */
[----:B------:R1:W-:Y:S01]  /*5c20*/  STS [R115+0x12400], R6 ;  /* 0x0124000673007388 */ /* 0x0003e20000000800 */
[----:B----4-:R-:W-:Y:S03]  /*5c30*/  F2FP.F16.F32.PACK_AB R7, R92, R93 ;  /* 0x0000005d5c07723e */ /* 0x010fe600000000ff */
[----:B------:R3:W-:Y:S04]  /*5c40*/  STS [R112+0x400], R2 ;  /* 0x0004000270007388 */ /* 0x0007e80000000800 */
[----:B------:R4:W-:Y:S01]  /*5c50*/  STS [R112], R4 ;  /* 0x0000000470007388 */ /* 0x0009e20000000800 */
[----:B-1----:R-:W-:Y:S02]  /*5c60*/  F2FP.F16.F32.PACK_AB R6, R90, R91 ;  /* 0x0000005b5a06723e */ /* 0x002fe400000000ff */
[----:B---3--:R-:W-:Y:S02]  /*5c70*/  F2FP.F16.F32.PACK_AB R2, R84, R85 ;  /* 0x000000555402723e */ /* 0x008fe400000000ff */
[----:B----4-:R-:W-:Y:S03]  /*5c80*/  F2FP.F16.F32.PACK_AB R4, R82, R83 ;  /* 0x000000535204723e */ /* 0x010fe600000000ff */
[----:B------:R1:W-:Y:S04]  /*5c90*/  STS [R157], R2 ;  /* 0x000000029d007388 */ /* 0x0003e80000000800 */
[----:B------:R3:W-:Y:S04]  /*5ca0*/  STS [R157+0x400], R4 ;  /* 0x000400049d007388 */ /* 0x0007e80000000800 */
[----:B------:R4:W-:Y:S04]  /*5cb0*/  STS [R112+0x2000], R7 ;  /* 0x0020000770007388 */ /* 0x0009e80000000800 */
[----:B------:R4:W-:Y:S01]  /*5cc0*/  STS [R112+0x2400], R6 ;  /* 0x0024000670007388 */ /* 0x0009e20000000800 */
[----:B-1----:R-:W-:Y:S02]  /*5cd0*/  F2FP.F16.F32.PACK_AB R2, R88, R89 ;  /* 0x000000595802723e */ /* 0x002fe400000000ff */
[----:B---3--:R-:W-:Y:S03]  /*5ce0*/  F2FP.F16.F32.PACK_AB R4, R68, R69 ;  /* 0x000000454404723e */ /* 0x008fe600000000ff */
[----:B------:R-:W-:Y:S01]  /*5cf0*/  STS [R157+0x2000], R2 ;  /* 0x002000029d007388 */ /* 0x000fe20000000800 */
[----:B----4-:R-:W-:Y:S02]  /*5d00*/  F2FP.F16.F32.PACK_AB R7, R86, R87 ;  /* 0x000000575607723e */ /* 0x010fe400000000ff */
[----:B------:R-:W-:Y:S03]  /*5d10*/  F2FP.F16.F32.PACK_AB R6, R80, R81 ;  /* 0x000000515006723e */ /* 0x000fe600000000ff */
[----:B------:R-:W-:Y:S04]  /*5d20*/  STS [R157+0x2400], R7 ;  /* 0x002400079d007388 */ /* 0x000fe80000000800 */
[----:B------:R1:W-:Y:S04]  /*5d30*/  STS [R114], R6 ;  /* 0x0000000672007388 */ /* 0x0003e80000000800 */
[----:B------:R3:W-:Y:S04]  /*5d40*/  STS [R114+0x400], R5 ;  /* 0x0004000572007388 */ /* 0x0007e80000000800 */
[----:B------:R4:W-:Y:S01]  /*5d50*/  STS [R158], R4 ;  /* 0x000000049e007388 */ /* 0x0009e20000000800 */
[----:B-1----:R-:W-:Y:S02]  /*5d60*/  F2FP.F16.F32.PACK_AB R6, R76, R77 ;  /* 0x0000004d4c06723e */ /* 0x002fe400000000ff */
[----:B---3--:R-:W-:Y:S02]  /*5d70*/  F2FP.F16.F32.PACK_AB R5, R74, R75 ;  /* 0x0000004b4a05723e */ /* 0x008fe400000000ff */
[----:B----4-:R-:W-:Y:S02]  /*5d80*/  F2FP.F16.F32.PACK_AB R4, R72, R73 ;  /* 0x000000494804723e */ /* 0x010fe400000000ff */
[----:B--2---:R-:W-:Y:S05]  /*5d90*/  F2FP.F16.F32.PACK_AB R2, R109, R110 ;  /* 0x0000006e6d02723e */ /* 0x004fea00000000ff */
        /* <DEDUP_REMOVED lines=41> */
[----:B------:R-:W-:Y:S01]  /*6030*/  FMUL.FTZ R7, R234, R7 ;  /* 0x00000007ea077220 */ /* 0x000fe20000410000 */
[-C--:B------:R-:W-:Y:S03]  /*6040*/  HMMA.16816.F32 R20, R100, R136.reuse, R20 ;  /* 0x000000886414723c */ /* 0x080fe60000001814 */
[----:B------:R-:W-:Y:S01]  /*6050*/  FMUL.FTZ R162, R162, R9 ;  /* 0x00000009a2a27220 */ /* 0x000fe20000410000 */
[----:B------:R-:W-:Y:S01]  /*6060*/  FADD.FTZ R13, -R154, R13 ;  /* 0x0000000d9a0d7221 */ /* 0x000fe20000010100 */
[C---:B------:R-:W-:Y:S01]  /*6070*/  FADD.FTZ R14, -R153.reuse, R14 ;  /* 0x0000000e990e7221 */ /* 0x040fe20000010100 */
[C---:B------:R-:W-:Y:S01]  /*6080*/  FADD.FTZ R15, -R153.reuse, R15 ;  /* 0x0000000f990f7221 */ /* 0x040fe20000010100 */
[----:B------:R-:W-:Y:S01]  /*6090*/  FADD.FTZ R11, -R153, R11 ;  /* 0x0000000b990b7221 */ /* 0x000fe20000010100 */
[C---:B------:R-:W-:Y:S04]  /*60a0*/  HMMA.16816.F32 R24, R104.reuse, R136, R24 ;  /* 0x000000886818723c */ /* 0x040fe80000001818 */
[----:B------:R-:W-:Y:S01]  /*60b0*/  FMUL.FTZ R15, R235, R15 ;  /* 0x0000000feb0f7220 */ /* 0x000fe20000410000 */
[C---:B------:R-:W-:Y:S01]  /*60c0*/  FADD.FTZ R16, -R156.reuse, R16 ;  /* 0x000000109c107221 */ /* 0x040fe20000010100 */
[----:B------:R-:W-:Y:S01]  /*60d0*/  FADD.FTZ R17, -R156, R17 ;  /* 0x000000119c117221 */ /* 0x000fe20000010100 */
[C---:B------:R-:W-:Y:S01]  /*60e0*/  FADD.FTZ R18, -R155.reuse, R18 ;  /* 0x000000129b127221 */ /* 0x040fe20000010100 */
        /* <DEDUP_REMOVED lines=10> */
[----:B------:R-:W-:Y:S01]  /*6190*/  FADD.FTZ R26, -R153, R26 ;  /* 0x0000001a991a7221 */ /* 0x000fe20000010100 */
[-C--:B------:R-:W-:Y:S03]  /*61a0*/  HMMA.16816.F32 R36, R100, R140.reuse, R36 ;  /* 0x0000008c6424723c */ /* 0x080fe60000001824 */
[C---:B------:R-:W-:Y:S01]  /*61b0*/  FADD.FTZ R28, -R154.reuse, R28 ;  /* 0x0000001c9a1c7221 */ /* 0x040fe20000010100 */
[----:B------:R-:W-:Y:S01]  /*61c0*/  FADD.FTZ R29, -R154, R29 ;  /* 0x0000001d9a1d7221 */ /* 0x000fe20000010100 */
[----:B------:R-:W-:Y:S01]  /*61d0*/  FMUL.FTZ R27, R245, R27 ;  /* 0x0000001bf51b7220 */ /* 0x000fe20000410000 */
[----:B------:R-:W-:Y:S01]  /*61e0*/  FMUL.FTZ R26, R247, R26 ;  /* 0x0000001af71a7220 */ /* 0x000fe20000410000 */
[----:B------:R-:W-:Y:S01]  /*61f0*/  FADD.FTZ R31, -R153, R31 ;  /* 0x0000001f991f7221 */ /* 0x000fe20000010100 */
[C---:B------:R-:W-:Y:S04]  /*6200*/  HMMA.16816.F32 R40, R104.reuse, R140, R40 ;  /* 0x0000008c6828723c */ /* 0x040fe80000001828 */
[----:B------:R-:W-:Y:S01]  /*6210*/  FMUL.FTZ R29, R150, R29 ;  /* 0x0000001d961d7220 */ /* 0x000fe20000410000 */
[C---:B------:R-:W-:Y:S01]  /*6220*/  FADD.FTZ R32, -R156.reuse, R32 ;  /* 0x000000209c207221 */ /* 0x040fe20000010100 */
[C---:B------:R-:W-:Y:S01]  /*6230*/  FADD.FTZ R33, -R156.reuse, R33 ;  /* 0x000000219c217221 */ /* 0x040fe20000010100 */
[----:B------:R-:W-:Y:S01]  /*6240*/  FADD.FTZ R34, -R155, R34 ;  /* 0x000000229b227221 */ /* 0x000fe20000010100 */
[-C--:B------:R-:W-:Y:S03]  /*6250*/  HMMA.16816.F32 R44, R104, R142.reuse, R44 ;  /* 0x0000008e682c723c */ /* 0x080fe6000000182c */
[----:B------:R-:W-:Y:S01]  /*6260*/  FMUL.FTZ R32, R149, R32 ;  /* 0x0000002095207220 */ /* 0x000fe20000410000 */
[C---:B------:R-:W-:Y:S01]  /*6270*/  FADD.FTZ R35, -R155.reuse, R35 ;  /* 0x000000239b237221 */ /* 0x040fe20000010100 */
[C---:B------:R-:W-:Y:S01]  /*6280*/  FADD.FTZ R36, -R156.reuse, R36 ;  /* 0x000000249c247221 */ /* 0x040fe20000010100 */
[----:B------:R-:W-:Y:S01]  /*6290*/  FADD.FTZ R37, -R156, R37 ;  /* 0x000000259c257221 */ /* 0x000fe20000010100 */
[----:B------:R-:W-:Y:S01]  /*62a0*/  FADD.FTZ R38, -R155, R38 ;  /* 0x000000269b267221 */ /* 0x000fe20000010100 */
[C---:B------:R-:W-:Y:S04]  /*62b0*/  HMMA.16816.F32 R48, R100.reuse, R142, R48 ;  /* 0x0000008e6430723c */ /* 0x040fe80000001830 */
[----:B------:R-:W-:Y:S01]  /*62c0*/  FMUL.FTZ R36, R97, R36 ;  /* 0x0000002461247220 */ /* 0x000fe20000410000 */
[----:B------:R-:W-:Y:S01]  /*62d0*/  FMUL.FTZ R38, R95, R38 ;  /* 0x000000265f267220 */ /* 0x000fe20000410000 */
[----:B------:R-:W-:Y:S01]  /*62e0*/  FADD.FTZ R39, -R155, R39 ;  /* 0x000000279b277221 */ /* 0x000fe20000010100 */
[C---:B------:R-:W-:Y:S01]  /*62f0*/  FADD.FTZ R40, -R154.reuse, R40 ;  /* 0x000000289a287221 */ /* 0x040fe20000010100 */
[-C--:B------:R-:W-:Y:S03]  /*6300*/  HMMA.16816.F32 R52, R100, R144.reuse, R52 ;  /* 0x000000906434723c */ /* 0x080fe60000001834 */
[----:B------:R-:W-:Y:S01]  /*6310*/  FMUL.FTZ R40, R93, R40 ;  /* 0x000000285d287220 */ /* 0x000fe20000410000 */
[C---:B------:R-:W-:Y:S01]  /*6320*/  FADD.FTZ R41, -R154.reuse, R41 ;  /* 0x000000299a297221 */ /* 0x040fe20000010100 */
[C---:B------:R-:W-:Y:S01]  /*6330*/  FADD.FTZ R42, -R153.reuse, R42 ;  /* 0x0000002a992a7221 */ /* 0x040fe20000010100 */
[----:B------:R-:W-:Y:S01]  /*6340*/  FADD.FTZ R43, -R153, R43 ;  /* 0x0000002b992b7221 */ /* 0x000fe20000010100 */
[C---:B------:R-:W-:Y:S01]  /*6350*/  FADD.FTZ R44, -R154.reuse, R44 ;  /* 0x0000002c9a2c7221 */ /* 0x040fe20000010100 */
[C---:B------:R-:W-:Y:S04]  /*6360*/  HMMA.16816.F32 R56, R104.reuse, R144, R56 ;  /* 0x000000906838723c */ /* 0x040fe80000001838 */
[----:B------:R-:W-:Y:S01]  /*6370*/  FMUL.FTZ R44, R89, R44 ;  /* 0x0000002c592c7220 */ /* 0x000fe20000410000 */
[----:B------:R-:W-:Y:S01]  /*6380*/  FADD.FTZ R45, -R154, R45 ;  /* 0x0000002d9a2d7221 */ /* 0x000fe20000010100 */
[C---:B------:R-:W-:Y:S01]  /*6390*/  FADD.FTZ R46, -R153.reuse, R46 ;  /* 0x0000002e992e7221 */ /* 0x040fe20000010100 */
[----:B------:R-:W-:Y:S01]  /*63a0*/  FADD.FTZ R47, -R153, R47 ;  /* 0x0000002f992f7221 */ /* 0x000fe20000010100 */
[-C--:B------:R-:W-:Y:S03]  /*63b0*/  HMMA.16816.F32 R60, R104, R146.reuse, R60 ;  /* 0x00000092683c723c */ /* 0x080fe6000000183c */
[----:B------:R-:W-:Y:S01]  /*63c0*/  SHF.R.U32.HI R105, RZ, 0x1, R111 ;  /* 0x00000001ff697819 */ /* 0x000fe2000001166f */
[C---:B------:R-:W-:Y:S01]  /*63d0*/  FADD.FTZ R48, -R156.reuse, R48 ;  /* 0x000000309c307221 */ /* 0x040fe20000010100 */
[----:B------:R-:W-:Y:S01]  /*63e0*/  SHF.L.U32 R104, R111, 0x3, RZ ;  /* 0x000000036f687819 */ /* 0x000fe200000006ff */
[----:B------:R-:W-:Y:S01]  /*63f0*/  FADD.FTZ R49, -R156, R49 ;  /* 0x000000319c317221 */ /* 0x000fe20000010100 */
[----:B------:R-:W-:Y:S01]  /*6400*/  LOP3.LUT R106, R105, 0x30, RZ, 0xc0, !PT ;  /* 0x00000030696a7812 */ /* 0x000fe200078ec0ff */
[----:B------:R-:W-:Y:S01]  /*6410*/  FMUL.FTZ R48, R85, R48 ;  /* 0x0000003055307220 */ /* 0x000fe20000410000 */
[C---:B------:R-:W-:Y:S01]  /*6420*/  FADD.FTZ R50, -R155.reuse, R50 ;  /* 0x000000329b327221 */ /* 0x040fe20000010100 */
[----:B------:R-:W-:Y:S01]  /*6430*/  FADD.FTZ R51, -R155, R51 ;  /* 0x000000339b337221 */ /* 0x000fe20000010100 */
[----:B------:R-:W-:Y:S01]  /*6440*/  LOP3.LUT R2, R106, 0x8, R111, 0xf8, !PT ;  /* 0x000000086a027812 */ /* 0x000fe200078ef86f */
[C---:B------:R-:W-:Y:S01]  /*6450*/  FADD.FTZ R52, -R156.reuse, R52 ;  /* 0x000000349c347221 */ /* 0x040fe20000010100 */
[----:B------:R-:W-:Y:S01]  /*6460*/  FMUL.FTZ R50, R83, R50 ;  /* 0x0000003253327220 */ /* 0x000fe20000410000 */
[----:B------:R-:W-:Y:S01]  /*6470*/  FADD.FTZ R53, -R156, R53 ;  /* 0x000000359c357221 */ /* 0x000fe20000010100 */
[----:B------:R-:W-:Y:S01]  /*6480*/  LOP3.LUT R2, R2, 0x1c0, R108, 0xf8, !PT ;  /* 0x000001c002027812 */ /* 0x000fe200078ef86c */
[----:B------:R-:W-:Y:S01]  /*6490*/  FMUL.FTZ R52, R81, R52 ;  /* 0x0000003451347220 */ /* 0x000fe20000410000 */
[C---:B------:R-:W-:Y:S01]  /*64a0*/  FADD.FTZ R54, -R155.reuse, R54 ;  /* 0x000000369b367221 */ /* 0x040fe20000010100 */
[----:B------:R-:W-:Y:S01]  /*64b0*/  FMUL.FTZ R53, R80, R53 ;  /* 0x0000003550357220 */ /* 0x000fe20000410000 */
[----:B------:R-:W-:Y:S01]  /*64c0*/  LOP3.LUT R2, R2, 0x38, R104, 0x78, !PT ;  /* 0x0000003802027812 */ /* 0x000fe200078e7868 */
[----:B------:R-:W-:Y:S01]  /*64d0*/  FADD.FTZ R55, -R155, R55 ;  /* 0x000000379b377221 */ /* 0x000fe20000010100 */
        /* <DEDUP_REMOVED lines=9> */
[C---:B------:R-:W-:Y:S01]  /*6570*/  FADD.FTZ R63, -R153.reuse, R63 ;  /* 0x0000003f993f7221 */ /* 0x040fe20000010100 */
[----:B------:R-:W-:Y:S01]  /*6580*/  FADD.FTZ R24, -R154, R24 ;  /* 0x000000189a187221 */ /* 0x000fe20000010100 */
[----:B------:R-:W-:Y:S01]  /*6590*/  FMUL.FTZ R61, R72, R61 ;  /* 0x0000003d483d7220 */ /* 0x000fe20000410000 */
[----:B------:R-:W-:Y:S01]  /*65a0*/  FADD.FTZ R30, -R153, R30 ;  /* 0x0000001e991e7221 */ /* 0x000fe20000010100 */
[----:B------:R-:W-:Y:S04]  /*65b0*/  HMMA.16816.F32 R64, R100, R146, R64 ;  /* 0x000000926440723c */ /* 0x000fe80000001840 */
[----:B------:R-:W-:Y:S01]  /*65c0*/  FMUL.FTZ R24, R250, R24 ;  /* 0x00000018fa187220 */ /* 0x000fe20000410000 */
[----:B------:R-:W-:Y:S01]  /*65d0*/  FMUL.FTZ R30, R252, R30 ;  /* 0x0000001efc1e7220 */ /* 0x000fe20000410000 */
[----:B------:R-:W-:Y:S01]  /*65e0*/  FMUL.FTZ R9, R164, R11 ;  /* 0x0000000ba4097220 */ /* 0x000fe20000410000 */
[C---:B------:R-:W-:Y:S01]  /*65f0*/  FADD.FTZ R20, -R156.reuse, R20 ;  /* 0x000000149c147221 */ /* 0x040fe20000010100 */
[----:B------:R-:W-:Y:S01]  /*6600*/  FADD.FTZ R21, -R156, R21 ;  /* 0x000000159c157221 */ /* 0x000fe20000010100 */
[----:B------:R-:W-:Y:S01]  /*6610*/  FMUL.FTZ R107, R160, R4 ;  /* 0x00000004a06b7220 */ /* 0x000fe20000410000 */
[----:B------:R-:W-:Y:S01]  /*6620*/  LEA R2, R2, R0, 0x1 ;  /* 0x0000000002027211 */ /* 0x000fe200078e08ff */
[----:B------:R-:W-:Y:S01]  /*6630*/  FMUL.FTZ R20, R243, R20 ;  /* 0x00000014f3147220 */ /* 0x000fe20000410000 */
[----:B------:R-:W-:Y:S01]  /*6640*/  FMUL.FTZ R21, R241, R21 ;  /* 0x00000015f1157220 */ /* 0x000fe20000410000 */
[----:B------:R-:W-:Y:S01]  /*6650*/  FMUL.FTZ R160, R233, R6 ;  /* 0x00000006e9a07220 */ /* 0x000fe20000410000 */
[----:B------:R-:W-:Y:S01]  /*6660*/  FFMA.FTZ R0, -R165, R165, 1 ;  /* 0x3f800000a5007423 */ /* 0x000fe200000101a5 */
[----:B------:R-:W-:Y:S01]  /*6670*/  FFMA.FTZ R4, -R166, R166, 1 ;  /* 0x3f800000a6047423 */ /* 0x000fe200000101a6 */
[----:B------:R-:W-:Y:S01]  /*6680*/  FFMA.FTZ R6, -R168, R168, 1 ;  /* 0x3f800000a8067423 */ /* 0x000fe200000101a8 */
[----:B------:R-:W-:Y:S01]  /*6690*/  FMUL.FTZ R5, R5, UR14 ;  /* 0x0000000e05057c20 */ /* 0x000fe20008410000 */
[----:B------:R-:W-:Y:S01]  /*66a0*/  FMUL.FTZ R0, R0, UR14 ;  /* 0x0000000e00007c20 */ /* 0x000fe20008410000 */
        /* <DEDUP_REMOVED lines=8> */
[----:B------:R-:W-:Y:S01]  /*6730*/  FFMA.FTZ R5, -R171, R171, 1 ;  /* 0x3f800000ab057423 */ /* 0x000fe200000101ab */
[----:B------:R-:W-:Y:S01]  /*6740*/  FMUL.FTZ R4, R4, UR14 ;  /* 0x0000000e04047c20 */ /* 0x000fe20008410000 */
[----:B------:R-:W-:Y:S01]  /*6750*/  FMUL.FTZ R107, R107, R6 ;  /* 0x000000066b6b7220 */ /* 0x000fe20000410000 */
[----:B------:R-:W-:Y:S01]  /*6760*/  FMUL.FTZ R163, R163, R8 ;  /* 0x00000008a3a37220 */ /* 0x000fe20000410000 */
[----:B------:R-:W-:Y:S01]  /*6770*/  FMUL.FTZ R5, R5, UR14 ;  /* 0x0000000e05057c20 */ /* 0x000fe20008410000 */
[----:B------:R-:W-:Y:S01]  /*6780*/  FMUL.FTZ R8, R160, R4 ;  /* 0x00000004a0087220 */ /* 0x000fe20000410000 */
[----:B------:R-:W-:Y:S01]  /*6790*/  FMUL.FTZ R160, R236, R14 ;  /* 0x0000000eeca07220 */ /* 0x000fe20000410000 */
[----:B------:R-:W-:Y:S01]  /*67a0*/  F2FP.F16.F32.PACK_AB R168, R11, R107 ;  /* 0x0000006b0ba8723e */ /* 0x000fe200000000ff */
[----:B------:R-:W-:Y:S01]  /*67b0*/  FMUL.FTZ R13, R162, R5 ;  /* 0x00000005a20d7220 */ /* 0x000fe20000410000 */
[----:B------:R-:W-:Y:S01]  /*67c0*/  FFMA.FTZ R6, -R175, R175, 1 ;  /* 0x3f800000af067423 */ /* 0x000fe200000101af */
[----:B------:R-:W-:Y:S01]  /*67d0*/  F2FP.F16.F32.PACK_AB R167, R7, R8 ;  /* 0x0000000807a7723e */ /* 0x000fe200000000ff */
[----:B------:R-:W-:Y:S01]  /*67e0*/  FADD.FTZ R10, -R153, R10 ;  /* 0x0000000a990a7221 */ /* 0x000fe20000010100 */
[----:B------:R-:W-:Y:S01]  /*67f0*/  FFMA.FTZ R4, -R170, R170, 1 ;  /* 0x3f800000aa047423 */ /* 0x000fe200000101aa */
[----:B------:R-:W-:Y:S01]  /*6800*/  FMUL.FTZ R6, R6, UR14 ;  /* 0x0000000e06067c20 */ /* 0x000fe20008410000 */
[----:B------:R-:W-:Y:S01]  /*6810*/  FADD.FTZ R12, -R154, R12 ;  /* 0x0000000c9a0c7221 */ /* 0x000fe20000010100 */
[----:B------:R-:W-:Y:S01]  /*6820*/  FMUL.FTZ R10, R232, R10 ;  /* 0x0000000ae80a7220 */ /* 0x000fe20000410000 */
[----:B------:R-:W-:Y:S01]  /*6830*/  FMUL.FTZ R4, R4, UR14 ;  /* 0x0000000e04047c20 */ /* 0x000fe20008410000 */
[----:B------:R-:W-:Y:S01]  /*6840*/  FMUL.FTZ R14, R163, R6 ;  /* 0x00000006a30e7220 */ /* 0x000fe20000410000 */
[----:B------:R-:W-:Y:S01]  /*6850*/  FMUL.FTZ R12, R238, R12 ;  /* 0x0000000cee0c7220 */ /* 0x000fe20000410000 */
[----:B------:R-:W-:Y:S01]  /*6860*/  FFMA.FTZ R6, -R176, R176, 1 ;  /* 0x3f800000b0067423 */ /* 0x000fe200000101b0 */
[----:B------:R-:W-:Y:S01]  /*6870*/  FMUL.FTZ R10, R10, R4 ;  /* 0x000000040a0a7220 */ /* 0x000fe20000410000 */
[----:B------:R-:W-:Y:S01]  /*6880*/  FFMA.FTZ R5, -R174, R174, 1 ;  /* 0x3f800000ae057423 */ /* 0x000fe200000101ae */
[----:B------:R-:W-:Y:S01]  /*6890*/  F2FP.F16.F32.PACK_AB R166, R13, R14 ;  /* 0x0000000e0da6723e */ /* 0x000fe200000000ff */
[----:B------:R-:W-:Y:S01]  /*68a0*/  FMUL.FTZ R6, R6, UR14 ;  /* 0x0000000e06067c20 */ /* 0x000fe20008410000 */
[----:B------:R-:W-:Y:S01]  /*68b0*/  FFMA.FTZ R4, -R173, R173, 1 ;  /* 0x3f800000ad047423 */ /* 0x000fe200000101ad */
[----:B------:R-:W-:Y:S01]  /*68c0*/  FMUL.FTZ R5, R5, UR14 ;  /* 0x0000000e05057c20 */ /* 0x000fe20008410000 */
[----:B------:R-:W-:Y:S01]  /*68d0*/  FADD.FTZ R19, -R155, R19 ;  /* 0x000000139b137221 */ /* 0x000fe20000010100 */
[----:B------:R-:W-:Y:S01]  /*68e0*/  FMUL.FTZ R12, R12, R6 ;  /* 0x000000060c0c7220 */ /* 0x000fe20000410000 */
[----:B------:R-:W-:Y:S01]  /*68f0*/  FFMA.FTZ R6, -R180, R180, 1 ;  /* 0x3f800000b4067423 */ /* 0x000fe200000101b4 */
[----:B------:R-:W-:Y:S01]  /*6900*/  FMUL.FTZ R11, R161, R5 ;  /* 0x00000005a10b7220 */ /* 0x000fe20000410000 */
[----:B------:R-:W-:Y:S01]  /*6910*/  FFMA.FTZ R5, -R179, R179, 1 ;  /* 0x3f800000b3057423 */ /* 0x000fe200000101b3 */
[----:B------:R-:W-:Y:S01]  /*6920*/  FMUL.FTZ R4, R4, UR14 ;  /* 0x0000000e04047c20 */ /* 0x000fe20008410000 */
[----:B------:R-:W-:Y:S01]  /*6930*/  FMUL.FTZ R6, R6, UR14 ;  /* 0x0000000e06067c20 */ /* 0x000fe20008410000 */
[----:B------:R-:W-:Y:S01]  /*6940*/  FMUL.FTZ R19, R242, R19 ;  /* 0x00000013f2137220 */ /* 0x000fe20000410000 */
[----:B------:R-:W-:Y:S01]  /*6950*/  FMUL.FTZ R5, R5, UR14 ;  /* 0x0000000e05057c20 */ /* 0x000fe20008410000 */
[----:B------:R-:W-:Y:S01]  /*6960*/  FMUL.FTZ R8, R160, R4 ;  /* 0x00000004a0087220 */ /* 0x000fe20000410000 */
[----:B------:R-:W-:Y:S01]  /*6970*/  F2FP.F16.F32.PACK_AB R164, R11, R12 ;  /* 0x0000000c0ba4723e */ /* 0x000fe200000000ff */
[----:B------:R-:W-:Y:S01]  /*6980*/  FFMA.FTZ R4, -R178, R178, 1 ;  /* 0x3f800000b2047423 */ /* 0x000fe200000101b2 */
[----:B------:R-:W-:Y:S01]  /*6990*/  FMUL.FTZ R14, R17, R5 ;  /* 0x00000005110e7220 */ /* 0x000fe20000410000 */
[----:B------:R-:W-:Y:S01]  /*69a0*/  FMUL.FTZ R17, R88, R45 ;  /* 0x0000002d58117220 */ /* 0x000fe20000410000 */
[----:B------:R-:W-:Y:S01]  /*69b0*/  FFMA.FTZ R5, -R183, R183, 1 ;  /* 0x3f800000b7057423 */ /* 0x000fe200000101b7 */
[----:B------:R-:W-:Y:S01]  /*69c0*/  FMUL.FTZ R4, R4, UR14 ;  /* 0x0000000e04047c20 */ /* 0x000fe20008410000 */
[----:B------:R-:W-:Y:S01]  /*69d0*/  FFMA.FTZ R0, -R169, R169, 1 ;  /* 0x3f800000a9007423 */ /* 0x000fe200000101a9 */
[----:B------:R-:W-:Y:S01]  /*69e0*/  FADD.FTZ R66, -R155, R66 ;  /* 0x000000429b427221 */ /* 0x000fe20000010100 */
[----:B------:R-:W-:Y:S01]  /*69f0*/  FMUL.FTZ R5, R5, UR14 ;  /* 0x0000000e05057c20 */ /* 0x000fe20008410000 */
[----:B------:R-:W-:Y:S01]  /*6a00*/  FMUL.FTZ R13, R18, R4 ;  /* 0x00000004120d7220 */ /* 0x000fe20000410000 */
[----:B------:R-:W-:Y:S01]  /*6a10*/  FMUL.FTZ R18, R79, R54 ;  /* 0x000000364f127220 */ /* 0x000fe20000410000 */
[----:B------:R-:W-:Y:S01]  /*6a20*/  FMUL.FTZ R0, R0, UR14 ;  /* 0x0000000e00007c20 */ /* 0x000fe20008410000 */
[----:B------:R-:W-:Y:S01]  /*6a30*/  FMUL.FTZ R11, R21, R5 ;  /* 0x00000005150b7220 */ /* 0x000fe20000410000 */
[----:B------:R-:W-:Y:S01]  /*6a40*/  FFMA.FTZ R4, -R182, R182, 1 ;  /* 0x3f800000b6047423 */ /* 0x000fe200000101b6 */
[----:B------:R-:W-:Y:S01]  /*6a50*/  FFMA.FTZ R5, -R187, R187, 1 ;  /* 0x3f800000bb057423 */ /* 0x000fe200000101bb */
[----:B------:R-:W-:Y:S01]  /*6a60*/  FMUL.FTZ R9, R9, R0 ;  /* 0x0000000009097220 */ /* 0x000fe20000410000 */
[----:B------:R-:W-:Y:S01]  /*6a70*/  FFMA.FTZ R0, -R172, R172, 1 ;  /* 0x3f800000ac007423 */ /* 0x000fe200000101ac */
[----:B------:R-:W-:Y:S01]  /*6a80*/  FMUL.FTZ R4, R4, UR14 ;  /* 0x0000000e04047c20 */ /* 0x000fe20008410000 */
[----:B------:R-:W-:Y:S01]  /*6a90*/  FMUL.FTZ R5, R5, UR14 ;  /* 0x0000000e05057c20 */ /* 0x000fe20008410000 */
[----:B------:R-:W-:Y:S01]  /*6aa0*/  FADD.FTZ R67, -R155, R67 ;  /* 0x000000439b437221 */ /* 0x000fe20000010100 */
[----:B------:R-:W-:Y:S01]  /*6ab0*/  F2FP.F16.F32.PACK_AB R165, R9, R10 ;  /* 0x0000000a09a5723e */ /* 0x000fe200000000ff */
[----:B------:R-:W-:Y:S01]  /*6ac0*/  FMUL.FTZ R10, R240, R22 ;  /* 0x00000016f00a7220 */ /* 0x000fe20000410000 */
[----:B------:R-:W-:Y:S01]  /*6ad0*/  FMUL.FTZ R22, R92, R41 ;  /* 0x000000295c167220 */ /* 0x000fe20000410000 */
[----:B------:R-:W-:Y:S02]  /*6ae0*/  FMUL.FTZ R0, R0, UR14 ;  /* 0x0000000e00007c20 */ /* 0x000fe40008410000 */
[----:B------:R-:W-:Y:S01]  /*6af0*/  FMUL.FTZ R10, R10, R4 ;  /* 0x000000040a0a7220 */ /* 0x000fe20000410000 */
[----:B------:R-:W-:Y:S01]  /*6b00*/  FFMA.FTZ R4, -R186, R186, 1 ;  /* 0x3f800000ba047423 */ /* 0x000fe200000101ba */
[----:B------:R-:W-:Y:S01]  /*6b10*/  FMUL.FTZ R7, R15, R0 ;  /* 0x000000000f077220 */ /* 0x000fe20000410000 */
[----:B------:R-:W-:Y:S01]  /*6b20*/  FMUL.FTZ R15, R16, R6 ;  /* 0x00000006100f7220 */ /* 0x000fe20000410000 */
[----:B------:R-:W-:Y:S01]  /*6b30*/  FMUL.FTZ R16, R86, R47 ;  /* 0x0000002f56107220 */ /* 0x000fe20000410000 */
[----:B------:R-:W-:Y:S01]  /*6b40*/  FMUL.FTZ R4, R4, UR14 ;  /* 0x0000000e04047c20 */ /* 0x000fe20008410000 */
        /* <DEDUP_REMOVED lines=9> */
[----:B------:R-:W-:Y:S01]  /*6be0*/  FMUL.FTZ R28, R251, R31 ;  /* 0x0000001ffb1c7220 */ /* 0x000fe20000410000 */
        /* <DEDUP_REMOVED lines=9> */
[----:B------:R-:W-:Y:S01]  /*6c80*/  FFMA.FTZ R0, -R177, R177, 1 ;  /* 0x3f800000b1007423 */ /* 0x000fe200000101b1 */
[----:B------:R-:W-:Y:S01]  /*6c90*/  FFMA.FTZ R5, -R191, R191, 1 ;  /* 0x3f800000bf057423 */ /* 0x000fe200000101bf */
[----:B------:R-:W-:Y:S01]  /*6ca0*/  F2FP.F16.F32.PACK_AB R160, R11, R12 ;  /* 0x0000000c0ba0723e */ /* 0x000fe200000000ff */
[----:B------:R-:W-:Y:S01]  /*6cb0*/  FMUL.FTZ R11, R99, R34 ;  /* 0x00000022630b7220 */ /* 0x000fe20000410000 */
[----:B------:R-:W-:Y:S01]  /*6cc0*/  FMUL.FTZ R12, R84, R49 ;  /* 0x00000031540c7220 */ /* 0x000fe20000410000 */
[----:B------:R-:W-:Y:S01]  /*6cd0*/  FMUL.FTZ R6, R6, UR14 ;  /* 0x0000000e06067c20 */ /* 0x000fe20008410000 */
[----:B------:R-:W-:Y:S01]  /*6ce0*/  FMUL.FTZ R0, R0, UR14 ;  /* 0x0000000e00007c20 */ /* 0x000fe20008410000 */
[----:B------:R-:W-:Y:S01]  /*6cf0*/  FMUL.FTZ R5, R5, UR14 ;  /* 0x0000000e05057c20 */ /* 0x000fe20008410000 */
[----:B------:R-:W-:Y:S01]  /*6d00*/  FMUL.FTZ R20, R110, R66 ;  /* 0x000000426e147220 */ /* 0x000fe20000410000 */
[----:B------:R-:W-:Y:S01]  /*6d10*/  MOV R110, 0x20 ;  /* 0x00000020006e7802 */ /* 0x000fe20000000f00 */
[----:B------:R-:W-:Y:S01]  /*6d20*/  FMUL.FTZ R9, R19, R0 ;  /* 0x0000000013097220 */ /* 0x000fe20000410000 */
[----:B------:R-:W-:Y:S01]  /*6d30*/  FFMA.FTZ R0, -R181, R181, 1 ;  /* 0x3f800000b5007423 */ /* 0x000fe200000101b5 */
[----:B------:R-:W-:Y:S01]  /*6d40*/  FMUL.FTZ R29, R29, R5 ;  /* 0x000000051d1d7220 */ /* 0x000fe20000410000 */
[----:B------:R-:W-:Y:S01]  /*6d50*/  FFMA.FTZ R5, -R195, R195, 1 ;  /* 0x3f800000c3057423 */ /* 0x000fe200000101c3 */
[----:B------:R-:W-:Y:S01]  /*6d60*/  FMUL.FTZ R19, R109, R67 ;  /* 0x000000436d137220 */ /* 0x000fe20000410000 */
[----:B------:R-:W-:Y:S01]  /*6d70*/  FMUL.FTZ R0, R0, UR14 ;  /* 0x0000000e00007c20 */ /* 0x000fe20008410000 */
[----:B------:R-:W-:Y:S01]  /*6d80*/  F2FP.F16.F32.PACK_AB R161, R9, R13 ;  /* 0x0000000d09a1723e */ /* 0x000fe200000000ff */
[----:B------:R-:W-:Y:S01]  /*6d90*/  FMUL.FTZ R9, R24, R6 ;  /* 0x0000000618097220 */ /* 0x000fe20000410000 */
[----:B------:R-:W-:Y:S01]  /*6da0*/  FMUL.FTZ R24, R94, R39 ;  /* 0x000000275e187220 */ /* 0x000fe20000410000 */
[----:B------:R-:W-:Y:S01]  /*6db0*/  FMUL.FTZ R7, R23, R0 ;  /* 0x0000000017077220 */ /* 0x000fe20000410000 */
[----:B------:R-:W-:Y:S01]  /*6dc0*/  FFMA.FTZ R0, -R185, R185, 1 ;  /* 0x3f800000b9007423 */ /* 0x000fe200000101b9 */
[----:B------:R-:W-:Y:S01]  /*6dd0*/  FFMA.FTZ R6, -R192, R192, 1 ;  /* 0x3f800000c0067423 */ /* 0x000fe200000101c0 */
[----:B------:R-:W-:Y:S01]  /*6de0*/  FMUL.FTZ R23, R90, R43 ;  /* 0x0000002b5a177220 */ /* 0x000fe20000410000 */
[----:B------:R-:W-:Y:S01]  /*6df0*/  FMUL.FTZ R5, R5, UR14 ;  /* 0x0000000e05057c20 */ /* 0x000fe20008410000 */
[----:B------:R-:W-:Y:S01]  /*6e00*/  FMUL.FTZ R0, R0, UR14 ;  /* 0x0000000e00007c20 */ /* 0x000fe20008410000 */
[----:B------:R-:W-:Y:S01]  /*6e10*/  F2FP.F16.F32.PACK_AB R107, R7, R10 ;  /* 0x0000000a076b723e */ /* 0x000fe200000000ff */
[----:B------:R-:W-:Y:S01]  /*6e20*/  FMUL.FTZ R10, R30, R4 ;  /* 0x000000041e0a7220 */ /* 0x000fe20000410000 */
[----:B------:R-:W-:Y:S01]  /*6e30*/  FMUL.FTZ R6, R6, UR14 ;  /* 0x0000000e06067c20 */ /* 0x000fe20008410000 */
[----:B------:R-:W-:Y:S01]  /*6e40*/  FMUL.FTZ R13, R27, R0 ;  /* 0x000000001b0d7220 */ /* 0x000fe20000410000 */
[----:B------:R-:W-:Y:S01]  /*6e50*/  FMUL.FTZ R27, R148, R33 ;  /* 0x00000021941b7220 */ /* 0x000fe20000410000 */
[----:B------:R-:W-:Y:S01]  /*6e60*/  FMUL.FTZ R30, R73, R60 ;  /* 0x0000003c491e7220 */ /* 0x000fe20000410000 */
[----:B------:R1:W5:Y:S01]  /*6e70*/  LDL.LU R148, [R1+0xac] ;  /* 0x0000ac0001947983 */ /* 0x0003620000300800 */
[----:B------:R-:W-:Y:S01]  /*6e80*/  FMUL.FTZ R7, R15, R6 ;  /* 0x000000060f077220 */ /* 0x000fe20000410000 */
[----:B------:R-:W-:Y:S01]  /*6e90*/  FMUL.FTZ R15, R78, R55 ;  /* 0x000000374e0f7220 */ /* 0x000fe20000410000 */
[----:B------:R-:W-:Y:S01]  /*6ea0*/  F2FP.F16.F32.PACK_AB R34, R13, R14 ;  /* 0x0000000e0d22723e */ /* 0x000fe200000000ff */
[----:B------:R1:W5:Y:S01]  /*6eb0*/  LDL.LU R99, [R1+0xa8] ;  /* 0x0000a80001637983 */ /* 0x0003620000300800 */
[----:B------:R-:W-:Y:S01]  /*6ec0*/  FMUL.FTZ R13, R82, R51 ;  /* 0x00000033520d7220 */ /* 0x000fe20000410000 */
[----:B------:R-:W-:Y:S01]  /*6ed0*/  FMUL.FTZ R14, R75, R58 ;  /* 0x0000003a4b0e7220 */ /* 0x000fe20000410000 */
[----:B------:R-:W-:Y:S01]  /*6ee0*/  F2FP.F16.F32.PACK_AB R33, R8, R9 ;  /* 0x000000090821723e */ /* 0x000fe200000000ff */
[----:B------:R1:W5:Y:S01]  /*6ef0*/  LDL.LU R98, [R1+0xa4] ;  /* 0x0000a40001627983 */ /* 0x0003620000300800 */
[----:B------:R-:W-:Y:S01]  /*6f00*/  FMUL.FTZ R27, R27, R5 ;  /* 0x000000051b1b7220 */ /* 0x000fe20000410000 */
[----:B------:R-:W-:Y:S01]  /*6f10*/  FFMA.FTZ R6, -R196, R196, 1 ;  /* 0x3f800000c4067423 */ /* 0x000fe200000101c4 */
[----:B------:R-:W-:Y:S01]  /*6f20*/  FFMA.FTZ R0, -R189, R189, 1 ;  /* 0x3f800000bd007423 */ /* 0x000fe200000101bd */
[----:B------:R1:W5:Y:S01]  /*6f30*/  LDL.LU R97, [R1+0xa0] ;  /* 0x0000a00001617983 */ /* 0x0003620000300800 */
[----:B------:R-:W-:Y:S01]  /*6f40*/  FFMA.FTZ R4, -R194, R194, 1 ;  /* 0x3f800000c2047423 */ /* 0x000fe200000101c2 */
[----:B------:R-:W-:Y:S01]  /*6f50*/  FMUL.FTZ R6, R6, UR14 ;  /* 0x0000000e06067c20 */ /* 0x000fe20008410000 */
[----:B------:R-:W-:Y:S01]  /*6f60*/  FMUL.FTZ R0, R0, UR14 ;  /* 0x0000000e00007c20 */ /* 0x000fe20008410000 */
[----:B------:R1:W5:Y:S01]  /*6f70*/  LDL.LU R96, [R1+0x9c] ;  /* 0x00009c0001607983 */ /* 0x0003620000300800 */
[----:B------:R-:W-:Y:S01]  /*6f80*/  FMUL.FTZ R4, R4, UR14 ;  /* 0x0000000e04047c20 */ /* 0x000fe20008410000 */
        /* <DEDUP_REMOVED lines=8> */
[----:B------:R-:W-:Y:S01]  /*7010*/  F2FP.F16.F32.PACK_AB R28, R28, R10 ;  /* 0x0000000a1c1c723e */ /* 0x000fe200000000ff */
[----:B------:R-:W-:Y:S01]  /*7020*/  FMUL.FTZ R10, R91, R42 ;  /* 0x0000002a5b0a7220 */ /* 0x000fe20000410000 */
[----:B------:R1:W5:Y:S01]  /*7030*/  LDL.LU R93, [R1+0x90] ;  /* 0x00009000015d7983 */ /* 0x0003620000300800 */
[----:B------:R-:W-:Y:S01]  /*7040*/  FFMA.FTZ R4, -R198, R198, 1 ;  /* 0x3f800000c6047423 */ /* 0x000fe200000101c6 */
[----:B------:R-:W-:Y:S01]  /*7050*/  FFMA.FTZ R0, -R193, R193, 1 ;  /* 0x3f800000c1007423 */ /* 0x000fe200000101c1 */
[----:B------:R-:W-:Y:S01]  /*7060*/  F2FP.F16.F32.PACK_AB R29, R29, R7 ;  /* 0x000000071d1d723e */ /* 0x000fe200000000ff */
[----:B------:R1:W5:Y:S01]  /*7070*/  LDL.LU R92, [R1+0x8c] ;  /* 0x00008c00015c7983 */ /* 0x0003620000300800 */
[----:B------:R-:W-:Y:S01]  /*7080*/  FMUL.FTZ R4, R4, UR14 ;  /* 0x0000000e04047c20 */ /* 0x000fe20008410000 */
[----:B------:R-:W-:Y:S01]  /*7090*/  FMUL.FTZ R0, R0, UR14 ;  /* 0x0000000e00007c20 */ /* 0x000fe20008410000 */
[----:B------:R-:W-:Y:S01]  /*70a0*/  FFMA.FTZ R6, -R200, R200, 1 ;  /* 0x3f800000c8067423 */ /* 0x000fe200000101c8 */
[----:B------:R1:W5:Y:S01]  /*70b0*/  LDL.LU R91, [R1+0x88] ;  /* 0x00008800015b7983 */ /* 0x0003620000300800 */
[----:B------:R-:W-:Y:S01]  /*70c0*/  FMUL.FTZ R11, R38, R4 ;  /* 0x00000004260b7220 */ /* 0x000fe20000410000 */
[----:B------:R-:W-:Y:S01]  /*70d0*/  FMUL.FTZ R26, R26, R0 ;  /* 0x000000001a1a7220 */ /* 0x000fe20000410000 */
[----:B------:R-:W-:Y:S01]  /*70e0*/  FFMA.FTZ R0, -R197, R197, 1 ;  /* 0x3f800000c5007423 */ /* 0x000fe200000101c5 */
[----:B------:R1:W5:Y:S01]  /*70f0*/  LDL.LU R90, [R1+0x84] ;  /* 0x00008400015a7983 */ /* 0x0003620000300800 */
[----:B------:R-:W-:Y:S01]  /*7100*/  FFMA.FTZ R4, -R202, R202, 1 ;  /* 0x3f800000ca047423 */ /* 0x000fe200000101ca */
[----:B------:R-:W-:Y:S01]  /*7110*/  FMUL.FTZ R6, R6, UR14 ;  /* 0x0000000e06067c20 */ /* 0x000fe20008410000 */
[----:B------:R-:W-:Y:S01]  /*7120*/  FMUL.FTZ R0, R0, UR14 ;  /* 0x0000000e00007c20 */ /* 0x000fe20008410000 */
[----:B------:R1:W5:Y:S01]  /*7130*/  LDL.LU R89, [R1+0x80] ;  /* 0x0000800001597983 */ /* 0x0003620000300800 */
[----:B------:R-:W-:Y:S01]  /*7140*/  FMUL.FTZ R4, R4, UR14 ;  /* 0x0000000e04047c20 */ /* 0x000fe20008410000 */
[----:B------:R-:W-:Y:S01]  /*7150*/  F2FP.F16.F32.PACK_AB R26, R26, R9 ;  /* 0x000000091a1a723e */ /* 0x000fe200000000ff */
[----:B------:R-:W-:Y:S01]  /*7160*/  FMUL.FTZ R24, R24, R0 ;  /* 0x0000000018187220 */ /* 0x000fe20000410000 */
[----:B------:R1:W5:Y:S01]  /*7170*/  LDL.LU R88, [R1+0x7c] ;  /* 0x00007c0001587983 */ /* 0x0003620000300800 */
[----:B------:R-:W-:Y:S01]  /*7180*/  FMUL.FTZ R10, R10, R4 ;  /* 0x000000040a0a7220 */ /* 0x000fe20000410000 */
[----:B------:R-:W-:Y:S01]  /*7190*/  FFMA.FTZ R0, -R201, R201, 1 ;  /* 0x3f800000c9007423 */ /* 0x000fe200000101c9 */
[----:B------:R-:W-:Y:S01]  /*71a0*/  FFMA.FTZ R4, -R206, R206, 1 ;  /* 0x3f800000ce047423 */ /* 0x000fe200000101ce */
[----:B------:R1:W5:Y:S01]  /*71b0*/  LDL.LU R87, [R1+0x78] ;  /* 0x0000780001577983 */ /* 0x0003620000300800 */
[----:B------:R-:W-:Y:S01]  /*71c0*/  F2FP.F16.F32.PACK_AB R24, R24, R11 ;  /* 0x0000000b1818723e */ /* 0x000fe200000000ff */
[----:B------:R-:W-:Y:S01]  /*71d0*/  FMUL.FTZ R11, R74, R59 ;  /* 0x0000003b4a0b7220 */ /* 0x000fe20000410000 */
[----:B------:R-:W-:Y:S01]  /*71e0*/  FMUL.FTZ R0, R0, UR14 ;  /* 0x0000000e00007c20 */ /* 0x000fe20008410000 */
[----:B------:R1:W5:Y:S01]  /*71f0*/  LDL.LU R86, [R1+0x74] ;  /* 0x0000740001567983 */ /* 0x0003620000300800 */
[----:B------:R-:W-:Y:S01]  /*7200*/  FMUL.FTZ R4, R4, UR14 ;  /* 0x0000000e04047c20 */ /* 0x000fe20008410000 */
[----:B------:R-:W-:Y:S01]  /*7210*/  FMUL.FTZ R7, R36, R6 ;  /* 0x0000000624077220 */ /* 0x000fe20000410000 */
[----:B------:R-:W-:Y:S01]  /*7220*/  FMUL.FTZ R23, R23, R0 ;  /* 0x0000000017177220 */ /* 0x000fe20000410000 */
[----:B------:R1:W5:Y:S01]  /*7230*/  LDL.LU R85, [R1+0x70] ;  /* 0x0000700001557983 */ /* 0x0003620000300800 */
[----:B------:R-:W-:Y:S01]  /*7240*/  FMUL.FTZ R8, R8, R4 ;  /* 0x0000000408087220 */ /* 0x000fe20000410000 */
[----:B------:R-:W-:Y:S01]  /*7250*/  FFMA.FTZ R4, -R210, R210, 1 ;  /* 0x3f800000d2047423 */ /* 0x000fe200000101d2 */
[----:B------:R-:W-:Y:S01]  /*7260*/  FFMA.FTZ R0, -R205, R205, 1 ;  /* 0x3f800000cd007423 */ /* 0x000fe200000101cd */
[----:B------:R1:W5:Y:S01]  /*7270*/  LDL.LU R84, [R1+0x6c] ;  /* 0x00006c0001547983 */ /* 0x0003620000300800 */
[----:B------:R-:W-:Y:S01]  /*7280*/  F2FP.F16.F32.PACK_AB R23, R23, R10 ;  /* 0x0000000a1717723e */ /* 0x000fe200000000ff */
[----:B------:R-:W-:Y:S01]  /*7290*/  FMUL.FTZ R4, R4, UR14 ;  /* 0x0000000e04047c20 */ /* 0x000fe20008410000 */
[----:B------:R-:W-:Y:S01]  /*72a0*/  FMUL.FTZ R0, R0, UR14 ;  /* 0x0000000e00007c20 */ /* 0x000fe20008410000 */
[----:B------:R1:W5:Y:S01]  /*72b0*/  LDL.LU R83, [R1+0x68] ;  /* 0x0000680001537983 */ /* 0x0003620000300800 */
[----:B------:R-:W-:Y:S01]  /*72c0*/  FFMA.FTZ R6, -R204, R204, 1 ;  /* 0x3f800000cc067423 */ /* 0x000fe200000101cc */
        /* <DEDUP_REMOVED lines=11> */
[----:B------:R-:W-:Y:S01]  /*7380*/  F2FP.F16.F32.PACK_AB R16, R16, R8 ;  /* 0x000000081010723e */ /* 0x000fe200000000ff */
        /* <DEDUP_REMOVED lines=12> */
[----:B------:R-:W-:Y:S01]  /*7450*/  FFMA.FTZ R0, -R218, R218, 1 ;  /* 0x3f800000da007423 */ /* 0x000fe200000101da */
        /* <DEDUP_REMOVED lines=33> */
[----:B------:R-:W-:Y:S01]  /*7670*/  FFMA.FTZ R6, -R224, R224, 1 ;  /* 0x3f800000e0067423 */ /* 0x000fe200000101e0 */
[----:B------:R-:W-:Y:S01]  /*7680*/  F2FP.F16.F32.PACK_AB R17, R17, R7 ;  /* 0x000000071111723e */ /* 0x000fe200000000ff */
[----:B------:R-:W-:Y:S01]  /*7690*/  FMUL.FTZ R5, R5, UR14 ;  /* 0x0000000e05057c20 */ /* 0x000fe20008410000 */
[----:B------:R-:W-:Y:S01]  /*76a0*/  FFMA.FTZ R4, -R219, R219, 1 ;  /* 0x3f800000db047423 */ /* 0x000fe200000101db */
[----:B------:R-:W-:Y:S01]  /*76b0*/  FMUL.FTZ R6, R6, UR14 ;  /* 0x0000000e06067c20 */ /* 0x000fe20008410000 */
[----:B------:R-:W-:Y:S01]  /*76c0*/  FMUL.FTZ R31, R31, R0 ;  /* 0x000000001f1f7220 */ /* 0x000fe20000410000 */
[----:B------:R-:W-:Y:S01]  /*76d0*/  FMUL.FTZ R12, R12, R5 ;  /* 0x000000050c0c7220 */ /* 0x000fe20000410000 */
[----:B------:R-:W-:Y:S01]  /*76e0*/  FFMA.FTZ R5, -R215, R215, 1 ;  /* 0x3f800000d7057423 */ /* 0x000fe200000101d7 */
[----:B------:R-:W-:Y:S01]  /*76f0*/  FMUL.FTZ R10, R56, R6 ;  /* 0x00000006380a7220 */ /* 0x000fe20000410000 */
[----:B------:R-:W-:Y:S01]  /*7700*/  F2FP.F16.F32.PACK_AB R6, R15, R18 ;  /* 0x000000120f06723e */ /* 0x000fe200000000ff */
[----:B------:R-:W-:Y:S01]  /*7710*/  FMUL.FTZ R18, R68, R65 ;  /* 0x0000004144127220 */ /* 0x000fe20000410000 */
[----:B------:R-:W-:Y:S01]  /*7720*/  FMUL.FTZ R5, R5, UR14 ;  /* 0x0000000e05057c20 */ /* 0x000fe20008410000 */
[----:B------:R1:W5:Y:S01]  /*7730*/  LDL.LU R68, [R1+0x2c] ;  /* 0x00002c0001447983 */ /* 0x0003620000300800 */
        /* <DEDUP_REMOVED lines=8> */
[----:B------:R-:W-:Y:S01]  /*77c0*/  F2FP.F16.F32.PACK_AB R7, R7, R8 ;  /* 0x000000080707723e */ /* 0x000fe200000000ff */
[----:B------:R-:W-:Y:S01]  /*77d0*/  FFMA.FTZ R8, -R223, R223, 1 ;  /* 0x3f800000df087423 */ /* 0x000fe200000101df */
[----:B------:R-:W-:Y:S01]  /*77e0*/  FMUL.FTZ R21, R0, UR14 ;  /* 0x0000000e00157c20 */ /* 0x000fe20008410000 */
[----:B------:R-:W-:Y:S01]  /*77f0*/  FMUL.FTZ R9, R57, R5 ;  /* 0x0000000539097220 */ /* 0x000fe20000410000 */
[----:B------:R-:W-:Y:S01]  /*7800*/  FFMA.FTZ R5, -R221, R221, 1 ;  /* 0x3f800000dd057423 */ /* 0x000fe200000101dd */
[----:B------:R-:W-:Y:S01]  /*7810*/  FMUL.FTZ R8, R8, UR14 ;  /* 0x0000000e08087c20 */ /* 0x000fe20008410000 */
[----:B------:R-:W-:Y:S01]  /*7820*/  FFMA.FTZ R0, -R225, R225, 1 ;  /* 0x3f800000e1007423 */ /* 0x000fe200000101e1 */
[----:B------:R-:W-:Y:S01]  /*7830*/  FMUL.FTZ R4, R4, UR14 ;  /* 0x0000000e04047c20 */ /* 0x000fe20008410000 */
[----:B------:R-:W-:Y:S01]  /*7840*/  FMUL.FTZ R5, R5, UR14 ;  /* 0x0000000e05057c20 */ /* 0x000fe20008410000 */
[----:B------:R-:W-:Y:S01]  /*7850*/  F2FP.F16.F32.PACK_AB R9, R9, R10 ;  /* 0x0000000a0909723e */ /* 0x000fe200000000ff */
[----:B------:R-:W-:Y:S01]  /*7860*/  FMUL.FTZ R30, R30, R8 ;  /* 0x000000081e1e7220 */ /* 0x000fe20000410000 */
[----:B------:R-:W-:Y:S01]  /*7870*/  FMUL.FTZ R0, R0, UR14 ;  /* 0x0000000e00007c20 */ /* 0x000fe20008410000 */
[----:B------:R-:W-:Y:S01]  /*7880*/  F2FP.F16.F32.PACK_AB R8, R11, R14 ;  /* 0x0000000e0b08723e */ /* 0x000fe200000000ff */
[----:B------:R-:W-:Y:S01]  /*7890*/  FMUL.FTZ R15, R61, R5 ;  /* 0x000000053d0f7220 */ /* 0x000fe20000410000 */
[----:B------:R-:W-:Y:S01]  /*78a0*/  FFMA.FTZ R5, -R227, R227, 1 ;  /* 0x3f800000e3057423 */ /* 0x000fe200000101e3 */
[----:B------:R-:W-:Y:S01]  /*78b0*/  SHF.L.U32 R109, R111, 0x5, RZ ;  /* 0x000000056f6d7819 */ /* 0x000fe200000006ff */
[----:B------:R-:W-:Y:S01]  /*78c0*/  FMUL.FTZ R21, R64, R21 ;  /* 0x0000001540157220 */ /* 0x000fe20000410000 */
[----:B------:R-:W-:Y:S01]  /*78d0*/  FMUL.FTZ R20, R20, R4 ;  /* 0x0000000414147220 */ /* 0x000fe20000410000 */
[----:B------:R-:W-:Y:S01]  /*78e0*/  F2FP.F16.F32.PACK_AB R11, R15, R30 ;  /* 0x0000001e0f0b723e */ /* 0x000fe200000000ff */
[----:B------:R-:W-:Y:S01]  /*78f0*/  FMUL.FTZ R5, R5, UR14 ;  /* 0x0000000e05057c20 */ /* 0x000fe20008410000 */
[----:B------:R-:W-:Y:S01]  /*7900*/  FMUL.FTZ R19, R19, R0 ;  /* 0x0000000013137220 */ /* 0x000fe20000410000 */
[----:B------:R-:W-:Y:S02]  /*7910*/  F2FP.F16.F32.PACK_AB R10, R31, R32 ;  /* 0x000000201f0a723e */ /* 0x000fe400000000ff */
[----:B------:R-:W-:Y:S01]  /*7920*/  FMUL.FTZ R18, R18, R5 ;  /* 0x0000000512127220 */ /* 0x000fe20000410000 */
[----:B-1----:R-:W-:Y:S06]  /*7930*/  BRA.U !UP0, `(.L_x_804) ;  /* 0x0000000108747547 */ /* 0x002fec000b800000 */
[----:B------:R-:W2:Y:S01]  /*7940*/  LDL.LU R37, [R1+0x4] ;  /* 0x0000040001257983 */ /* 0x000ea20000300800 */
[----:B------:R-:W1:Y:S01]  /*7950*/  LDC R5, c[0x0][0x3b0] ;  /* 0x0000ec00ff057b82 */ /* 0x000e620000000800 */
[----:B------:R-:W-:Y:S01]  /*7960*/  IADD3 R4, P0, PT, RZ, -UR30, RZ ;  /* 0x8000001eff047c10 */ /* 0x000fe2000ff1e0ff */
[----:B------:R-:W-:Y:S01]  /*7970*/  ULOP3.LUT UR5, UR53, 0x1, URZ, 0xc0, !UPT ;  /* 0x0000000135057892 */ /* 0x000fe2000f8ec0ff */
[----:B------:R-:W3:Y:S03]  /*7980*/  LDL.LU R36, [R1+0x8] ;  /* 0x0000080001247983 */ /* 0x000ee60000300800 */
[----:B------:R-:W-:Y:S01]  /*7990*/  UISETP.NE.U32.AND UP1, UPT, UR5, 0x1, UPT ;  /* 0x000000010500788c */ /* 0x000fe2000bf25070 */
[----:B------:R-:W4:Y:S01]  /*79a0*/  LDL.LU R35, [R1] ;  /* 0x0000000001237983 */ /* 0x000f220000300800 */
[----:B------:R-:W2:Y:S02]  /*79b0*/  LDC R14, c[0x0][0x3b4] ;  /* 0x0000ed00ff0e7b82 */ /* 0x000ea40000000800 */
[----:B------:R-:W-:Y:S06]  /*79c0*/  USEL UR5, UR27, 0x2000, !UP1 ;  /* 0x000020001b057887 */ /* 0x000fec000c800000 */
[----:B-----5:R-:W-:Y:S02]  /*79d0*/  VIADD R149, R149, UR5 ;  /* 0x0000000595957c36 */ /* 0x020fe40008000000 */
[----:B----4-:R-:W-:Y:S02]  /*79e0*/  VIADD R35, R35, UR5 ;  /* 0x0000000523237c36 */ /* 0x010fe40008000000 */
[C---:B-1----:R-:W-:Y:S04]  /*79f0*/  IMAD.SHL.U32 R0, R5.reuse, 0x80, RZ ;  /* 0x0000008005007824 */ /* 0x042fe800078e00ff */
[----:B------:R-:W-:Y:S05]  /*7a00*/  IMAD.X R0, RZ, RZ, ~R0, P0 ;  /* 0x000000ffff007224 */ /* 0x000fea00000e0e00 */
[----:B------:R-:W-:Y:S04]  /*7a10*/  SHF.R.S64 R4, R4, 0x1f, R0 ;  /* 0x0000001f04047819 */ /* 0x000fe80000001000 */
[----:B---3--:R-:W-:Y:S04]  /*7a20*/  IADD3 R36, P0, PT, R4, R36, RZ ;  /* 0x0000002404247210 */ /* 0x008fe80007f1e0ff */
[----:B--2---:R-:W-:Y:S01]  /*7a30*/  LEA.HI.X.SX32 R37, R0, R37, 0x1, P0 ;  /* 0x0000002500257211 */ /* 0x004fe200000f0eff */
[----:B------:R1:W-:Y:S01]  /*7a40*/  STL [R1+0x8], R36 ;  /* 0x0000082401007387 */ /* 0x0003e20000100800 */
[C---:B------:R-:W-:Y:S03]  /*7a50*/  LEA R4, P0, R5.reuse, R36, 0x7 ;  /* 0x0000002405047211 */ /* 0x040fe600078038ff */
[----:B------:R1:W-:Y:S01]  /*7a60*/  STL [R1+0x4], R37 ;  /* 0x0000042501007387 */ /* 0x0003e20000100800 */
[----:B------:R-:W-:Y:S01]  /*7a70*/  LEA.HI.X R5, R5, R37, R14, 0x7, P0 ;  /* 0x0000002505057211 */ /* 0x000fe200000f3c0e */
[----:B------:R-:W-:Y:S02]  /*7a80*/  IMAD.MOV.U32 R14, RZ, RZ, R36 ;  /* 0x000000ffff0e7224 */ /* 0x000fe400078e0024 */
[----:B------:R1:W-:Y:S01]  /*7a90*/  STL [R1], R35 ;  /* 0x0000002301007387 */ /* 0x0003e20000100800 */
[----:B------:R-:W-:Y:S05]  /*7aa0*/  IMAD.MOV.U32 R15, RZ, RZ, R37 ;  /* 0x000000ffff0f7224 */ /* 0x000fea00078e0025 */
[----:B------:R-:W-:Y:S01]  /*7ab0*/  @!PT LDS RZ, [RZ] ;  /* 0x00000000fffff984 */ /* 0x000fe20000000800 */
[----:B------:R-:W-:Y:S01]  /*7ac0*/  @!PT LDS RZ, [RZ] ;  /* 0x00000000fffff984 */ /* 0x000fe20000000800 */
[----:B------:R-:W-:Y:S01]  /*7ad0*/  @!PT LDS RZ, [RZ] ;  /* 0x00000000fffff984 */ /* 0x000fe20000000800 */
[----:B------:R1:W-:Y:S04]  /*7ae0*/  LDGSTS.E.BYPASS.LTC128B.128 [R35], desc[UR32][R14.64] ;  /* 0x000000000e237fae */ /* 0x0003e8000b981a20 */
[----:B------:R1:W-:Y:S04]  /*7af0*/  LDGSTS.E.BYPASS.LTC128B.128 [R35+0x1000], desc[UR32][R4.64] ;  /* 0x0100000004237fae */ /* 0x0003e8000b981a20 */
[----:B------:R-:W0:Y:S02]  /*7b00*/  LDGDEPBAR ;  /* 0x00000000000079af */ /* 0x000e240000000000 */
.L_x_804:
        /* <DEDUP_REMOVED lines=136> */
.L_x_805:
        /* <DEDUP_REMOVED lines=83> */
[C---:B------:R-:W-:Y:S02]  /*88c0*/  LEA.HI.X.SX32 R49, R61.reuse, R51, 0x5, P0 ;  /* 0x000000333d317211 */ /* 0x040fe400000f2eff */
        /* <DEDUP_REMOVED lines=197> */
.L_x_807:
[----:B------:R-:W2:Y:S01]  /*9520*/  LDCU.64 UR10, c[0x0][0x5c0] ;  /* 0x0000b800ff0a77ac */ /* 0x000ea20008000a00 */
[----:B------:R-:W-:-:S04]  /*9530*/  UIADD3 UR5, UPT, UPT, UR35, UR40, URZ ;  /* 0x0000002823057290 */ /* 0x000fc8000fffe0ff */
[----:B--2---:R-:W-:Y:S02]  /*9540*/  UIMAD.WIDE.U32 UR18, UR5, UR10, URZ ;  /* 0x0000000a051272a5 */ /* 0x004fe4000f8e00ff */
[----:B------:R-:W-:-:S04]  /*9550*/  UIMAD UR5, UR5, UR11, URZ ;  /* 0x0000000b050572a4 */ /* 0x000fc8000f8e02ff */
[----:B------:R-:W-:-:S06]  /*9560*/  UIADD3 UR5, UPT, UPT, UR19, UR5, URZ ;  /* 0x0000000513057290 */ /* 0x000fcc000fffe0ff */
[----:B-1----:R-:W-:Y:S02]  /*9570*/  MOV R5, UR5 ;  /* 0x0000000500057c02 */ /* 0x002fe40008000f00 */
.L_x_808:
        /* <DEDUP_REMOVED lines=12> */
.L_x_809:
[----:B------:R-:W1:Y:S01]  /*9640*/  LDCU.64 UR8, c[0x0][0x5c8] ;  /* 0x0000b900ff0877ac */ /* 0x000e620008000a00 */
[----:B------:R-:W-:-:S04]  /*9650*/  UIADD3 UR5, UPT, UPT, UR35, UR40, URZ ;  /* 0x0000002823057290 */ /* 0x000fc8000fffe0ff */
[----:B-1----:R-:W-:Y:S02]  /*9660*/  UIMAD.WIDE.U32 UR40, UR5, UR8, URZ ;  /* 0x00000008052872a5 */ /* 0x002fe4000f8e00ff */
[----:B------:R-:W-:-:S04]  /*9670*/  UIMAD UR5, UR5, UR9, URZ ;  /* 0x00000009050572a4 */ /* 0x000fc8000f8e02ff */
[----:B------:R-:W-:-:S06]  /*9680*/  UIADD3 UR5, UPT, UPT, UR41, UR5, URZ ;  /* 0x0000000529057290 */ /* 0x000fcc000fffe0ff */
[----:B------:R-:W-:-:S07]  /*9690*/  MOV R18, UR5 ;  /* 0x0000000500127c02 */ /* 0x000fce0008000f00 */
.L_x_810:
        /* <DEDUP_REMOVED lines=13> */
[C---:B------:R-:W-:Y:S01]  /*9770*/  ISETP.GE.AND P1, PT, R111.reuse, UR34, PT ;  /* 0x000000226f007c0c */ /* 0x040fe2000bf26270 */
[----:B------:R-:W-:Y:S01]  /*9780*/  IMAD.U32 R3, RZ, RZ, UR43 ;  /* 0x0000002bff037e24 */ /* 0x000fe2000f8e00ff */
[----:B------:R-:W-:Y:S01]  /*9790*/  LOP3.LUT R0, R2, 0x18, R104, 0xf8, !PT ;  /* 0x0000001802007812 */ /* 0x000fe200078ef868 */
[----:B------:R-:W-:-:S02]  /*97a0*/  VIADD R2, R111, 0x40 ;  /* 0x000000406f027836 */ /* 0x000fc40000000000 */
[----:B------:R-:W-:Y:S01]  /*97b0*/  IMAD.MOV.U32 R3, RZ, RZ, RZ ;  /* 0x000000ffff037224 */ /* 0x000fe200078e00ff */
[----:B------:R-:W-:Y:S01]  /*97c0*/  IADD3 R4, P0, PT, R0, UR18, RZ ;  /* 0x0000001200047c10 */ /* 0x000fe2000ff1e0ff */
[----:B------:R3:W4:Y:S01]  /*97d0*/  LDS.128 R24, [R102+0x7000] ;  /* 0x0070000066187984 */ /* 0x0007220000000c00 */
[----:B------:R-:W-:Y:S02]  /*97e0*/  MOV R0, UR14 ;  /* 0x0000000e00007c02 */ /* 0x000fe40008000f00 */
[----:B------:R-:W-:Y:S02]  /*97f0*/  ISETP.GE.AND P2, PT, R2, UR34, PT ;  /* 0x0000002202007c0c */ /* 0x000fe4000bf46270 */
[----:B------:R-:W-:Y:S01]  /*9800*/  IADD3.X R5, PT, PT, R5, UR43, R0, P0, !PT ;  /* 0x0000002b05057c10 */ /* 0x000fe200087fe400 */
[----:B------:R-:W-:Y:S01]  /*9810*/  IMAD.U32 R0, RZ, RZ, UR8 ;  /* 0x00000008ff007e24 */ /* 0x000fe2000f8e00ff */
[----:B------:R-:W-:Y:S02]  /*9820*/  LOP3.LUT R2, R104, 0x18, RZ, 0xc0, !PT ;  /* 0x0000001868027812 */ /* 0x000fe400078ec0ff */
        /* <DEDUP_REMOVED lines=15> */
.L_x_812:
[----:B------:R-:W-:Y:S05]  /*9920*/  BSYNC.RECONVERGENT B0 ;  /* 0x0000000000007941 */ /* 0x000fea0003800200 */
.L_x_811:
        /* <DEDUP_REMOVED lines=12> */
.L_x_814:
[----:B------:R-:W-:Y:S05]  /*99f0*/  BSYNC.RECONVERGENT B0 ;  /* 0x0000000000007941 */ /* 0x000fea0003800200 */
.L_x_813:
[----:B------:R-:W5:Y:S01]  /*9a00*/  LDS.128 R12, [R102+0x8000] ;  /* 0x00800000660c7984 */ /* 0x000f620000000c00 */
[----:B------:R-:W-:Y:S01]  /*9a10*/  UIMAD UR16, UR16, UR8, URZ ;  /* 0x00000008101072a4 */ /* 0x000fe2000f8e02ff */
[----:B---3--:R-:W-:Y:S01]  /*9a20*/  IADD3 R2, P0, PT, R16, UR40, RZ ;  /* 0x0000002810027c10 */ /* 0x008fe2000ff1e0ff */
        /* <DEDUP_REMOVED lines=22> */
.L_x_801:
[----:B------:R-:W-:Y:S05]  /*9b90*/  BSYNC.RECONVERGENT B1 ;  /* 0x0000000000017941 */ /* 0x000fea0003800200 */
.L_x_783:
        /* <DEDUP_REMOVED lines=11> */
.L_x_816:
        /* <DEDUP_REMOVED lines=11> */
.L_x_1596:


//--------------------- .text._ZN5flash44flash_bwd_dq_dk_dv_loop_seqk_parallel_kernelI23Flash_bwd_kernel_traitsILi32ELi128ELi128ELi8ELi4ELi4ELi4ELb1ELb0EN7cutlass6half_tE19Flash_kernel_traitsILi32ELi128ELi128ELi8ES3_EELb1ELb0ELb1ELb1ELb0ELb0ELb0EEEvNS_16Flash_bwd_paramsE --------------------------
	.section	.text._ZN5flash44flash_bwd_dq_dk_dv_loop_seqk_parallel_kernelI23Flash_bwd_kernel_traitsILi32ELi128ELi128ELi8ELi4ELi4ELi4ELb1ELb0EN7cutlass6half_tE19Flash_kernel_traitsILi32ELi128ELi128ELi8ES3_EELb1ELb0ELb1ELb1ELb0ELb0ELb0EEEvNS_16Flash_bwd_paramsE,"ax",@progbits
	.align	128
        .global         _ZN5flash44flash_bwd_dq_dk_dv_loop_seqk_parallel_kernelI23Flash_bwd_kernel_traitsILi32ELi128ELi128ELi8ELi4ELi4ELi4ELb1ELb0EN7cutlass6half_tE19Flash_kernel_traitsILi32ELi128ELi128ELi8ES3_EELb1ELb0ELb1ELb1ELb0ELb0ELb0EEEvNS_16Flash_bwd_paramsE
        .type           _ZN5flash44flash_bwd_dq_dk_dv_loop_seqk_parallel_kernelI23Flash_bwd_kernel_traitsILi32ELi128ELi128ELi8ELi4ELi4ELi4ELb1ELb0EN7cutlass6half_tE19Flash_kernel_traitsILi32ELi128ELi128ELi8ES3_EELb1ELb0ELb1ELb1ELb0ELb0ELb0EEEvNS_16Flash_bwd_paramsE,@function
        .size           _ZN5flash44flash_bwd_dq_dk_dv_loop_seqk_parallel_kernelI23Flash_bwd_kernel_traitsILi32ELi128ELi128ELi8ELi4ELi4ELi4ELb1ELb0EN7cutlass6half_tE19Flash_kernel_traitsILi32ELi128ELi128ELi8ES3_EELb1ELb0ELb1ELb1ELb0ELb0ELb0EEEvNS_16Flash_bwd_paramsE,(.L_x_1597 - _ZN5flash44flash_bwd_dq_dk_dv_loop_seqk_parallel_kernelI23Flash_bwd_kernel_traitsILi32ELi128ELi128ELi8ELi4ELi4ELi4ELb1ELb0EN7cutlass6half_tE19Flash_kernel_traitsILi32ELi128ELi128ELi8ES3_EELb1ELb0ELb1ELb1ELb0ELb0ELb0EEEvNS_16Flash_bwd_paramsE)
        .other          _ZN5flash44flash_bwd_dq_dk_dv_loop_seqk_parallel_kernelI23Flash_bwd_kernel_traitsILi32ELi128ELi128ELi8ELi4ELi4ELi4ELb1ELb0EN7cutlass6half_tE19Flash_kernel_traitsILi32ELi128ELi128ELi8ES3_EELb1ELb0ELb1ELb1ELb0ELb0ELb0EEEvNS_16Flash_bwd_paramsE,@"STO_CUDA_ENTRY STV_DEFAULT"
_ZN5flash44flash_bwd_dq_dk_dv_loop_seqk_parallel_kernelI23Flash_bwd_kernel_traitsILi32ELi128ELi128ELi8ELi4ELi4ELi4ELb1ELb0EN7cutlass6half_tE19Flash_kernel_traitsILi32ELi128ELi128ELi8ES3_EELb1ELb0ELb1ELb1ELb0ELb0ELb0EEEvNS_16Flash_bwd_paramsE:
.text._ZN5flash44flash_bwd_dq_dk_dv_loop_seqk_parallel_kernelI23Flash_bwd_kernel_traitsILi32ELi128ELi128ELi8ELi4ELi4ELi4ELb1ELb0EN7cutlass6half_tE19Flash_kernel_traitsILi32ELi128ELi128ELi8ES3_EELb1ELb0ELb1ELb1ELb0ELb0ELb0EEEvNS_16Flash_bwd_paramsE:
        /* <DEDUP_REMOVED lines=16> */
[----:B------:R-:W1:Y:S01]  /*0100*/  LDCU.64 UR14, c[0x0][0x460] ;  /* 0x00008c00ff0e77ac */ /* 0x000e620008000a00 */
[----:B------:R-:W1:Y:S06]  /*0110*/  LDCU.64 UR12, c[0x0][0x470] ;  /* 0x00008e00ff0c77ac */ /* 0x000e6c0008000a00 */
[----:B------:R-:W3:Y:S01]  /*0120*/  S2UR UR21, SR_CTAID.X ;  /* 0x00000000001579c3 */ /* 0x000ee20000002500 */
[----:B------:R-:W-:Y:S01]  /*0130*/  UMOV UR22, URZ ;  /* 0x000000ff00167c82 */ /* 0x000fe20008000000 */
[----:B------:R-:W-:Y:S01]  /*0140*/  UMOV UR23, URZ ;  /* 0x000000ff00177c82 */ /* 0x000fe20008000000 */
[----:B--2---:R-:W-:-:S05]  /*0150*/  ULEA UR5, UR5, UR7, 0x18 ;  /* 0x0000000705057291 */ /* 0x004fca000f8ec0ff */
[----:B------:R-:W2:Y:S01]  /*0160*/  S2UR UR20, SR_CTAID.Y ;  /* 0x00000000001479c3 */ /* 0x000ea20000002600 */
[C---:B-1----:R-:W-:Y:S01]  /*0170*/  IMAD.SHL.U32 R5, R196.reuse, 0x10, RZ ;  /* 0x00000010c4057824 */ /* 0x042fe200078e00ff */
[----:B------:R-:W-:Y:S01]  /*0180*/  SHF.R.U32.HI R195, RZ, 0x1, R196 ;  /* 0x00000001ffc37819 */ /* 0x000fe200000116c4 */
[----:B------:R-:W-:-:S05]  /*0190*/  IMAD.SHL.U32 R2, R196, 0x2, RZ ;  /* 0x00000002c4027824 */ /* 0x000fca00078e00ff */
[----:B------:R-:W1:Y:S01]  /*01a0*/  S2UR UR7, SR_CTAID.Z ;  /* 0x00000000000779c3 */ /* 0x000e620000002700 */
[C---:B------:R-:W-:Y:S01]  /*01b0*/  IMAD.SHL.U32 R7, R196.reuse, 0x40, RZ ;  /* 0x00000040c4077824 */ /* 0x040fe200078e00ff */
[----:B------:R-:W-:Y:S01]  /*01c0*/  LOP3.LUT R5, R5, 0x1c0, RZ, 0xc0, !PT ;  /* 0x000001c005057812 */ /* 0x000fe200078ec0ff */
[C---:B------:R-:W-:Y:S01]  /*01d0*/  IMAD.SHL.U32 R3, R196.reuse, 0x20, RZ ;  /* 0x00000020c4037824 */ /* 0x040fe200078e00ff */
[----:B------:R-:W-:Y:S02]  /*01e0*/  R2P PR, R196, 0x18 ;  /* 0x00000018c4007804 */ /* 0x000fe40000000000 */
[----:B------:R-:W-:Y:S02]  /*01f0*/  LOP3.LUT R0, R2, 0xe006, R7, 0xc8, !PT ;  /* 0x0000e00602007812 */ /* 0x000fe400078ec807 */
[----:B------:R-:W-:Y:S02]  /*0200*/  LOP3.LUT R5, R5, 0x38, R2, 0xf8, !PT ;  /* 0x0000003805057812 */ /* 0x000fe400078ef802 */
[----:B------:R-:W-:-:S02]  /*0210*/  LOP3.LUT R0, R0, 0xc00, R3, 0xf8, !PT ;  /* 0x00000c0000007812 */ /* 0x000fc400078ef803 */
[----:B------:R-:W-:Y:S02]  /*0220*/  LOP3.LUT R195, R195, 0x30, RZ, 0xc0, !PT ;  /* 0x00000030c3c37812 */ /* 0x000fe400078ec0ff */
[----:B------:R-:W-:Y:S01]  /*0230*/  LOP3.LUT R194, R0, R5, RZ, 0xfc, !PT ;  /* 0x0000000500c27212 */ /* 0x000fe200078efcff */
[----:B---3--:R-:W-:Y:S01]  /*0240*/  IMAD.U32 R5, RZ, RZ, UR4 ;  /* 0x00000004ff057e24 */ /* 0x008fe2000f8e00ff */
        /* <DEDUP_REMOVED lines=13> */
.L_x_874:
[----:B-1----:R-:W1:Y:S01]  /*0320*/  LDC.64 R2, c[0x0][0x478] ;  /* 0x00011e00ff027b82 */ /* 0x002e620000000a00 */
[----:B------:R-:W2:Y:S01]  /*0330*/  S2R R4, SR_CTAID.Y ;  /* 0x0000000000047919 */ /* 0x000ea20000002600 */
        /* <DEDUP_REMOVED lines=45> */
.L_x_817:
        /* <DEDUP_REMOVED lines=38> */
[----:B------:R-:W-:Y:S06]  /*0870*/  BRA `(.L_x_820) ;  /* 0x0000000000147947 */ /* 0x000fec0003800000 */
.L_x_819:
[----:B------:R-:W1:Y:S01]  /*0880*/  LDCU.64 UR16, c[0x0][0x3b8] ;  /* 0x00007700ff1077ac */ /* 0x000e620008000a00 */
[----:B------:R-:W-:-:S05]  /*0890*/  IADD3 R14, PT, PT, R190, R193, RZ ;  /* 0x000000c1be0e7210 */ /* 0x000fca0007ffe0ff */
[C---:B-1----:R-:W-:Y:S02]  /*08a0*/  IMAD R13, R14.reuse, UR17, RZ ;  /* 0x000000110e0d7c24 */ /* 0x042fe4000f8e02ff */
[----:B------:R-:W-:-:S05]  /*08b0*/  IMAD.WIDE.U32 R14, R14, UR16, RZ ;  /* 0x000000100e0e7c25 */ /* 0x000fca000f8e00ff */
[----:B------:R-:W-:Y:S02]  /*08c0*/  IADD3 R13, PT, PT, R15, R13, RZ ;  /* 0x0000000d0f0d7210 */ /* 0x000fe40007ffe0ff */
.L_x_820:
        /* <DEDUP_REMOVED lines=38> */
.L_x_821:
[----:B------:R-:W1:Y:S01]  /*0b30*/  LDCU.64 UR4, c[0x0][0x3c0] ;  /* 0x00007800ff0477ac */ /* 0x000e620008000a00 */
[----:B------:R-:W-:-:S05]  /*0b40*/  IADD3 R18, PT, PT, R190, R193, RZ ;  /* 0x000000c1be127210 */ /* 0x000fca0007ffe0ff */
[C---:B-1----:R-:W-:Y:S02]  /*0b50*/  IMAD R15, R18.reuse, UR5, RZ ;  /* 0x00000005120f7c24 */ /* 0x042fe4000f8e02ff */
[----:B------:R-:W-:-:S05]  /*0b60*/  IMAD.WIDE.U32 R18, R18, UR4, RZ ;  /* 0x0000000412127c25 */ /* 0x000fca000f8e00ff */
[----:B------:R-:W-:Y:S02]  /*0b70*/  IADD3 R15, PT, PT, R19, R15, RZ ;  /* 0x0000000f130f7210 */ /* 0x000fe40007ffe0ff */
.L_x_822:
        /* <DEDUP_REMOVED lines=27> */
.L_x_823:
[-C--:B------:R-:W-:Y:S02]  /*0d30*/  IMAD R24, R23, R8.reuse, RZ ;  /* 0x0000000817187224 */ /* 0x080fe400078e02ff */
[----:B------:R-:W-:-:S05]  /*0d40*/  IMAD.WIDE.U32 R26, R22, R8, RZ ;  /* 0x00000008161a7225 */ /* 0x000fca00078e00ff */
[----:B------:R-:W-:-:S07]  /*0d50*/  IADD3 R24, PT, PT, R27, R24, RZ ;  /* 0x000000181b187210 */ /* 0x000fce0007ffe0ff */
.L_x_824:
        /* <DEDUP_REMOVED lines=8> */
[----:B------:R-:W-:-:S04]  /*0de0*/  IMAD R2, R19, R22, RZ ;  /* 0x0000001613027224 */ /* 0x000fc800078e02ff */
        /* <DEDUP_REMOVED lines=11> */
.L_x_825:
[----:B------:R-:W1:Y:S01]  /*0ea0*/  LDC R16, c[0x0][0x434] ;  /* 0x00010d00ff107b82 */ /* 0x000e620000000800 */
[----:B------:R-:W-:-:S04]  /*0eb0*/  IMAD R3, R4, R0, R9 ;  /* 0x0000000004037224 */ /* 0x000fc800078e0209 */
[----:B-1----:R-:W-:-:S03]  /*0ec0*/  IMAD R16, R3, R16, RZ ;  /* 0x0000001003107224 */ /* 0x002fc600078e02ff */
.L_x_826:
        /* <DEDUP_REMOVED lines=11> */
.L_x_827:
[----:B------:R-:W1:Y:S01]  /*0f80*/  LDC R22, c[0x0][0x444] ;  /* 0x00011100ff167b82 */ /* 0x000e620000000800 */
[----:B------:R-:W-:-:S04]  /*0f90*/  IMAD R3, R4, R0, R9 ;  /* 0x0000000004037224 */ /* 0x000fc800078e0209 */
[----:B-1----:R-:W-:-:S07]  /*0fa0*/  IMAD R22, R3, R22, RZ ;  /* 0x0000001603167224 */ /* 0x002fce00078e02ff */
.L_x_828:
[----:B------:R-:W1:Y:S01]  /*0fb0*/  LDCU.128 UR8, c[0x0][0x590] ;  /* 0x0000b200ff0877ac */ /* 0x000e620008000c00 */
[----:B------:R-:W2:Y:S01]  /*0fc0*/  LDC.64 R2, c[0x0][0x3b0] ;  /* 0x0000ec00ff027b82 */ /* 0x000ea20000000a00 */
[----:B------:R-:W-:Y:S01]  /*0fd0*/  IADD3 R30, P0, PT, R196, R30, RZ ;  /* 0x0000001ec41e7210 */ /* 0x000fe20007f1e0ff */
[----:B------:R-:W3:Y:S01]  /*0fe0*/  S2R R10, SR_TID.X ;  /* 0x00000000000a7919 */ /* 0x000ee20000002100 */
[----:B------:R-:W-:Y:S01]  /*0ff0*/  IMAD.MOV.U32 R197, RZ, RZ, RZ ;  /* 0x000000ffffc57224 */ /* 0x000fe200078e00ff */
[----:B------:R-:W4:Y:S01]  /*1000*/  LDCU.64 UR18, c[0x0][0x3c8] ;  /* 0x00007900ff1277ac */ /* 0x000f220008000a00 */
[----:B------:R-:W-:Y:S01]  /*1010*/  IMAD R198, R0, UR25, RZ ;  /* 0x0000001900c67c24 */ /* 0x000fe2000f8e02ff */
[----:B------:R-:W5:Y:S01]  /*1020*/  S2R R8, SR_TID.X ;  /* 0x0000000000087919 */ /* 0x000f620000002100 */
[----:B------:R-:W-:Y:S01]  /*1030*/  IMAD.X R31, RZ, RZ, R7, P0 ;  /* 0x000000ffff1f7224 */ /* 0x000fe200000e0607 */
[----:B------:R-:W4:Y:S01]  /*1040*/  LDC R171, c[0x0][0x508] ;  /* 0x00014200ffab7b82 */ /* 0x000f220000000800 */
[----:B------:R-:W-:Y:S01]  /*1050*/  IADD3 R26, P1, P0, R32, R26, R23 ;  /* 0x0000001a201a7210 */ /* 0x000fe2000783e017 */
[----:B------:R-:W-:Y:S01]  /*1060*/  BSSY.RECONVERGENT B1, `(.L_x_818) ;  /* 0x0000985000017945 */ /* 0x000fe20003800200 */
[----:B------:R-:W-:-:S05]  /*1070*/  ISETP.NE.AND P4, PT, RZ, UR28, PT ;  /* 0x0000001cff007c0c */ /* 0x000fca000bf85270 */
[----:B------:R-:W5:Y:S01]  /*1080*/  LDC.64 R202, c[0x0][0x420] ;  /* 0x00010800ffca7b82 */ /* 0x000f620000000a00 */
[----:B-1----:R-:W-:Y:S01]  /*1090*/  IMAD R6, R25, UR8, RZ ;  /* 0x0000000819067c24 */ /* 0x002fe2000f8e02ff */
[----:B------:R-:W-:Y:S01]  /*10a0*/  USHF.L.U64.HI UR25, UR8, 0x6, UR9 ;  /* 0x0000000608197899 */ /* 0x000fe20008010209 */
[----:B------:R-:W-:Y:S01]  /*10b0*/  IMAD.WIDE.U32 R30, R21, UR8, R30 ;  /* 0x00000008151e7c25 */ /* 0x000fe2000f8e001e */
[----:B------:R-:W-:-:S03]  /*10c0*/  USHF.L.U32 UR28, UR8, 0x6, URZ ;  /* 0x00000006081c7899 */ /* 0x000fc600080006ff */
[----:B------:R-:W-:Y:S02]  /*10d0*/  IMAD R7, R21, UR9, R6 ;  /* 0x0000000915077c24 */ /* 0x000fe4000f8e0206 */
[-C--:B--2---:R-:W-:Y:S02]  /*10e0*/  IMAD R20, R25, R2.reuse, RZ ;  /* 0x0000000219147224 */ /* 0x084fe400078e02ff */
[----:B------:R-:W-:Y:S02]  /*10f0*/  IMAD.IADD R31, R31, 0x1, R7 ;  /* 0x000000011f1f7824 */ /* 0x000fe400078e0207 */
[----:B------:R-:W1:Y:S01]  /*1100*/  LDC.64 R6, c[0x0][0x5f8] ;  /* 0x00017e00ff067b82 */ /* 0x000e620000000a00 */
[----:B------:R-:W-:-:S04]  /*1110*/  IMAD.WIDE.U32 R32, R21, R2, R196 ;  /* 0x0000000215207225 */ /* 0x000fc800078e00c4 */
[----:B------:R-:W-:Y:S01]  /*1120*/  IMAD R20, R21, R3, R20 ;  /* 0x0000000315147224 */ /* 0x000fe200078e0214 */
[----:B------:R-:W-:Y:S01]  /*1130*/  IADD3 R28, P3, PT, R28, R32, RZ ;  /* 0x000000201c1c7210 */ /* 0x000fe20007f7e0ff */
[----:B------:R-:W-:Y:S01]  /*1140*/  IMAD.WIDE.U32 R30, R9, UR10, R30 ;  /* 0x0000000a091e7c25 */ /* 0x000fe2000f8e001e */
[----:B------:R-:W-:Y:S02]  /*1150*/  SHF.R.S32.HI R21, RZ, 0x1f, R23 ;  /* 0x0000001fff157819 */ /* 0x000fe40000011417 */
[----:B------:R-:W-:Y:S01]  /*1160*/  IADD3.X R29, PT, PT, R5, R33, R20, P3, !PT ;  /* 0x00000021051d7210 */ /* 0x000fe20001ffe414 */
[----:B------:R-:W-:Y:S01]  /*1170*/  IMAD R31, R9, UR11, R31 ;  /* 0x0000000b091f7c24 */ /* 0x000fe2000f8e021f */
[----:B------:R-:W-:Y:S01]  /*1180*/  IADD3.X R19, PT, PT, R19, R24, R21, P1, P0 ;  /* 0x0000001813137210 */ /* 0x000fe20000fe0415 */
[----:B----4-:R-:W-:Y:S01]  /*1190*/  IMAD.IADD R24, R188, 0x1, R171 ;  /* 0x00000001bc187824 */ /* 0x010fe200078e02ab */
[----:B---3--:R-:W-:Y:S01]  /*11a0*/  SHF.R.U32.HI R10, RZ, 0x2, R10 ;  /* 0x00000002ff0a7819 */ /* 0x008fe2000001160a */
[C---:B------:R-:W-:Y:S01]  /*11b0*/  IMAD.WIDE.U32 R28, R9.reuse, UR18, R28 ;  /* 0x00000012091c7c25 */ /* 0x040fe2000f8e001c */
[----:B-----5:R-:W-:Y:S01]  /*11c0*/  LOP3.LUT R5, R8, 0x1f, RZ, 0xc0, !PT ;  /* 0x0000001f08057812 */ /* 0x020fe200078ec0ff */
[----:B------:R-:W2:Y:S01]  /*11d0*/  LDCU.64 UR10, c[0x0][0x550] ;  /* 0x0000aa00ff0a77ac */ /* 0x000ea20008000a00 */
[----:B------:R-:W-:Y:S01]  /*11e0*/  SHF.R.U32.HI R23, RZ, 0x5, R8 ;  /* 0x00000005ff177819 */ /* 0x000fe20000011608 */
[----:B------:R-:W-:Y:S01]  /*11f0*/  IMAD R25, R9, UR19, R29 ;  /* 0x0000001309197c24 */ /* 0x000fe2000f8e021d */
[----:B------:R-:W3:Y:S01]  /*1200*/  LDCU.64 UR18, c[0x0][0x380] ;  /* 0x00007000ff1277ac */ /* 0x000ee20008000a00 */
[----:B------:R-:W-:-:S04]  /*1210*/  IMAD.WIDE.U32 R30, R10, UR8, R30 ;  /* 0x000000080a1e7c25 */ /* 0x000fc8000f8e001e */
[----:B-1----:R-:W-:-:S04]  /*1220*/  IMAD.WIDE.U32 R20, R6, UR21, RZ ;  /* 0x0000001506147c25 */ /* 0x002fc8000f8e00ff */
[----:B------:R-:W-:Y:S01]  /*1230*/  IMAD R6, R7, UR21, R21 ;  /* 0x0000001507067c24 */ /* 0x000fe2000f8e0215 */
[----:B------:R-:W-:Y:S01]  /*1240*/  IADD3 R7, PT, PT, R173, -0x80, -R24 ;  /* 0xffffff80ad077810 */ /* 0x000fe20007ffe818 */
[----:B------:R-:W-:Y:S01]  /*1250*/  IMAD R23, R198, R23, R5 ;  /* 0x00000017c6177224 */ /* 0x000fe200078e0205 */
[----:B------:R-:W-:Y:S01]  /*1260*/  SEL R20, R20, RZ, P4 ;  /* 0x000000ff14147207 */ /* 0x000fe20002000000 */
[----:B------:R-:W-:Y:S01]  /*1270*/  IMAD R181, R10, UR9, R31 ;  /* 0x000000090ab57c24 */ /* 0x000fe2000f8e021f */
[----:B------:R-:W-:Y:S01]  /*1280*/  SHF.R.S32.HI R174, RZ, 0x1f, R7 ;  /* 0x0000001fffae7819 */ /* 0x000fe20000011407 */
[----:B------:R-:W-:Y:S01]  /*1290*/  IMAD.MOV.U32 R24, RZ, RZ, R28 ;  /* 0x000000ffff187224 */ /* 0x000fe200078e001c */
[----:B------:R-:W1:Y:S01]  /*12a0*/  LDCU.64 UR8, c[0x0][0x570] ;  /* 0x0000ae00ff0877ac */ /* 0x000e620008000a00 */
[----:B------:R-:W-:Y:S02]  /*12b0*/  IADD3 R26, P1, P0, R23, R26, R20 ;  /* 0x0000001a171a7210 */ /* 0x000fe4000783e014 */
[----:B------:R-:W-:Y:S01]  /*12c0*/  LEA.HI R174, R174, R7, RZ, 0x7 ;  /* 0x00000007aeae7211 */ /* 0x000fe200078f38ff */
[----:B------:R-:W-:Y:S01]  /*12d0*/  IMAD.WIDE.U32 R24, R10, R2, R24 ;  /* 0x000000020a187225 */ /* 0x000fe200078e0018 */
[----:B------:R-:W-:Y:S01]  /*12e0*/  SHF.R.S32.HI R23, RZ, 0x1f, R23 ;  /* 0x0000001fff177819 */ /* 0x000fe20000011417 */
[----:B------:R-:W4:Y:S01]  /*12f0*/  LDC.64 R20, c[0x0][0x5e8] ;  /* 0x00017a00ff147b82 */ /* 0x000f220000000a00 */
[----:B------:R-:W-:Y:S01]  /*1300*/  SEL R6, R6, RZ, P4 ;  /* 0x000000ff06067207 */ /* 0x000fe20002000000 */
[----:B------:R-:W-:Y:S01]  /*1310*/  IMAD R179, R10, R3, R25 ;  /* 0x000000030ab37224 */ /* 0x000fe200078e0219 */
[----:B------:R-:W-:-:S02]  /*1320*/  SHF.R.S32.HI R174, RZ, 0x7, R174 ;  /* 0x00000007ffae7819 */ /* 0x000fc400000114ae */
[----:B------:R-:W-:Y:S01]  /*1330*/  IADD3.X R6, PT, PT, R23, R19, R6, P1, P0 ;  /* 0x0000001317067210 */ /* 0x000fe20000fe0406 */
[----:B------:R-:W-:Y:S01]  /*1340*/  IMAD.SHL.U32 R23, R198, 0x80, RZ ;  /* 0x00000080c6177824 */ /* 0x000fe200078e00ff */
[C---:B---3--:R-:W-:Y:S01]  /*1350*/  LEA R178, P1, R24.reuse, UR18, 0x1 ;  /* 0x0000001218b27c11 */ /* 0x048fe2000f8208ff */
[----:B------:R-:W-:Y:S01]  /*1360*/  IMAD R19, R189, 0x80, R22 ;  /* 0x00000080bd137824 */ /* 0x000fe200078e0216 */
[----:B------:R-:W-:Y:S02]  /*1370*/  VIMNMX R174, PT, PT, RZ, R174, !PT ;  /* 0x000000aeffae7248 */ /* 0x000fe40007fe0100 */
[----:B------:R-:W-:Y:S02]  /*1380*/  LEA.HI.X R179, R24, UR19, R179, 0x1, P1 ;  /* 0x0000001318b37c11 */ /* 0x000fe400088f0cb3 */
[----:B------:R-:W-:Y:S02]  /*1390*/  IADD3 R7, P0, PT, R23, R26, RZ ;  /* 0x0000001a17077210 */ /* 0x000fe40007f1e0ff */
[----:B------:R-:W-:-:S02]  /*13a0*/  ISETP.GT.AND P1, PT, R17, R174, PT ;  /* 0x000000ae1100720c */ /* 0x000fc40003f24270 */
[----:B------:R-:W-:Y:S02]  /*13b0*/  LEA.HI.X.SX32 R6, R23, R6, 0x1, P0 ;  /* 0x0000000617067211 */ /* 0x000fe400000f0eff */
[C---:B-1----:R-:W-:Y:S02]  /*13c0*/  LEA R200, P0, R7.reuse, UR8, 0x2 ;  /* 0x0000000807c87c11 */ /* 0x042fe4000f8010ff */
[----:B--2---:R-:W-:Y:S02]  /*13d0*/  LEA R180, P3, R30, UR10, 0x1 ;  /* 0x0000000a1eb47c11 */ /* 0x004fe4000f8608ff */
[----:B------:R-:W-:Y:S01]  /*13e0*/  LEA.HI.X R201, R7, UR9, R6, 0x2, P0 ;  /* 0x0000000907c97c11 */ /* 0x000fe200080f1406 */
[----:B------:R-:W-:Y:S01]  /*13f0*/  IMAD R7, R189, 0x80, R16 ;  /* 0x00000080bd077824 */ /* 0x000fe200078e0210 */
[----:B------:R-:W-:Y:S01]  /*1400*/  IADD3 R6, P0, PT, R10, 0x40, RZ ;  /* 0x000000400a067810 */ /* 0x000fe20007f1e0ff */
[----:B----4-:R-:W-:Y:S01]  /*1410*/  IMAD.WIDE R176, R19, 0x4, R20 ;  /* 0x0000000413b07825 */ /* 0x010fe200078e0214 */
[----:B------:R-:W-:-:S02]  /*1420*/  LEA.HI.X R181, R30, UR11, R181, 0x1, P3 ;  /* 0x0000000b1eb57c11 */ /* 0x000fc400098f0cb5 */
[C---:B------:R-:W-:Y:S01]  /*1430*/  SHF.L.U64.HI R16, R2.reuse, 0x6, R3 ;  /* 0x0000000602107819 */ /* 0x040fe20000010203 */
[----:B------:R-:W-:Y:S01]  /*1440*/  IMAD.SHL.U32 R3, R2, 0x40, RZ ;  /* 0x0000004002037824 */ /* 0x000fe200078e00ff */
[----:B------:R-:W-:Y:S01]  /*1450*/  LEA.HI R17, R8, 0x40, RZ, 0x1e ;  /* 0x0000004008117811 */ /* 0x000fe200078ff0ff */
[----:B------:R-:W-:-:S04]  /*1460*/  IMAD.WIDE R202, R7, 0x4, R202 ;  /* 0x0000000407ca7825 */ /* 0x000fc800078e02ca */
        /* <DEDUP_REMOVED lines=14> */
.L_x_830:
[----:B------:R-:W1:Y:S01]  /*1550*/  LDCU.64 UR10, c[0x0][0x5c0] ;  /* 0x0000b800ff0a77ac */ /* 0x000e620008000a00 */
[----:B------:R-:W-:-:S05]  /*1560*/  IADD3 R0, PT, PT, R190, R193, RZ ;  /* 0x000000c1be007210 */ /* 0x000fca0007ffe0ff */
[C---:B-1----:R-:W-:Y:S02]  /*1570*/  IMAD R3, R0.reuse, UR11, RZ ;  /* 0x0000000b00037c24 */ /* 0x042fe4000f8e02ff */
[----:B------:R-:W-:-:S05]  /*1580*/  IMAD.WIDE.U32 R12, R0, UR10, RZ ;  /* 0x0000000a000c7c25 */ /* 0x000fca000f8e00ff */
[----:B------:R-:W-:Y:S02]  /*1590*/  IADD3 R0, PT, PT, R13, R3, RZ ;  /* 0x000000030d007210 */ /* 0x000fe40007ffe0ff */
[----:B------:R-:W-:Y:S02]  /*15a0*/  MOV R8, R12 ;  /* 0x0000000c00087202 */ /* 0x000fe40000000f00 */
.L_x_831:
        /* <DEDUP_REMOVED lines=11> */
.L_x_832:
[----:B------:R-:W1:Y:S01]  /*1660*/  LDCU.64 UR8, c[0x0][0x5c8] ;  /* 0x0000b900ff0877ac */ /* 0x000e620008000a00 */
[----:B------:R-:W-:-:S05]  /*1670*/  IADD3 R190, PT, PT, R190, R193, RZ ;  /* 0x000000c1bebe7210 */ /* 0x000fca0007ffe0ff */
[C---:B-1----:R-:W-:Y:S02]  /*1680*/  IMAD R3, R190.reuse, UR9, RZ ;  /* 0x00000009be037c24 */ /* 0x042fe4000f8e02ff */
[----:B------:R-:W-:-:S05]  /*1690*/  IMAD.WIDE.U32 R12, R190, UR8, RZ ;  /* 0x00000008be0c7c25 */ /* 0x000fca000f8e00ff */
[----:B------:R-:W-:Y:S02]  /*16a0*/  IADD3 R3, PT, PT, R13, R3, RZ ;  /* 0x000000030d037210 */ /* 0x000fe40007ffe0ff */
.L_x_833:
        /* <DEDUP_REMOVED lines=33> */
.L_x_835:
[----:B------:R-:W-:Y:S05]  /*18c0*/  BSYNC.RECONVERGENT B0 ;  /* 0x0000000000007941 */ /* 0x000fea0003800200 */
.L_x_834:
        /* <DEDUP_REMOVED lines=26> */
.L_x_829:
[----:B------:R-:W-:Y:S01]  /*1a70*/  IMAD.U32 R7, RZ, RZ, UR4 ;  /* 0x00000004ff077e24 */ /* 0x000fe2000f8e00ff */
[----:B------:R-:W-:Y:S01]  /*1a80*/  UIMAD UR10, UR29, UR4, URZ ;  /* 0x000000041d0a72a4 */ /* 0x000fe2000f8e02ff */
[----:B------:R-:W-:Y:S02]  /*1a90*/  @P4 BAR.SYNC.DEFER_BLOCKING 0x0 ;  /* 0x0000000000004b1d */ /* 0x000fe40000010000 */
[----:B------:R-:W-:Y:S01]  /*1aa0*/  IMAD.WIDE.U32 R20, R7, UR30, R196 ;  /* 0x0000001e07147c25 */ /* 0x000fe2000f8e00c4 */
[----:B------:R-:W-:-:S03]  /*1ab0*/  UIMAD UR10, UR30, UR5, UR10 ;  /* 0x000000051e0a72a4 */ /* 0x000fc6000f8e020a */
[----:B------:R-:W1:Y:S01]  /*1ac0*/  LDCU.64 UR8, c[0x0][0x3d8] ;  /* 0x00007b00ff0877ac */ /* 0x000e620008000a00 */
[----:B------:R-:W-:Y:S01]  /*1ad0*/  IADD3 R22, P0, PT, R18, R20, RZ ;  /* 0x0000001412167210 */ /* 0x000fe20007f1e0ff */
[----:B------:R-:W-:Y:S01]  /*1ae0*/  IMAD.SHL.U32 R7, R8, 0x8, RZ ;  /* 0x0000000808077824 */ /* 0x000fe200078e00ff */
[----:B------:R-:W-:Y:S01]  /*1af0*/  LOP3.LUT R20, R189, 0x80000001, RZ, 0xc0, !PT ;  /* 0x80000001bd147812 */ /* 0x000fe200078ec0ff */
[----:B------:R-:W-:Y:S01]  /*1b00*/  BSSY.RECONVERGENT B0, `(.L_x_837) ;  /* 0x0000020000007945 */ /* 0x000fe20003800200 */
[----:B------:R-:W-:Y:S01]  /*1b10*/  IADD3.X R23, PT, PT, R15, UR10, R21, P0, !PT ;  /* 0x0000000a0f177c10 */ /* 0x000fe200087fe415 */
[----:B------:R-:W-:Y:S01]  /*1b20*/  VIADD R15, R188, -UR30 ;  /* 0x8000001ebc0f7c36 */ /* 0x000fe20008000000 */
[----:B------:R-:W-:Y:S02]  /*1b30*/  LOP3.LUT R19, R7, 0xd8, RZ, 0xc0, !PT ;  /* 0x000000d807137812 */ /* 0x000fe400078ec0ff */
[----:B------:R-:W-:Y:S02]  /*1b40*/  ISETP.NE.AND P0, PT, R20, 0x1, PT ;  /* 0x000000011400780c */ /* 0x000fe40003f05270 */
[----:B------:R-:W-:-:S02]  /*1b50*/  ISETP.GE.AND P6, PT, R10, R15, PT ;  /* 0x0000000f0a00720c */ /* 0x000fc40003fc6270 */
[----:B------:R-:W-:Y:S02]  /*1b60*/  LOP3.LUT R18, R19, 0x18, R8, 0x78, !PT ;  /* 0x0000001813127812 */ /* 0x000fe400078e7808 */
[----:B------:R-:W-:Y:S02]  /*1b70*/  SEL R168, RZ, 0x2000, P0 ;  /* 0x00002000ffa87807 */ /* 0x000fe40000000000 */
[----:B------:R-:W-:Y:S01]  /*1b80*/  LOP3.LUT R7, R18, 0x1f20, R7, 0xf8, !PT ;  /* 0x00001f2012077812 */ /* 0x000fe200078ef807 */
[----:B-1----:R-:W-:Y:S02]  /*1b90*/  IMAD R19, R11, UR8, RZ ;  /* 0x000000080b137c24 */ /* 0x002fe4000f8e02ff */
[----:B------:R-:W-:Y:S01]  /*1ba0*/  IMAD.WIDE.U32 R20, R12, UR8, R22 ;  /* 0x000000080c147c25 */ /* 0x000fe2000f8e0016 */
[----:B------:R-:W-:-:S03]  /*1bb0*/  LEA R7, R7, UR6, 0x1 ;  /* 0x0000000607077c11 */ /* 0x000fc6000f8e08ff */
[----:B------:R-:W-:-:S04]  /*1bc0*/  IMAD R19, R12, UR9, R19 ;  /* 0x000000090c137c24 */ /* 0x000fc8000f8e0213 */
[----:B------:R-:W-:Y:S01]  /*1bd0*/  IMAD.IADD R19, R21, 0x1, R19 ;  /* 0x0000000115137824 */ /* 0x000fe200078e0213 */
[----:B------:R-:W-:Y:S06]  /*1be0*/  @P6 BRA `(.L_x_838) ;  /* 0x0000000000406947 */ /* 0x000fec0003800000 */
[----:B------:R-:W1:Y:S02]  /*1bf0*/  LDCU UR8, c[0x0][0x440] ;  /* 0x00008800ff0877ac */ /* 0x000e640008000800 */
[----:B-1----:R-:W-:-:S13]  /*1c00*/  ISETP.GE.AND P0, PT, R196, UR8, PT ;  /* 0x00000008c4007c0c */ /* 0x002fda000bf06270 */
[----:B------:R-:W-:Y:S05]  /*1c10*/  @P0 BRA `(.L_x_839) ;  /* 0x00000000002c0947 */ /* 0x000fea0003800000 */
[----:B------:R-:W1:Y:S01]  /*1c20*/  LDCU.64 UR8, c[0x0][0x390] ;  /* 0x00007200ff0877ac */ /* 0x000e620008000a00 */
[----:B------:R-:W-:-:S05]  /*1c30*/  MOV R18, R20 ;  /* 0x0000001400127202 */ /* 0x000fca0000000f00 */
        /* <DEDUP_REMOVED lines=9> */
.L_x_839:
[----:B------:R2:W-:Y:S01]  /*1cd0*/  STS.128 [R7+0x8000], RZ ;  /* 0x008000ff07007388 */ /* 0x0005e20000000c00 */
[----:B------:R-:W-:Y:S05]  /*1ce0*/  BRA `(.L_x_840) ;  /* 0x0000000000047947 */ /* 0x000fea0003800000 */
.L_x_838:
[----:B------:R3:W-:Y:S02]  /*1cf0*/  STS.128 [R7+0x8000], RZ ;  /* 0x008000ff07007388 */ /* 0x0007e40000000c00 */
.L_x_840:
[----:B------:R-:W-:Y:S05]  /*1d00*/  BSYNC.RECONVERGENT B0 ;  /* 0x0000000000007941 */ /* 0x000fea0003800200 */
.L_x_837:
        /* <DEDUP_REMOVED lines=10> */
[----:B------:R-:W-:-:S04]  /*1db0*/  IMAD R15, R2, UR4, RZ ;  /* 0x00000004020f7c24 */ /* 0x000fc8000f8e02ff */
        /* <DEDUP_REMOVED lines=9> */
.L_x_842:
[----:B------:R-:W-:Y:S05]  /*1e50*/  BSYNC.RECONVERGENT B0 ;  /* 0x0000000000007941 */ /* 0x000fea0003800200 */
.L_x_841:
        /* <DEDUP_REMOVED lines=13> */
.L_x_845:
[----:B------:R1:W-:Y:S01]  /*1f30*/  STS.128 [R7+0x4000], RZ ;  /* 0x004000ff07007388 */ /* 0x0003e20000000c00 */
[----:B------:R-:W-:Y:S05]  /*1f40*/  BRA `(.L_x_846) ;  /* 0x0000000000047947 */ /* 0x000fea0003800000 */
.L_x_844:
[----:B------:R1:W-:Y:S02]  /*1f50*/  STS.128 [R7+0x4000], RZ ;  /* 0x004000ff07007388 */ /* 0x0003e40000000c00 */
.L_x_846:
[----:B------:R-:W-:Y:S05]  /*1f60*/  BSYNC.RECONVERGENT B0 ;  /* 0x0000000000007941 */ /* 0x000fea0003800200 */
.L_x_843:
        /* <DEDUP_REMOVED lines=17> */
.L_x_848:
[----:B------:R-:W-:Y:S05]  /*2080*/  BSYNC.RECONVERGENT B0 ;  /* 0x0000000000007941 */ /* 0x000fea0003800200 */
.L_x_847:
        /* <DEDUP_REMOVED lines=11> */
.L_x_851:
[----:B------:R1:W-:Y:S01]  /*2140*/  STS.128 [R187], RZ ;  /* 0x000000ffbb007388 */ /* 0x0003e20000000c00 */
[----:B------:R-:W-:Y:S05]  /*2150*/  BRA `(.L_x_852) ;  /* 0x0000000000047947 */ /* 0x000fea0003800000 */
.L_x_850:
[----:B------:R1:W-:Y:S02]  /*2160*/  STS.128 [R187], RZ ;  /* 0x000000ffbb007388 */ /* 0x0003e40000000c00 */
.L_x_852:
[----:B------:R-:W-:Y:S05]  /*2170*/  BSYNC.RECONVERGENT B0 ;  /* 0x0000000000007941 */ /* 0x000fea0003800200 */
.L_x_849:
        /* <DEDUP_REMOVED lines=29> */
.L_x_854:
[----:B------:R-:W-:Y:S05]  /*2350*/  BSYNC.RECONVERGENT B0 ;  /* 0x0000000000007941 */ /* 0x000fea0003800200 */
.L_x_853:
        /* <DEDUP_REMOVED lines=28> */
.L_x_857:
[----:B------:R3:W-:Y:S01]  /*2520*/  STS.128 [R7+0x6000], RZ ;  /* 0x006000ff07007388 */ /* 0x0007e20000000c00 */
[----:B------:R-:W-:Y:S05]  /*2530*/  BRA `(.L_x_858) ;  /* 0x0000000000047947 */ /* 0x000fea0003800000 */
.L_x_856:
[----:B------:R3:W-:Y:S02]  /*2540*/  STS.128 [R7+0x6000], RZ ;  /* 0x006000ff07007388 */ /* 0x0007e40000000c00 */
.L_x_858:
[----:B------:R-:W-:Y:S05]  /*2550*/  BSYNC.RECONVERGENT B0 ;  /* 0x0000000000007941 */ /* 0x000fea0003800200 */
.L_x_855:
        /* <DEDUP_REMOVED lines=19> */
.L_x_860:
[----:B------:R-:W-:Y:S05]  /*2690*/  BSYNC.RECONVERGENT B0 ;  /* 0x0000000000007941 */ /* 0x000fea0003800200 */
.L_x_859:
[----:B------:R-:W4:Y:S01]  /*26a0*/  LDCU.64 UR4, c[0x0][0x538] ;  /* 0x0000a700ff0477ac */ /* 0x000f220008000a00 */
[----:B------:R-:W0:Y:S01]  /*26b0*/  LDGDEPBAR ;  /* 0x00000000000079af */ /* 0x000e220000000000 */
[----:B------:R-:W2:Y:S01]  /*26c0*/  LDC.64 R14, c[0x0][0x528] ;  /* 0x00014a00ff0e7b82 */ /* 0x000ea20000000a00 */
[--C-:B------:R-:W-:Y:S01]  /*26d0*/  SHF.R.U32.HI R13, RZ, 0x6, R8.reuse ;  /* 0x00000006ff0d7819 */ /* 0x100fe20000011608 */
[----:B------:R-:W-:Y:S02]  /*26e0*/  IMAD.U32 R12, RZ, RZ, UR24 ;  /* 0x00000018ff0c7e24 */ /* 0x000fe4000f8e00ff */
[----:B------:R-:W-:Y:S02]  /*26f0*/  IMAD R0, R4, R0, R9 ;  /* 0x0000000004007224 */ /* 0x000fe400078e0209 */
[----:B------:R-:W-:Y:S01]  /*2700*/  IMAD.SHL.U32 R172, R8, 0x10, RZ ;  /* 0x0000001008ac7824 */ /* 0x000fe200078e00ff */
[----:B-1----:R-:W-:Y:S01]  /*2710*/  SHF.R.U32.HI R19, RZ, 0x4, R8 ;  /* 0x00000004ff137819 */ /* 0x002fe20000011608 */
[----:B------:R-:W1:Y:S01]  /*2720*/  LDCU UR17, c[0x0][0x590] ;  /* 0x0000b200ff1177ac */ /* 0x000e620008000800 */
[----:B------:R-:W-:Y:S01]  /*2730*/  IADD3 R171, PT, PT, R173, -R171, -R188 ;  /* 0x800000abadab7210 */ /* 0x000fe20007ffe8bc */
[----:B------:R-:W1:Y:S01]  /*2740*/  LDCU UR8, c[0x0][0x440] ;  /* 0x00008800ff0877ac */ /* 0x000e620008000800 */
[----:B----4-:R-:W-:Y:S01]  /*2750*/  ISETP.NE.U32.AND P0, PT, RZ, UR4, PT ;  /* 0x00000004ff007c0c */ /* 0x010fe2000bf05070 */
[----:B------:R-:W4:Y:S03]  /*2760*/  LDCU UR10, c[0x0][0x504] ;  /* 0x0000a080ff0a77ac */ /* 0x000f260008000800 */
[----:B------:R-:W-:Y:S01]  /*2770*/  ISETP.NE.AND.EX P0, PT, RZ, UR5, PT, P0 ;  /* 0x00000005ff007c0c */ /* 0x000fe2000bf05300 */
[----:B------:R-:W1:Y:S01]  /*2780*/  LDCU UR9, c[0x0][0x3e0] ;  /* 0x00007c00ff0977ac */ /* 0x000e620008000800 */
[----:B------:R-:W-:-:S04]  /*2790*/  DEPBAR.LE SB0, 0x1 ;  /* 0x000080400000791a */ /* 0x000fc80000000000 */
[----:B------:R-:W-:Y:S07]  /*27a0*/  BAR.SYNC.DEFER_BLOCKING 0x0 ;  /* 0x0000000000007b1d */ /* 0x000fee0000010000 */
[----:B------:R-:W-:Y:S01]  /*27b0*/  VOTEU.ANY UP0, P0 ;  /* 0x0000000000ff7886 */ /* 0x000fe20000000100 */
[----:B------:R-:W-:Y:S01]  /*27c0*/  PLOP3.LUT P1, PT, PT, PT, UP0, 0x80, 0x8 ;  /* 0x000000000008781c */ /* 0x000fe20003f2f008 */
[----:B------:R-:W1:Y:S01]  /*27d0*/  LDCU UR16, c[0x0][0x45c] ;  /* 0x00008b80ff1077ac */ /* 0x000e620008000800 */
[----:B------:R-:W1:Y:S11]  /*27e0*/  LDCU.U8 UR11, c[0x0][0x4f8] ;  /* 0x00009f00ff0b77ac */ /* 0x000e760008000000 */
[----:B------:R-:W4:Y:S01]  /*27f0*/  @P1 LDC.64 R2, c[0x0][0x540] ;  /* 0x00015000ff021b82 */ /* 0x000f220000000a00 */
[----:B------:R-:W-:-:S02]  /*2800*/  @P1 IMAD.MOV.U32 R6, RZ, RZ, R9 ;  /* 0x000000ffff061224 */ /* 0x000fc400078e0009 */
[----:B--23--:R-:W-:Y:S01]  /*2810*/  @P1 IMAD.MOV.U32 R7, RZ, RZ, RZ ;  /* 0x000000ffff071224 */ /* 0x00cfe200078e00ff */
[----:B------:R-:W2:Y:S01]  /*2820*/  LDG.E.64 R10, desc[UR26][R14.64+0x8] ;  /* 0x0000081a0e0a7981 */ /* 0x000ea2000c1e1b00 */
[C---:B----4-:R-:W-:Y:S01]  /*2830*/  @P1 IMAD.WIDE.U32 R6, R4.reuse, R2, R6 ;  /* 0x0000000204061225 */ /* 0x050fe200078e0006 */
[----:B------:R-:W-:Y:S02]  /*2840*/  LOP3.LUT R13, R13, 0xe, RZ, 0xc0, !PT ;  /* 0x0000000e0d0d7812 */ /* 0x000fe400078ec0ff */
[----:B------:R-:W3:Y:S01]  /*2850*/  @P1 LDC R2, c[0x0][0x458] ;  /* 0x00011600ff021b82 */ /* 0x000ee20000000800 */
[----:B------:R-:W-:Y:S01]  /*2860*/  @P1 IMAD R3, R4, R3, R7 ;  /* 0x0000000304031224 */ /* 0x000fe200078e0207 */
[----:B------:R-:W-:-:S04]  /*2870*/  @P1 LEA R16, P0, R6, UR4, 0x2 ;  /* 0x0000000406101c11 */ /* 0x000fc8000f8010ff */
[----:B------:R-:W-:Y:S02]  /*2880*/  @P1 LEA.HI.X R17, R6, UR5, R3, 0x2, P0 ;  /* 0x0000000506111c11 */ /* 0x000fe400080f1403 */
[----:B------:R4:W2:Y:S04]  /*2890*/  LDG.E.64 R6, desc[UR26][R14.64] ;  /* 0x0000001a0e067981 */ /* 0x0008a8000c1e1b00 */
[----:B------:R1:W2:Y:S01]  /*28a0*/  @P1 LDG.E R3, desc[UR26][R16.64] ;  /* 0x0000001a10031981 */ /* 0x0002a2000c1e1900 */
[----:B------:R-:W-:Y:S02]  /*28b0*/  IMAD R4, R12, 0x4, R13 ;  /* 0x000000040c047824 */ /* 0x000fe400078e020d */
[C---:B------:R-:W-:Y:S02]  /*28c0*/  IMAD.SHL.U32 R13, R8.reuse, 0x20, RZ ;  /* 0x00000020080d7824 */ /* 0x040fe400078e00ff */
[----:B------:R-:W-:Y:S01]  /*28d0*/  IMAD.SHL.U32 R9, R8, 0x2, RZ ;  /* 0x0000000208097824 */ /* 0x000fe200078e00ff */
[----:B------:R-:W-:-:S04]  /*28e0*/  SHF.R.U32.HI R12, RZ, 0x1, R8 ;  /* 0x00000001ff0c7819 */ /* 0x000fc80000011608 */
[----:B------:R-:W-:Y:S02]  /*28f0*/  LOP3.LUT R9, R9, 0x6, RZ, 0xc0, !PT ;  /* 0x0000000609097812 */ /* 0x000fe400078ec0ff */
[C---:B----4-:R-:W-:Y:S01]  /*2900*/  LOP3.LUT R15, R13.reuse, 0x120, RZ, 0xc0, !PT ;  /* 0x000001200d0f7812 */ /* 0x050fe200078ec0ff */
[----:B-1----:R-:W-:Y:S01]  /*2910*/  IMAD.SHL.U32 R16, R8, 0x4, RZ ;  /* 0x0000000408107824 */ /* 0x002fe200078e00ff */
[----:B------:R-:W-:-:S04]  /*2920*/  LOP3.LUT R17, R13, 0x20, RZ, 0xc0, !PT ;  /* 0x000000200d117812 */ /* 0x000fc800078ec0ff */
[--C-:B------:R-:W-:Y:S02]  /*2930*/  LOP3.LUT R17, R17, 0x3800, R172.reuse, 0xf8, !PT ;  /* 0x0000380011117812 */ /* 0x100fe400078ef8ac */
[----:B------:R-:W-:Y:S02]  /*2940*/  LOP3.LUT R16, R16, 0x18, RZ, 0xc0, !PT ;  /* 0x0000001810107812 */ /* 0x000fe400078ec0ff */
[--C-:B------:R-:W-:Y:S02]  /*2950*/  LOP3.LUT R15, R15, 0x600, R172.reuse, 0xf8, !PT ;  /* 0x000006000f0f7812 */ /* 0x100fe400078ef8ac */
[----:B------:R-:W-:Y:S02]  /*2960*/  LOP3.LUT R172, R17, 0x100, R172, 0xf8, !PT ;  /* 0x0000010011ac7812 */ /* 0x000fe400078ef8ac */
[----:B------:R-:W-:Y:S02]  /*2970*/  LOP3.LUT R17, R16, 0xc0, R13, 0xf8, !PT ;  /* 0x000000c010117812 */ /* 0x000fe400078ef80d */
[----:B------:R-:W-:-:S02]  /*2980*/  LOP3.LUT R9, R9, 0x1c0, R12, 0xf8, !PT ;  /* 0x000001c009097812 */ /* 0x000fc400078ef80c */
[C---:B------:R-:W-:Y:S02]  /*2990*/  LOP3.LUT R12, R17.reuse, 0x8, R12, 0x78, !PT ;  /* 0x00000008110c7812 */ /* 0x040fe400078e780c */
[----:B------:R-:W-:-:S04]  /*29a0*/  LOP3.LUT R17, R17, 0x8, R8, 0x78, !PT ;  /* 0x0000000811117812 */ /* 0x000fc800078e7808 */
[----:B------:R-:W-:-:S04]  /*29b0*/  LOP3.LUT R172, R172, R17, RZ, 0xfc, !PT ;  /* 0x00000011acac7212 */ /* 0x000fc800078efcff */
[----:B------:R-:W-:Y:S01]  /*29c0*/  LEA R172, R172, UR6, 0x1 ;  /* 0x00000006acac7c11 */ /* 0x000fe2000f8e08ff */
[----:B---3--:R-:W1:Y:S04]  /*29d0*/  @P1 MUFU.RCP R2, R2 ;  /* 0x0000000200021308 */ /* 0x008e680000001000 */
[----:B------:R-:W3:Y:S04]  /*29e0*/  LDSM.16.M88.4 R136, [R172+0x8000] ;  /* 0x00800000ac88783b */ /* 0x000ee80000000200 */
[----:B------:R-:W4:Y:S04]  /*29f0*/  LDSM.16.M88.4 R140, [R172+0x8400] ;  /* 0x00840000ac8c783b */ /* 0x000f280000000200 */
[----:B------:R-:W1:Y:S04]  /*2a00*/  LDSM.16.M88.4 R144, [R172+0x8800] ;  /* 0x00880000ac90783b */ /* 0x000e680000000200 */
[----:B------:R-:W1:Y:S01]  /*2a10*/  LDSM.16.M88.4 R148, [R172+0x8c00] ;  /* 0x008c0000ac94783b */ /* 0x000e620000000200 */
[----:B------:R-:W-:-:S02]  /*2a20*/  LOP3.LUT R19, R19, 0x8, RZ, 0xc0, !PT ;  /* 0x0000000813137812 */ /* 0x000fc400078ec0ff */
[----:B------:R-:W-:Y:S02]  /*2a30*/  LOP3.LUT P0, RZ, R8, 0x4, RZ, 0xc0, !PT ;  /* 0x0000000408ff7812 */ /* 0x000fe4000780c0ff */
[----:B------:R-:W-:-:S04]  /*2a40*/  LOP3.LUT R14, R19, 0x10, R8, 0xf8, !PT ;  /* 0x00000010130e7812 */ /* 0x000fc800078ef808 */
[----:B------:R-:W-:Y:S01]  /*2a50*/  LOP3.LUT R14, R14, 0xc0, R13, 0xf8, !PT ;  /* 0x000000c00e0e7812 */ /* 0x000fe200078ef80d */
[----:B------:R-:W-:-:S03]  /*2a60*/  VIADD R8, R172, 0x8000 ;  /* 0x00008000ac087836 */ /* 0x000fc60000000000 */
[----:B------:R-:W-:Y:S02]  /*2a70*/  LOP3.LUT R14, R14, R16, RZ, 0x3c, !PT ;  /* 0x000000100e0e7212 */ /* 0x000fe400078e3cff */
[----:B------:R-:W-:Y:S02]  /*2a80*/  LOP3.LUT R12, R15, R12, RZ, 0xfc, !PT ;  /* 0x0000000c0f0c7212 */ /* 0x000fe400078efcff */
[----:B------:R-:W-:Y:S02]  /*2a90*/  LOP3.LUT R14, R14, 0x120, R13, 0xf8, !PT ;  /* 0x000001200e0e7812 */ /* 0x000fe400078ef80d */
[----:B------:R-:W-:Y:S02]  /*2aa0*/  IADD3 R173, PT, PT, R188, -R173, -R9 ;  /* 0x800000adbcad7210 */ /* 0x000fe40007ffe809 */
[----:B------:R-:W-:Y:S02]  /*2ab0*/  LEA R13, R12, UR6, 0x1 ;  /* 0x000000060c0d7c11 */ /* 0x000fe4000f8e08ff */
[----:B------:R-:W-:Y:S01]  /*2ac0*/  LEA R9, R14, UR6, 0x1 ;  /* 0x000000060e097c11 */ /* 0x000fe2000f8e08ff */
[----:B------:R-:W-:Y:S01]  /*2ad0*/  IMAD.SHL.U32 R198, R198, 0x8, RZ ;  /* 0x00000008c6c67824 */ /* 0x000fe200078e00ff */
[----:B------:R-:W-:Y:S01]  /*2ae0*/  CS2R R94, SRZ ;  /* 0x00000000005e7805 */ /* 0x000fe2000001ff00 */
[C---:B------:R-:W-:Y:S01]  /*2af0*/  IMAD.IADD R170, R168.reuse, 0x1, R13 ;  /* 0x00000001a8aa7824 */ /* 0x040fe200078e020d */
[----:B------:R-:W-:Y:S01]  /*2b00*/  CS2R R92, SRZ ;  /* 0x00000000005c7805 */ /* 0x000fe2000001ff00 */
        /* <DEDUP_REMOVED lines=15> */
[----:B------:R-:W-:Y:S01]  /*2c00*/  CS2R R68, SRZ ;  /* 0x0000000000447805 */ /* 0x000fe2000001ff00 */
[----:B------:R-:W-:Y:S01]  /*2c10*/  UMOV UR18, URZ ;  /* 0x000000ff00127c82 */ /* 0x000fe20008000000 */
[----:B------:R-:W-:Y:S01]  /*2c20*/  USHF.L.U32 UR17, UR17, 0x7, URZ ;  /* 0x0000000711117899 */ /* 0x000fe200080006ff */
[----:B--2---:R-:W-:Y:S01]  /*2c30*/  R2UR UR31, R7 ;  /* 0x00000000071f72ca */ /* 0x004fe200000e0000 */
[----:B-1----:R-:W-:Y:S01]  /*2c40*/  @P1 FMUL.FTZ R2, R3, R2 ;  /* 0x0000000203021220 */ /* 0x002fe20000410000 */
[----:B------:R-:W-:Y:S01]  /*2c50*/  IMAD.SHL.U32 R3, R0, 0x20, RZ ;  /* 0x0000002000037824 */ /* 0x000fe200078e00ff */
[----:B------:R-:W-:-:S03]  /*2c60*/  R2UR UR30, R6 ;  /* 0x00000000061e72ca */ /* 0x000fc600000e0000 */
[----:B------:R-:W-:Y:S02]  /*2c70*/  @P1 R2UR UR4, R2 ;  /* 0x00000000020412ca */ /* 0x000fe400000e0000 */
[----:B------:R-:W-:Y:S02]  /*2c80*/  IADD3 R206, P3, P2, R3, R10, R5 ;  /* 0x0000000a03ce7210 */ /* 0x000fe40007a7e005 */
[----:B------:R-:W-:Y:S01]  /*2c90*/  SHF.R.S32.HI R197, RZ, 0x1f, R3 ;  /* 0x0000001fffc57819 */ /* 0x000fe20000011403 */
[----:B------:R-:W-:Y:S02]  /*2ca0*/  IMAD.MOV.U32 R3, RZ, RZ, 0x20 ;  /* 0x00000020ff037424 */ /* 0x000fe400078e00ff */
[----:B------:R-:W-:Y:S02]  /*2cb0*/  VIADD R5, R4, 0x1 ;  /* 0x0000000104057836 */ /* 0x000fe40000000000 */
[----:B------:R-:W-:Y:S01]  /*2cc0*/  VIADD R0, R172, 0x8020 ;  /* 0x00008020ac007836 */ /* 0x000fe20000000000 */
[----:B------:R-:W-:Y:S01]  /*2cd0*/  SEL R3, R3, 0xffffffe0, !P0 ;  /* 0xffffffe003037807 */ /* 0x000fe20004000000 */
[----:B------:R-:W-:Y:S01]  /*2ce0*/  @P0 VIADD R0, R8, 0xffffffe0 ;  /* 0xffffffe008000836 */ /* 0x000fe20000000000 */
[----:B------:R-:W-:Y:S01]  /*2cf0*/  LOP3.LUT R205, R4, UR31, RZ, 0x3c, !PT ;  /* 0x0000001f04cd7c12 */ /* 0x000fe2000f8e3cff */
[----:B------:R-:W-:Y:S01]  /*2d00*/  IMAD.WIDE.U32 R206, R206, -0x2daee0ad, RZ ;  /* 0xd2511f53cece7825 */ /* 0x000fe200078e00ff */
[----:B------:R-:W-:-:S02]  /*2d10*/  LOP3.LUT R5, R5, UR31, RZ, 0x3c, !PT ;  /* 0x0000001f05057c12 */ /* 0x000fc4000f8e3cff */
[----:B------:R-:W1:Y:S01]  /*2d20*/  LDSM.16.M88.4 R152, [R0] ;  /* 0x000000000098783b */ /* 0x000e620000000200 */
[----:B------:R-:W-:Y:S01]  /*2d30*/  IADD3.X R197, PT, PT, R197, R11, RZ, P3, P2 ;  /* 0x0000000bc5c57210 */ /* 0x000fe20001fe44ff */
[----:B------:R-:W-:Y:S01]  /*2d40*/  IMAD.MOV.U32 R2, RZ, RZ, 0x20 ;  /* 0x00000020ff027424 */ /* 0x000fe200078e00ff */
[C---:B------:R-:W-:Y:S01]  /*2d50*/  LOP3.LUT R205, R207.reuse, R205, RZ, 0x3c, !PT ;  /* 0x000000cdcfcd7212 */ /* 0x040fe200078e3cff */
[----:B------:R-:W2:Y:S01]  /*2d60*/  LDSM.16.M88.4 R156, [R0+0x400] ;  /* 0x00040000009c783b */ /* 0x000ea20000000200 */
[----:B------:R-:W-:-:S03]  /*2d70*/  LOP3.LUT R204, R207, R5, RZ, 0x3c, !PT ;  /* 0x00000005cfcc7212 */ /* 0x000fc600078e3cff */
[----:B------:R-:W1:Y:S04]  /*2d80*/  LDSM.16.M88.4 R160, [R0+0x800] ;  /* 0x0008000000a0783b */ /* 0x000e680000000200 */
[----:B------:R3:W1:Y:S01]  /*2d90*/  LDSM.16.M88.4 R164, [R0+0xc00] ;  /* 0x000c000000a4783b */ /* 0x0006620000000200 */
[----:B------:R-:W-:Y:S01]  /*2da0*/  @UP0 UMOV UR18, UR4 ;  /* 0x0000000400120c82 */ /* 0x000fe20008000000 */
[----:B---34-:R-:W-:-:S07]  /*2db0*/  IMAD.IADD R0, R172, 0x1, R3 ;  /* 0x00000001ac007824 */ /* 0x018fce00078e0203 */
.L_x_865:
[----:B------:R-:W0:Y:S01]  /*2dc0*/  LDGDEPBAR ;  /* 0x00000000000079af */ /* 0x000e220000000000 */
[C---:B------:R-:W-:Y:S01]  /*2dd0*/  LEA R212, P0, R195.reuse, R176, 0x2 ;  /* 0x000000b0c3d47211 */ /* 0x040fe200078010ff */
[----:B------:R-:W-:Y:S03]  /*2de0*/  IMAD.IADD R169, R170, 0x1, R3 ;  /* 0x00000001aaa97824 */ /* 0x000fe600078e0203 */
[----:B------:R-:W-:Y:S01]  /*2df0*/  LEA.HI.X R213, R195, R177, RZ, 0x2, P0 ;  /* 0x000000b1c3d57211 */ /* 0x000fe200000f14ff */
[----:B------:R-:W-:Y:S04]  /*2e00*/  DEPBAR.LE SB0, 0x0 ;  /* 0x000080000000791a */ /* 0x000fe80000000000 */
[----:B------:R-:W-:Y:S06]  /*2e10*/  BAR.SYNC.DEFER_BLOCKING 0x0 ;  /* 0x0000000000007b1d */ /* 0x000fec0000010000 */
[----:B------:R-:W-:Y:S08]  /*2e20*/  LDSM.16.M88.4 R100, [R170] ;  /* 0x00000000aa64783b */ /* 0x000ff00000000200 */
[----:B------:R-:W3:Y:S08]  /*2e30*/  LDSM.16.M88.4 R104, [R172+0x6000] ;  /* 0x00600000ac68783b */ /* 0x000ef00000000200 */
[----:B------:R-:W4:Y:S08]  /*2e40*/  LDSM.16.M88.4 R108, [R170+0x1000] ;  /* 0x00100000aa6c783b */ /* 0x000f300000000200 */
[----:B-----5:R-:W5:Y:S04]  /*2e50*/  LDG.E R211, desc[UR26][R212.64] ;  /* 0x0000001ad4d37981 */ /* 0x020f68000c1e1900 */
[----:B------:R-:W5:Y:S04]  /*2e60*/  LDG.E R210, desc[UR26][R212.64+0x20] ;  /* 0x0000201ad4d27981 */ /* 0x000f68000c1e1900 */
[----:B------:R-:W5:Y:S04]  /*2e70*/  LDG.E R209, desc[UR26][R212.64+0x100] ;  /* 0x0001001ad4d17981 */ /* 0x000f68000c1e1900 */
[----:B------:R2:W5:Y:S04]  /*2e80*/  LDG.E R208, desc[UR26][R212.64+0x120] ;  /* 0x0001201ad4d07981 */ /* 0x000568000c1e1900 */
[----:B------:R-:W1:Y:S01]  /*2e90*/  LDSM.16.M88.4 R112, [R172+0x6400] ;  /* 0x00640000ac70783b */ /* 0x000e620000000200 */
[-C--:B---3--:R-:W-:Y:S07]  /*2ea0*/  HMMA.16816.F32 R4, R100, R104.reuse, RZ ;  /* 0x000000686404723c */ /* 0x088fee00000018ff */
[----:B------:R-:W3:Y:S01]  /*2eb0*/  LDSM.16.M88.4 R116, [R172+0x6800] ;  /* 0x00680000ac74783b */ /* 0x000ee20000000200 */
[C---:B----4-:R-:W-:Y:S07]  /*2ec0*/  HMMA.16816.F32 R8, R108.reuse, R104, RZ ;  /* 0x000000686c08723c */ /* 0x050fee00000018ff */
[----:B------:R-:W4:Y:S01]  /*2ed0*/  LDSM.16.M88.4 R120, [R172+0x6c00] ;  /* 0x006c0000ac78783b */ /* 0x000f220000000200 */
[----:B--2---:R-:W-:Y:S01]  /*2ee0*/  IMAD.SHL.U32 R212, R189, 0x80, RZ ;  /* 0x00000080bdd47824 */ /* 0x004fe200078e00ff */
[-C--:B------:R-:W-:Y:S06]  /*2ef0*/  HMMA.16816.F32 R12, R108, R106.reuse, RZ ;  /* 0x0000006a6c0c723c */ /* 0x080fec00000018ff */
[----:B------:R-:W-:Y:S01]  /*2f00*/  LDSM.16.M88.4 R124, [R169] ;  /* 0x00000000a97c783b */ /* 0x000fe20000000200 */
[C---:B------:R-:W-:Y:S02]  /*2f10*/  LOP3.LUT R214, R212.reuse, R195, RZ, 0xfc, !PT ;  /* 0x000000c3d4d67212 */ /* 0x040fe400078efcff */
[----:B------:R-:W-:Y:S02]  /*2f20*/  ISETP.GE.AND P0, PT, R212, R171, PT ;  /* 0x000000abd400720c */ /* 0x000fe40003f06270 */
[----:B------:R-:W-:Y:S01]  /*2f30*/  IADD3 R213, PT, PT, R214, R173, RZ ;  /* 0x000000add6d57210 */ /* 0x000fe20007ffe0ff */
[C---:B------:R-:W-:Y:S02]  /*2f40*/  HMMA.16816.F32 R16, R100.reuse, R106, RZ ;  /* 0x0000006a6410723c */ /* 0x040fe400000018ff */
[----:B------:R-:W2:Y:S01]  /*2f50*/  LDSM.16.M88.4 R128, [R0+0x6000] ;  /* 0x006000000080783b */ /* 0x000ea20000000200 */
[C---:B------:R-:W-:Y:S01]  /*2f60*/  IADD3 R221, PT, PT, R213.reuse, 0xc7, RZ ;  /* 0x000000c7d5dd7810 */ /* 0x040fe20007ffe0ff */
[C---:B------:R-:W-:Y:S01]  /*2f70*/  VIADD R217, R213.reuse, 0xc8 ;  /* 0x000000c8d5d97836 */ /* 0x040fe20000000000 */
[C---:B------:R-:W-:Y:S01]  /*2f80*/  IADD3 R215, PT, PT, R213.reuse, 0x88, RZ ;  /* 0x00000088d5d77810 */ /* 0x040fe20007ffe0ff */
[C---:B------:R-:W-:Y:S01]  /*2f90*/  VIADD R220, R213.reuse, 0xc0 ;  /* 0x000000c0d5dc7836 */ /* 0x040fe20000000000 */
[----:B------:R-:W-:Y:S01]  /*2fa0*/  IABS R221, R221 ;  /* 0x000000dd00dd7213 */ /* 0x000fe20000000000 */
[C---:B------:R-:W-:Y:S01]  /*2fb0*/  VIADD R222, R213.reuse, 0xbf ;  /* 0x000000bfd5de7836 */ /* 0x040fe20000000000 */
[-C--:B-1----:R-:W-:Y:S01]  /*2fc0*/  HMMA.16816.F32 R20, R100, R112.reuse, RZ ;  /* 0x000000706414723c */ /* 0x082fe200000018ff */
[----:B------:R-:W1:Y:S01]  /*2fd0*/  LDSM.16.M88.4 R132, [R169+0x1000] ;  /* 0x00100000a984783b */ /* 0x000e620000000200 */
[----:B------:R-:W-:Y:S01]  /*2fe0*/  IABS R217, R217 ;  /* 0x000000d900d97213 */ /* 0x000fe20000000000 */
[C---:B------:R-:W-:Y:S01]  /*2ff0*/  VIADD R219, R213.reuse, 0x80 ;  /* 0x00000080d5db7836 */ /* 0x040fe20000000000 */
[----:B------:R-:W-:Y:S01]  /*3000*/  IABS R220, R220 ;  /* 0x000000dc00dc7213 */ /* 0x000fe20000000000 */
[C---:B------:R-:W-:Y:S01]  /*3010*/  VIADD R218, R213.reuse, 0x7f ;  /* 0x0000007fd5da7836 */ /* 0x040fe20000000000 */
[----:B------:R-:W-:Y:S01]  /*3020*/  I2FP.F32.S32 R217, R217 ;  /* 0x000000d900d97245 */ /* 0x000fe20000201400 */
[C---:B------:R-:W-:Y:S01]  /*3030*/  VIADD R216, R213.reuse, 0x87 ;  /* 0x00000087d5d87836 */ /* 0x040fe20000000000 */
[C---:B------:R-:W-:Y:S01]  /*3040*/  HMMA.16816.F32 R24, R108.reuse, R112, RZ ;  /* 0x000000706c18723c */ /* 0x040fe200000018ff */
[----:B------:R-:W-:Y:S01]  /*3050*/  LDSM.16.M88.4 R104, [R0+0x6800] ;  /* 0x006800000068783b */ /* 0x000fe20000000200 */
[----:B------:R-:W-:Y:S01]  /*3060*/  I2FP.F32.S32 R224, R221 ;  /* 0x000000dd00e07245 */ /* 0x000fe20000201400 */
[----:B------:R-:W-:Y:S01]  /*3070*/  VIADD R221, R213, 0xb7 ;  /* 0x000000b7d5dd7836 */ /* 0x000fe20000000000 */
[----:B------:R-:W-:Y:S02]  /*3080*/  I2FP.F32.S32 R223, R220 ;  /* 0x000000dc00df7245 */ /* 0x000fe40000201400 */
[----:B------:R-:W-:Y:S02]  /*3090*/  IABS R219, R219 ;  /* 0x000000db00db7213 */ /* 0x000fe40000000000 */
[-C--:B------:R-:W-:Y:S01]  /*30a0*/  HMMA.16816.F32 R28, R108, R114.reuse, RZ ;  /* 0x000000726c1c723c */ /* 0x080fe200000018ff */
[----:B------:R-:W-:Y:S02]  /*30b0*/  IABS R221, R221 ;  /* 0x000000dd00dd7213 */ /* 0x000fe40000000000 */
[----:B------:R-:W-:Y:S02]  /*30c0*/  I2FP.F32.S32 R219, R219 ;  /* 0x000000db00db7245 */ /* 0x000fe40000201400 */
[----:B------:R-:W-:Y:S02]  /*30d0*/  IABS R218, R218 ;  /* 0x000000da00da7213 */ /* 0x000fe40000000000 */
[----:B------:R-:W-:Y:S01]  /*30e0*/  IABS R216, R216 ;  /* 0x000000d800d87213 */ /* 0x000fe20000000000 */
[C---:B------:R-:W-:Y:S02]  /*30f0*/  HMMA.16816.F32 R32, R100.reuse, R114, RZ ;  /* 0x000000726420723c */ /* 0x040fe400000018ff */
[----:B------:R-:W-:Y:S02]  /*3100*/  I2FP.F32.S32 R218, R218 ;  /* 0x000000da00da7245 */ /* 0x000fe40000201400 */
[----:B------:R-:W-:Y:S02]  /*3110*/  I2FP.F32.S32 R216, R216 ;  /* 0x000000d800d87245 */ /* 0x000fe40000201400 */
[----:B------:R-:W-:Y:S02]  /*3120*/  IABS R215, R215 ;  /* 0x000000d700d77213 */ /* 0x000fe40000000000 */
[-C--:B---3--:R-:W-:Y:S02]  /*3130*/  HMMA.16816.F32 R36, R100, R116.reuse, RZ ;  /* 0x000000746424723c */ /* 0x088fe400000018ff */
[----:B------:R-:W-:Y:S06]  /*3140*/  I2FP.F32.S32 R215, R215 ;  /* 0x000000d700d77245 */ /* 0x000fec0000201400 */
[C---:B------:R-:W-:Y:S08]  /*3150*/  HMMA.16816.F32 R40, R108.reuse, R116, RZ ;  /* 0x000000746c28723c */ /* 0x040ff000000018ff */
[-C--:B------:R-:W-:Y:S08]  /*3160*/  HMMA.16816.F32 R44, R108, R118.reuse, RZ ;  /* 0x000000766c2c723c */ /* 0x080ff000000018ff */
[C---:B------:R-:W-:Y:S08]  /*3170*/  HMMA.16816.F32 R48, R100.reuse, R118, RZ ;  /* 0x000000766430723c */ /* 0x040ff000000018ff */
[-C--:B----4-:R-:W-:Y:S08]  /*3180*/  HMMA.16816.F32 R52, R100, R120.reuse, RZ ;  /* 0x000000786434723c */ /* 0x090ff000000018ff */
[C---:B------:R-:W-:Y:S08]  /*3190*/  HMMA.16816.F32 R56, R108.reuse, R120, RZ ;  /* 0x000000786c38723c */ /* 0x040ff000000018ff */
[-C--:B------:R-:W-:Y:S08]  /*31a0*/  HMMA.16816.F32 R60, R108, R122.reuse, RZ ;  /* 0x0000007a6c3c723c */ /* 0x080ff000000018ff */
[----:B------:R-:W-:Y:S01]  /*31b0*/  HMMA.16816.F32 R64, R100, R122, RZ ;  /* 0x0000007a6440723c */ /* 0x000fe200000018ff */
[----:B------:R-:W3:Y:S07]  /*31c0*/  LDSM.16.M88.4 R100, [R0+0x6400] ;  /* 0x006400000064783b */ /* 0x000eee0000000200 */
[-C--:B--2---:R-:W-:Y:S08]  /*31d0*/  HMMA.16816.F32 R4, R124, R128.reuse, R4 ;  /* 0x000000807c04723c */ /* 0x084ff00000001804 */
[C---:B-1----:R-:W-:Y:S08]  /*31e0*/  HMMA.16816.F32 R8, R132.reuse, R128, R8 ;  /* 0x000000808408723c */ /* 0x042ff00000001808 */
[-C--:B------:R-:W-:Y:S03]  /*31f0*/  HMMA.16816.F32 R12, R132, R130.reuse, R12 ;  /* 0x00000082840c723c */ /* 0x080fe6000000180c */
[----:B------:R-:W-:Y:S01]  /*3200*/  FFMA.FTZ R4, R219, -UR18, R4 ;  /* 0x80000012db047c23 */ /* 0x000fe20008010004 */
[----:B------:R-:W-:Y:S01]  /*3210*/  FFMA.FTZ R5, R218, -UR18, R5 ;  /* 0x80000012da057c23 */ /* 0x000fe20008010005 */
[----:B------:R-:W-:Y:S01]  /*3220*/  FFMA.FTZ R7, R216, -UR18, R7 ;  /* 0x80000012d8077c23 */ /* 0x000fe20008010007 */
[----:B------:R-:W-:Y:S02]  /*3230*/  FFMA.FTZ R6, R215, -UR18, R6 ;  /* 0x80000012d7067c23 */ /* 0x000fe40008010006 */
[C---:B------:R-:W-:Y:S04]  /*3240*/  HMMA.16816.F32 R16, R124.reuse, R130, R16 ;  /* 0x000000827c10723c */ /* 0x040fe80000001810 */
[----:B------:R-:W-:Y:S01]  /*3250*/  FFMA.FTZ R10, R217, -UR18, R10 ;  /* 0x80000012d90a7c23 */ /* 0x000fe2000801000a */
[----:B------:R-:W-:Y:S01]  /*3260*/  IABS R217, R222 ;  /* 0x000000de00d97213 */ /* 0x000fe20000000000 */
[----:B------:R-:W-:Y:S01]  /*3270*/  FFMA.FTZ R11, R224, -UR18, R11 ;  /* 0x80000012e00b7c23 */ /* 0x000fe2000801000b */
[----:B------:R-:W-:Y:S01]  /*3280*/  IADD3 R222, PT, PT, R213, 0xb8, RZ ;  /* 0x000000b8d5de7810 */ /* 0x000fe20007ffe0ff */
[----:B------:R-:W-:Y:S01]  /*3290*/  FFMA.FTZ R8, R223, -UR18, R8 ;  /* 0x80000012df087c23 */ /* 0x000fe20008010008 */
[----:B------:R-:W-:Y:S01]  /*32a0*/  I2FP.F32.S32 R220, R217 ;  /* 0x000000d900dc7245 */ /* 0x000fe20000201400 */
[-C--:B---3--:R-:W-:Y:S03]  /*32b0*/  HMMA.16816.F32 R20, R124, R100.reuse, R20 ;  /* 0x000000647c14723c */ /* 0x088fe60000001814 */
[----:B------:R-:W-:Y:S01]  /*32c0*/  IABS R217, R222 ;  /* 0x000000de00d97213 */ /* 0x000fe20000000000 */
[C---:B------:R-:W-:Y:S01]  /*32d0*/  FFMA.FTZ R9, R220.reuse, -UR18, R9 ;  /* 0x80000012dc097c23 */ /* 0x040fe20008010009 */
[----:B------:R-:W-:Y:S01]  /*32e0*/  FFMA.FTZ R15, R220, -UR18, R15 ;  /* 0x80000012dc0f7c23 */ /* 0x000fe2000801000f */
[----:B------:R-:W-:Y:S01]  /*32f0*/  I2FP.F32.S32 R220, R221 ;  /* 0x000000dd00dc7245 */ /* 0x000fe20000201400 */
[C---:B------:R-:W-:Y:S01]  /*3300*/  VIADD R222, R213.reuse, 0x78 ;  /* 0x00000078d5de7836 */ /* 0x040fe20000000000 */
[----:B------:R-:W-:Y:S01]  /*3310*/  IADD3 R221, PT, PT, R213, 0x77, RZ ;  /* 0x00000077d5dd7810 */ /* 0x000fe20007ffe0ff */
[C---:B------:R-:W-:Y:S04]  /*3320*/  HMMA.16816.F32 R24, R132.reuse, R100, R24 ;  /* 0x000000648418723c */ /* 0x040fe80000001818 */
[----:B------:R-:W-:Y:S01]  /*3330*/  IABS R222, R222 ;  /* 0x000000de00de7213 */ /* 0x000fe20000000000 */
[----:B------:R-:W-:Y:S01]  /*3340*/  FFMA.FTZ R18, R219, -UR18, R18 ;  /* 0x80000012db127c23 */ /* 0x000fe20008010012 */
[----:B------:R-:W-:Y:S01]  /*3350*/  IABS R219, R221 ;  /* 0x000000dd00db7213 */ /* 0x000fe20000000000 */
[----:B------:R-:W-:Y:S01]  /*3360*/  VIADD R221, R213, 0x70 ;  /* 0x00000070d5dd7836 */ /* 0x000fe20000000000 */
[----:B------:R-:W-:Y:S01]  /*3370*/  I2FP.F32.S32 R217, R217 ;  /* 0x000000d900d97245 */ /* 0x000fe20000201400 */
[-C--:B------:R-:W-:Y:S03]  /*3380*/  HMMA.16816.F32 R28, R132, R102.reuse, R28 ;  /* 0x00000066841c723c */ /* 0x080fe6000000181c */
[----:B------:R-:W-:Y:S01]  /*3390*/  IABS R221, R221 ;  /* 0x000000dd00dd7213 */ /* 0x000fe20000000000 */
[----:B------:R-:W-:Y:S01]  /*33a0*/  IMAD.MOV.U32 R224, RZ, RZ, R219 ;  /* 0x000000ffffe07224 */ /* 0x000fe200078e00db */
[----:B------:R-:W-:Y:S01]  /*33b0*/  I2FP.F32.S32 R219, R222 ;  /* 0x000000de00db7245 */ /* 0x000fe20000201400 */
[----:B------:R-:W-:Y:S01]  /*33c0*/  FFMA.FTZ R12, R217, -UR18, R12 ;  /* 0x80000012d90c7c23 */ /* 0x000fe2000801000c */
[----:B------:R-:W-:Y:S01]  /*33d0*/  FFMA.FTZ R14, R223, -UR18, R14 ;  /* 0x80000012df0e7c23 */ /* 0x000fe2000801000e */
[----:B------:R-:W-:Y:S01]  /*33e0*/  IADD3 R223, PT, PT, R213, 0x6f, RZ ;  /* 0x0000006fd5df7810 */ /* 0x000fe20007ffe0ff */
[C---:B------:R-:W-:Y:S01]  /*33f0*/  HMMA.16816.F32 R32, R124.reuse, R102, R32 ;  /* 0x000000667c20723c */ /* 0x040fe20000001820 */
[----:B------:R-:W1:Y:S03]  /*3400*/  LDSM.16.M88.4 R100, [R0+0x6c00] ;  /* 0x006c00000064783b */ /* 0x000e660000000200 */
[----:B------:R-:W-:Y:S01]  /*3410*/  I2FP.F32.S32 R222, R224 ;  /* 0x000000e000de7245 */ /* 0x000fe20000201400 */
[C---:B------:R-:W-:Y:S01]  /*3420*/  FFMA.FTZ R16, R219.reuse, -UR18, R16 ;  /* 0x80000012db107c23 */ /* 0x040fe20008010010 */
[----:B------:R-:W-:Y:S01]  /*3430*/  FFMA.FTZ R22, R219, -UR18, R22 ;  /* 0x80000012db167c23 */ /* 0x000fe20008010016 */
[----:B------:R-:W-:Y:S01]  /*3440*/  I2FP.F32.S32 R219, R221 ;  /* 0x000000dd00db7245 */ /* 0x000fe20000201400 */
[-C--:B------:R-:W-:Y:S03]  /*3450*/  HMMA.16816.F32 R36, R124, R104.reuse, R36 ;  /* 0x000000687c24723c */ /* 0x080fe60000001824 */
[C---:B------:R-:W-:Y:S01]  /*3460*/  IADD3 R221, PT, PT, R213.reuse, 0xaf, RZ ;  /* 0x000000afd5dd7810 */ /* 0x040fe20007ffe0ff */
[C---:B------:R-:W-:Y:S01]  /*3470*/  FFMA.FTZ R17, R222.reuse, -UR18, R17 ;  /* 0x80000012de117c23 */ /* 0x040fe20008010011 */
[----:B------:R-:W-:Y:S01]  /*3480*/  FFMA.FTZ R23, R222, -UR18, R23 ;  /* 0x80000012de177c23 */ /* 0x000fe20008010017 */
[C---:B------:R-:W-:Y:S01]  /*3490*/  VIADD R222, R213.reuse, 0xb0 ;  /* 0x000000b0d5de7836 */ /* 0x040fe20000000000 */
[----:B------:R-:W-:Y:S01]  /*34a0*/  IABS R221, R221 ;  /* 0x000000dd00dd7213 */ /* 0x000fe20000000000 */
[----:B------:R-:W-:Y:S02]  /*34b0*/  VIADD R224, R213, 0xa8 ;  /* 0x000000a8d5e07836 */ /* 0x000fe40000000000 */
[----:B------:R-:W-:Y:S01]  /*34c0*/  FFMA.FTZ R26, R217, -UR18, R26 ;  /* 0x80000012d91a7c23 */ /* 0x000fe2000801001a */
[C---:B------:R-:W-:Y:S04]  /*34d0*/  HMMA.16816.F32 R40, R132.reuse, R104, R40 ;  /* 0x000000688428723c */ /* 0x040fe80000001828 */
[----:B------:R-:W-:Y:S01]  /*34e0*/  IABS R222, R222 ;  /* 0x000000de00de7213 */ /* 0x000fe20000000000 */
[----:B------:R-:W-:Y:S01]  /*34f0*/  FFMA.FTZ R19, R218, -UR18, R19 ;  /* 0x80000012da137c23 */ /* 0x000fe20008010013 */
[----:B------:R-:W-:Y:S01]  /*3500*/  IABS R218, R223 ;  /* 0x000000df00da7213 */ /* 0x000fe20000000000 */
[C---:B------:R-:W-:Y:S01]  /*3510*/  FFMA.FTZ R20, R219.reuse, -UR18, R20 ;  /* 0x80000012db147c23 */ /* 0x040fe20008010014 */
[----:B------:R-:W-:Y:S01]  /*3520*/  I2FP.F32.S32 R217, R222 ;  /* 0x000000de00d97245 */ /* 0x000fe20000201400 */
[----:B------:R-:W-:Y:S01]  /*3530*/  FFMA.FTZ R34, R219, -UR18, R34 ;  /* 0x80000012db227c23 */ /* 0x000fe20008010022 */
[----:B------:R-:W-:Y:S01]  /*3540*/  I2FP.F32.S32 R222, R221 ;  /* 0x000000dd00de7245 */ /* 0x000fe20000201400 */
[-C--:B------:R-:W-:Y:S03]  /*3550*/  HMMA.16816.F32 R44, R132, R106.reuse, R44 ;  /* 0x0000006a842c723c */ /* 0x080fe6000000182c */
[----:B------:R-:W-:Y:S01]  /*3560*/  IABS R221, R224 ;  /* 0x000000e000dd7213 */ /* 0x000fe20000000000 */
[----:B------:R-:W-:Y:S01]  /*3570*/  FFMA.FTZ R24, R217, -UR18, R24 ;  /* 0x80000012d9187c23 */ /* 0x000fe20008010018 */
[----:B------:R-:W-:Y:S01]  /*3580*/  IADD3 R223, PT, PT, R213, 0xa7, RZ ;  /* 0x000000a7d5df7810 */ /* 0x000fe20007ffe0ff */
[----:B------:R-:W-:Y:S01]  /*3590*/  FFMA.FTZ R30, R217, -UR18, R30 ;  /* 0x80000012d91e7c23 */ /* 0x000fe2000801001e */
[----:B------:R-:W-:Y:S01]  /*35a0*/  I2FP.F32.S32 R217, R221 ;  /* 0x000000dd00d97245 */ /* 0x000fe20000201400 */
[C---:B------:R-:W-:Y:S01]  /*35b0*/  FFMA.FTZ R25, R222.reuse, -UR18, R25 ;  /* 0x80000012de197c23 */ /* 0x040fe20008010019 */
[C---:B------:R-:W-:Y:S01]  /*35c0*/  IADD3 R221, PT, PT, R213.reuse, 0x67, RZ ;  /* 0x00000067d5dd7810 */ /* 0x040fe20007ffe0ff */
[----:B------:R-:W-:Y:S01]  /*35d0*/  FFMA.FTZ R31, R222, -UR18, R31 ;  /* 0x80000012de1f7c23 */ /* 0x000fe2000801001f */
[----:B------:R-:W-:Y:S01]  /*35e0*/  I2FP.F32.S32 R218, R218 ;  /* 0x000000da00da7245 */ /* 0x000fe20000201400 */
[C---:B------:R-:W-:Y:S01]  /*35f0*/  VIADD R222, R213.reuse, 0x68 ;  /* 0x00000068d5de7836 */ /* 0x040fe20000000000 */
[----:B------:R-:W-:Y:S01]  /*3600*/  IABS R219, R221 ;  /* 0x000000dd00db7213 */ /* 0x000fe20000000000 */
[C---:B------:R-:W-:Y:S01]  /*3610*/  FFMA.FTZ R13, R220.reuse, -UR18, R13 ;  /* 0x80000012dc0d7c23 */ /* 0x040fe2000801000d */
[----:B------:R-:W-:Y:S01]  /*3620*/  FFMA.FTZ R27, R220, -UR18, R27 ;  /* 0x80000012dc1b7c23 */ /* 0x000fe2000801001b */
[----:B------:R-:W-:Y:S01]  /*3630*/  IABS R220, R223 ;  /* 0x000000df00dc7213 */ /* 0x000fe20000000000 */
[C---:B------:R-:W-:Y:S01]  /*3640*/  VIADD R221, R213.reuse, 0x60 ;  /* 0x00000060d5dd7836 */ /* 0x040fe20000000000 */
[----:B------:R-:W-:Y:S01]  /*3650*/  IABS R222, R222 ;  /* 0x000000de00de7213 */ /* 0x000fe20000000000 */
[----:B------:R-:W-:Y:S01]  /*3660*/  VIADD R223, R213, 0x5f ;  /* 0x0000005fd5df7836 */ /* 0x000fe20000000000 */
[----:B------:R-:W-:Y:S01]  /*3670*/  MOV R224, R219 ;  /* 0x000000db00e07202 */ /* 0x000fe20000000f00 */
[C---:B------:R-:W-:Y:S01]  /*3680*/  FFMA.FTZ R21, R218.reuse, -UR18, R21 ;  /* 0x80000012da157c23 */ /* 0x040fe20008010015 */
[----:B------:R-:W-:Y:S01]  /*3690*/  I2FP.F32.S32 R219, R222 ;  /* 0x000000de00db7245 */ /* 0x000fe20000201400 */
[----:B------:R-:W-:Y:S01]  /*36a0*/  FFMA.FTZ R35, R218, -UR18, R35 ;  /* 0x80000012da237c23 */ /* 0x000fe20008010023 */
[----:B------:R-:W-:Y:S01]  /*36b0*/  I2FP.F32.S32 R222, R224 ;  /* 0x000000e000de7245 */ /* 0x000fe20000201400 */
[C---:B------:R-:W-:Y:S04]  /*36c0*/  HMMA.16816.F32 R48, R124.reuse, R106, R48 ;  /* 0x0000006a7c30723c */ /* 0x040fe80000001830 */
[----:B------:R-:W-:Y:S01]  /*36d0*/  IABS R221, R221 ;  /* 0x000000dd00dd7213 */ /* 0x000fe20000000000 */
[C---:B------:R-:W-:Y:S01]  /*36e0*/  FFMA.FTZ R32, R219.reuse, -UR18, R32 ;  /* 0x80000012db207c23 */ /* 0x040fe20008010020 */
[----:B------:R-:W-:Y:S01]  /*36f0*/  IABS R218, R223 ;  /* 0x000000df00da7213 */ /* 0x000fe20000000000 */
[----:B------:R-:W-:Y:S01]  /*3700*/  FFMA.FTZ R38, R219, -UR18, R38 ;  /* 0x80000012db267c23 */ /* 0x000fe20008010026 */
[----:B------:R-:W-:Y:S01]  /*3710*/  I2FP.F32.S32 R219, R221 ;  /* 0x000000dd00db7245 */ /* 0x000fe20000201400 */
[C---:B------:R-:W-:Y:S01]  /*3720*/  FFMA.FTZ R33, R222.reuse, -UR18, R33 ;  /* 0x80000012de217c23 */ /* 0x040fe20008010021 */
[----:B------:R-:W-:Y:S01]  /*3730*/  I2FP.F32.S32 R220, R220 ;  /* 0x000000dc00dc7245 */ /* 0x000fe20000201400 */
[----:B------:R-:W-:Y:S01]  /*3740*/  FFMA.FTZ R39, R222, -UR18, R39 ;  /* 0x80000012de277c23 */ /* 0x000fe20008010027 */
[----:B------:R-:W-:Y:S01]  /*3750*/  I2FP.F32.S32 R222, R218 ;  /* 0x000000da00de7245 */ /* 0x000fe20000201400 */
[C---:B------:R-:W-:Y:S01]  /*3760*/  VIADD R221, R213.reuse, 0x9f ;  /* 0x0000009fd5dd7836 */ /* 0x040fe20000000000 */
[----:B------:R-:W-:Y:S01]  /*3770*/  IADD3 R218, PT, PT, R213, 0xa0, RZ ;  /* 0x000000a0d5da7810 */ /* 0x000fe20007ffe0ff */
[-C--:B-1----:R-:W-:Y:S03]  /*3780*/  HMMA.16816.F32 R52, R124, R100.reuse, R52 ;  /* 0x000000647c34723c */ /* 0x082fe60000001834 */
[----:B------:R-:W-:Y:S01]  /*3790*/  IABS R218, R218 ;  /* 0x000000da00da7213 */ /* 0x000fe20000000000 */
[C---:B------:R-:W-:Y:S01]  /*37a0*/  FFMA.FTZ R28, R217.reuse, -UR18, R28 ;  /* 0x80000012d91c7c23 */ /* 0x040fe2000801001c */
[----:B------:R-:W-:Y:S01]  /*37b0*/  IABS R221, R221 ;  /* 0x000000dd00dd7213 */ /* 0x000fe20000000000 */
[----:B------:R-:W-:Y:S01]  /*37c0*/  FFMA.FTZ R42, R217, -UR18, R42 ;  /* 0x80000012d92a7c23 */ /* 0x000fe2000801002a */
[----:B------:R-:W-:Y:S01]  /*37d0*/  MOV R217, R218 ;  /* 0x000000da00d97202 */ /* 0x000fe20000000f00 */
[C---:B------:R-:W-:Y:S01]  /*37e0*/  FFMA.FTZ R29, R220.reuse, -UR18, R29 ;  /* 0x80000012dc1d7c23 */ /* 0x040fe2000801001d */
[----:B------:R-:W-:Y:S01]  /*37f0*/  FFMA.FTZ R43, R220, -UR18, R43 ;  /* 0x80000012dc2b7c23 */ /* 0x000fe2000801002b */
[----:B------:R-:W-:Y:S01]  /*3800*/  IMAD.MOV.U32 R220, RZ, RZ, R221 ;  /* 0x000000ffffdc7224 */ /* 0x000fe200078e00dd */
[C---:B------:R-:W-:Y:S01]  /*3810*/  IADD3 R221, PT, PT, R213.reuse, 0x98, RZ ;  /* 0x00000098d5dd7810 */ /* 0x040fe20007ffe0ff */
[C---:B------:R-:W-:Y:S04]  /*3820*/  HMMA.16816.F32 R56, R132.reuse, R100, R56 ;  /* 0x000000648438723c */ /* 0x040fe80000001838 */
[----:B------:R-:W-:Y:S01]  /*3830*/  I2FP.F32.S32 R217, R217 ;  /* 0x000000d900d97245 */ /* 0x000fe20000201400 */
[----:B------:R-:W-:Y:S01]  /*3840*/  VIADD R223, R213, 0x58 ;  /* 0x00000058d5df7836 */ /* 0x000fe20000000000 */
[----:B------:R-:W-:Y:S01]  /*3850*/  IABS R221, R221 ;  /* 0x000000dd00dd7213 */ /* 0x000fe20000000000 */
[C---:B------:R-:W-:Y:S01]  /*3860*/  FFMA.FTZ R37, R222.reuse, -UR18, R37 ;  /* 0x80000012de257c23 */ /* 0x040fe20008010025 */
[----:B------:R-:W-:Y:S01]  /*3870*/  I2FP.F32.S32 R220, R220 ;  /* 0x000000dc00dc7245 */ /* 0x000fe20000201400 */
[C---:B------:R-:W-:Y:S01]  /*3880*/  FFMA.FTZ R40, R217.reuse, -UR18, R40 ;  /* 0x80000012d9287c23 */ /* 0x040fe20008010028 */
[----:B------:R-:W-:Y:S01]  /*3890*/  IABS R223, R223 ;  /* 0x000000df00df7213 */ /* 0x000fe20000000000 */
[----:B------:R-:W-:Y:S01]  /*38a0*/  FFMA.FTZ R46, R217, -UR18, R46 ;  /* 0x80000012d92e7c23 */ /* 0x000fe2000801002e */
[----:B------:R-:W-:Y:S01]  /*38b0*/  MOV R217, R221 ;  /* 0x000000dd00d97202 */ /* 0x000fe20000000f00 */
[-C--:B------:R-:W-:Y:S03]  /*38c0*/  HMMA.16816.F32 R60, R132, R102.reuse, R60 ;  /* 0x00000066843c723c */ /* 0x080fe6000000183c */
[C---:B------:R-:W-:Y:S01]  /*38d0*/  IADD3 R221, PT, PT, R213.reuse, 0x57, RZ ;  /* 0x00000057d5dd7810 */ /* 0x040fe20007ffe0ff */
[----:B------:R-:W-:Y:S01]  /*38e0*/  FFMA.FTZ R51, R222, -UR18, R51 ;  /* 0x80000012de337c23 */ /* 0x000fe20008010033 */
[----:B------:R-:W-:Y:S01]  /*38f0*/  I2FP.F32.S32 R217, R217 ;  /* 0x000000d900d97245 */ /* 0x000fe20000201400 */
[C---:B------:R-:W-:Y:S01]  /*3900*/  FFMA.FTZ R41, R220.reuse, -UR18, R41 ;  /* 0x80000012dc297c23 */ /* 0x040fe20008010029 */
[----:B------:R-:W-:Y:S01]  /*3910*/  IABS R221, R221 ;  /* 0x000000dd00dd7213 */ /* 0x000fe20000000000 */
[----:B------:R-:W-:Y:S01]  /*3920*/  FFMA.FTZ R47, R220, -UR18, R47 ;  /* 0x80000012dc2f7c23 */ /* 0x000fe2000801002f */
[----:B------:R-:W-:Y:S01]  /*3930*/  VIADD R222, R213, 0x50 ;  /* 0x00000050d5de7836 */ /* 0x000fe20000000000 */
[----:B------:R-:W-:Y:S04]  /*3940*/  HMMA.16816.F32 R64, R124, R102, R64 ;  /* 0x000000667c40723c */ /* 0x000fe80000001840 */
[----:B------:R-:W-:Y:S01]  /*3950*/  I2FP.F32.S32 R220, R221 ;  /* 0x000000dd00dc7245 */ /* 0x000fe20000201400 */
[----:B------:R-:W-:Y:S01]  /*3960*/  FFMA.FTZ R36, R219, -UR18, R36 ;  /* 0x80000012db247c23 */ /* 0x000fe20008010024 */
[----:B------:R-:W-:Y:S01]  /*3970*/  IADD3 R221, PT, PT, R213, 0x4f, RZ ;  /* 0x0000004fd5dd7810 */ /* 0x000fe20007ffe0ff */
[----:B------:R-:W-:Y:S01]  /*3980*/  FFMA.FTZ R50, R219, -UR18, R50 ;  /* 0x80000012db327c23 */ /* 0x000fe20008010032 */
[----:B------:R-:W-:Y:S01]  /*3990*/  I2FP.F32.S32 R219, R223 ;  /* 0x000000df00db7245 */ /* 0x000fe20000201400 */
[C---:B------:R-:W-:Y:S01]  /*39a0*/  FFMA.FTZ R44, R217.reuse, -UR18, R44 ;  /* 0x80000012d92c7c23 */ /* 0x040fe2000801002c */
[----:B------:R-:W-:Y:S01]  /*39b0*/  IABS R222, R222 ;  /* 0x000000de00de7213 */ /* 0x000fe20000000000 */
[----:B------:R-:W-:Y:S01]  /*39c0*/  FFMA.FTZ R58, R217, -UR18, R58 ;  /* 0x80000012d93a7c23 */ /* 0x000fe2000801003a */
[----:B------:R-:W-:Y:S01]  /*39d0*/  IABS R221, R221 ;  /* 0x000000dd00dd7213 */ /* 0x000fe20000000000 */
[C---:B------:R-:W-:Y:S01]  /*39e0*/  VIADD R218, R213.reuse, 0x97 ;  /* 0x00000097d5da7836 */ /* 0x040fe20000000000 */
[C---:B------:R-:W-:Y:S01]  /*39f0*/  IADD3 R223, PT, PT, R213.reuse, 0x8f, RZ ;  /* 0x0000008fd5df7810 */ /* 0x040fe20007ffe0ff */
[----:B------:R-:W-:Y:S02]  /*3a00*/  VIADD R224, R213, 0x90 ;  /* 0x00000090d5e07836 */ /* 0x000fe40000000000 */
[----:B------:R-:W-:Y:S01]  /*3a10*/  FFMA.FTZ R48, R219, -UR18, R48 ;  /* 0x80000012db307c23 */ /* 0x000fe20008010030 */
[C---:B------:R-:W-:Y:S01]  /*3a20*/  VIADD R217, R213.reuse, 0x48 ;  /* 0x00000048d5d97836 */ /* 0x040fe20000000000 */
[----:B------:R-:W-:Y:S01]  /*3a30*/  IADD3 R213, PT, PT, R213, 0x47, RZ ;  /* 0x00000047d5d57810 */ /* 0x000fe20007ffe0ff */
[----:B------:R-:W-:Y:S01]  /*3a40*/  FFMA.FTZ R54, R219, -UR18, R54 ;  /* 0x80000012db367c23 */ /* 0x000fe20008010036 */
[----:B------:R-:W-:Y:S01]  /*3a50*/  I2FP.F32.S32 R219, R222 ;  /* 0x000000de00db7245 */ /* 0x000fe20000201400 */
[C---:B------:R-:W-:Y:S01]  /*3a60*/  FFMA.FTZ R49, R220.reuse, -UR18, R49 ;  /* 0x80000012dc317c23 */ /* 0x040fe20008010031 */
[----:B------:R-:W-:Y:S01]  /*3a70*/  I2FP.F32.S32 R222, R221 ;  /* 0x000000dd00de7245 */ /* 0x000fe20000201400 */
[----:B------:R-:W-:Y:S01]  /*3a80*/  FFMA.FTZ R55, R220, -UR18, R55 ;  /* 0x80000012dc377c23 */ /* 0x000fe20008010037 */
[----:B------:R-:W-:Y:S01]  /*3a90*/  IABS R218, R218 ;  /* 0x000000da00da7213 */ /* 0x000fe20000000000 */
[----:B------:R-:W-:Y:S01]  /*3aa0*/  FFMA.FTZ R61, R216, -UR18, R61 ;  /* 0x80000012d83d7c23 */ /* 0x000fe2000801003d */
[----:B------:R-:W-:Y:S01]  /*3ab0*/  IABS R221, R224 ;  /* 0x000000e000dd7213 */ /* 0x000fe20000000000 */
[----:B------:R-:W-:Y:S01]  /*3ac0*/  FFMA.FTZ R52, R219, -UR18, R52 ;  /* 0x80000012db347c23 */ /* 0x000fe20008010034 */
[----:B------:R-:W-:Y:S01]  /*3ad0*/  IABS R220, R223 ;  /* 0x000000df00dc7213 */ /* 0x000fe20000000000 */
[C---:B------:R-:W-:Y:S01]  /*3ae0*/  FFMA.FTZ R53, R222.reuse, -UR18, R53 ;  /* 0x80000012de357c23 */ /* 0x040fe20008010035 */
[----:B------:R-:W-:Y:S01]  /*3af0*/  IABS R217, R217 ;  /* 0x000000d900d97213 */ /* 0x000fe20000000000 */
[----:B------:R-:W-:Y:S01]  /*3b00*/  FFMA.FTZ R60, R215, -UR18, R60 ;  /* 0x80000012d73c7c23 */ /* 0x000fe2000801003c */
[----:B------:R-:W-:Y:S01]  /*3b10*/  IABS R213, R213 ;  /* 0x000000d500d57213 */ /* 0x000fe20000000000 */
[----:B------:R-:W-:Y:S01]  /*3b20*/  FFMA.FTZ R66, R219, -UR18, R66 ;  /* 0x80000012db427c23 */ /* 0x000fe20008010042 */
[----:B------:R-:W-:Y:S01]  /*3b30*/  I2FP.F32.S32 R218, R218 ;  /* 0x000000da00da7245 */ /* 0x000fe20000201400 */
[----:B------:R-:W-:Y:S01]  /*3b40*/  FFMA.FTZ R67, R222, -UR18, R67 ;  /* 0x80000012de437c23 */ /* 0x000fe20008010043 */
[----:B------:R-:W-:Y:S02]  /*3b50*/  I2FP.F32.S32 R221, R221 ;  /* 0x000000dd00dd7245 */ /* 0x000fe40000201400 */
[----:B------:R-:W-:Y:S01]  /*3b60*/  I2FP.F32.S32 R220, R220 ;  /* 0x000000dc00dc7245 */ /* 0x000fe20000201400 */
[C---:B------:R-:W-:Y:S01]  /*3b70*/  FFMA.FTZ R45, R218.reuse, -UR18, R45 ;  /* 0x80000012da2d7c23 */ /* 0x040fe2000801002d */
[----:B------:R-:W-:Y:S01]  /*3b80*/  I2FP.F32.S32 R217, R217 ;  /* 0x000000d900d97245 */ /* 0x000fe20000201400 */
[----:B------:R-:W-:Y:S01]  /*3b90*/  FFMA.FTZ R59, R218, -UR18, R59 ;  /* 0x80000012da3b7c23 */ /* 0x000fe2000801003b */
[----:B------:R-:W-:Y:S01]  /*3ba0*/  I2FP.F32.S32 R216, R213 ;  /* 0x000000d500d87245 */ /* 0x000fe20000201400 */
[C---:B------:R-:W-:Y:S01]  /*3bb0*/  FFMA.FTZ R56, R221.reuse, -UR18, R56 ;  /* 0x80000012dd387c23 */ /* 0x040fe20008010038 */
[C---:B------:R-:W-:Y:S01]  /*3bc0*/  FFMA.FTZ R57, R220.reuse, -UR18, R57 ;  /* 0x80000012dc397c23 */ /* 0x040fe20008010039 */
[----:B------:R-:W-:Y:S01]  /*3bd0*/  FFMA.FTZ R62, R221, -UR18, R62 ;  /* 0x80000012dd3e7c23 */ /* 0x000fe2000801003e */
[----:B------:R-:W-:Y:S01]  /*3be0*/  FFMA.FTZ R63, R220, -UR18, R63 ;  /* 0x80000012dc3f7c23 */ /* 0x000fe2000801003f */
[----:B------:R-:W-:Y:S01]  /*3bf0*/  FFMA.FTZ R64, R217, -UR18, R64 ;  /* 0x80000012d9407c23 */ /* 0x000fe20008010040 */
[----:B------:R-:W-:Y:S01]  /*3c00*/  FFMA.FTZ R65, R216, -UR18, R65 ;  /* 0x80000012d8417c23 */ /* 0x000fe20008010041 */
[----:B------:R-:W-:Y:S06]  /*3c10*/  @!P0 BRA `(.L_x_861) ;  /* 0x00000000002c8947 */ /* 0x000fec0003800000 */
[----:B------:R-:W-:Y:S01]  /*3c20*/  IADD3 R212, PT, PT, R212, 0x80, RZ ;  /* 0x00000080d4d47810 */ /* 0x000fe20007ffe0ff */
[----:B------:R-:W-:Y:S06]  /*3c30*/  USHF.L.U32 UR4, UR24, 0x7, URZ ;  /* 0x0000000718047899 */ /* 0x000fec00080006ff */
[----:B------:R-:W-:Y:S01]  /*3c40*/  VIADD R101, R191, UR4 ;  /* 0x00000004bf657c36 */ /* 0x000fe20008000000 */
[----:B------:R-:W-:Y:S03]  /*3c50*/  UIADD3 UR4, UPT, UPT, UR4, 0x80, URZ ;  /* 0x0000008004047890 */ /* 0x000fe6000fffe0ff */
[----:B------:R-:W-:Y:S03]  /*3c60*/  VIADD R101, R101, 0x80 ;  /* 0x0000008065657836 */ /* 0x000fe60000000000 */
[----:B------:R-:W-:Y:S02]  /*3c70*/  ISETP.GT.AND P0, PT, R188, UR4, PT ;  /* 0x00000004bc007c0c */ /* 0x000fe4000bf04270 */
[----:B------:R-:W-:Y:S05]  /*3c80*/  IADD3 R101, PT, PT, R101, UR10, -R188 ;  /* 0x0000000a65657c10 */ /* 0x000fea000fffe8bc */
[----:B------:R-:W-:Y:S05]  /*3c90*/  VIADD R101, R101, 0xffffff80 ;  /* 0xffffff8065657836 */ /* 0x000fea0000000000 */
[----:B------:R-:W-:Y:S11]  /*3ca0*/  ISETP.GE.AND P1, PT, R212, R101, PT ;  /* 0x00000065d400720c */ /* 0x000ff60003f26270 */
[----:B------:R-:W-:Y:S02]  /*3cb0*/  @!UPT UIADD3 URZ, UPT, UPT, URZ, URZ, URZ ;  /* 0x000000fffffff290 */ /* 0x000fe4000fffe0ff */
[----:B------:R-:W-:Y:S05]  /*3cc0*/  @!P1 BRA P0, `(.L_x_862) ;  /* 0x0000001000909947 */ /* 0x000fea0000000000 */
.L_x_861:
[----:B------:R-:W1:Y:S01]  /*3cd0*/  LDC R101, c[0x0][0x504] ;  /* 0x00014100ff657b82 */ /* 0x000e620000000800 */
[----:B------:R-:W2:Y:S07]  /*3ce0*/  S2R R100, SR_TID.X ;  /* 0x0000000000647919 */ /* 0x000eae0000002100 */
[----:B------:R-:W3:Y:S01]  /*3cf0*/  LDC R105, c[0x0][0x508] ;  /* 0x00014200ff697b82 */ /* 0x000ee20000000800 */
        /* <DEDUP_REMOVED lines=8> */
[C---:B------:R-:W-:Y:S02]  /*3d80*/  VIADDMNMX R110, R106.reuse, 0x8, RZ, !PT ;  /* 0x000000086a6e7846 */ /* 0x040fe400078001ff */
[----:B------:R-:W-:Y:S01]  /*3d90*/  LOP3.LUT R100, R103, 0x1c0, R100, 0xf8, !PT ;  /* 0x000001c067647812 */ /* 0x000fe200078ef864 */
[----:B------:R-:W-:Y:S01]  /*3da0*/  IMAD.U32 R103, RZ, RZ, UR24 ;  /* 0x00000018ff677e24 */ /* 0x000fe2000f8e00ff */
[C---:B------:R-:W-:Y:S02]  /*3db0*/  VIADDMNMX R108, R106.reuse, 0x40, RZ, !PT ;  /* 0x000000406a6c7846 */ /* 0x040fe400078001ff */
[----:B------:R-:W-:Y:S01]  /*3dc0*/  VIADDMNMX R106, R106, 0x48, RZ, !PT ;  /* 0x000000486a6a7846 */ /* 0x000fe200078001ff */
[----:B------:R-:W-:Y:S01]  /*3dd0*/  IMAD R103, R103, 0x80, R100 ;  /* 0x0000008067677824 */ /* 0x000fe200078e0264 */
[C-C-:B------:R-:W-:Y:S02]  /*3de0*/  VIADDMNMX R104, R105.reuse, 0x1, R188.reuse, PT ;  /* 0x0000000169687846 */ /* 0x140fe400038001bc */
[--C-:B------:R-:W-:Y:S01]  /*3df0*/  VIADDMNMX R102, R105, 0x9, R188.reuse, PT ;  /* 0x0000000969667846 */ /* 0x100fe200038001bc */
[C---:B------:R-:W-:Y:S01]  /*3e00*/  VIADD R131, R103.reuse, 0x1 ;  /* 0x0000000167837836 */ /* 0x040fe20000000000 */
[C---:B------:R-:W-:Y:S01]  /*3e10*/  ISETP.GE.AND P0, PT, R103.reuse, R112, PT ;  /* 0x000000706700720c */ /* 0x040fe20003f06270 */
[C---:B------:R-:W-:Y:S01]  /*3e20*/  VIADD R129, R103.reuse, 0x8 ;  /* 0x0000000867817836 */ /* 0x040fe20000000000 */
[C---:B------:R-:W-:Y:S01]  /*3e30*/  ISETP.GE.AND P2, PT, R103.reuse, R110, PT ;  /* 0x0000006e6700720c */ /* 0x040fe20003f46270 */
[C---:B------:R-:W-:Y:S01]  /*3e40*/  VIADD R127, R103.reuse, 0x9 ;  /* 0x00000009677f7836 */ /* 0x040fe20000000000 */
[----:B------:R-:W-:Y:S01]  /*3e50*/  FSEL R4, R4, -INF , P0 ;  /* 0xff80000004047808 */ /* 0x000fe20000000000 */
[C---:B------:R-:W-:Y:S01]  /*3e60*/  VIADD R125, R103.reuse, 0x10 ;  /* 0x00000010677d7836 */ /* 0x040fe20000000000 */
[C---:B------:R-:W-:Y:S01]  /*3e70*/  ISETP.GE.AND P1, PT, R103.reuse, R108, PT ;  /* 0x0000006c6700720c */ /* 0x040fe20003f26270 */
[C---:B------:R-:W-:Y:S01]  /*3e80*/  VIADD R123, R103.reuse, 0x11 ;  /* 0x00000011677b7836 */ /* 0x040fe20000000000 */
[C---:B------:R-:W-:Y:S01]  /*3e90*/  ISETP.GE.AND P0, PT, R103.reuse, R106, PT ;  /* 0x0000006a6700720c */ /* 0x040fe20003f06270 */
[C---:B------:R-:W-:Y:S01]  /*3ea0*/  VIADD R121, R103.reuse, 0x18 ;  /* 0x0000001867797836 */ /* 0x040fe20000000000 */
[----:B------:R-:W-:Y:S01]  /*3eb0*/  FSEL R6, R6, -INF , P2 ;  /* 0xff80000006067808 */ /* 0x000fe20001000000 */
[C---:B------:R-:W-:Y:S01]  /*3ec0*/  VIADD R119, R103.reuse, 0x19 ;  /* 0x0000001967777836 */ /* 0x040fe20000000000 */
[----:B------:R-:W-:Y:S01]  /*3ed0*/  FSEL R8, R8, -INF , P1 ;  /* 0xff80000008087808 */ /* 0x000fe20000800000 */
[C---:B------:R-:W-:Y:S01]  /*3ee0*/  VIADD R117, R103.reuse, 0x20 ;  /* 0x0000002067757836 */ /* 0x040fe20000000000 */
[----:B------:R-:W-:Y:S01]  /*3ef0*/  FSEL R10, R10, -INF , P0 ;  /* 0xff8000000a0a7808 */ /* 0x000fe20000000000 */
[----:B------:R-:W-:Y:S01]  /*3f00*/  VIADD R115, R103, 0x21 ;  /* 0x0000002167737836 */ /* 0x000fe20000000000 */
[-C--:B------:R-:W-:Y:S01]  /*3f10*/  ISETP.GE.AND P2, PT, R131, R112.reuse, PT ;  /* 0x000000708300720c */ /* 0x080fe20003f46270 */
[----:B------:R-:W-:Y:S01]  /*3f20*/  VIADD R113, R103, 0x28 ;  /* 0x0000002867717836 */ /* 0x000fe20000000000 */
[-C--:B------:R-:W-:Y:S01]  /*3f30*/  ISETP.GE.AND P1, PT, R129, R112.reuse, PT ;  /* 0x000000708100720c */ /* 0x080fe20003f26270 */
[----:B------:R-:W-:Y:S01]  /*3f40*/  VIADD R111, R103, 0x29 ;  /* 0x00000029676f7836 */ /* 0x000fe20000000000 */
[-C--:B------:R-:W-:Y:S01]  /*3f50*/  ISETP.GE.AND P0, PT, R127, R112.reuse, PT ;  /* 0x000000707f00720c */ /* 0x080fe20003f06270 */
[----:B------:R-:W-:Y:S01]  /*3f60*/  VIADD R109, R103, 0x30 ;  /* 0x00000030676d7836 */ /* 0x000fe20000000000 */
[----:B------:R-:W-:Y:S01]  /*3f70*/  FSEL R5, R5, -INF , P2 ;  /* 0xff80000005057808 */ /* 0x000fe20001000000 */
[----:B------:R-:W-:Y:S01]  /*3f80*/  VIADD R107, R103, 0x31 ;  /* 0x00000031676b7836 */ /* 0x000fe20000000000 */
        /* <DEDUP_REMOVED lines=8> */
[C-C-:B------:R-:W-:Y:S02]  /*4010*/  VIADDMNMX R101, R105.reuse, 0x41, R188.reuse, PT ;  /* 0x0000004169657846 */ /* 0x140fe400038001bc */
[----:B------:R-:W-:Y:S01]  /*4020*/  VIADDMNMX R100, R105, 0x49, R188, PT ;  /* 0x0000004969647846 */ /* 0x000fe200038001bc */
[----:B------:R-:W-:Y:S01]  /*4030*/  VIADD R105, R103, 0x38 ;  /* 0x0000003867697836 */ /* 0x000fe20000000000 */
[-C--:B------:R-:W-:Y:S02]  /*4040*/  ISETP.GE.AND P2, PT, R119, R112.reuse, PT ;  /* 0x000000707700720c */ /* 0x080fe40003f46270 */
[-C--:B------:R-:W-:Y:S02]  /*4050*/  ISETP.GE.AND P1, PT, R117, R112.reuse, PT ;  /* 0x000000707500720c */ /* 0x080fe40003f26270 */
[----:B------:R-:W-:Y:S02]  /*4060*/  ISETP.GE.AND P0, PT, R115, R112, PT ;  /* 0x000000707300720c */ /* 0x000fe40003f06270 */
[C---:B------:R-:W-:Y:S02]  /*4070*/  ISETP.GE.AND P6, PT, R103.reuse, R104, PT ;  /* 0x000000686700720c */ /* 0x040fe40003fc6270 */
[C---:B------:R-:W-:Y:S02]  /*4080*/  ISETP.GE.AND P5, PT, R103.reuse, R102, PT ;  /* 0x000000666700720c */ /* 0x040fe40003fa6270 */
[CC--:B------:R-:W-:Y:S02]  /*4090*/  ISETP.GE.AND P4, PT, R103.reuse, R101.reuse, PT ;  /* 0x000000656700720c */ /* 0x0c0fe40003f86270 */
        /* <DEDUP_REMOVED lines=231> */
.L_x_862:
[C---:B------:R-:W-:Y:S01]  /*4f10*/  FSETP.NEU.FTZ.AND P0, PT, R186.reuse, -INF , PT ;  /* 0xff800000ba00780b */ /* 0x040fe20003f1d000 */
[----:B------:R-:W1:Y:S01]  /*4f20*/  S2R R108, SR_TID.X ;  /* 0x00000000006c7919 */ /* 0x000e620000002100 */
[----:B------:R-:W-:Y:S01]  /*4f30*/  UIADD3 UR32, UPT, UPT, UR30, -0x61c88647, URZ ;  /* 0x9e3779b91e207890 */ /* 0x000fe2000fffe0ff */
[----:B------:R-:W2:Y:S01]  /*4f40*/  S2UR UR4, SR_CgaCtaId ;  /* 0x00000000000479c3 */ /* 0x000ea20000008800 */
[----:B------:R-:W-:Y:S01]  /*4f50*/  UIADD3 UR29, UPT, UPT, UR31, -0x4498517b, URZ ;  /* 0xbb67ae851f1d7890 */ /* 0x000fe2000fffe0ff */
[----:B------:R-:W-:Y:S01]  /*4f60*/  FMUL.FTZ R100, R186, 1.4426950216293334961 ;  /* 0x3fb8aa3bba647820 */ /* 0x000fe20000410000 */
[----:B------:R-:W-:Y:S01]  /*4f70*/  UIADD3 UR19, UPT, UPT, UR31, 0x76cf5d0a, URZ ;  /* 0x76cf5d0a1f137890 */ /* 0x000fe2000fffe0ff */
[C---:B------:R-:W-:Y:S01]  /*4f80*/  FMUL.FTZ R101, R185.reuse, 1.4426950216293334961 ;  /* 0x3fb8aa3bb9657820 */ /* 0x040fe20000410000 */
[----:B------:R-:W-:Y:S02]  /*4f90*/  UIADD3 UR33, UPT, UPT, UR30, 0x3c6ef372, URZ ;  /* 0x3c6ef3721e217890 */ /* 0x000fe4000fffe0ff */
[----:B------:R-:W-:Y:S01]  /*4fa0*/  FSEL R100, R100, RZ, P0 ;  /* 0x000000ff64647208 */ /* 0x000fe20000000000 */
[----:B------:R-:W-:Y:S01]  /*4fb0*/  UMOV UR5, 0x400 ;  /* 0x0000040000057882 */ /* 0x000fe20000000000 */
[----:B------:R-:W-:Y:S03]  /*4fc0*/  FSETP.NEU.FTZ.AND P0, PT, R185, -INF , PT ;  /* 0xff800000b900780b */ /* 0x000fe60003f1d000 */
[--C-:B------:R-:W-:Y:S01]  /*4fd0*/  FFMA.FTZ R65, R65, UR16, -R100.reuse ;  /* 0x0000001041417c23 */ /* 0x100fe20008010864 */
[----:B------:R-:W-:Y:S01]  /*4fe0*/  FSEL R101, R101, RZ, P0 ;  /* 0x000000ff65657208 */ /* 0x000fe20000000000 */
[--C-:B------:R-:W-:Y:S01]  /*4ff0*/  FFMA.FTZ R64, R64, UR16, -R100.reuse ;  /* 0x0000001040407c23 */ /* 0x100fe20008010864 */
[----:B------:R-:W-:Y:S01]  /*5000*/  FSETP.NEU.FTZ.AND P0, PT, R184, -INF , PT ;  /* 0xff800000b800780b */ /* 0x000fe20003f1d000 */
        /* <DEDUP_REMOVED lines=14> */
[----:B-1----:R-:W-:Y:S01]  /*50f0*/  SHF.R.U32.HI R111, RZ, 0x1, R108 ;  /* 0x00000001ff6f7819 */ /* 0x002fe2000001166c */
[----:B--2---:R-:W-:Y:S03]  /*5100*/  ULEA UR4, UR4, UR5, 0x18 ;  /* 0x0000000504047291 */ /* 0x004fe6000f8ec0ff */
[----:B------:R-:W-:Y:S01]  /*5110*/  MUFU.EX2 R214, R34 ;  /* 0x0000002200d67308 */ /* 0x000fe20000000800 */
[--C-:B------:R-:W-:Y:S01]  /*5120*/  FFMA.FTZ R55, R55, UR16, -R101.reuse ;  /* 0x0000001037377c23 */ /* 0x100fe20008010865 */
        /* <DEDUP_REMOVED lines=8> */
[----:B------:R-:W-:Y:S01]  /*51b0*/  FMUL.FTZ R20, R183, 1.4426950216293334961 ;  /* 0x3fb8aa3bb7147820 */ /* 0x000fe20000410000 */
[--C-:B------:R-:W-:Y:S01]  /*51c0*/  FFMA.FTZ R16, R16, UR16, -R100.reuse ;  /* 0x0000001010107c23 */ /* 0x100fe20008010864 */
[--C-:B------:R-:W-:Y:S01]  /*51d0*/  FFMA.FTZ R17, R17, UR16, -R100.reuse ;  /* 0x0000001011117c23 */ /* 0x100fe20008010864 */
[----:B------:R-:W-:Y:S02]  /*51e0*/  IMAD.SHL.U32 R7, R108, 0x20, RZ ;  /* 0x000000206c077824 */ /* 0x000fe400078e00ff */
[--C-:B------:R-:W-:Y:S01]  /*51f0*/  FFMA.FTZ R109, R5, UR16, -R100.reuse ;  /* 0x00000010056d7c23 */ /* 0x100fe20008010864 */
[--C-:B------:R-:W-:Y:S02]  /*5200*/  FFMA.FTZ R112, R4, UR16, -R100.reuse ;  /* 0x0000001004707c23 */ /* 0x100fe40008010864 */
[----:B------:R1:W2:Y:S01]  /*5210*/  MUFU.EX2 R216, R32 ;  /* 0x0000002000d87308 */ /* 0x0002a20000000800 */
[--C-:B------:R-:W-:Y:S01]  /*5220*/  FFMA.FTZ R33, R33, UR16, -R100.reuse ;  /* 0x0000001021217c23 */ /* 0x100fe20008010864 */
[----:B------:R-:W-:Y:S01]  /*5230*/  LOP3.LUT R4, R7, 0xc0, RZ, 0xc0, !PT ;  /* 0x000000c007047812 */ /* 0x000fe200078ec0ff */
[--C-:B------:R-:W-:Y:S01]  /*5240*/  FFMA.FTZ R52, R52, UR16, -R100.reuse ;  /* 0x0000001034347c23 */ /* 0x100fe20008010864 */
[--C-:B------:R-:W-:Y:S01]  /*5250*/  FFMA.FTZ R21, R21, UR16, -R100.reuse ;  /* 0x0000001015157c23 */ /* 0x100fe20008010864 */
[--C-:B------:R-:W-:Y:S01]  /*5260*/  FFMA.FTZ R36, R36, UR16, -R100.reuse ;  /* 0x0000001024247c23 */ /* 0x100fe20008010864 */
[--C-:B------:R-:W-:Y:S01]  /*5270*/  FFMA.FTZ R53, R53, UR16, -R100.reuse ;  /* 0x0000001035357c23 */ /* 0x100fe20008010864 */
[----:B------:R-:W-:Y:S03]  /*5280*/  FFMA.FTZ R37, R37, UR16, -R100 ;  /* 0x0000001025257c23 */ /* 0x000fe60008010864 */
[----:B------:R-:W-:Y:S01]  /*5290*/  MUFU.EX2 R237, R16 ;  /* 0x0000001000ed7308 */ /* 0x000fe20000000800 */
[C---:B------:R-:W-:Y:S02]  /*52a0*/  IMAD.SHL.U32 R5, R108.reuse, 0x4, RZ ;  /* 0x000000046c057824 */ /* 0x040fe400078e00ff */
[----:B------:R-:W-:Y:S03]  /*52b0*/  IMAD.SHL.U32 R6, R108, 0x10, RZ ;  /* 0x000000106c067824 */ /* 0x000fe600078e00ff */
[----:B------:R-:W-:Y:S02]  /*52c0*/  LOP3.LUT R5, R4, 0x18, R5, 0xf8, !PT ;  /* 0x0000001804057812 */ /* 0x000fe400078ef805 */
[----:B------:R-:W-:Y:S02]  /*52d0*/  SHF.R.U32.HI R4, RZ, 0x1, R108 ;  /* 0x00000001ff047819 */ /* 0x000fe4000001166c */
[----:B------:R3:W-:Y:S01]  /*52e0*/  MUFU.EX2 R236, R17 ;  /* 0x0000001100ec7308 */ /* 0x0007e20000000800 */
[----:B------:R-:W-:Y:S01]  /*52f0*/  LOP3.LUT R6, R6, 0x600, RZ, 0xc0, !PT ;  /* 0x0000060006067812 */ /* 0x000fe200078ec0ff */
[----:B-1----:R-:W-:Y:S01]  /*5300*/  FMUL.FTZ R32, R184, 1.4426950216293334961 ;  /* 0x3fb8aa3bb8207820 */ /* 0x002fe20000410000 */
[----:B------:R-:W-:Y:S02]  /*5310*/  LOP3.LUT R5, R5, 0x8, R4, 0x78, !PT ;  /* 0x0000000805057812 */ /* 0x000fe400078e7804 */
[----:B------:R-:W-:Y:S02]  /*5320*/  LOP3.LUT R6, R6, 0x120, R7, 0xf8, !PT ;  /* 0x0000012006067812 */ /* 0x000fe400078ef807 */
[----:B------:R-:W-:Y:S03]  /*5330*/  FSEL R32, R32, RZ, P0 ;  /* 0x000000ff20207208 */ /* 0x000fe60000000000 */
[----:B------:R-:W-:Y:S01]  /*5340*/  MUFU.EX2 R235, R18 ;  /* 0x0000001200eb7308 */ /* 0x000fe20000000800 */
[----:B------:R-:W-:Y:S02]  /*5350*/  FSETP.NEU.FTZ.AND P0, PT, R183, -INF , PT ;  /* 0xff800000b700780b */ /* 0x000fe40003f1d000 */
[----:B------:R-:W-:Y:S01]  /*5360*/  LOP3.LUT R5, R6, R5, RZ, 0xfc, !PT ;  /* 0x0000000506057212 */ /* 0x000fe200078efcff */
[--C-:B------:R-:W-:Y:S01]  /*5370*/  FFMA.FTZ R61, R61, UR16, -R32.reuse ;  /* 0x000000103d3d7c23 */ /* 0x100fe20008010820 */
[----:B------:R-:W-:Y:S01]  /*5380*/  FSEL R20, R20, RZ, P0 ;  /* 0x000000ff14147208 */ /* 0x000fe20000000000 */
[--C-:B------:R-:W-:Y:S01]  /*5390*/  FFMA.FTZ R24, R24, UR16, -R32.reuse ;  /* 0x0000001018187c23 */ /* 0x100fe20008010820 */
[--C-:B------:R-:W-:Y:S01]  /*53a0*/  FFMA.FTZ R25, R25, UR16, -R32.reuse ;  /* 0x0000001019197c23 */ /* 0x100fe20008010820 */
[----:B------:R-:W-:Y:S02]  /*53b0*/  FFMA.FTZ R9, R9, UR16, -R32 ;  /* 0x0000001009097c23 */ /* 0x000fe40008010820 */
        /* <DEDUP_REMOVED lines=18> */
[----:B------:R-:W-:Y:S01]  /*54e0*/  FFMA.FTZ R20, R63, UR16, -R20 ;  /* 0x000000103f147c23 */ /* 0x000fe20008010814 */
[--C-:B------:R-:W-:Y:S01]  /*54f0*/  FFMA.FTZ R29, R29, UR16, -R32.reuse ;  /* 0x000000101d1d7c23 */ /* 0x100fe20008010820 */
[----:B---3--:R-:W-:Y:S04]  /*5500*/  IMAD.WIDE.U32 R16, R204, -0x326172a9, RZ ;  /* 0xcd9e8d57cc107825 */ /* 0x008fe800078e00ff */
        /* <DEDUP_REMOVED lines=13> */
[----:B------:R-:W-:Y:S10]  /*55e0*/  MUFU.EX2 R247, R9 ;  /* 0x0000000900f77308 */ /* 0x000ff40000000800 */
[----:B------:R1:W-:Y:S10]  /*55f0*/  MUFU.EX2 R224, R28 ;  /* 0x0000001c00e07308 */ /* 0x0003f40000000800 */
[----:B------:R-:W-:Y:S10]  /*5600*/  MUFU.EX2 R222, R30 ;  /* 0x0000001e00de7308 */ /* 0x000ff40000000800 */
[----:B------:R3:W-:Y:S01]  /*5610*/  MUFU.EX2 R221, R31 ;  /* 0x0000001f00dd7308 */ /* 0x0007e20000000800 */
[----:B-1----:R-:W-:Y:S04]  /*5620*/  SHF.R.U32.HI R28, RZ, 0x5, R108 ;  /* 0x00000005ff1c7819 */ /* 0x002fe8000001166c */
[----:B------:R-:W-:Y:S05]  /*5630*/  LOP3.LUT R28, R28, 0x3, RZ, 0xc0, !PT ;  /* 0x000000031c1c7812 */ /* 0x000fea00078ec0ff */
[----:B------:R1:W-:Y:S01]  /*5640*/  MUFU.EX2 R223, R29 ;  /* 0x0000001d00df7308 */ /* 0x0003e20000000800 */
[----:B------:R-:W-:Y:S09]  /*5650*/  IMAD R23, R189, 0x8, R28 ;  /* 0x00000008bd177824 */ /* 0x000ff200078e021c */
[----:B------:R4:W-:Y:S01]  /*5660*/  MUFU.EX2 R213, R35 ;  /* 0x0000002300d57308 */ /* 0x0009e20000000800 */
[C---:B---3--:R-:W-:Y:S04]  /*5670*/  IMAD.WIDE.U32 R30, R23.reuse, -0x326172a9, RZ ;  /* 0xcd9e8d57171e7825 */ /* 0x048fe800078e00ff */
[----:B------:R-:W-:Y:S01]  /*5680*/  VIADD R23, R23, 0x4 ;  /* 0x0000000417177836 */ /* 0x000fe20000000000 */
[----:B------:R-:W-:Y:S04]  /*5690*/  LOP3.LUT R4, R197, UR30, R31, 0x96, !PT ;  /* 0x0000001ec5047c12 */ /* 0x000fe8000f8e961f */
[----:B------:R3:W-:Y:S01]  /*56a0*/  MUFU.EX2 R115, R67 ;  /* 0x0000004300737308 */ /* 0x0007e20000000800 */
[----:B-1----:R-:W-:Y:S04]  /*56b0*/  IMAD.WIDE.U32 R28, R205, -0x326172a9, RZ ;  /* 0xcd9e8d57cd1c7825 */ /* 0x002fe800078e00ff */
[----:B------:R-:W-:Y:S01]  /*56c0*/  IMAD.WIDE.U32 R6, R23, -0x326172a9, RZ ;  /* 0xcd9e8d5717067825 */ /* 0x000fe200078e00ff */
[C---:B------:R-:W-:Y:S02]  /*56d0*/  LOP3.LUT R34, R30.reuse, UR32, R29, 0x96, !PT ;  /* 0x000000201e227c12 */ /* 0x040fe4000f8e961d */
[----:B------:R-:W-:Y:S02]  /*56e0*/  LOP3.LUT R30, R30, UR32, R17, 0x96, !PT ;  /* 0x000000201e1e7c12 */ /* 0x000fe4000f8e9611 */
[----:B------:R1:W-:Y:S01]  /*56f0*/  MUFU.EX2 R238, R22 ;  /* 0x0000001600ee7308 */ /* 0x0003e20000000800 */
[----:B------:R-:W-:Y:S01]  /*5700*/  LOP3.LUT R66, R197, UR30, R7, 0x96, !PT ;  /* 0x0000001ec5427c12 */ /* 0x000fe2000f8e9607 */
[----:B----4-:R-:W-:Y:S01]  /*5710*/  IMAD.WIDE.U32 R34, R34, -0x2daee0ad, RZ ;  /* 0xd2511f5322227825 */ /* 0x010fe200078e00ff */
[C---:B------:R-:W-:Y:S02]  /*5720*/  LOP3.LUT R23, R6.reuse, UR32, R29, 0x96, !PT ;  /* 0x0000002006177c12 */ /* 0x040fe4000f8e961d */
[----:B------:R-:W-:Y:S01]  /*5730*/  LOP3.LUT R18, R6, UR32, R17, 0x96, !PT ;  /* 0x0000002006127c12 */ /* 0x000fe2000f8e9611 */
[----:B------:R-:W-:Y:S01]  /*5740*/  UIADD3 UR32, UPT, UPT, UR30, -0x255992d5, URZ ;  /* 0xdaa66d2b1e207890 */ /* 0x000fe2000fffe0ff */
[----:B------:R-:W-:Y:S03]  /*5750*/  IMAD.WIDE.U32 R102, R4, -0x2daee0ad, RZ ;  /* 0xd2511f5304667825 */ /* 0x000fe600078e00ff */
[----:B------:R4:W-:Y:S01]  /*5760*/  MUFU.EX2 R240, R19 ;  /* 0x0000001300f07308 */ /* 0x0009e20000000800 */
[----:B---3--:R-:W-:Y:S01]  /*5770*/  IMAD.WIDE.U32 R66, R66, -0x2daee0ad, RZ ;  /* 0xd2511f5342427825 */ /* 0x008fe200078e00ff */
[----:B------:R-:W-:Y:S02]  /*5780*/  LOP3.LUT R6, R206, UR29, R103, 0x96, !PT ;  /* 0x0000001dce067c12 */ /* 0x000fe4000f8e9667 */
[----:B------:R-:W-:Y:S01]  /*5790*/  LOP3.LUT R104, R102, UR19, R35, 0x96, !PT ;  /* 0x0000001366687c12 */ /* 0x000fe2000f8e9623 */
[----:B------:R-:W-:Y:S01]  /*57a0*/  IMAD.WIDE.U32 R30, R30, -0x2daee0ad, RZ ;  /* 0xd2511f531e1e7825 */ /* 0x000fe200078e00ff */
[----:B------:R-:W-:Y:S01]  /*57b0*/  LOP3.LUT R4, R206, UR29, R67, 0x96, !PT ;  /* 0x0000001dce047c12 */ /* 0x000fe2000f8e9643 */
[----:B------:R-:W-:Y:S03]  /*57c0*/  UIADD3 UR29, UPT, UPT, UR31, -0x126145ec, URZ ;  /* 0xed9eba141f1d7890 */ /* 0x000fe6000fffe0ff */
[----:B------:R3:W2:Y:S01]  /*57d0*/  MUFU.EX2 R215, R33 ;  /* 0x0000002100d77308 */ /* 0x0006a20000000800 */
[----:B-1----:R-:W-:Y:S01]  /*57e0*/  IMAD.WIDE.U32 R22, R23, -0x2daee0ad, RZ ;  /* 0xd2511f5317167825 */ /* 0x002fe200078e00ff */
[----:B------:R-:W-:Y:S03]  /*57f0*/  LOP3.LUT R102, R102, UR19, R31, 0x96, !PT ;  /* 0x0000001366667c12 */ /* 0x000fe6000f8e961f */
[----:B------:R-:W-:Y:S01]  /*5800*/  IMAD.WIDE.U32 R104, R104, -0x326172a9, RZ ;  /* 0xcd9e8d5768687825 */ /* 0x000fe200078e00ff */
[----:B------:R-:W-:Y:S04]  /*5810*/  LOP3.LUT R100, R66, UR19, R23, 0x96, !PT ;  /* 0x0000001342647c12 */ /* 0x000fe8000f8e9617 */
[----:B------:R1:W-:Y:S01]  /*5820*/  MUFU.EX2 R119, R64 ;  /* 0x0000004000777308 */ /* 0x0003e20000000800 */
[----:B------:R-:W-:Y:S04]  /*5830*/  IMAD.WIDE.U32 R106, R4, -0x326172a9, RZ ;  /* 0xcd9e8d57046a7825 */ /* 0x000fe800078e00ff */
[----:B------:R-:W-:Y:S05]  /*5840*/  IMAD.WIDE.U32 R100, R100, -0x326172a9, RZ ;  /* 0xcd9e8d5764647825 */ /* 0x000fea00078e00ff */
[----:B------:R2:W-:Y:S01]  /*5850*/  MUFU.EX2 R113, R60 ;  /* 0x0000003c00717308 */ /* 0x0005e20000000800 */
[----:B------:R-:W-:Y:S04]  /*5860*/  IMAD.WIDE.U32 R102, R102, -0x326172a9, RZ ;  /* 0xcd9e8d5766667825 */ /* 0x000fe800078e00ff */
[----:B----4-:R-:W-:Y:S05]  /*5870*/  IMAD.WIDE.U32 R18, R18, -0x2daee0ad, RZ ;  /* 0xd2511f5312127825 */ /* 0x010fea00078e00ff */
[----:B------:R-:W-:Y:S01]  /*5880*/  MUFU.EX2 R133, R48 ;  /* 0x0000003000857308 */ /* 0x000fe20000000800 */
[----:B---3--:R-:W-:Y:S01]  /*5890*/  IMAD.WIDE.U32 R32, R6, -0x326172a9, RZ ;  /* 0xcd9e8d5706207825 */ /* 0x008fe200078e00ff */
[----:B------:R-:W-:Y:S01]  /*58a0*/  LOP3.LUT R66, R66, UR19, R19, 0x96, !PT ;  /* 0x0000001342427c12 */ /* 0x000fe2000f8e9613 */
[----:B------:R-:W-:Y:S01]  /*58b0*/  UIADD3 UR19, UPT, UPT, UR31, 0x32370b8f, URZ ;  /* 0x32370b8f1f137890 */ /* 0x000fe2000fffe0ff */
[C---:B------:R-:W-:Y:S02]  /*58c0*/  LOP3.LUT R6, R28.reuse, UR33, R107, 0x96, !PT ;  /* 0x000000211c067c12 */ /* 0x040fe4000f8e966b */
[----:B------:R-:W-:Y:S01]  /*58d0*/  LOP3.LUT R7, R28, UR33, R33, 0x96, !PT ;  /* 0x000000211c077c12 */ /* 0x000fe2000f8e9621 */
[----:B------:R-:W-:Y:S01]  /*58e0*/  IMAD.WIDE.U32 R66, R66, -0x326172a9, RZ ;  /* 0xcd9e8d5742427825 */ /* 0x000fe200078e00ff */
[----:B-1----:R-:W-:Y:S02]  /*58f0*/  LOP3.LUT R64, R32, UR32, R105, 0x96, !PT ;  /* 0x0000002020407c12 */ /* 0x002fe4000f8e9669 */
[----:B------:R1:W-:Y:S01]  /*5900*/  MUFU.EX2 R132, R49 ;  /* 0x0000003100847308 */ /* 0x0003e20000000800 */
[----:B------:R-:W-:Y:S01]  /*5910*/  LOP3.LUT R4, R16, UR33, R33, 0x96, !PT ;  /* 0x0000002110047c12 */ /* 0x000fe2000f8e9621 */
[----:B------:R-:W-:Y:S01]  /*5920*/  IMAD.WIDE.U32 R122, R6, -0x2daee0ad, RZ ;  /* 0xd2511f53067a7825 */ /* 0x000fe200078e00ff */
[----:B------:R-:W-:Y:S01]  /*5930*/  LOP3.LUT R16, R16, UR33, R107, 0x96, !PT ;  /* 0x0000002110107c12 */ /* 0x000fe2000f8e966b */
[----:B------:R-:W-:Y:S01]  /*5940*/  UIADD3 UR33, UPT, UPT, UR30, 0x78dde6e4, URZ ;  /* 0x78dde6e41e217890 */ /* 0x000fe2000fffe0ff */
[----:B--2---:R-:W-:Y:S01]  /*5950*/  LOP3.LUT R60, R106, UR32, R101, 0x96, !PT ;  /* 0x000000206a3c7c12 */ /* 0x004fe2000f8e9665 */
[----:B------:R-:W-:Y:S01]  /*5960*/  IMAD.WIDE.U32 R64, R64, -0x2daee0ad, RZ ;  /* 0xd2511f5340407825 */ /* 0x000fe200078e00ff */
[----:B------:R-:W-:Y:S03]  /*5970*/  LOP3.LUT R28, R106, UR32, R67, 0x96, !PT ;  /* 0x000000206a1c7c12 */ /* 0x000fe6000f8e9643 */
[----:B------:R-:W-:Y:S01]  /*5980*/  MUFU.EX2 R131, R50 ;  /* 0x0000003200837308 */ /* 0x000fe20000000800 */
[----:B------:R-:W-:Y:S01]  /*5990*/  LOP3.LUT R32, R32, UR32, R103, 0x96, !PT ;  /* 0x0000002020207c12 */ /* 0x000fe2000f8e9667 */
[----:B------:R-:W-:Y:S01]  /*59a0*/  IMAD.WIDE.U32 R60, R60, -0x2daee0ad, RZ ;  /* 0xd2511f533c3c7825 */ /* 0x000fe200078e00ff */
[----:B------:R-:W-:Y:S01]  /*59b0*/  LOP3.LUT R6, R22, UR19, R123, 0x96, !PT ;  /* 0x0000001316067c12 */ /* 0x000fe2000f8e967b */
[----:B------:R-:W-:Y:S02]  /*59c0*/  UIADD3 UR32, UPT, UPT, UR30, 0x1715609d, URZ ;  /* 0x1715609d1e207890 */ /* 0x000fe4000fffe0ff */
[----:B------:R-:W-:Y:S01]  /*59d0*/  IMAD.WIDE.U32 R106, R7, -0x2daee0ad, RZ ;  /* 0xd2511f53076a7825 */ /* 0x000fe200078e00ff */
[----:B------:R-:W-:Y:S03]  /*59e0*/  LOP3.LUT R22, R122, UR29, R61, 0x96, !PT ;  /* 0x0000001d7a167c12 */ /* 0x000fe6000f8e963d */
[----:B------:R-:W-:Y:S01]  /*59f0*/  MUFU.EX2 R123, R20 ;  /* 0x00000014007b7308 */ /* 0x000fe20000000800 */
[----:B------:R-:W-:Y:S04]  /*5a00*/  IMAD.WIDE.U32 R16, R16, -0x2daee0ad, RZ ;  /* 0xd2511f5310107825 */ /* 0x000fe800078e00ff */
[----:B------:R-:W-:Y:S01]  /*5a10*/  IMAD.WIDE.U32 R32, R32, -0x2daee0ad, RZ ;  /* 0xd2511f5320207825 */ /* 0x000fe200078e00ff */
[----:B------:R-:W-:Y:S04]  /*5a20*/  LOP3.LUT R17, R18, UR19, R17, 0x96, !PT ;  /* 0x0000001312117c12 */ /* 0x000fe8000f8e9611 */
[----:B------:R-:W-:Y:S01]  /*5a30*/  MUFU.EX2 R122, R62 ;  /* 0x0000003e007a7308 */ /* 0x000fe20000000800 */
[----:B-1----:R-:W-:Y:S04]  /*5a40*/  IMAD.WIDE.U32 R48, R6, -0x326172a9, RZ ;  /* 0xcd9e8d5706307825 */ /* 0x002fe800078e00ff */
[----:B------:R-:W-:Y:S01]  /*5a50*/  IMAD.WIDE.U32 R22, R22, -0x326172a9, RZ ;  /* 0xcd9e8d5716167825 */ /* 0x000fe200078e00ff */
[----:B------:R-:W-:Y:S04]  /*5a60*/  LOP3.LUT R6, R100, UR33, R49, 0x96, !PT ;  /* 0x0000002164067c12 */ /* 0x000fe8000f8e9631 */
[----:B------:R1:W-:Y:S01]  /*5a70*/  MUFU.EX2 R130, R51 ;  /* 0x0000003300827308 */ /* 0x0003e20000000800 */
[----:B------:R-:W-:Y:S01]  /*5a80*/  IMAD.WIDE.U32 R124, R4, -0x2daee0ad, RZ ;  /* 0xd2511f53047c7825 */ /* 0x000fe200078e00ff */
[----:B------:R-:W-:Y:S02]  /*5a90*/  LOP3.LUT R4, R34, UR19, R107, 0x96, !PT ;  /* 0x0000001322047c12 */ /* 0x000fe4000f8e966b */
[----:B------:R-:W-:Y:S01]  /*5aa0*/  LOP3.LUT R34, R106, UR29, R65, 0x96, !PT ;  /* 0x0000001d6a227c12 */ /* 0x000fe2000f8e9641 */
[----:B------:R-:W-:Y:S01]  /*5ab0*/  IMAD.WIDE.U32 R28, R28, -0x2daee0ad, RZ ;  /* 0xd2511f531c1c7825 */ /* 0x000fe200078e00ff */
[----:B------:R-:W-:Y:S01]  /*5ac0*/  LOP3.LUT R7, R30, UR19, R125, 0x96, !PT ;  /* 0x000000131e077c12 */ /* 0x000fe2000f8e967d */
[----:B------:R-:W-:Y:S01]  /*5ad0*/  UIADD3 UR19, UPT, UPT, UR31, 0x646e171e, URZ ;  /* 0x646e171e1f137890 */ /* 0x000fe2000fffe0ff */
[----:B------:R-:W-:Y:S01]  /*5ae0*/  LOP3.LUT R30, R124, UR29, R33, 0x96, !PT ;  /* 0x0000001d7c1e7c12 */ /* 0x000fe2000f8e9621 */
[----:B------:R-:W-:Y:S01]  /*5af0*/  IMAD.WIDE.U32 R106, R4, -0x326172a9, RZ ;  /* 0xcd9e8d57046a7825 */ /* 0x000fe200078e00ff */
[----:B------:R-:W-:Y:S01]  /*5b00*/  LOP3.LUT R18, R16, UR29, R29, 0x96, !PT ;  /* 0x0000001d10127c12 */ /* 0x000fe2000f8e961d */
[----:B------:R-:W-:Y:S01]  /*5b10*/  UIADD3 UR29, UPT, UPT, UR31, -0x56f99767, URZ ;  /* 0xa90668991f1d7890 */ /* 0x000fe2000fffe0ff */
[----:B------:R-:W-:Y:S01]  /*5b20*/  MUFU.EX2 R117, R55 ;  /* 0x0000003700757308 */ /* 0x000fe20000000800 */
[----:B------:R-:W-:Y:S01]  /*5b30*/  IMAD.WIDE.U32 R34, R34, -0x326172a9, RZ ;  /* 0xcd9e8d5722227825 */ /* 0x000fe200078e00ff */
[----:B------:R-:W-:Y:S03]  /*5b40*/  LOP3.LUT R4, R104, UR33, R107, 0x96, !PT ;  /* 0x0000002168047c12 */ /* 0x000fe6000f8e966b */
[----:B------:R-:W-:Y:S01]  /*5b50*/  IMAD.WIDE.U32 R104, R7, -0x326172a9, RZ ;  /* 0xcd9e8d5707687825 */ /* 0x000fe200078e00ff */
[----:B------:R-:W-:Y:S04]  /*5b60*/  LOP3.LUT R16, R106, UR32, R35, 0x96, !PT ;  /* 0x000000206a107c12 */ /* 0x000fe8000f8e9623 */
[----:B------:R2:W-:Y:S01]  /*5b70*/  MUFU.EX2 R128, R54 ;  /* 0x0000003600807308 */ /* 0x0005e20000000800 */
[----:B-1----:R-:W-:Y:S01]  /*5b80*/  IMAD.WIDE.U32 R50, R4, -0x2daee0ad, RZ ;  /* 0xd2511f5304327825 */ /* 0x002fe200078e00ff */
[----:B------:R-:W-:Y:S03]  /*5b90*/  LOP3.LUT R24, R102, UR33, R105, 0x96, !PT ;  /* 0x0000002166187c12 */ /* 0x000fe6000f8e9669 */
[----:B------:R-:W-:Y:S01]  /*5ba0*/  IMAD.WIDE.U32 R100, R16, -0x2daee0ad, RZ ;  /* 0xd2511f5310647825 */ /* 0x000fe200078e00ff */
[----:B------:R-:W-:Y:S04]  /*5bb0*/  LOP3.LUT R27, R64, UR29, R51, 0x96, !PT ;  /* 0x0000001d401b7c12 */ /* 0x000fe8000f8e9633 */
[----:B------:R1:W-:Y:S01]  /*5bc0*/  MUFU.EX2 R243, R13 ;  /* 0x0000000d00f37308 */ /* 0x0003e20000000800 */
[----:B------:R-:W-:Y:S01]  /*5bd0*/  IMAD.WIDE.U32 R102, R17, -0x326172a9, RZ ;  /* 0xcd9e8d5711667825 */ /* 0x000fe200078e00ff */
[----:B------:R-:W-:Y:S02]  /*5be0*/  PRMT R49, R100, 0x7770, RZ ;  /* 0x0000777064317816 */ /* 0x000fe400000000ff */
[----:B------:R-:W-:Y:S01]  /*5bf0*/  LOP3.LUT R17, R48, UR32, R23, 0x96, !PT ;  /* 0x0000002030117c12 */ /* 0x000fe2000f8e9617 */
[----:B------:R-:W-:Y:S01]  /*5c00*/  IMAD.WIDE.U32 R18, R18, -0x326172a9, RZ ;  /* 0xcd9e8d5712127825 */ /* 0x000fe200078e00ff */
[----:B------:R-:W-:Y:S02]  /*5c10*/  PRMT R48, R100, 0x7771, RZ ;  /* 0x0000777164307816 */ /* 0x000fe400000000ff */
[----:B------:R-:W-:Y:S02]  /*5c20*/  ISETP.LE.U32.AND P4, PT, R49, UR11, PT ;  /* 0x0000000b31007c0c */ /* 0x000fe4000bf83070 */
[----:B------:R-:W-:Y:S01]  /*5c30*/  MUFU.EX2 R242, R14 ;  /* 0x0000000e00f27308 */ /* 0x000fe20000000800 */
[----:B------:R-:W-:Y:S01]  /*5c40*/  LOP3.LUT R16, R50, UR19, R101, 0x96, !PT ;  /* 0x0000001332107c12 */ /* 0x000fe2000f8e9665 */
[----:B------:R-:W-:Y:S01]  /*5c50*/  IMAD.WIDE.U32 R30, R30, -0x326172a9, RZ ;  /* 0xcd9e8d571e1e7825 */ /* 0x000fe200078e00ff */
[----:B------:R-:W-:Y:S02]  /*5c60*/  ISETP.GT.U32.AND P0, PT, R48, UR11, PT ;  /* 0x0000000b30007c0c */ /* 0x000fe4000bf04070 */
[----:B------:R-:W-:Y:S01]  /*5c70*/  PRMT R33, R100, 0x7773, RZ ;  /* 0x0000777364217816 */ /* 0x000fe200000000ff */
[----:B------:R-:W-:Y:S01]  /*5c80*/  IMAD.WIDE.U32 R48, R17, -0x2daee0ad, RZ ;  /* 0xd2511f5311307825 */ /* 0x000fe200078e00ff */
[----:B------:R-:W-:Y:S03]  /*5c90*/  LOP3.LUT R7, R104, UR32, R31, 0x96, !PT ;  /* 0x0000002068077c12 */ /* 0x000fe6000f8e961f */
[----:B------:R-:W3:Y:S01]  /*5ca0*/  MUFU.EX2 R230, R230 ;  /* 0x000000e600e67308 */ /* 0x000ee20000000800 */
[----:B------:R-:W-:Y:S01]  /*5cb0*/  LOP3.LUT R4, R102, UR32, R19, 0x96, !PT ;  /* 0x0000002066047c12 */ /* 0x000fe2000f8e9613 */
[----:B--2---:R-:W-:Y:S01]  /*5cc0*/  IMAD.WIDE.U32 R54, R24, -0x2daee0ad, RZ ;  /* 0xd2511f5318367825 */ /* 0x004fe200078e00ff */
[----:B------:R-:W-:Y:S02]  /*5cd0*/  ISETP.GT.U32.AND P3, PT, R33, UR11, PT ;  /* 0x0000000b21007c0c */ /* 0x000fe4000bf64070 */
[----:B------:R-:W-:Y:S01]  /*5ce0*/  PRMT R35, R100, 0x7772, RZ ;  /* 0x0000777264237816 */ /* 0x000fe200000000ff */
[----:B------:R-:W-:Y:S01]  /*5cf0*/  @!P4 FADD.FTZ R216, -R216, -RZ ;  /* 0x800000ffd8d8c221 */ /* 0x000fe20000010100 */
[----:B------:R-:W-:Y:S01]  /*5d00*/  LOP3.LUT R24, R32, UR29, R55, 0x96, !PT ;  /* 0x0000001d20187c12 */ /* 0x000fe2000f8e9637 */
[----:B------:R-:W-:Y:S01]  /*5d10*/  @P0 FADD.FTZ R215, -R215, -RZ ;  /* 0x800000ffd7d70221 */ /* 0x000fe20000010100 */
[----:B-1----:R-:W-:Y:S01]  /*5d20*/  LOP3.LUT R13, R16, 0xff, RZ, 0xc0, !PT ;  /* 0x000000ff100d7812 */ /* 0x002fe200078ec0ff */
[----:B------:R-:W-:Y:S01]  /*5d30*/  IMAD.WIDE.U32 R50, R7, -0x2daee0ad, RZ ;  /* 0xd2511f5307327825 */ /* 0x000fe200078e00ff */
[----:B------:R-:W-:Y:S01]  /*5d40*/  ISETP.GT.U32.AND P5, PT, R35, UR11, PT ;  /* 0x0000000b23007c0c */ /* 0x000fe2000bfa4070 */
[----:B------:R1:W-:Y:S01]  /*5d50*/  MUFU.EX2 R244, R12 ;  /* 0x0000000c00f47308 */ /* 0x0003e20000000800 */
[----:B------:R-:W-:Y:S02]  /*5d60*/  ISETP.LE.U32.AND P0, PT, R13, UR11, PT ;  /* 0x0000000b0d007c0c */ /* 0x000fe4000bf03070 */
[C---:B------:R-:W-:Y:S01]  /*5d70*/  PRMT R31, R50.reuse, 0x7771, RZ ;  /* 0x00007771321f7816 */ /* 0x040fe200000000ff */
[----:B------:R-:W-:Y:S01]  /*5d80*/  @P3 FADD.FTZ R213, -R213, -RZ ;  /* 0x800000ffd5d53221 */ /* 0x000fe20000010100 */
[C---:B------:R-:W-:Y:S02]  /*5d90*/  PRMT R29, R50.reuse, 0x7772, RZ ;  /* 0x00007772321d7816 */ /* 0x040fe400000000ff */
[C---:B------:R-:W-:Y:S03]  /*5da0*/  PRMT R19, R50.reuse, 0x7773, RZ ;  /* 0x0000777332137816 */ /* 0x040fe600000000ff */
[----:B------:R-:W-:Y:S01]  /*5db0*/  MUFU.EX2 R241, R15 ;  /* 0x0000000f00f17308 */ /* 0x000fe20000000800 */
[----:B------:R-:W-:Y:S02]  /*5dc0*/  PRMT R32, R50, 0x7770, RZ ;  /* 0x0000777032207816 */ /* 0x000fe400000000ff */
[----:B------:R-:W-:Y:S01]  /*5dd0*/  ISETP.GT.U32.AND P1, PT, R31, UR11, PT ;  /* 0x0000000b1f007c0c */ /* 0x000fe2000bf24070 */
[----:B------:R-:W-:Y:S01]  /*5de0*/  @P5 FADD.FTZ R214, -R214, -RZ ;  /* 0x800000ffd6d65221 */ /* 0x000fe20000010100 */
[----:B------:R-:W-:Y:S01]  /*5df0*/  ISETP.GT.U32.AND P2, PT, R29, UR11, PT ;  /* 0x0000000b1d007c0c */ /* 0x000fe2000bf44070 */
[----:B---3--:R-:W-:Y:S01]  /*5e00*/  @!P0 FADD.FTZ R230, -R230, -RZ ;  /* 0x800000ffe6e68221 */ /* 0x008fe20000010100 */
[----:B------:R-:W-:Y:S03]  /*5e10*/  ISETP.GT.U32.AND P4, PT, R19, UR11, PT ;  /* 0x0000000b13007c0c */ /* 0x000fe6000bf84070 */
[----:B------:R-:W-:Y:S01]  /*5e20*/  MUFU.EX2 R239, R21 ;  /* 0x0000001500ef7308 */ /* 0x000fe20000000800 */
[----:B------:R-:W-:Y:S02]  /*5e30*/  ISETP.LE.U32.AND P6, PT, R32, UR11, PT ;  /* 0x0000000b20007c0c */ /* 0x000fe4000bfc3070 */
[----:B------:R-:W-:Y:S02]  /*5e40*/  PRMT R35, R48, 0x7770, RZ ;  /* 0x0000777030237816 */ /* 0x000fe400000000ff */
[----:B------:R-:W-:Y:S01]  /*5e50*/  LOP3.LUT R7, R54, UR19, R51, 0x96, !PT ;  /* 0x0000001336077c12 */ /* 0x000fe2000f8e9633 */
[----:B------:R-:W-:Y:S01]  /*5e60*/  IMAD.WIDE.U32 R50, R6, -0x2daee0ad, RZ ;  /* 0xd2511f5306327825 */ /* 0x000fe200078e00ff */
[----:B------:R-:W-:Y:S03]  /*5e70*/  PRMT R32, R48, 0x7772, RZ ;  /* 0x0000777230207816 */ /* 0x000fe600000000ff */
[----:B------:R-:W2:Y:S01]  /*5e80*/  MUFU.EX2 R120, R52 ;  /* 0x0000003400787308 */ /* 0x000ea20000000800 */
[----:B------:R-:W-:Y:S01]  /*5e90*/  ISETP.LE.U32.AND P3, PT, R35, UR11, PT ;  /* 0x0000000b23007c0c */ /* 0x000fe2000bf63070 */
[----:B------:R-:W-:Y:S01]  /*5ea0*/  @P1 FADD.FTZ R118, -R118, -RZ ;  /* 0x800000ff76761221 */ /* 0x000fe20000010100 */
[----:B------:R-:W-:Y:S01]  /*5eb0*/  PRMT R31, R48, 0x7773, RZ ;  /* 0x00007773301f7816 */ /* 0x000fe200000000ff */
[----:B------:R-:W-:Y:S01]  /*5ec0*/  @P2 FADD.FTZ R116, -R116, -RZ ;  /* 0x800000ff74742221 */ /* 0x000fe20000010100 */
[----:B------:R-:W-:Y:S01]  /*5ed0*/  LOP3.LUT R14, R7, 0xff, RZ, 0xc0, !PT ;  /* 0x000000ff070e7812 */ /* 0x000fe200078ec0ff */
[----:B------:R-:W-:Y:S01]  /*5ee0*/  @P4 FADD.FTZ R115, -R115, -RZ ;  /* 0x800000ff73734221 */ /* 0x000fe20000010100 */
[----:B------:R-:W-:Y:S01]  /*5ef0*/  PRMT R33, R48, 0x7771, RZ ;  /* 0x0000777130217816 */ /* 0x000fe200000000ff */
[----:B------:R-:W-:Y:S01]  /*5f00*/  @!P6 FADD.FTZ R119, -R119, -RZ ;  /* 0x800000ff7777e221 */ /* 0x000fe20000010100 */
[----:B------:R-:W-:Y:S01]  /*5f10*/  ISETP.GT.U32.AND P1, PT, R32, UR11, PT ;  /* 0x0000000b20007c0c */ /* 0x000fe2000bf24070 */
[----:B------:R3:W-:Y:S01]  /*5f20*/  MUFU.EX2 R232, R26 ;  /* 0x0000001a00e87308 */ /* 0x0007e20000000800 */
[----:B------:R-:W-:Y:S01]  /*5f30*/  LOP3.LUT R6, R50, UR19, R49, 0x96, !PT ;  /* 0x0000001332067c12 */ /* 0x000fe2000f8e9631 */
[----:B------:R-:W-:Y:S01]  /*5f40*/  IMAD.WIDE.U32 R48, R4, -0x2daee0ad, RZ ;  /* 0xd2511f5304307825 */ /* 0x000fe200078e00ff */
[----:B------:R-:W-:Y:S02]  /*5f50*/  ISETP.GT.U32.AND P2, PT, R31, UR11, PT ;  /* 0x0000000b1f007c0c */ /* 0x000fe4000bf44070 */
[----:B------:R-:W-:Y:S01]  /*5f60*/  SHF.R.U32.HI R13, RZ, 0x18, R7 ;  /* 0x00000018ff0d7819 */ /* 0x000fe20000011607 */
[----:B------:R-:W-:Y:S01]  /*5f70*/  @!P3 FADD.FTZ R224, -R224, -RZ ;  /* 0x800000ffe0e0b221 */ /* 0x000fe20000010100 */
[----:B------:R-:W-:Y:S03]  /*5f80*/  ISETP.LE.U32.AND P4, PT, R14, UR11, PT ;  /* 0x0000000b0e007c0c */ /* 0x000fe6000bf83070 */
[----:B------:R-:W4:Y:S01]  /*5f90*/  MUFU.EX2 R249, R249 ;  /* 0x000000f900f97308 */ /* 0x000f220000000800 */
[----:B------:R-:W-:Y:S01]  /*5fa0*/  ISETP.GT.U32.AND P6, PT, R33, UR11, PT ;  /* 0x0000000b21007c0c */ /* 0x000fe2000bfc4070 */
[----:B------:R-:W-:Y:S01]  /*5fb0*/  IMAD.WIDE.U32 R32, R27, -0x326172a9, RZ ;  /* 0xcd9e8d571b207825 */ /* 0x000fe200078e00ff */
[----:B------:R-:W-:Y:S02]  /*5fc0*/  ISETP.LE.U32.AND P0, PT, R13, UR11, PT ;  /* 0x0000000b0d007c0c */ /* 0x000fe4000bf03070 */
[----:B-1----:R-:W-:Y:S01]  /*5fd0*/  PRMT R12, R48, 0x7771, RZ ;  /* 0x00007771300c7816 */ /* 0x002fe200000000ff */
[----:B------:R-:W-:Y:S01]  /*5fe0*/  @P1 FADD.FTZ R222, -R222, -RZ ;  /* 0x800000ffdede1221 */ /* 0x000fe20000010100 */
[----:B------:R-:W-:Y:S01]  /*5ff0*/  LOP3.LUT R23, R66, UR33, R103, 0x96, !PT ;  /* 0x0000002142177c12 */ /* 0x000fe2000f8e9667 */
[----:B------:R-:W-:Y:S01]  /*6000*/  @P2 FADD.FTZ R221, -R221, -RZ ;  /* 0x800000ffdddd2221 */ /* 0x000fe20000010100 */
[----:B------:R-:W-:Y:S01]  /*6010*/  PRMT R27, R32, 0x7770, RZ ;  /* 0x00007770201b7816 */ /* 0x000fe200000000ff */
[----:B------:R-:W-:Y:S01]  /*6020*/  MUFU.EX2 R248, R8 ;  /* 0x0000000800f87308 */ /* 0x000fe20000000800 */
[----:B------:R-:W-:Y:S01]  /*6030*/  ISETP.GT.U32.AND P3, PT, R12, UR11, PT ;  /* 0x0000000b0c007c0c */ /* 0x000fe2000bf64070 */
[----:B--2---:R-:W-:Y:S01]  /*6040*/  @!P4 FADD.FTZ R120, -R120, -RZ ;  /* 0x800000ff7878c221 */ /* 0x004fe20000010100 */
[----:B------:R-:W-:Y:S01]  /*6050*/  LOP3.LUT R17, R60, UR29, R51, 0x96, !PT ;  /* 0x0000001d3c117c12 */ /* 0x000fe2000f8e9633 */
[----:B------:R-:W-:Y:S01]  /*6060*/  @P6 FADD.FTZ R223, -R223, -RZ ;  /* 0x800000ffdfdf6221 */ /* 0x000fe20000010100 */
[C---:B------:R-:W-:Y:S01]  /*6070*/  PRMT R21, R32.reuse, 0x7771, RZ ;  /* 0x0000777120157816 */ /* 0x040fe200000000ff */
[----:B------:R-:W-:Y:S01]  /*6080*/  @!P0 FADD.FTZ R117, -R117, -RZ ;  /* 0x800000ff75758221 */ /* 0x000fe20000010100 */
[C---:B------:R-:W-:Y:S03]  /*6090*/  PRMT R15, R32.reuse, 0x7772, RZ ;  /* 0x00007772200f7816 */ /* 0x040fe600000000ff */
[----:B------:R-:W1:Y:S01]  /*60a0*/  MUFU.EX2 R112, R112 ;  /* 0x0000007000707308 */ /* 0x000e620000000800 */
[----:B------:R-:W-:Y:S01]  /*60b0*/  ISETP.LE.U32.AND P1, PT, R27, UR11, PT ;  /* 0x0000000b1b007c0c */ /* 0x000fe2000bf23070 */
[----:B------:R-:W-:Y:S01]  /*60c0*/  IMAD.WIDE.U32 R50, R23, -0x2daee0ad, RZ ;  /* 0xd2511f5317327825 */ /* 0x000fe200078e00ff */
[----:B------:R-:W-:Y:S02]  /*60d0*/  PRMT R14, R32, 0x7773, RZ ;  /* 0x00007773200e7816 */ /* 0x000fe400000000ff */
[----:B------:R-:W-:Y:S01]  /*60e0*/  ISETP.GT.U32.AND P2, PT, R21, UR11, PT ;  /* 0x0000000b15007c0c */ /* 0x000fe2000bf44070 */
[----:B------:R-:W-:Y:S01]  /*60f0*/  @P3 FADD.FTZ R114, -R114, -RZ ;  /* 0x800000ff72723221 */ /* 0x000fe20000010100 */
[----:B------:R-:W-:Y:S03]  /*6100*/  ISETP.GT.U32.AND P4, PT, R15, UR11, PT ;  /* 0x0000000b0f007c0c */ /* 0x000fe6000bf84070 */
[----:B------:R2:W-:Y:S01]  /*6110*/  MUFU.EX2 R245, R11 ;  /* 0x0000000b00f57308 */ /* 0x0005e20000000800 */
[----:B------:R-:W-:Y:S02]  /*6120*/  PRMT R15, R16, 0x7632, R15 ;  /* 0x00007632100f7816 */ /* 0x000fe4000000000f */
[----:B------:R-:W-:Y:S02]  /*6130*/  LOP3.LUT R19, R28, UR29, R51, 0x96, !PT ;  /* 0x0000001d1c137c12 */ /* 0x000fe4000f8e9633 */
[----:B------:R-:W-:Y:S01]  /*6140*/  LOP3.LUT R4, R50, UR19, R49, 0x96, !PT ;  /* 0x0000001332047c12 */ /* 0x000fe2000f8e9631 */
[----:B------:R-:W-:Y:S01]  /*6150*/  @!P1 FADD.FTZ R237, -R237, -RZ ;  /* 0x800000ffeded9221 */ /* 0x000fe20000010100 */
[C---:B------:R-:W-:Y:S03]  /*6160*/  PRMT R29, R48.reuse, 0x7770, RZ ;  /* 0x00007770301d7816 */ /* 0x040fe600000000ff */
[----:B------:R-:W2:Y:S01]  /*6170*/  MUFU.EX2 R228, R36 ;  /* 0x0000002400e47308 */ /* 0x000ea20000000800 */
[----:B------:R-:W-:Y:S01]  /*6180*/  PRMT R28, R48, 0x7772, RZ ;  /* 0x00007772301c7816 */ /* 0x000fe200000000ff */
[----:B------:R-:W-:Y:S01]  /*6190*/  @P2 FADD.FTZ R236, -R236, -RZ ;  /* 0x800000ffecec2221 */ /* 0x000fe20000010100 */
[----:B------:R-:W-:Y:S01]  /*61a0*/  PRMT R23, R48, 0x7773, RZ ;  /* 0x0000777330177816 */ /* 0x000fe200000000ff */
[----:B------:R-:W-:Y:S01]  /*61b0*/  @P4 FADD.FTZ R235, -R235, -RZ ;  /* 0x800000ffebeb4221 */ /* 0x000fe20000010100 */
[----:B------:R-:W-:Y:S01]  /*61c0*/  SHF.R.U32.HI R48, RZ, 0x18, R16 ;  /* 0x00000018ff307819 */ /* 0x000fe20000011610 */
[----:B------:R-:W-:Y:S01]  /*61d0*/  UIADD3 UR19, UPT, UPT, UR30, -0x4ab325aa, URZ ;  /* 0xb54cda561e137890 */ /* 0x000fe2000fffe0ff */
[----:B------:R-:W-:Y:S03]  /*61e0*/  ISETP.GT.U32.AND P0, PT, R14, UR11, PT ;  /* 0x0000000b0e007c0c */ /* 0x000fe6000bf04070 */
[----:B------:R-:W2:Y:S01]  /*61f0*/  MUFU.EX2 R225, R39 ;  /* 0x0000002700e17308 */ /* 0x000ea20000000800 */
[----:B------:R-:W-:Y:S02]  /*6200*/  LOP3.LUT R14, R15, 0xff, RZ, 0xc0, !PT ;  /* 0x000000ff0f0e7812 */ /* 0x000fe400078ec0ff */
[----:B------:R-:W-:Y:S02]  /*6210*/  LOP3.LUT R15, R6, 0xff, RZ, 0xc0, !PT ;  /* 0x000000ff060f7812 */ /* 0x000fe400078ec0ff */
[----:B------:R-:W-:Y:S02]  /*6220*/  ISETP.LE.U32.AND P5, PT, R48, UR11, PT ;  /* 0x0000000b30007c0c */ /* 0x000fe4000bfa3070 */
[----:B------:R-:W-:Y:S03]  /*6230*/  LOP3.LUT R13, R34, UR19, R33, 0x96, !PT ;  /* 0x00000013220d7c12 */ /* 0x000fe6000f8e9621 */
[----:B------:R-:W2:Y:S01]  /*6240*/  MUFU.EX2 R212, R44 ;  /* 0x0000002c00d47308 */ /* 0x000ea20000000800 */
[----:B------:R-:W-:Y:S01]  /*6250*/  ISETP.LE.U32.AND P3, PT, R14, UR11, PT ;  /* 0x0000000b0e007c0c */ /* 0x000fe2000bf63070 */
[----:B------:R-:W-:Y:S01]  /*6260*/  IMAD.WIDE.U32 R32, R24, -0x326172a9, RZ ;  /* 0xcd9e8d5718207825 */ /* 0x000fe200078e00ff */
[----:B------:R-:W-:Y:S02]  /*6270*/  SHF.R.U32.HI R14, RZ, 0x18, R6 ;  /* 0x00000018ff0e7819 */ /* 0x000fe40000011606 */
[----:B------:R-:W-:Y:S01]  /*6280*/  ISETP.LE.U32.AND P1, PT, R15, UR11, PT ;  /* 0x0000000b0f007c0c */ /* 0x000fe2000bf23070 */
[----:B------:R-:W-:Y:S01]  /*6290*/  @P0 FADD.FTZ R240, -R240, -RZ ;  /* 0x800000fff0f00221 */ /* 0x000fe20000010100 */
[----:B------:R-:W-:Y:S03]  /*62a0*/  ISETP.LE.U32.AND P2, PT, R14, UR11, PT ;  /* 0x0000000b0e007c0c */ /* 0x000fe6000bf43070 */
[----:B------:R-:W2:Y:S01]  /*62b0*/  MUFU.EX2 R169, R45 ;  /* 0x0000002d00a97308 */ /* 0x000ea20000000800 */
[----:B------:R-:W-:Y:S01]  /*62c0*/  LOP3.LUT R12, R30, UR19, R33, 0x96, !PT ;  /* 0x000000131e0c7c12 */ /* 0x000fe2000f8e9621 */
[----:B------:R-:W-:Y:S01]  /*62d0*/  @!P5 FADD.FTZ R229, -R229, -RZ ;  /* 0x800000ffe5e5d221 */ /* 0x000fe20000010100 */
[C---:B------:R-:W-:Y:S02]  /*62e0*/  PRMT R30, R32.reuse, 0x7770, RZ ;  /* 0x00007770201e7816 */ /* 0x040fe400000000ff */
[----:B---3--:R-:W-:Y:S01]  /*62f0*/  PRMT R26, R32, 0x7772, RZ ;  /* 0x00007772201a7816 */ /* 0x008fe200000000ff */
[----:B------:R-:W-:Y:S01]  /*6300*/  @!P3 FADD.FTZ R238, -R238, -RZ ;  /* 0x800000ffeeeeb221 */ /* 0x000fe20000010100 */
[----:B------:R-:W-:Y:S03]  /*6310*/  ISETP.LE.U32.AND P4, PT, R30, UR11, PT ;  /* 0x0000000b1e007c0c */ /* 0x000fe6000bf83070 */
[----:B------:R-:W3:Y:S01]  /*6320*/  MUFU.EX2 R135, R46 ;  /* 0x0000002e00877308 */ /* 0x000ee20000000800 */
[----:B------:R-:W-:Y:S01]  /*6330*/  PRMT R14, R7, 0x7632, R14 ;  /* 0x00007632070e7816 */ /* 0x000fe2000000000e */
[----:B------:R-:W-:Y:S01]  /*6340*/  @!P1 FADD.FTZ R234, -R234, -RZ ;  /* 0x800000ffeaea9221 */ /* 0x000fe20000010100 */
[C---:B------:R-:W-:Y:S01]  /*6350*/  PRMT R24, R32.reuse, 0x7773, RZ ;  /* 0x0000777320187816 */ /* 0x040fe200000000ff */
[----:B------:R-:W-:Y:S01]  /*6360*/  @!P2 FADD.FTZ R231, -R231, -RZ ;  /* 0x800000ffe7e7a221 */ /* 0x000fe20000010100 */
[----:B------:R-:W-:Y:S02]  /*6370*/  ISETP.LE.U32.AND P5, PT, R29, UR11, PT ;  /* 0x0000000b1d007c0c */ /* 0x000fe4000bfa3070 */
[----:B------:R-:W-:Y:S03]  /*6380*/  PRMT R29, R32, 0x7771, RZ ;  /* 0x00007771201d7816 */ /* 0x000fe600000000ff */
[----:B------:R-:W3:Y:S01]  /*6390*/  MUFU.EX2 R134, R47 ;  /* 0x0000002f00867308 */ /* 0x000ee20000000800 */
[----:B------:R-:W-:Y:S02]  /*63a0*/  ISETP.GT.U32.AND P3, PT, R26, UR11, PT ;  /* 0x0000000b1a007c0c */ /* 0x000fe4000bf64070 */
[----:B------:R-:W-:Y:S01]  /*63b0*/  LOP3.LUT R14, R14, 0xff, RZ, 0xc0, !PT ;  /* 0x000000ff0e0e7812 */ /* 0x000fe200078ec0ff */
[----:B------:R-:W-:Y:S01]  /*63c0*/  @!P4 FADD.FTZ R133, -R133, -RZ ;  /* 0x800000ff8585c221 */ /* 0x000fe20000010100 */
[----:B------:R-:W-:Y:S02]  /*63d0*/  ISETP.GT.U32.AND P1, PT, R24, UR11, PT ;  /* 0x0000000b18007c0c */ /* 0x000fe4000bf24070 */
[----:B------:R-:W-:Y:S03]  /*63e0*/  ISETP.GT.U32.AND P6, PT, R28, UR11, PT ;  /* 0x0000000b1c007c0c */ /* 0x000fe6000bfc4070 */
[----:B------:R-:W3:Y:S01]  /*63f0*/  MUFU.EX2 R129, R53 ;  /* 0x0000003500817308 */ /* 0x000ee20000000800 */
[----:B------:R-:W-:Y:S01]  /*6400*/  ISETP.GT.U32.AND P0, PT, R29, UR11, PT ;  /* 0x0000000b1d007c0c */ /* 0x000fe2000bf04070 */
[----:B------:R-:W-:Y:S01]  /*6410*/  @!P5 FADD.FTZ R113, -R113, -RZ ;  /* 0x800000ff7171d221 */ /* 0x000fe20000010100 */
[----:B------:R-:W-:Y:S01]  /*6420*/  ISETP.LE.U32.AND P2, PT, R14, UR11, PT ;  /* 0x0000000b0e007c0c */ /* 0x000fe2000bf43070 */
[----:B------:R-:W-:Y:S01]  /*6430*/  IMAD.WIDE.U32 R28, R17, -0x326172a9, RZ ;  /* 0xcd9e8d57111c7825 */ /* 0x000fe200078e00ff */
[----:B------:R-:W-:Y:S02]  /*6440*/  SHF.R.U32.HI R27, RZ, 0x18, R13 ;  /* 0x00000018ff1b7819 */ /* 0x000fe4000001160d */
[----:B------:R-:W-:Y:S01]  /*6450*/  ISETP.GT.U32.AND P5, PT, R23, UR11, PT ;  /* 0x0000000b17007c0c */ /* 0x000fe2000bfa4070 */
[----:B------:R-:W-:Y:S01]  /*6460*/  @P3 FADD.FTZ R131, -R131, -RZ ;  /* 0x800000ff83833221 */ /* 0x000fe20000010100 */
[----:B------:R-:W-:Y:S01]  /*6470*/  PRMT R26, R28, 0x7770, RZ ;  /* 0x000077701c1a7816 */ /* 0x000fe200000000ff */
[----:B------:R-:W-:Y:S01]  /*6480*/  @P1 FADD.FTZ R130, -R130, -RZ ;  /* 0x800000ff82821221 */ /* 0x000fe20000010100 */
[----:B------:R-:W-:Y:S01]  /*6490*/  ISETP.LE.U32.AND P4, PT, R27, UR11, PT ;  /* 0x0000000b1b007c0c */ /* 0x000fe2000bf83070 */
[----:B------:R-:W-:Y:S01]  /*64a0*/  @P6 FADD.FTZ R122, -R122, -RZ ;  /* 0x800000ff7a7a6221 */ /* 0x000fe20000010100 */
[----:B------:R-:W-:Y:S01]  /*64b0*/  PRMT R24, R28, 0x7771, RZ ;  /* 0x000077711c187816 */ /* 0x000fe200000000ff */
[----:B------:R-:W-:Y:S01]  /*64c0*/  @P0 FADD.FTZ R132, -R132, -RZ ;  /* 0x800000ff84840221 */ /* 0x000fe20000010100 */
[----:B------:R-:W-:Y:S01]  /*64d0*/  PRMT R23, R28, 0x7772, RZ ;  /* 0x000077721c177816 */ /* 0x000fe200000000ff */
[----:B------:R-:W-:Y:S01]  /*64e0*/  @!P2 FADD.FTZ R128, -R128, -RZ ;  /* 0x800000ff8080a221 */ /* 0x000fe20000010100 */
[----:B------:R-:W-:Y:S01]  /*64f0*/  PRMT R17, R28, 0x7773, RZ ;  /* 0x000077731c117816 */ /* 0x000fe200000000ff */
[----:B------:R-:W-:Y:S01]  /*6500*/  IMAD.WIDE.U32 R14, R19, -0x326172a9, RZ ;  /* 0xcd9e8d57130e7825 */ /* 0x000fe200078e00ff */
[----:B------:R-:W-:Y:S01]  /*6510*/  ISETP.LE.U32.AND P3, PT, R26, UR11, PT ;  /* 0x0000000b1a007c0c */ /* 0x000fe2000bf63070 */
[----:B------:R-:W3:Y:S01]  /*6520*/  MUFU.EX2 R110, R110 ;  /* 0x0000006e006e7308 */ /* 0x000ee20000000800 */
[----:B------:R-:W-:Y:S01]  /*6530*/  LOP3.LUT R28, R13, 0xff, RZ, 0xc0, !PT ;  /* 0x000000ff0d1c7812 */ /* 0x000fe200078ec0ff */
[----:B------:R-:W-:Y:S01]  /*6540*/  @P5 FADD.FTZ R123, -R123, -RZ ;  /* 0x800000ff7b7b5221 */ /* 0x000fe20000010100 */
[----:B------:R-:W-:Y:S01]  /*6550*/  ISETP.GT.U32.AND P1, PT, R24, UR11, PT ;  /* 0x0000000b18007c0c */ /* 0x000fe2000bf24070 */
[----:B----4-:R-:W-:Y:S01]  /*6560*/  @!P4 FADD.FTZ R249, -R249, -RZ ;  /* 0x800000fff9f9c221 */ /* 0x010fe20000010100 */
[----:B------:R-:W-:Y:S02]  /*6570*/  ISETP.LE.U32.AND P0, PT, R28, UR11, PT ;  /* 0x0000000b1c007c0c */ /* 0x000fe4000bf03070 */
[----:B------:R-:W-:Y:S03]  /*6580*/  ISETP.GT.U32.AND P2, PT, R23, UR11, PT ;  /* 0x0000000b17007c0c */ /* 0x000fe6000bf44070 */
[----:B------:R-:W-:Y:S01]  /*6590*/  MUFU.EX2 R226, R38 ;  /* 0x0000002600e27308 */ /* 0x000fe20000000800 */
[----:B------:R-:W-:Y:S02]  /*65a0*/  PRMT R23, R6, 0x7632, R23 ;  /* 0x0000763206177816 */ /* 0x000fe40000000017 */
[----:B------:R-:W-:Y:S01]  /*65b0*/  LOP3.LUT R16, R16, 0xffff, RZ, 0xc0, !PT ;  /* 0x0000ffff10107812 */ /* 0x000fe200078ec0ff */
[----:B------:R-:W-:Y:S01]  /*65c0*/  @!P3 FADD.FTZ R244, -R244, -RZ ;  /* 0x800000fff4f4b221 */ /* 0x000fe20000010100 */
[----:B------:R-:W-:Y:S02]  /*65d0*/  LOP3.LUT R23, R23, 0xff, RZ, 0xc0, !PT ;  /* 0x000000ff17177812 */ /* 0x000fe400078ec0ff */
[----:B------:R-:W-:Y:S01]  /*65e0*/  SHF.R.U32.HI R16, RZ, 0x8, R16 ;  /* 0x00000008ff107819 */ /* 0x000fe20000011610 */
[----:B------:R-:W-:Y:S01]  /*65f0*/  @P1 FADD.FTZ R243, -R243, -RZ ;  /* 0x800000fff3f31221 */ /* 0x000fe20000010100 */
[----:B------:R-:W-:Y:S01]  /*6600*/  ISETP.GT.U32.AND P4, PT, R17, UR11, PT ;  /* 0x0000000b11007c0c */ /* 0x000fe2000bf84070 */
[----:B-1----:R-:W-:Y:S01]  /*6610*/  @!P0 FADD.FTZ R112, -R112, -RZ ;  /* 0x800000ff70708221 */ /* 0x002fe20000010100 */
[----:B------:R-:W-:Y:S01]  /*6620*/  LOP3.LUT R8, R12, 0xff, RZ, 0xc0, !PT ;  /* 0x000000ff0c087812 */ /* 0x000fe200078ec0ff */
[----:B------:R-:W-:Y:S01]  /*6630*/  @P2 FADD.FTZ R242, -R242, -RZ ;  /* 0x800000fff2f22221 */ /* 0x000fe20000010100 */
[----:B------:R-:W-:Y:S01]  /*6640*/  ISETP.LE.U32.AND P3, PT, R23, UR11, PT ;  /* 0x0000000b17007c0c */ /* 0x000fe2000bf63070 */
[----:B------:R-:W-:Y:S01]  /*6650*/  MUFU.EX2 R220, R40 ;  /* 0x0000002800dc7308 */ /* 0x000fe20000000800 */
[----:B------:R-:W-:Y:S02]  /*6660*/  LOP3.LUT R16, R16, 0xffff, RZ, 0xc0, !PT ;  /* 0x0000ffff10107812 */ /* 0x000fe400078ec0ff */
[----:B------:R-:W-:Y:S02]  /*6670*/  ISETP.LE.U32.AND P1, PT, R8, UR11, PT ;  /* 0x0000000b08007c0c */ /* 0x000fe4000bf23070 */
[----:B------:R-:W-:Y:S02]  /*6680*/  ISETP.LE.U32.AND P0, PT, R16, UR11, PT ;  /* 0x0000000b10007c0c */ /* 0x000fe4000bf03070 */
[----:B--2---:R-:W-:Y:S01]  /*6690*/  SHF.R.U32.HI R11, RZ, 0x18, R12 ;  /* 0x00000018ff0b7819 */ /* 0x004fe2000001160c */
[----:B------:R-:W-:Y:S01]  /*66a0*/  @P4 FADD.FTZ R241, -R241, -RZ ;  /* 0x800000fff1f14221 */ /* 0x000fe20000010100 */
[----:B------:R-:W-:Y:S01]  /*66b0*/  PRMT R21, R14, 0x7770, RZ ;  /* 0x000077700e157816 */ /* 0x000fe200000000ff */
[----:B------:R-:W-:Y:S01]  /*66c0*/  MUFU.EX2 R217, R43 ;  /* 0x0000002b00d97308 */ /* 0x000fe20000000800 */
[----:B------:R-:W-:Y:S01]  /*66d0*/  ISETP.LE.U32.AND P2, PT, R11, UR11, PT ;  /* 0x0000000b0b007c0c */ /* 0x000fe2000bf43070 */
[----:B------:R-:W-:Y:S01]  /*66e0*/  @!P3 FADD.FTZ R232, -R232, -RZ ;  /* 0x800000ffe8e8b221 */ /* 0x000fe20000010100 */
[----:B------:R-:W-:Y:S02]  /*66f0*/  PRMT R19, R14, 0x7771, RZ ;  /* 0x000077710e137816 */ /* 0x000fe400000000ff */
[----:B------:R-:W-:Y:S01]  /*6700*/  LOP3.LUT R18, R18, UR19, R15, 0x96, !PT ;  /* 0x0000001312127c12 */ /* 0x000fe2000f8e960f */
[----:B------:R-:W-:Y:S01]  /*6710*/  @!P1 FADD.FTZ R228, -R228, -RZ ;  /* 0x800000ffe4e49221 */ /* 0x000fe20000010100 */
[----:B------:R-:W-:Y:S01]  /*6720*/  ISETP.LE.U32.AND P4, PT, R21, UR11, PT ;  /* 0x0000000b15007c0c */ /* 0x000fe2000bf83070 */
[----:B------:R-:W-:Y:S01]  /*6730*/  @!P0 FADD.FTZ R239, -R239, -RZ ;  /* 0x800000ffefef8221 */ /* 0x000fe20000010100 */
[----:B------:R-:W-:Y:S01]  /*6740*/  PRMT R15, R14, 0x7772, RZ ;  /* 0x000077720e0f7816 */ /* 0x000fe200000000ff */
[----:B------:R-:W-:Y:S01]  /*6750*/  MUFU.EX2 R227, R37 ;  /* 0x0000002500e37308 */ /* 0x000fe20000000800 */
[----:B------:R-:W-:Y:S02]  /*6760*/  LOP3.LUT R7, R7, 0xffff, RZ, 0xc0, !PT ;  /* 0x0000ffff07077812 */ /* 0x000fe400078ec0ff */
[----:B------:R-:W-:Y:S01]  /*6770*/  ISETP.GT.U32.AND P3, PT, R19, UR11, PT ;  /* 0x0000000b13007c0c */ /* 0x000fe2000bf64070 */
[----:B------:R-:W-:Y:S01]  /*6780*/  @!P2 FADD.FTZ R225, -R225, -RZ ;  /* 0x800000ffe1e1a221 */ /* 0x000fe20000010100 */
[----:B------:R-:W-:Y:S02]  /*6790*/  LOP3.LUT R8, R4, 0xff, RZ, 0xc0, !PT ;  /* 0x000000ff04087812 */ /* 0x000fe400078ec0ff */
[----:B------:R-:W-:Y:S03]  /*67a0*/  ISETP.GT.U32.AND P1, PT, R15, UR11, PT ;  /* 0x0000000b0f007c0c */ /* 0x000fe6000bf24070 */
[----:B------:R-:W-:Y:S01]  /*67b0*/  MUFU.EX2 R218, R42 ;  /* 0x0000002a00da7308 */ /* 0x000fe20000000800 */
[----:B------:R-:W-:Y:S01]  /*67c0*/  SHF.R.U32.HI R7, RZ, 0x8, R7 ;  /* 0x00000008ff077819 */ /* 0x000fe20000011607 */
[----:B------:R-:W-:Y:S01]  /*67d0*/  @!P4 FADD.FTZ R212, -R212, -RZ ;  /* 0x800000ffd4d4c221 */ /* 0x000fe20000010100 */
[----:B------:R-:W-:Y:S02]  /*67e0*/  PRMT R14, R14, 0x7773, RZ ;  /* 0x000077730e0e7816 */ /* 0x000fe400000000ff */
[----:B------:R-:W-:Y:S02]  /*67f0*/  ISETP.LE.U32.AND P0, PT, R8, UR11, PT ;  /* 0x0000000b08007c0c */ /* 0x000fe4000bf03070 */
[----:B------:R-:W-:Y:S01]  /*6800*/  PRMT R8, R13, 0x7632, R8 ;  /* 0x000076320d087816 */ /* 0x000fe20000000008 */
[----:B------:R-:W-:Y:S01]  /*6810*/  @P3 FADD.FTZ R169, -R169, -RZ ;  /* 0x800000ffa9a93221 */ /* 0x000fe20000010100 */
[----:B------:R-:W-:Y:S01]  /*6820*/  LOP3.LUT R7, R7, 0xffff, RZ, 0xc0, !PT ;  /* 0x0000ffff07077812 */ /* 0x000fe200078ec0ff */
[----:B------:R-:W-:Y:S01]  /*6830*/  MUFU.EX2 R109, R109 ;  /* 0x0000006d006d7308 */ /* 0x000fe20000000800 */
[----:B------:R-:W-:Y:S01]  /*6840*/  LOP3.LUT R22, R22, UR19, R29, 0x96, !PT ;  /* 0x0000001316167c12 */ /* 0x000fe2000f8e961d */
[----:B---3--:R-:W-:Y:S01]  /*6850*/  @P1 FADD.FTZ R135, -R135, -RZ ;  /* 0x800000ff87871221 */ /* 0x008fe20000010100 */
[----:B------:R-:W-:Y:S02]  /*6860*/  ISETP.GT.U32.AND P2, PT, R14, UR11, PT ;  /* 0x0000000b0e007c0c */ /* 0x000fe4000bf44070 */
[----:B------:R-:W-:Y:S02]  /*6870*/  LOP3.LUT R8, R8, 0xff, RZ, 0xc0, !PT ;  /* 0x000000ff08087812 */ /* 0x000fe400078ec0ff */
[----:B------:R-:W-:Y:S03]  /*6880*/  ISETP.LE.U32.AND P4, PT, R7, UR11, PT ;  /* 0x0000000b07007c0c */ /* 0x000fe6000bf83070 */
[----:B------:R-:W-:Y:S01]  /*6890*/  MUFU.EX2 R219, R41 ;  /* 0x0000002900db7308 */ /* 0x000fe20000000800 */
[----:B------:R-:W-:Y:S02]  /*68a0*/  LOP3.LUT R7, R22, 0xff, RZ, 0xc0, !PT ;  /* 0x000000ff16077812 */ /* 0x000fe400078ec0ff */
[----:B------:R-:W-:Y:S02]  /*68b0*/  LOP3.LUT R6, R6, 0xffff, RZ, 0xc0, !PT ;  /* 0x0000ffff06067812 */ /* 0x000fe400078ec0ff */
[----:B------:R-:W-:Y:S02]  /*68c0*/  ISETP.LE.U32.AND P3, PT, R8, UR11, PT ;  /* 0x0000000b08007c0c */ /* 0x000fe4000bf63070 */
[----:B------:R-:W-:Y:S01]  /*68d0*/  ISETP.LE.U32.AND P1, PT, R7, UR11, PT ;  /* 0x0000000b07007c0c */ /* 0x000fe2000bf23070 */
[----:B------:R-:W-:Y:S01]  /*68e0*/  @P2 FADD.FTZ R134, -R134, -RZ ;  /* 0x800000ff86862221 */ /* 0x000fe20000010100 */
[----:B------:R-:W-:Y:S01]  /*68f0*/  SHF.R.U32.HI R6, RZ, 0x8, R6 ;  /* 0x00000008ff067819 */ /* 0x000fe20000011606 */
[----:B------:R-:W1:Y:S01]  /*6900*/  MUFU.EX2 R127, R56 ;  /* 0x00000038007f7308 */ /* 0x000e620000000800 */
[----:B------:R-:W-:Y:S01]  /*6910*/  SHF.R.U32.HI R7, RZ, 0x18, R22 ;  /* 0x00000018ff077819 */ /* 0x000fe20000011616 */
[----:B------:R-:W-:Y:S01]  /*6920*/  @!P4 FADD.FTZ R129, -R129, -RZ ;  /* 0x800000ff8181c221 */ /* 0x000fe20000010100 */
[----:B------:R-:W-:Y:S02]  /*6930*/  PRMT R8, R12, 0x7632, R8 ;  /* 0x000076320c087816 */ /* 0x000fe40000000008 */
[----:B------:R-:W-:Y:S02]  /*6940*/  LOP3.LUT R6, R6, 0xffff, RZ, 0xc0, !PT ;  /* 0x0000ffff06067812 */ /* 0x000fe400078ec0ff */
[----:B------:R-:W-:Y:S01]  /*6950*/  ISETP.LE.U32.AND P2, PT, R7, UR11, PT ;  /* 0x0000000b07007c0c */ /* 0x000fe2000bf43070 */
[----:B------:R-:W-:Y:S01]  /*6960*/  @!P3 FADD.FTZ R110, -R110, -RZ ;  /* 0x800000ff6e6eb221 */ /* 0x000fe20000010100 */
[----:B------:R-:W-:Y:S01]  /*6970*/  LOP3.LUT R8, R8, 0xff, RZ, 0xc0, !PT ;  /* 0x000000ff08087812 */ /* 0x000fe200078ec0ff */
[----:B------:R-:W-:Y:S01]  /*6980*/  @!P1 FADD.FTZ R248, -R248, -RZ ;  /* 0x800000fff8f89221 */ /* 0x000fe20000010100 */
[----:B------:R-:W-:Y:S01]  /*6990*/  ISETP.LE.U32.AND P4, PT, R6, UR11, PT ;  /* 0x0000000b06007c0c */ /* 0x000fe2000bf83070 */
[----:B------:R-:W2:Y:S01]  /*69a0*/  MUFU.EX2 R124, R59 ;  /* 0x0000003b007c7308 */ /* 0x000ea20000000800 */
[----:B------:R-:W-:Y:S02]  /*69b0*/  LOP3.LUT R6, R18, 0xff, RZ, 0xc0, !PT ;  /* 0x000000ff12067812 */ /* 0x000fe400078ec0ff */
[----:B------:R-:W-:Y:S02]  /*69c0*/  ISETP.LE.U32.AND P3, PT, R8, UR11, PT ;  /* 0x0000000b08007c0c */ /* 0x000fe4000bf63070 */
[----:B------:R-:W-:Y:S01]  /*69d0*/  ISETP.LE.U32.AND P1, PT, R6, UR11, PT ;  /* 0x0000000b06007c0c */ /* 0x000fe2000bf23070 */
[----:B-1----:R-:W-:Y:S01]  /*69e0*/  @!P0 FADD.FTZ R127, -R127, -RZ ;  /* 0x800000ff7f7f8221 */ /* 0x002fe20000010100 */
        /* <DEDUP_REMOVED lines=12> */
[----:B------:R-:W-:Y:S01]  /*6ab0*/  IMAD.MOV.U32 R7, RZ, RZ, 0x10 ;  /* 0x00000010ff077424 */ /* 0x000fe200078e00ff */
[----:B------:R-:W-:Y:S01]  /*6ac0*/  ISETP.LE.U32.AND P3, PT, R6, UR11, PT ;  /* 0x0000000b06007c0c */ /* 0x000fe2000bf63070 */
[----:B------:R-:W1:Y:S01]  /*6ad0*/  MUFU.EX2 R125, R58 ;  /* 0x0000003a007d7308 */ /* 0x000e620000000800 */
        /* <DEDUP_REMOVED lines=9> */
[----:B------:R-:W-:Y:S01]  /*6b70*/  LEA R28, R5, UR4, 0x1 ;  /* 0x00000004051c7c11 */ /* 0x000fe2000f8e08ff */
[----:B------:R-:W-:Y:S01]  /*6b80*/  @!P1 FADD.FTZ R227, -R227, -RZ ;  /* 0x800000ffe3e39221 */ /* 0x000fe20000010100 */
[----:B------:R-:W-:Y:S02]  /*6b90*/  LOP3.LUT P1, RZ, R108, 0x4, RZ, 0xc0, !PT ;  /* 0x000000046cff7812 */ /* 0x000fe4000782c0ff */
[----:B------:R-:W-:Y:S01]  /*6ba0*/  FSETP.GE.FTZ.AND P0, PT, R112, RZ, PT ;  /* 0x000000ff7000720b */ /* 0x000fe20003f16000 */
[----:B------:R-:W-:Y:S01]  /*6bb0*/  VIADD R104, R28, 0x4020 ;  /* 0x000040201c687836 */ /* 0x000fe20000000000 */
[----:B------:R-:W-:Y:S01]  /*6bc0*/  SEL R7, R7, 0xfffffff0, !P1 ;  /* 0xfffffff007077807 */ /* 0x000fe20004800000 */
[----:B------:R-:W-:Y:S01]  /*6bd0*/  @!P2 FADD.FTZ R218, -R218, -RZ ;  /* 0x800000ffdadaa221 */ /* 0x000fe20000010100 */
[----:B------:R-:W-:Y:S02]  /*6be0*/  ISETP.LE.U32.AND P2, PT, R6, UR11, PT ;  /* 0x0000000b06007c0c */ /* 0x000fe4000bf43070 */
[----:B------:R-:W-:Y:S01]  /*6bf0*/  SHF.R.U32.HI R6, RZ, 0x8, R4 ;  /* 0x00000008ff067819 */ /* 0x000fe20000011604 */
[--C-:B------:R-:W-:Y:S01]  /*6c00*/  IMAD.IADD R4, R194, 0x1, R7.reuse ;  /* 0x00000001c2047824 */ /* 0x100fe200078e0207 */
[----:B------:R-:W-:Y:S01]  /*6c10*/  FSETP.GE.FTZ.AND P5, PT, R118, RZ, PT ;  /* 0x000000ff7600720b */ /* 0x000fe20003fb6000 */
[----:B------:R-:W-:Y:S01]  /*6c20*/  IMAD.IADD R10, R7, 0x1, R182 ;  /* 0x00000001070a7824 */ /* 0x000fe200078e02b6 */
[----:B------:R-:W-:Y:S01]  /*6c30*/  LOP3.LUT R13, R13, 0xffff, RZ, 0xc0, !PT ;  /* 0x0000ffff0d0d7812 */ /* 0x000fe200078ec0ff */
[----:B------:R-:W-:Y:S01]  /*6c40*/  IMAD.IADD R121, R192, 0x1, R7 ;  /* 0x00000001c0797824 */ /* 0x000fe200078e0207 */
[----:B------:R-:W-:Y:S02]  /*6c50*/  LOP3.LUT R22, R22, 0xffff, RZ, 0xc0, !PT ;  /* 0x0000ffff16167812 */ /* 0x000fe400078ec0ff */
[----:B------:R-:W-:Y:S02]  /*6c60*/  SHF.R.U32.HI R13, RZ, 0x8, R13 ;  /* 0x00000008ff0d7819 */ /* 0x000fe4000001160d */
[----:B------:R-:W-:Y:S01]  /*6c70*/  SHF.R.U32.HI R22, RZ, 0x8, R22 ;  /* 0x00000008ff167819 */ /* 0x000fe20000011616 */
[----:B--2---:R-:W-:Y:S01]  /*6c80*/  @!P2 FADD.FTZ R124, -R124, -RZ ;  /* 0x800000ff7c7ca221 */ /* 0x004fe20000010100 */
[----:B------:R-:W-:Y:S02]  /*6c90*/  LOP3.LUT R13, R13, 0xffff, RZ, 0xc0, !PT ;  /* 0x0000ffff0d0d7812 */ /* 0x000fe400078ec0ff */
[----:B------:R-:W-:Y:S02]  /*6ca0*/  LOP3.LUT R22, R22, 0xffff, RZ, 0xc0, !PT ;  /* 0x0000ffff16167812 */ /* 0x000fe400078ec0ff */
[----:B------:R-:W-:Y:S02]  /*6cb0*/  ISETP.LE.U32.AND P4, PT, R13, UR11, PT ;  /* 0x0000000b0d007c0c */ /* 0x000fe4000bf83070 */
[----:B------:R-:W-:Y:S02]  /*6cc0*/  F2FP.RELU.F16.F32.PACK_AB R21, R249, R110 ;  /* 0x0000006ef915723e */ /* 0x000fe400000008ff */
[----:B------:R-:W-:Y:S02]  /*6cd0*/  F2FP.RELU.F16.F32.PACK_AB R11, R236, R237 ;  /* 0x000000edec0b723e */ /* 0x000fe400000008ff */
[----:B------:R-:W-:Y:S01]  /*6ce0*/  F2FP.RELU.F16.F32.PACK_AB R15, R240, R235 ;  /* 0x000000ebf00f723e */ /* 0x000fe200000008ff */
[----:B------:R2:W-:Y:S01]  /*6cf0*/  STS [R194+0x10400], R21 ;  /* 0x01040015c2007388 */ /* 0x0005e20000000800 */
[----:B------:R-:W-:Y:S02]  /*6d00*/  F2FP.RELU.F16.F32.PACK_AB R17, R245, R246 ;  /* 0x000000f6f511723e */ /* 0x000fe400000008ff */
[----:B------:R-:W-:Y:S02]  /*6d10*/  F2FP.RELU.F16.F32.PACK_AB R9, R241, R242 ;  /* 0x000000f2f109723e */ /* 0x000fe400000008ff */
[----:B------:R-:W-:Y:S01]  /*6d20*/  F2FP.RELU.F16.F32.PACK_AB R13, R243, R244 ;  /* 0x000000f4f30d723e */ /* 0x000fe200000008ff */
[----:B------:R-:W-:Y:S01]  /*6d30*/  @!P4 FADD.FTZ R109, -R109, -RZ ;  /* 0x800000ff6d6dc221 */ /* 0x000fe20000010100 */
[----:B------:R-:W-:Y:S02]  /*6d40*/  ISETP.LE.U32.AND P4, PT, R22, UR11, PT ;  /* 0x0000000b16007c0c */ /* 0x000fe4000bf83070 */
[----:B------:R-:W-:Y:S02]  /*6d50*/  F2FP.RELU.F16.F32.PACK_AB R27, R239, R230 ;  /* 0x000000e6ef1b723e */ /* 0x000fe400000008ff */
[C---:B------:R-:W-:Y:S02]  /*6d60*/  FSETP.GE.FTZ.AND P2, PT, R109.reuse, RZ, PT ;  /* 0x000000ff6d00720b */ /* 0x040fe40003f56000 */
[----:B------:R-:W-:Y:S02]  /*6d70*/  F2FP.RELU.F16.F32.PACK_AB R23, R109, R112 ;  /* 0x000000706d17723e */ /* 0x000fe400000008ff */
[----:B------:R-:W-:Y:S02]  /*6d80*/  F2FP.RELU.F16.F32.PACK_AB R25, R229, R238 ;  /* 0x000000eee519723e */ /* 0x000fe400000008ff */
[----:B------:R-:W-:Y:S01]  /*6d90*/  LOP3.LUT R18, R18, 0xffff, RZ, 0xc0, !PT ;  /* 0x0000ffff12127812 */ /* 0x000fe200078ec0ff */
[----:B------:R3:W-:Y:S01]  /*6da0*/  STS [R194+0x10000], R23 ;  /* 0x01000017c2007388 */ /* 0x0007e20000000800 */
[----:B------:R-:W-:Y:S01]  /*6db0*/  LOP3.LUT R8, R8, 0xff, RZ, 0xc0, !PT ;  /* 0x000000ff08087812 */ /* 0x000fe200078ec0ff */
[----:B------:R-:W-:Y:S01]  /*6dc0*/  @!P4 FADD.FTZ R247, -R247, -RZ ;  /* 0x800000fff7f7c221 */ /* 0x000fe20000010100 */
[----:B------:R-:W-:Y:S01]  /*6dd0*/  SHF.R.U32.HI R18, RZ, 0x8, R18 ;  /* 0x00000008ff127819 */ /* 0x000fe20000011612 */
[----:B------:R4:W-:Y:S01]  /*6de0*/  STS [R4+0x10000], R11 ;  /* 0x0100000b04007388 */ /* 0x0009e20000000800 */
[----:B------:R-:W-:Y:S02]  /*6df0*/  LOP3.LUT R6, R6, 0xffff, RZ, 0xc0, !PT ;  /* 0x0000ffff06067812 */ /* 0x000fe400078ec0ff */
[----:B------:R-:W-:Y:S01]  /*6e00*/  F2FP.RELU.F16.F32.PACK_AB R19, R247, R248 ;  /* 0x000000f8f713723e */ /* 0x000fe200000008ff */
[----:B------:R4:W-:Y:S01]  /*6e10*/  STS [R4+0x10400], R15 ;  /* 0x0104000f04007388 */ /* 0x0009e20000000800 */
[----:B--2---:R-:W-:Y:S02]  /*6e20*/  F2FP.RELU.F16.F32.PACK_AB R21, R215, R216 ;  /* 0x000000d8d715723e */ /* 0x004fe400000008ff */
[----:B------:R-:W-:Y:S01]  /*6e30*/  LOP3.LUT R18, R18, 0xffff, RZ, 0xc0, !PT ;  /* 0x0000ffff12127812 */ /* 0x000fe200078ec0ff */
[----:B------:R2:W-:Y:S01]  /*6e40*/  STS [R194+0x12000], R19 ;  /* 0x01200013c2007388 */ /* 0x0005e20000000800 */
[----:B------:R-:W-:Y:S02]  /*6e50*/  ISETP.LE.U32.AND P4, PT, R8, UR11, PT ;  /* 0x0000000b08007c0c */ /* 0x000fe4000bf83070 */
[----:B------:R-:W-:Y:S01]  /*6e60*/  ISETP.LE.U32.AND P3, PT, R18, UR11, PT ;  /* 0x0000000b12007c0c */ /* 0x000fe2000bf63070 */
[----:B------:R2:W-:Y:S01]  /*6e70*/  STS [R194+0x12400], R17 ;  /* 0x01240011c2007388 */ /* 0x0005e20000000800 */
[----:B------:R-:W-:Y:S02]  /*6e80*/  F2FP.RELU.F16.F32.PACK_AB R8, R132, R133 ;  /* 0x000000858408723e */ /* 0x000fe400000008ff */
[----:B------:R-:W-:Y:S01]  /*6e90*/  F2FP.RELU.F16.F32.PACK_AB R14, R134, R135 ;  /* 0x00000087860e723e */ /* 0x000fe200000008ff */
[----:B------:R2:W-:Y:S01]  /*6ea0*/  STS [R4+0x12400], R9 ;  /* 0x0124000904007388 */ /* 0x0005e20000000800 */
[----:B------:R-:W-:Y:S02]  /*6eb0*/  F2FP.RELU.F16.F32.PACK_AB R12, R129, R120 ;  /* 0x00000078810c723e */ /* 0x000fe400000008ff */
[----:B------:R-:W-:Y:S01]  /*6ec0*/  F2FP.RELU.F16.F32.PACK_AB R16, R118, R119 ;  /* 0x000000777610723e */ /* 0x000fe200000008ff */
[----:B------:R2:W-:Y:S01]  /*6ed0*/  STS [R4+0x12000], R13 ;  /* 0x0120000d04007388 */ /* 0x0005e20000000800 */
[----:B---3--:R-:W-:Y:S01]  /*6ee0*/  F2FP.RELU.F16.F32.PACK_AB R23, R233, R234 ;  /* 0x000000eae917723e */ /* 0x008fe200000008ff */
[----:B-1----:R-:W-:Y:S01]  /*6ef0*/  @!P4 FADD.FTZ R125, -R125, -RZ ;  /* 0x800000ff7d7dc221 */ /* 0x002fe20000010100 */
[----:B------:R-:W-:Y:S01]  /*6f00*/  FSETP.GE.FTZ.AND P4, PT, R248, RZ, PT ;  /* 0x000000fff800720b */ /* 0x000fe20003f96000 */
[----:B------:R-:W-:Y:S01]  /*6f10*/  STS [R182+0x10000], R27 ;  /* 0x0100001bb6007388 */ /* 0x000fe20000000800 */
[----:B----4-:R-:W-:Y:S01]  /*6f20*/  F2FP.RELU.F16.F32.PACK_AB R11, R213, R214 ;  /* 0x000000d6d50b723e */ /* 0x010fe200000008ff */
[----:B------:R-:W-:Y:S01]  /*6f30*/  @!P3 FADD.FTZ R219, -R219, -RZ ;  /* 0x800000ffdbdbb221 */ /* 0x000fe20000010100 */
[----:B------:R-:W-:Y:S01]  /*6f40*/  ISETP.LE.U32.AND P3, PT, R6, UR11, PT ;  /* 0x0000000b06007c0c */ /* 0x000fe2000bf63070 */
[----:B------:R-:W-:Y:S01]  /*6f50*/  STS [R182+0x10400], R25 ;  /* 0x01040019b6007388 */ /* 0x000fe20000000800 */
[----:B------:R-:W-:Y:S02]  /*6f60*/  F2FP.RELU.F16.F32.PACK_AB R15, R227, R228 ;  /* 0x000000e4e30f723e */ /* 0x000fe400000008ff */
[----:B------:R-:W-:Y:S01]  /*6f70*/  F2FP.RELU.F16.F32.PACK_AB R6, R130, R131 ;  /* 0x000000838206723e */ /* 0x000fe200000008ff */
[----:B------:R1:W-:Y:S01]  /*6f80*/  STS [R10+0x10000], R21 ;  /* 0x010000150a007388 */ /* 0x0003e20000000800 */
[----:B--2---:R-:W-:Y:S02]  /*6f90*/  F2FP.RELU.F16.F32.PACK_AB R19, R223, R224 ;  /* 0x000000e0df13723e */ /* 0x004fe400000008ff */
[----:B------:R-:W-:Y:S01]  /*6fa0*/  F2FP.RELU.F16.F32.PACK_AB R20, R123, R122 ;  /* 0x0000007a7b14723e */ /* 0x000fe200000008ff */
[----:B------:R2:W-:Y:S01]  /*6fb0*/  STS [R10+0x10400], R11 ;  /* 0x0104000b0a007388 */ /* 0x0005e20000000800 */
[----:B------:R-:W-:Y:S03]  /*6fc0*/  F2FP.RELU.F16.F32.PACK_AB R17, R221, R222 ;  /* 0x000000dedd11723e */ /* 0x000fe600000008ff */
[----:B------:R-:W-:Y:S01]  /*6fd0*/  STS [R182+0x12000], R23 ;  /* 0x01200017b6007388 */ /* 0x000fe20000000800 */
[----:B------:R-:W-:Y:S01]  /*6fe0*/  F2FP.RELU.F16.F32.PACK_AB R9, R231, R232 ;  /* 0x000000e8e709723e */ /* 0x000fe200000008ff */
[----:B------:R-:W-:Y:S01]  /*6ff0*/  @!P3 FADD.FTZ R126, -R126, -RZ ;  /* 0x800000ff7e7eb221 */ /* 0x000fe20000010100 */
[----:B------:R-:W-:Y:S02]  /*7000*/  FSETP.GE.FTZ.AND P3, PT, R247, RZ, PT ;  /* 0x000000fff700720b */ /* 0x000fe40003f76000 */
[----:B------:R-:W-:Y:S01]  /*7010*/  F2FP.RELU.F16.F32.PACK_AB R4, R169, R212 ;  /* 0x000000d4a904723e */ /* 0x000fe200000008ff */
[----:B------:R3:W-:Y:S01]  /*7020*/  STS [R182+0x12400], R9 ;  /* 0x01240009b6007388 */ /* 0x0007e20000000800 */
[----:B------:R-:W-:Y:S03]  /*7030*/  F2FP.RELU.F16.F32.PACK_AB R13, R225, R226 ;  /* 0x000000e2e10d723e */ /* 0x000fe600000008ff */
[----:B------:R-:W-:Y:S04]  /*7040*/  STS [R10+0x12000], R19 ;  /* 0x012000130a007388 */ /* 0x000fe80000000800 */
[----:B------:R4:W-:Y:S01]  /*7050*/  STS [R10+0x12400], R17 ;  /* 0x012400110a007388 */ /* 0x0009e20000000800 */
[----:B-1----:R-:W-:Y:S03]  /*7060*/  IMAD.IADD R21, R175, 0x1, R7 ;  /* 0x00000001af157824 */ /* 0x002fe600078e0207 */
[----:B------:R-:W-:Y:S01]  /*7070*/  STS [R192], R15 ;  /* 0x0000000fc0007388 */ /* 0x000fe20000000800 */
[----:B--2---:R-:W-:Y:S03]  /*7080*/  F2FP.RELU.F16.F32.PACK_AB R11, R219, R220 ;  /* 0x000000dcdb0b723e */ /* 0x004fe600000008ff */
[----:B------:R-:W-:Y:S04]  /*7090*/  STS [R192+0x400], R13 ;  /* 0x0004000dc0007388 */ /* 0x000fe80000000800 */
[----:B------:R1:W-:Y:S04]  /*70a0*/  STS [R121], R8 ;  /* 0x0000000879007388 */ /* 0x0003e80000000800 */
[----:B------:R-:W-:Y:S01]  /*70b0*/  STS [R121+0x400], R6 ;  /* 0x0004000679007388 */ /* 0x000fe20000000800 */
[----:B---3--:R-:W-:Y:S03]  /*70c0*/  F2FP.RELU.F16.F32.PACK_AB R9, R217, R218 ;  /* 0x000000dad909723e */ /* 0x008fe600000008ff */
[----:B------:R-:W-:Y:S04]  /*70d0*/  STS [R192+0x2000], R11 ;  /* 0x0020000bc0007388 */ /* 0x000fe80000000800 */
[----:B------:R-:W-:Y:S01]  /*70e0*/  STS [R192+0x2400], R9 ;  /* 0x00240009c0007388 */ /* 0x000fe20000000800 */
[----:B----4-:R-:W-:Y:S03]  /*70f0*/  F2FP.RELU.F16.F32.PACK_AB R10, R117, R128 ;  /* 0x00000080750a723e */ /* 0x010fe600000008ff */
[----:B------:R2:W-:Y:S04]  /*7100*/  STS [R121+0x2000], R4 ;  /* 0x0020000479007388 */ /* 0x0005e80000000800 */
[----:B------:R-:W-:Y:S04]  /*7110*/  STS [R121+0x2400], R14 ;  /* 0x0024000e79007388 */ /* 0x000fe80000000800 */
[----:B------:R3:W-:Y:S01]  /*7120*/  STS [R175], R12 ;  /* 0x0000000caf007388 */ /* 0x0007e20000000800 */
[----:B-1----:R-:W-:Y:S03]  /*7130*/  F2FP.RELU.F16.F32.PACK_AB R8, R126, R127 ;  /* 0x0000007f7e08723e */ /* 0x002fe600000008ff */
[----:B------:R-:W-:Y:S04]  /*7140*/  STS [R175+0x400], R10 ;  /* 0x0004000aaf007388 */ /* 0x000fe80000000800 */
[----:B------:R1:W-:Y:S01]  /*7150*/  STS [R21], R16 ;  /* 0x0000001015007388 */ /* 0x0003e20000000800 */
[----:B--2---:R-:W-:Y:S05]  /*7160*/  F2FP.RELU.F16.F32.PACK_AB R4, R115, R116 ;  /* 0x000000747304723e */ /* 0x004fea00000008ff */
[----:B------:R2:W-:Y:S01]  /*7170*/  STS [R21+0x400], R4 ;  /* 0x0004000415007388 */ /* 0x0005e20000000800 */
[----:B---3--:R-:W-:Y:S03]  /*7180*/  F2FP.RELU.F16.F32.PACK_AB R12, R124, R125 ;  /* 0x0000007d7c0c723e */ /* 0x008fe600000008ff */
[----:B------:R-:W-:Y:S04]  /*7190*/  STS [R175+0x2000], R8 ;  /* 0x00200008af007388 */ /* 0x000fe80000000800 */
[----:B------:R-:W-:Y:S01]  /*71a0*/  STS [R175+0x2400], R12 ;  /* 0x0024000caf007388 */ /* 0x000fe20000000800 */
[----:B-1----:R-:W-:Y:S03]  /*71b0*/  F2FP.RELU.F16.F32.PACK_AB R16, R114, R113 ;  /* 0x000000717210723e */ /* 0x002fe600000008ff */
[----:B------:R-:W-:Y:S04]  /*71c0*/  STS [R21+0x2400], R20 ;  /* 0x0024001415007388 */ /* 0x000fe80000000800 */
[----:B------:R-:W-:Y:S04]  /*71d0*/  STS [R21+0x2000], R16 ;  /* 0x0020001015007388 */ /* 0x000fe80000000800 */
[----:B------:R-:W1:Y:S01]  /*71e0*/  LDSM.16.M88.4 R64, [R28+0x4000] ;  /* 0x004000001c40783b */ /* 0x000e620000000200 */
[----:B--2---:R-:W-:Y:S07]  /*71f0*/  VIADD R4, R28, 0x4000 ;  /* 0x000040001c047836 */ /* 0x004fee0000000000 */
[----:B------:R-:W2:Y:S01]  /*7200*/  LDSM.16.M88.4 R60, [R28+0x5000] ;  /* 0x005000001c3c783b */ /* 0x000ea20000000200 */
[----:B------:R-:W-:Y:S07]  /*7210*/  @P1 VIADD R104, R4, 0xffffffe0 ;  /* 0xffffffe004681836 */ /* 0x000fee0000000000 */
        /* <DEDUP_REMOVED lines=24> */
[----:B------:R-:W-:Y:S02]  /*73a0*/  FADD.FTZ R7, -R210, R7 ;  /* 0x00000007d2077221 */ /* 0x000fe40000010100 */
[----:B------:R-:W-:Y:S01]  /*73b0*/  FSEL R5, R250, R211, P0 ;  /* 0x000000d3fa057208 */ /* 0x000fe20000000000 */
[C---:B------:R-:W-:Y:S04]  /*73c0*/  HMMA.16816.F32 R16, R100.reuse, R154, R16 ;  /* 0x0000009a6410723c */ /* 0x040fe80000001810 */
[----:B------:R-:W-:Y:S01]  /*73d0*/  FSETP.GE.FTZ.AND P0, PT, R110, RZ, PT ;  /* 0x000000ff6e00720b */ /* 0x000fe20003f16000 */
[----:B------:R-:W-:Y:S01]  /*73e0*/  FMUL.FTZ R6, R112, R5 ;  /* 0x0000000570067220 */ /* 0x000fe20000410000 */
[----:B------:R-:W-:Y:S01]  /*73f0*/  LOP3.LUT R5, R111, 0x30, RZ, 0xc0, !PT ;  /* 0x000000306f057812 */ /* 0x000fe200078ec0ff */
[----:B------:R-:W-:Y:S01]  /*7400*/  IMAD.SHL.U32 R112, R108, 0x40, RZ ;  /* 0x000000406c707824 */ /* 0x000fe200078e00ff */
[----:B------:R-:W-:Y:S01]  /*7410*/  FSEL R4, R4, R211, P2 ;  /* 0x000000d304047208 */ /* 0x000fe20001000000 */
[-C--:B------:R-:W-:Y:S03]  /*7420*/  HMMA.16816.F32 R20, R100, R156.reuse, R20 ;  /* 0x0000009c6414723c */ /* 0x080fe60000001814 */
[----:B------:R-:W-:Y:S01]  /*7430*/  LOP3.LUT R5, R5, 0x8, R108, 0xf8, !PT ;  /* 0x0000000805057812 */ /* 0x000fe200078ef86c */
[----:B------:R-:W-:Y:S01]  /*7440*/  FADD.FTZ R11, -R208, R11 ;  /* 0x0000000bd00b7221 */ /* 0x000fe20000010100 */
[----:B------:R-:W-:Y:S01]  /*7450*/  FSEL R250, R251, R210, P0 ;  /* 0x000000d2fbfa7208 */ /* 0x000fe20000000000 */
[----:B------:R-:W-:Y:S01]  /*7460*/  FMUL.FTZ R251, R109, R4 ;  /* 0x000000046dfb7220 */ /* 0x000fe20000410000 */
[----:B------:R-:W-:Y:S01]  /*7470*/  LOP3.LUT R4, R5, 0x1c0, R112, 0xf8, !PT ;  /* 0x000001c005047812 */ /* 0x000fe200078ef870 */
[C---:B------:R-:W-:Y:S04]  /*7480*/  HMMA.16816.F32 R24, R104.reuse, R156, R24 ;  /* 0x0000009c6818723c */ /* 0x040fe80000001818 */
[----:B------:R-:W-:Y:S01]  /*7490*/  FSETP.GE.FTZ.AND P0, PT, R249, RZ, PT ;  /* 0x000000fff900720b */ /* 0x000fe20003f16000 */
[----:B------:R-:W-:Y:S01]  /*74a0*/  IMAD.SHL.U32 R109, R108, 0x8, RZ ;  /* 0x000000086c6d7824 */ /* 0x000fe200078e00ff */
[----:B------:R-:W-:Y:S01]  /*74b0*/  FSETP.GE.FTZ.AND P2, PT, R246, RZ, PT ;  /* 0x000000fff600720b */ /* 0x000fe20003f56000 */
[----:B------:R-:W-:Y:S01]  /*74c0*/  FADD.FTZ R12, -R209, R12 ;  /* 0x0000000cd10c7221 */ /* 0x000fe20000010100 */
[----:B------:R-:W-:Y:S01]  /*74d0*/  FSEL R252, R7, R210, P0 ;  /* 0x000000d207fc7208 */ /* 0x000fe20000000000 */
[-C--:B------:R-:W-:Y:S03]  /*74e0*/  HMMA.16816.F32 R28, R104, R158.reuse, R28 ;  /* 0x0000009e681c723c */ /* 0x080fe6000000181c */
[----:B------:R-:W-:Y:S01]  /*74f0*/  LOP3.LUT R5, R4, 0x38, R109, 0x78, !PT ;  /* 0x0000003804057812 */ /* 0x000fe200078e786d */
[----:B------:R-:W-:Y:S01]  /*7500*/  FADD.FTZ R4, -R209, R8 ;  /* 0x00000008d1047221 */ /* 0x000fe20000010100 */
[----:B------:R-:W-:Y:S01]  /*7510*/  FSETP.GE.FTZ.AND P0, PT, R245, RZ, PT ;  /* 0x000000fff500720b */ /* 0x000fe20003f16000 */
[----:B------:R-:W-:Y:S01]  /*7520*/  FADD.FTZ R7, -R208, R10 ;  /* 0x0000000ad0077221 */ /* 0x000fe20000010100 */
[----:B------:R-:W-:Y:S01]  /*7530*/  FADD.FTZ R8, -R209, R9 ;  /* 0x00000009d1087221 */ /* 0x000fe20000010100 */
[C---:B------:R-:W-:Y:S04]  /*7540*/  HMMA.16816.F32 R32, R100.reuse, R158, R32 ;  /* 0x0000009e6420723c */ /* 0x040fe80000001820 */
[-C--:B------:R-:W-:Y:S01]  /*7550*/  FSEL R9, R4, R209.reuse, P4 ;  /* 0x000000d104097208 */ /* 0x080fe20002000000 */
[C---:B------:R-:W-:Y:S01]  /*7560*/  FADD.FTZ R15, -R208.reuse, R15 ;  /* 0x0000000fd00f7221 */ /* 0x040fe20000010100 */
[-C--:B------:R-:W-:Y:S01]  /*7570*/  FSEL R4, R11, R208.reuse, P0 ;  /* 0x000000d00b047208 */ /* 0x080fe20000000000 */
[----:B------:R-:W-:Y:S01]  /*7580*/  FADD.FTZ R11, -R208, R14 ;  /* 0x0000000ed00b7221 */ /* 0x000fe20000010100 */
[----:B------:R-:W-:Y:S01]  /*7590*/  FSEL R7, R7, R208, P2 ;  /* 0x000000d007077208 */ /* 0x000fe20001000000 */
[-C--:B------:R-:W-:Y:S03]  /*75a0*/  HMMA.16816.F32 R36, R100, R160.reuse, R36 ;  /* 0x000000a06424723c */ /* 0x080fe60000001824 */
        /* <DEDUP_REMOVED lines=23> */
[----:B------:R-:W-:Y:S01]  /*7720*/  FADD.FTZ R23, -R210, R23 ;  /* 0x00000017d2177221 */ /* 0x000fe20000010100 */
[----:B------:R-:W-:Y:S01]  /*7730*/  F2FP.F16.F32.PACK_AB R7, R251, R6 ;  /* 0x00000006fb07723e */ /* 0x000fe200000000ff */
[----:B------:R-:W-:Y:S01]  /*7740*/  FMUL.FTZ R6, R244, R13 ;  /* 0x0000000df4067220 */ /* 0x000fe20000410000 */
[----:B------:R-:W-:Y:S01]  /*7750*/  FSETP.GE.FTZ.AND P4, PT, R237, RZ, PT ;  /* 0x000000ffed00720b */ /* 0x000fe20003f96000 */
[----:B------:R-:W-:Y:S01]  /*7760*/  FMUL.FTZ R241, R241, R4 ;  /* 0x00000004f1f17220 */ /* 0x000fe20000410000 */
[----:B------:R-:W-:Y:S01]  /*7770*/  F2FP.F16.F32.PACK_AB R11, R8, R9 ;  /* 0x00000009080b723e */ /* 0x000fe200000000ff */
[----:B------:R-:W-:Y:S01]  /*7780*/  FADD.FTZ R8, -R211, R21 ;  /* 0x00000015d3087221 */ /* 0x000fe20000010100 */
[-C--:B------:R-:W-:Y:S01]  /*7790*/  FSEL R19, R19, R210.reuse, P0 ;  /* 0x000000d213137208 */ /* 0x080fe20000000000 */
[----:B------:R-:W-:Y:S01]  /*77a0*/  FADD.FTZ R20, -R211, R20 ;  /* 0x00000014d3147221 */ /* 0x000fe20000010100 */
[-C--:B------:R-:W-:Y:S01]  /*77b0*/  FSEL R13, R12, R211.reuse, P3 ;  /* 0x000000d30c0d7208 */ /* 0x080fe20001800000 */
[-C--:B------:R-:W-:Y:S03]  /*77c0*/  HMMA.16816.F32 R44, R104, R162.reuse, R44 ;  /* 0x000000a2682c723c */ /* 0x080fe6000000182c */
[----:B------:R-:W-:Y:S01]  /*77d0*/  FSETP.GE.FTZ.AND P0, PT, R229, RZ, PT ;  /* 0x000000ffe500720b */ /* 0x000fe20003f16000 */
[----:B------:R-:W-:Y:S01]  /*77e0*/  FADD.FTZ R14, -R209, R25 ;  /* 0x00000019d10e7221 */ /* 0x000fe20000010100 */
[----:B------:R-:W-:Y:S01]  /*77f0*/  FSEL R4, R15, R210, P2 ;  /* 0x000000d20f047208 */ /* 0x000fe20001000000 */
        /* <DEDUP_REMOVED lines=10> */
[----:B------:R-:W-:Y:S01]  /*78a0*/  FMUL.FTZ R13, R236, R13 ;  /* 0x0000000dec0d7220 */ /* 0x000fe20000410000 */
[-C--:B------:R-:W-:Y:S01]  /*78b0*/  FSEL R8, R8, R211.reuse, P3 ;  /* 0x000000d308087208 */ /* 0x080fe20001800000 */
[----:B------:R-:W-:Y:S01]  /*78c0*/  FADD.FTZ R19, -R208, R26 ;  /* 0x0000001ad0137221 */ /* 0x000fe20000010100 */
[----:B------:R-:W-:Y:S01]  /*78d0*/  FSETP.GE.FTZ.AND P3, PT, R233, RZ, PT ;  /* 0x000000ffe900720b */ /* 0x000fe20003f76000 */
[----:B------:R-:W-:Y:S01]  /*78e0*/  FADD.FTZ R24, -R209, R24 ;  /* 0x00000018d1187221 */ /* 0x000fe20000010100 */
[----:B------:R-:W-:Y:S01]  /*78f0*/  FSETP.GE.FTZ.AND P0, PT, R231, RZ, PT ;  /* 0x000000ffe700720b */ /* 0x000fe20003f16000 */
[----:B------:R-:W-:Y:S01]  /*7900*/  FMUL.FTZ R229, R229, R12 ;  /* 0x0000000ce5e57220 */ /* 0x000fe20000410000 */
[----:B------:R-:W-:Y:S01]  /*7910*/  FSEL R17, R20, R211, P4 ;  /* 0x000000d314117208 */ /* 0x000fe20002000000 */
[----:B------:R-:W-:Y:S01]  /*7920*/  FADD.FTZ R18, -R209, R29 ;  /* 0x0000001dd1127221 */ /* 0x000fe20000010100 */
[----:B------:R-:W-:Y:S01]  /*7930*/  FSEL R15, R15, R210, P2 ;  /* 0x000000d20f0f7208 */ /* 0x000fe20001000000 */
[----:B------:R-:W-:Y:S01]  /*7940*/  FADD.FTZ R31, -R208, R31 ;  /* 0x0000001fd01f7221 */ /* 0x000fe20000010100 */
[----:B------:R-:W-:Y:S01]  /*7950*/  FSETP.GE.FTZ.AND P2, PT, R232, RZ, PT ;  /* 0x000000ffe800720b */ /* 0x000fe20003f56000 */
[C---:B------:R-:W-:Y:S04]  /*7960*/  HMMA.16816.F32 R48, R100.reuse, R162, R48 ;  /* 0x000000a26430723c */ /* 0x040fe80000001830 */
[----:B------:R-:W-:Y:S01]  /*7970*/  FSETP.GE.FTZ.AND P4, PT, R234, RZ, PT ;  /* 0x000000ffea00720b */ /* 0x000fe20003f96000 */
[----:B------:R-:W-:Y:S01]  /*7980*/  FMUL.FTZ R17, R230, R17 ;  /* 0x00000011e6117220 */ /* 0x000fe20000410000 */
[----:B------:R-:W-:Y:S01]  /*7990*/  FSEL R14, R14, R209, P3 ;  /* 0x000000d10e0e7208 */ /* 0x000fe20001800000 */
[----:B------:R-:W-:Y:S01]  /*79a0*/  FMUL.FTZ R16, R239, R8 ;  /* 0x00000008ef107220 */ /* 0x000fe20000410000 */
[----:B------:R-:W-:Y:S01]  /*79b0*/  FSEL R12, R27, R208, P0 ;  /* 0x000000d01b0c7208 */ /* 0x000fe20000000000 */
[----:B------:R-:W-:Y:S01]  /*79c0*/  FADD.FTZ R21, -R208, R30 ;  /* 0x0000001ed0157221 */ /* 0x000fe20000010100 */
[----:B------:R-:W-:Y:S01]  /*79d0*/  FSETP.GE.FTZ.AND P3, PT, R223, RZ, PT ;  /* 0x000000ffdf00720b */ /* 0x000fe20003f76000 */
[----:B------:R-:W-:Y:S01]  /*79e0*/  FADD.FTZ R28, -R209, R28 ;  /* 0x0000001cd11c7221 */ /* 0x000fe20000010100 */
[----:B------:R-:W-:Y:S01]  /*79f0*/  F2FP.F16.F32.PACK_AB R10, R13, R10 ;  /* 0x0000000a0d0a723e */ /* 0x000fe200000000ff */
[----:B------:R-:W-:Y:S01]  /*7a00*/  FMUL.FTZ R231, R231, R12 ;  /* 0x0000000ce7e77220 */ /* 0x000fe20000410000 */
[-C--:B------:R-:W-:Y:S01]  /*7a10*/  FSEL R19, R19, R208.reuse, P2 ;  /* 0x000000d013137208 */ /* 0x080fe20001000000 */
[----:B------:R-:W-:Y:S01]  /*7a20*/  FMUL.FTZ R238, R238, R15 ;  /* 0x0000000feeee7220 */ /* 0x000fe20000410000 */
[----:B------:R-:W-:Y:S01]  /*7a30*/  FSETP.GE.FTZ.AND P0, PT, R221, RZ, PT ;  /* 0x000000ffdd00720b */ /* 0x000fe20003f16000 */
[----:B------:R-:W-:Y:S01]  /*7a40*/  FADD.FTZ R35, -R210, R35 ;  /* 0x00000023d2237221 */ /* 0x000fe20000010100 */
[-C--:B------:R-:W-:Y:S01]  /*7a50*/  FSEL R13, R24, R209.reuse, P4 ;  /* 0x000000d1180d7208 */ /* 0x080fe20002000000 */
[----:B------:R-:W-:Y:S01]  /*7a60*/  FADD.FTZ R32, -R211, R32 ;  /* 0x00000020d3207221 */ /* 0x000fe20000010100 */
[----:B------:R-:W-:Y:S01]  /*7a70*/  FSETP.GE.FTZ.AND P2, PT, R222, RZ, PT ;  /* 0x000000ffde00720b */ /* 0x000fe20003f56000 */
[----:B------:R-:W-:Y:S01]  /*7a80*/  FADD.FTZ R23, -R210, R34 ;  /* 0x00000022d2177221 */ /* 0x000fe20000010100 */
[----:B------:R-:W-:Y:S01]  /*7a90*/  FSETP.GE.FTZ.AND P4, PT, R224, RZ, PT ;  /* 0x000000ffe000720b */ /* 0x000fe20003f96000 */
[-C--:B------:R-:W-:Y:S03]  /*7aa0*/  HMMA.16816.F32 R52, R100, R164.reuse, R52 ;  /* 0x000000a46434723c */ /* 0x080fe60000001834 */
[----:B------:R-:W-:Y:S01]  /*7ab0*/  FSEL R18, R18, R209, P3 ;  /* 0x000000d112127208 */ /* 0x000fe20001800000 */
[----:B------:R-:W-:Y:S01]  /*7ac0*/  FADD.FTZ R39, -R210, R39 ;  /* 0x00000027d2277221 */ /* 0x000fe20000010100 */
[-C--:B------:R-:W-:Y:S01]  /*7ad0*/  FSEL R12, R31, R208.reuse, P0 ;  /* 0x000000d01f0c7208 */ /* 0x080fe20000000000 */
[C---:B------:R-:W-:Y:S01]  /*7ae0*/  FADD.FTZ R36, -R211.reuse, R36 ;  /* 0x00000024d3247221 */ /* 0x040fe20000010100 */
[----:B------:R-:W-:Y:S01]  /*7af0*/  F2FP.F16.F32.PACK_AB R15, R16, R17 ;  /* 0x00000011100f723e */ /* 0x000fe200000000ff */
[----:B------:R-:W-:Y:S01]  /*7b00*/  FADD.FTZ R16, -R211, R33 ;  /* 0x00000021d3107221 */ /* 0x000fe20000010100 */
[----:B------:R-:W-:Y:S01]  /*7b10*/  FSEL R21, R21, R208, P2 ;  /* 0x000000d015157208 */ /* 0x000fe20001000000 */
[----:B------:R-:W-:Y:S01]  /*7b20*/  FMUL.FTZ R223, R223, R18 ;  /* 0x00000012dfdf7220 */ /* 0x000fe20000410000 */
[----:B------:R-:W-:Y:S01]  /*7b30*/  FSETP.GE.FTZ.AND P0, PT, R213, RZ, PT ;  /* 0x000000ffd500720b */ /* 0x000fe20003f16000 */
[----:B------:R-:W-:Y:S01]  /*7b40*/  FMUL.FTZ R12, R221, R12 ;  /* 0x0000000cdd0c7220 */ /* 0x000fe20000410000 */
[----:B------:R-:W-:Y:S01]  /*7b50*/  FSEL R17, R28, R209, P4 ;  /* 0x000000d11c117208 */ /* 0x000fe20002000000 */
[----:B------:R-:W-:Y:S01]  /*7b60*/  FMUL.FTZ R21, R222, R21 ;  /* 0x00000015de157220 */ /* 0x000fe20000410000 */
[----:B------:R-:W-:Y:S01]  /*7b70*/  FSETP.GE.FTZ.AND P4, PT, R216, RZ, PT ;  /* 0x000000ffd800720b */ /* 0x000fe20003f96000 */
[----:B------:R-:W-:Y:S01]  /*7b80*/  FADD.FTZ R20, -R211, R37 ;  /* 0x00000025d3147221 */ /* 0x000fe20000010100 */
[----:B------:R-:W-:Y:S01]  /*7b90*/  FSETP.GE.FTZ.AND P3, PT, R215, RZ, PT ;  /* 0x000000ffd700720b */ /* 0x000fe20003f76000 */
[----:B------:R-:W-:Y:S01]  /*7ba0*/  FADD.FTZ R27, -R210, R38 ;  /* 0x00000026d21b7221 */ /* 0x000fe20000010100 */
[----:B------:R-:W-:Y:S01]  /*7bb0*/  FSETP.GE.FTZ.AND P2, PT, R214, RZ, PT ;  /* 0x000000ffd600720b */ /* 0x000fe20003f56000 */
[----:B------:R-:W-:Y:S01]  /*7bc0*/  FADD.FTZ R43, -R208, R43 ;  /* 0x0000002bd02b7221 */ /* 0x000fe20000010100 */
[----:B------:R-:W-:Y:S01]  /*7bd0*/  FSEL R18, R35, R210, P0 ;  /* 0x000000d223127208 */ /* 0x000fe20000000000 */
[C---:B------:R-:W-:Y:S04]  /*7be0*/  HMMA.16816.F32 R56, R104.reuse, R164, R56 ;  /* 0x000000a46838723c */ /* 0x040fe80000001838 */
[----:B------:R-:W-:Y:S01]  /*7bf0*/  FSETP.GE.FTZ.AND P0, PT, R225, RZ, PT ;  /* 0x000000ffe100720b */ /* 0x000fe20003f16000 */
[----:B------:R-:W-:Y:S01]  /*7c00*/  FMUL.FTZ R18, R213, R18 ;  /* 0x00000012d5127220 */ /* 0x000fe20000410000 */
[-C--:B------:R-:W-:Y:S01]  /*7c10*/  FSEL R25, R32, R211.reuse, P4 ;  /* 0x000000d320197208 */ /* 0x080fe20002000000 */
[C---:B------:R-:W-:Y:S01]  /*7c20*/  FADD.FTZ R40, -R209.reuse, R40 ;  /* 0x00000028d1287221 */ /* 0x040fe20000010100 */
[----:B------:R-:W-:Y:S01]  /*7c30*/  FSEL R16, R16, R211, P3 ;  /* 0x000000d310107208 */ /* 0x000fe20001800000 */
        /* <DEDUP_REMOVED lines=8> */
[C---:B------:R-:W-:Y:S01]  /*7cc0*/  FADD.FTZ R29, -R208.reuse, R42 ;  /* 0x0000002ad01d7221 */ /* 0x040fe20000010100 */
[----:B------:R-:W-:Y:S01]  /*7cd0*/  FSEL R22, R39, R210, P0 ;  /* 0x000000d227167208 */ /* 0x000fe20000000000 */
[----:B------:R-:W-:Y:S01]  /*7ce0*/  FADD.FTZ R47, -R208, R47 ;  /* 0x0000002fd02f7221 */ /* 0x000fe20000010100 */
[----:B------:R-:W-:Y:S01]  /*7cf0*/  F2FP.F16.F32.PACK_AB R12, R12, R21 ;  /* 0x000000150c0c723e */ /* 0x000fe200000000ff */
[----:B------:R-:W-:Y:S01]  /*7d00*/  FADD.FTZ R44, -R209, R44 ;  /* 0x0000002cd12c7221 */ /* 0x000fe20000010100 */
[----:B------:R-:W-:Y:S01]  /*7d10*/  FSETP.GE.FTZ.AND P0, PT, R217, RZ, PT ;  /* 0x000000ffd900720b */ /* 0x000fe20003f16000 */
[----:B------:R-:W-:Y:S01]  /*7d20*/  FMUL.FTZ R22, R225, R22 ;  /* 0x00000016e1167220 */ /* 0x000fe20000410000 */
[-C--:B------:R-:W-:Y:S01]  /*7d30*/  FSEL R21, R36, R211.reuse, P4 ;  /* 0x000000d324157208 */ /* 0x080fe20002000000 */
[----:B------:R-:W-:Y:S01]  /*7d40*/  FADD.FTZ R28, -R209, R45 ;  /* 0x0000002dd11c7221 */ /* 0x000fe20000010100 */
        /* <DEDUP_REMOVED lines=9> */
[-C--:B------:R-:W-:Y:S03]  /*7de0*/  HMMA.16816.F32 R60, R104, R166.reuse, R60 ;  /* 0x000000a6683c723c */ /* 0x080fe6000000183c */
[----:B------:R-:W-:Y:S01]  /*7df0*/  FSEL R26, R43, R208, P0 ;  /* 0x000000d02b1a7208 */ /* 0x000fe20000000000 */
[----:B------:R-:W-:Y:S01]  /*7e00*/  FADD.FTZ R48, -R211, R48 ;  /* 0x00000030d3307221 */ /* 0x000fe20000010100 */
        /* <DEDUP_REMOVED lines=17> */
[----:B------:R-:W-:Y:S04]  /*7f20*/  HMMA.16816.F32 R64, R100, R166, R64 ;  /* 0x000000a66440723c */ /* 0x000fe80000001840 */
        /* <DEDUP_REMOVED lines=9> */
[----:B------:R-:W-:Y:S01]  /*7fc0*/  FMUL.FTZ R233, R233, R14 ;  /* 0x0000000ee9e97220 */ /* 0x000fe20000410000 */
        /* <DEDUP_REMOVED lines=10> */
[----:B------:R-:W-:Y:S01]  /*8070*/  FSETP.GE.FTZ.AND P2, PT, R131, RZ, PT ;  /* 0x000000ff8300720b */ /* 0x000fe20003f56000 */
[----:B------:R-:W-:Y:S01]  /*8080*/  FADD.FTZ R31, -R210, R54 ;  /* 0x00000036d21f7221 */ /* 0x000fe20000010100 */
[----:B------:R-:W-:Y:S01]  /*8090*/  FSETP.GE.FTZ.AND P0, PT, R117, RZ, PT ;  /* 0x000000ff7500720b */ /* 0x000fe20003f16000 */
[----:B------:R-:W-:Y:S01]  /*80a0*/  FADD.FTZ R64, -R211, R64 ;  /* 0x00000040d3407221 */ /* 0x000fe20000010100 */
[----:B------:R-:W-:Y:S01]  /*80b0*/  FSEL R48, R48, R211, P4 ;  /* 0x000000d330307208 */ /* 0x000fe20002000000 */
[----:B------:R-:W-:Y:S01]  /*80c0*/  FMUL.FTZ R234, R234, R13 ;  /* 0x0000000deaea7220 */ /* 0x000fe20000410000 */
[----:B------:R-:W-:Y:S01]  /*80d0*/  FSEL R33, R20, R211, P3 ;  /* 0x000000d314217208 */ /* 0x000fe20001800000 */
[----:B------:R-:W-:Y:S01]  /*80e0*/  FMUL.FTZ R232, R232, R19 ;  /* 0x00000013e8e87220 */ /* 0x000fe20000410000 */
[----:B------:R-:W-:Y:S01]  /*80f0*/  F2FP.F16.F32.PACK_AB R29, R26, R29 ;  /* 0x0000001d1a1d723e */ /* 0x000fe200000000ff */
        /* <DEDUP_REMOVED lines=23> */
[----:B------:R-:W-:Y:S01]  /*8270*/  FSETP.GE.FTZ.AND P0, PT, R124, RZ, PT ;  /* 0x000000ff7c00720b */ /* 0x000fe20003f16000 */
[----:B------:R-:W-:Y:S01]  /*8280*/  FMUL.FTZ R56, R127, R56 ;  /* 0x000000387f387220 */ /* 0x000fe20000410000 */
[----:B------:R-:W-:Y:S02]  /*8290*/  F2FP.F16.F32.PACK_AB R48, R33, R48 ;  /* 0x000000302130723e */ /* 0x000fe400000000ff */
[----:B------:R-:W-:Y:S02]  /*82a0*/  FSEL R33, R24, R209, P3 ;  /* 0x000000d118217208 */ /* 0x000fe40001800000 */
        /* <DEDUP_REMOVED lines=8> */
[----:B------:R-:W-:Y:S02]  /*8330*/  FSETP.GE.FTZ.AND P3, PT, R114, RZ, PT ;  /* 0x000000ff7200720b */ /* 0x000fe40003f76000 */
[----:B------:R-:W-:Y:S02]  /*8340*/  FSEL R25, R25, R208, P2 ;  /* 0x000000d019197208 */ /* 0x000fe40001000000 */
[----:B------:R-:W-:Y:S02]  /*8350*/  FSETP.GE.FTZ.AND P2, PT, R115, RZ, PT ;  /* 0x000000ff7300720b */ /* 0x000fe40003f56000 */
[----:B------:R-:W-:Y:S01]  /*8360*/  F2FP.F16.F32.PACK_AB R26, R26, R31 ;  /* 0x0000001f1a1a723e */ /* 0x000fe200000000ff */
[----:B------:R-:W-:Y:S01]  /*8370*/  FADD.FTZ R31, -R210, R66 ;  /* 0x00000042d21f7221 */ /* 0x000fe20000010100 */
[----:B------:R-:W-:Y:S01]  /*8380*/  FSETP.GE.FTZ.AND P4, PT, R120, RZ, PT ;  /* 0x000000ff7800720b */ /* 0x000fe20003f96000 */
[----:B------:R-:W-:Y:S01]  /*8390*/  @P0 FADD.FTZ R208, -R208, R63 ;  /* 0x0000003fd0d00221 */ /* 0x000fe20000010100 */
[----:B------:R-:W-:Y:S01]  /*83a0*/  FSETP.GE.FTZ.AND P0, PT, R116, RZ, PT ;  /* 0x000000ff7400720b */ /* 0x000fe20003f16000 */
[----:B------:R-:W-:Y:S01]  /*83b0*/  FMUL.FTZ R25, R122, R25 ;  /* 0x000000197a197220 */ /* 0x000fe20000410000 */
[----:B------:R-:W-:Y:S01]  /*83c0*/  FSEL R35, R52, R211, P4 ;  /* 0x000000d334237208 */ /* 0x000fe20002000000 */
[----:B------:R-:W-:Y:S01]  /*83d0*/  FMUL.FTZ R208, R123, R208 ;  /* 0x000000d07bd07220 */ /* 0x000fe20000410000 */
[----:B------:R-:W-:Y:S02]  /*83e0*/  FSEL R31, R31, R210, P0 ;  /* 0x000000d21f1f7208 */ /* 0x000fe40000000000 */
[----:B------:R-:W-:Y:S01]  /*83f0*/  FSETP.GE.FTZ.AND P4, PT, R113, RZ, PT ;  /* 0x000000ff7100720b */ /* 0x000fe20003f96000 */
[----:B------:R-:W-:Y:S01]  /*8400*/  @P2 FADD.FTZ R210, -R210, R67 ;  /* 0x00000043d2d22221 */ /* 0x000fe20000010100 */
[----:B------:R-:W-:Y:S01]  /*8410*/  ISETP.GT.AND P2, PT, R189, R174, PT ;  /* 0x000000aebd00720c */ /* 0x000fe20003f44270 */
[----:B------:R-:W-:Y:S01]  /*8420*/  FMUL.FTZ R116, R116, R31 ;  /* 0x0000001f74747220 */ /* 0x000fe20000410000 */
[----:B------:R-:W-:Y:S01]  /*8430*/  LOP3.LUT R110, R112, 0x400, RZ, 0xc0, !PT ;  /* 0x00000400706e7812 */ /* 0x000fe200078ec0ff */
[----:B------:R-:W-:Y:S01]  /*8440*/  FMUL.FTZ R35, R120, R35 ;  /* 0x0000002378237220 */ /* 0x000fe20000410000 */
[----:B------:R-:W-:Y:S01]  /*8450*/  FSEL R60, R60, R209, P4 ;  /* 0x000000d13c3c7208 */ /* 0x000fe20002000000 */
[----:B------:R-:W-:Y:S01]  /*8460*/  @P3 FADD.FTZ R209, -R209, R61 ;  /* 0x0000003dd1d13221 */ /* 0x000fe20000010100 */
[----:B------:R-:W-:Y:S01]  /*8470*/  F2FP.F16.F32.PACK_AB R30, R59, R24 ;  /* 0x000000183b1e723e */ /* 0x000fe200000000ff */
[----:B------:R-:W-:Y:S01]  /*8480*/  IMAD.MOV.U32 R24, RZ, RZ, 0x10 ;  /* 0x00000010ff187424 */ /* 0x000fe200078e00ff */
[----:B------:R-:W-:Y:S01]  /*8490*/  FSETP.GE.FTZ.AND P3, PT, R119, RZ, PT ;  /* 0x000000ff7700720b */ /* 0x000fe20003f76000 */
[----:B------:R-:W-:Y:S01]  /*84a0*/  IMAD R110, R5, 0x2, R110 ;  /* 0x00000002056e7824 */ /* 0x000fe200078e026e */
[----:B------:R-:W-:Y:S01]  /*84b0*/  F2FP.F16.F32.PACK_AB R208, R208, R25 ;  /* 0x00000019d0d0723e */ /* 0x000fe200000000ff */
[----:B------:R-:W-:Y:S01]  /*84c0*/  FMUL.FTZ R5, R249, R252 ;  /* 0x000000fcf9057220 */ /* 0x000fe20000410000 */
[----:B------:R-:W-:Y:S01]  /*84d0*/  FSEL R64, R64, R211, P3 ;  /* 0x000000d340407208 */ /* 0x000fe20001800000 */
[----:B------:R-:W-:Y:S01]  /*84e0*/  FMUL.FTZ R60, R113, R60 ;  /* 0x0000003c713c7220 */ /* 0x000fe20000410000 */
[----:B------:R-:W-:Y:S01]  /*84f0*/  SEL R31, R24, 0xfffffff0, !P1 ;  /* 0xfffffff0181f7807 */ /* 0x000fe20004800000 */
        /* <DEDUP_REMOVED lines=22> */
[----:B------:R-:W1:Y:S01]  /*8660*/  LDC R33, c[0x0][0x3b0] ;  /* 0x0000ec00ff217b82 */ /* 0x000e620000000800 */
[----:B------:R-:W-:Y:S02]  /*8670*/  ISETP.GE.AND P0, PT, R196, UR8, PT ;  /* 0x00000008c4007c0c */ /* 0x000fe4000bf06270 */
[----:B------:R-:W-:Y:S02]  /*8680*/  IADD3 R35, P3, PT, RZ, -UR22, RZ ;  /* 0x80000016ff237c10 */ /* 0x000fe4000ff7e0ff */
[----:B------:R-:W-:Y:S04]  /*8690*/  LOP3.LUT R34, R189, 0x1, RZ, 0xc0, !PT ;  /* 0x00000001bd227812 */ /* 0x000fe800078ec0ff */
[----:B------:R-:W-:Y:S01]  /*86a0*/  ISETP.NE.U32.AND P5, PT, R34, 0x1, PT ;  /* 0x000000012200780c */ /* 0x000fe20003fa5070 */
[----:B------:R-:W-:Y:S04]  /*86b0*/  IMAD.MOV.U32 R34, RZ, RZ, -0x2000 ;  /* 0xffffe000ff227424 */ /* 0x000fe800078e00ff */
[----:B------:R-:W2:Y:S01]  /*86c0*/  @!P0 LDC R24, c[0x0][0x3b4] ;  /* 0x0000ed00ff188b82 */ /* 0x000ea20000000800 */
[----:B------:R-:W-:Y:S05]  /*86d0*/  SEL R34, R34, 0x2000, !P5 ;  /* 0x0000200022227807 */ /* 0x000fea0006800000 */
[--C-:B------:R-:W-:Y:S02]  /*86e0*/  IMAD.IADD R199, R199, 0x1, R34.reuse ;  /* 0x00000001c7c77824 */ /* 0x100fe400078e0222 */
[--C-:B------:R-:W-:Y:S02]  /*86f0*/  IMAD.IADD R187, R187, 0x1, R34.reuse ;  /* 0x00000001bbbb7824 */ /* 0x100fe400078e0222 */
[----:B------:R-:W-:Y:S02]  /*8700*/  IMAD.IADD R170, R170, 0x1, R34 ;  /* 0x00000001aaaa7824 */ /* 0x000fe400078e0222 */
[----:B-1----:R-:W-:Y:S04]  /*8710*/  IMAD.SHL.U32 R32, R33, 0x80, RZ ;  /* 0x0000008021207824 */ /* 0x002fe800078e00ff */
[----:B------:R-:W-:Y:S01]  /*8720*/  IMAD.X R32, RZ, RZ, ~R32, P3 ;  /* 0x000000ffff207224 */ /* 0x000fe200018e0e20 */
[----:B------:R-:W-:Y:S04]  /*8730*/  ISETP.GE.AND P3, PT, R196, UR8, PT ;  /* 0x00000008c4007c0c */ /* 0x000fe8000bf66270 */
[----:B------:R-:W-:Y:S04]  /*8740*/  SHF.R.S64 R35, R35, 0x1f, R32 ;  /* 0x0000001f23237819 */ /* 0x000fe80000001020 */
[----:B------:R-:W-:Y:S04]  /*8750*/  IADD3 R178, P4, PT, R35, R178, RZ ;  /* 0x000000b223b27210 */ /* 0x000fe80007f9e0ff */
[----:B------:R-:W-:Y:S02]  /*8760*/  LEA.HI.X.SX32 R179, R32, R179, 0x1, P4 ;  /* 0x000000b320b37211 */ /* 0x000fe400020f0eff */
[C---:B------:R-:W-:Y:S03]  /*8770*/  @!P0 LEA R32, P4, R33.reuse, R178, 0x7 ;  /* 0x000000b221208211 */ /* 0x040fe600078838ff */
[----:B------:R-:W-:Y:S01]  /*8780*/  @!PT LDS RZ, [RZ] ;  /* 0x00000000fffff984 */ /* 0x000fe20000000800 */
[----:B------:R-:W-:Y:S01]  /*8790*/  @!PT LDS RZ, [RZ] ;  /* 0x00000000fffff984 */ /* 0x000fe20000000800 */
[----:B------:R-:W-:Y:S01]  /*87a0*/  @!PT LDS RZ, [RZ] ;  /* 0x00000000fffff984 */ /* 0x000fe20000000800 */
[----:B------:R1:W-:Y:S01]  /*87b0*/  @!P3 LDGSTS.E.BYPASS.LTC128B.128 [R199], desc[UR26][R178.64] ;  /* 0x00000000b2c7bfae */ /* 0x0003e2000b981a1a */
[----:B--2---:R-:W-:Y:S03]  /*87c0*/  @!P0 LEA.HI.X R33, R33, R179, R24, 0x7, P4 ;  /* 0x000000b321218211 */ /* 0x004fe600020f3c18 */
        /* <DEDUP_REMOVED lines=9> */
.L_x_863:
[----:B------:R-:W-:Y:S01]  /*8860*/  STS [R194+0x8000], R7 ;  /* 0x00800007c2007388 */ /* 0x000fe20000000800 */
[----:B-1----:R-:W-:Y:S01]  /*8870*/  IMAD.IADD R33, R31, 0x1, R182 ;  /* 0x000000011f217824 */ /* 0x002fe200078e02b6 */
[----:B------:R-:W-:Y:S01]  /*8880*/  F2FP.F16.F32.PACK_AB R64, R211, R64 ;  /* 0x00000040d340723e */ /* 0x000fe200000000ff */
[----:B------:R-:W-:Y:S01]  /*8890*/  IMAD.IADD R31, R175, 0x1, R31 ;  /* 0x00000001af1f7824 */ /* 0x000fe200078e021f */
[----:B------:R1:W-:Y:S01]  /*88a0*/  STS [R194+0x8400], R5 ;  /* 0x00840005c2007388 */ /* 0x0003e20000000800 */
[----:B------:R-:W-:Y:S01]  /*88b0*/  F2FP.F16.F32.PACK_AB R115, R115, R116 ;  /* 0x000000747373723e */ /* 0x000fe200000000ff */
[C---:B------:R-:W-:Y:S01]  /*88c0*/  IMAD.SHL.U32 R36, R108.reuse, 0x20, RZ ;  /* 0x000000206c247824 */ /* 0x040fe200078e00ff */
[--C-:B------:R-:W-:Y:S01]  /*88d0*/  SHF.R.U32.HI R57, RZ, 0x4, R108.reuse ;  /* 0x00000004ff397819 */ /* 0x100fe2000001166c */
[----:B------:R-:W-:Y:S01]  /*88e0*/  STS [R25+0x8000], R10 ;  /* 0x0080000a19007388 */ /* 0x000fe20000000800 */
[----:B------:R-:W-:Y:S02]  /*88f0*/  IMAD.SHL.U32 R56, R108, 0x4, RZ ;  /* 0x000000046c387824 */ /* 0x000fe400078e00ff */
[----:B------:R-:W-:Y:S01]  /*8900*/  LOP3.LUT R57, R57, 0x8, RZ, 0xc0, !PT ;  /* 0x0000000839397812 */ /* 0x000fe200078ec0ff */
[----:B------:R-:W-:Y:S04]  /*8910*/  STS [R25+0x8400], R8 ;  /* 0x0084000819007388 */ /* 0x000fe80000000800 */
[----:B------:R-:W-:Y:S04]  /*8920*/  STS [R194+0xa000], R11 ;  /* 0x00a0000bc2007388 */ /* 0x000fe80000000800 */
[----:B------:R-:W-:Y:S04]  /*8930*/  STS [R194+0xa400], R9 ;  /* 0x00a40009c2007388 */ /* 0x000fe80000000800 */
[----:B------:R-:W-:Y:S04]  /*8940*/  STS [R25+0xa000], R6 ;  /* 0x00a0000619007388 */ /* 0x000fe80000000800 */
[----:B------:R2:W-:Y:S01]  /*8950*/  STS [R25+0xa400], R4 ;  /* 0x00a4000419007388 */ /* 0x0005e20000000800 */
[----:B-1----:R-:W-:Y:S03]  /*8960*/  LOP3.LUT R5, R57, 0x10, R108, 0xf8, !PT ;  /* 0x0000001039057812 */ /* 0x002fe600078ef86c */
[----:B------:R-:W-:Y:S01]  /*8970*/  STS [R182+0x8000], R15 ;  /* 0x0080000fb6007388 */ /* 0x000fe20000000800 */
[----:B------:R-:W-:Y:S03]  /*8980*/  LOP3.LUT R5, R5, 0xc0, R36, 0xf8, !PT ;  /* 0x000000c005057812 */ /* 0x000fe600078ef824 */
[----:B------:R-:W-:Y:S01]  /*8990*/  STS [R182+0x8400], R13 ;  /* 0x0084000db6007388 */ /* 0x000fe20000000800 */
[----:B------:R-:W-:Y:S03]  /*89a0*/  LOP3.LUT R5, R5, 0x18, R56, 0x78, !PT ;  /* 0x0000001805057812 */ /* 0x000fe600078e7838 */
[----:B------:R-:W-:Y:S04]  /*89b0*/  STS [R33+0x8000], R16 ;  /* 0x0080001021007388 */ /* 0x000fe80000000800 */
[----:B------:R-:W-:Y:S04]  /*89c0*/  STS [R33+0x8400], R18 ;  /* 0x0084001221007388 */ /* 0x000fe80000000800 */
[----:B------:R-:W-:Y:S04]  /*89d0*/  STS [R182+0xa000], R19 ;  /* 0x00a00013b6007388 */ /* 0x000fe80000000800 */
[----:B------:R-:W-:Y:S01]  /*89e0*/  STS [R182+0xa400], R17 ;  /* 0x00a40011b6007388 */ /* 0x000fe20000000800 */
[----:B--2---:R-:W-:Y:S03]  /*89f0*/  LOP3.LUT R4, R5, 0x120, R36, 0xf8, !PT ;  /* 0x0000012005047812 */ /* 0x004fe600078ef824 */
[----:B------:R-:W-:Y:S01]  /*8a00*/  STS [R33+0xa000], R14 ;  /* 0x00a0000e21007388 */ /* 0x000fe20000000800 */
[----:B------:R-:W-:Y:S03]  /*8a10*/  LEA R58, R4, UR4, 0x1 ;  /* 0x00000004043a7c11 */ /* 0x000fe6000f8e08ff */
        /* <DEDUP_REMOVED lines=11> */
[----:B------:R1:W-:Y:S04]  /*8ad0*/  STS [R31+-0x8000], R64 ;  /* 0xff8000401f007388 */ /* 0x0003e80000000800 */
[----:B------:R-:W-:Y:S04]  /*8ae0*/  STS [R31+-0x7c00], R115 ;  /* 0xff8400731f007388 */ /* 0x000fe80000000800 */
[----:B------:R-:W-:Y:S04]  /*8af0*/  STS [R175+-0x6000], R28 ;  /* 0xffa0001caf007388 */ /* 0x000fe80000000800 */
[----:B------:R-:W-:Y:S04]  /*8b00*/  STS [R175+-0x5c00], R30 ;  /* 0xffa4001eaf007388 */ /* 0x000fe80000000800 */
[----:B------:R-:W-:Y:S04]  /*8b10*/  STS [R31+-0x6000], R60 ;  /* 0xffa0003c1f007388 */ /* 0x000fe80000000800 */
[----:B------:R-:W-:Y:S01]  /*8b20*/  STS [R31+-0x5c00], R208 ;  /* 0xffa400d01f007388 */ /* 0x000fe20000000800 */
[----:B-1----:R-:W1:Y:S08]  /*8b30*/  LDC R64, c[0x0][0x44c] ;  /* 0x00011300ff407b82 */ /* 0x002e700000000800 */
        /* <DEDUP_REMOVED lines=92> */
.L_x_864:
        /* <DEDUP_REMOVED lines=9> */
[----:B------:R-:W-:Y:S01]  /*9190*/  SEL R59, R2, 0xffffffe0, !P0 ;  /* 0xffffffe0023b7807 */ /* 0x000fe20004000000 */
[----:B------:R-:W-:Y:S01]  /*91a0*/  LDSM.16.MT88.4 R20, [R58+0x6000] ;  /* 0x006000003a14783b */ /* 0x000fe20000004200 */
[----:B------:R-:W-:Y:S02]  /*91b0*/  LEA R62, R5, UR4, 0x1 ;  /* 0x00000004053e7c11 */ /* 0x000fe4000f8e08ff */
[----:B------:R-:W-:Y:S03]  /*91c0*/  ISETP.GT.AND P4, PT, R189, R174, PT ;  /* 0x000000aebd00720c */ /* 0x000fe60003f84270 */
[----:B------:R-:W2:Y:S01]  /*91d0*/  LDSM.16.M88.4 R16, [R62+0x8000] ;  /* 0x008000003e10783b */ /* 0x000ea20000000200 */
[C---:B------:R-:W-:Y:S02]  /*91e0*/  IMAD.IADD R61, R62.reuse, 0x1, R59 ;  /* 0x000000013e3d7824 */ /* 0x040fe400078e023b */
[C---:B-1----:R-:W-:Y:S01]  /*91f0*/  VIADD R8, R62.reuse, 0x8000 ;  /* 0x000080003e087836 */ /* 0x042fe20000000000 */
[----:B------:R-:W1:Y:S01]  /*9200*/  LDSM.16.M88.4 R12, [R62+0xa000] ;  /* 0x00a000003e0c783b */ /* 0x000e620000000200 */
[----:B------:R-:W-:Y:S02]  /*9210*/  VIADD R60, R62, 0x8040 ;  /* 0x000080403e3c7836 */ /* 0x000fe40000000000 */
[----:B------:R-:W-:Y:S01]  /*9220*/  @P1 VIADD R60, R8, 0xffffffc0 ;  /* 0xffffffc0083c1836 */ /* 0x000fe20000000000 */
[----:B------:R-:W3:Y:S01]  /*9230*/  LDSM.16.M88.4 R24, [R61+0x8000] ;  /* 0x008000003d18783b */ /* 0x000ee20000000200 */
[----:B------:R-:W-:Y:S02]  /*9240*/  @P2 IADD3 R176, P1, PT, R176, -0x200, RZ ;  /* 0xfffffe00b0b02810 */ /* 0x000fe40007f3e0ff */
[----:B------:R-:W-:Y:S01]  /*9250*/  IMAD.IADD R59, R59, 0x1, R60 ;  /* 0x000000013b3b7824 */ /* 0x000fe200078e023c */
[----:B------:R-:W4:Y:S01]  /*9260*/  LDSM.16.M88.4 R32, [R61+0xa000] ;  /* 0x00a000003d20783b */ /* 0x000f220000000200 */
[----:B------:R-:W-:Y:S03]  /*9270*/  @P2 IADD3.X R177, PT, PT, R177, -0x1, RZ, P1, !PT ;  /* 0xffffffffb1b12810 */ /* 0x000fe60000ffe4ff */
        /* <DEDUP_REMOVED lines=167> */
[C---:B------:R-:W-:Y:S01]  /*9cf0*/  SHF.L.U32 R0, R108.reuse, 0x4, RZ ;  /* 0x000000046c007819 */ /* 0x040fe200000006ff */
[----:B------:R-:W1:Y:S01]  /*9d00*/  LDCU UR5, c[0x0][0x500] ;  /* 0x0000a000ff0577ac */ /* 0x000e620008000800 */
[----:B------:R-:W-:Y:S02]  /*9d10*/  SHF.L.U32 R2, R108, 0x1, RZ ;  /* 0x000000016c027819 */ /* 0x000fe400000006ff */
[----:B------:R-:W-:Y:S01]  /*9d20*/  LOP3.LUT R3, R0, 0x600, RZ, 0xc0, !PT ;  /* 0x0000060000037812 */ /* 0x000fe200078ec0ff */
[----:B------:R-:W2:Y:S01]  /*9d30*/  LDCU UR8, c[0x0][0x4fc] ;  /* 0x00009f80ff0877ac */ /* 0x000ea20008000800 */
[----:B------:R-:W-:Y:S02]  /*9d40*/  LOP3.LUT R56, R56, 0x40, RZ, 0xc0, !PT ;  /* 0x0000004038387812 */ /* 0x000fe400078ec0ff */
[----:B------:R-:W-:Y:S02]  /*9d50*/  LOP3.LUT R2, R3, 0x6, R2, 0xf8, !PT ;  /* 0x0000000603027812 */ /* 0x000fe400078ef802 */
[----:B------:R-:W-:-:S02]  /*9d60*/  LOP3.LUT R3, R109, 0xc0, RZ, 0xc0, !PT ;  /* 0x000000c06d037812 */ /* 0x000fc400078ec0ff */
[----:B------:R-:W-:Y:S02]  /*9d70*/  LOP3.LUT R2, R2, 0x20, R109, 0xf8, !PT ;  /* 0x0000002002027812 */ /* 0x000fe400078ef86d */
[----:B------:R-:W-:Y:S02]  /*9d80*/  LOP3.LUT R3, R3, 0x18, R108, 0xf8, !PT ;  /* 0x0000001803037812 */ /* 0x000fe400078ef86c */
[----:B------:R-:W-:Y:S02]  /*9d90*/  ISETP.NE.AND P0, PT, R193, -0x1, PT ;  /* 0xffffffffc100780c */ /* 0x000fe40003f05270 */
        /* <DEDUP_REMOVED lines=79> */
.L_x_866:
[----:B------:R-:W2:Y:S01]  /*a290*/  LDCU.64 UR10, c[0x0][0x5c0] ;  /* 0x0000b800ff0a77ac */ /* 0x000ea20008000a00 */
[----:B------:R-:W-:-:S05]  /*a2a0*/  IADD3 R12, PT, PT, R190, R193, RZ ;  /* 0x000000c1be0c7210 */ /* 0x000fca0007ffe0ff */
[C---:B--2---:R-:W-:Y:S02]  /*a2b0*/  IMAD R6, R12.reuse, UR11, RZ ;  /* 0x0000000b0c067c24 */ /* 0x044fe4000f8e02ff */
[----:B------:R-:W-:-:S05]  /*a2c0*/  IMAD.WIDE.U32 R12, R12, UR10, RZ ;  /* 0x0000000a0c0c7c25 */ /* 0x000fca000f8e00ff */
[----:B------:R-:W-:Y:S02]  /*a2d0*/  IADD3 R6, PT, PT, R13, R6, RZ ;  /* 0x000000060d067210 */ /* 0x000fe40007ffe0ff */
.L_x_867:
        /* <DEDUP_REMOVED lines=11> */
.L_x_868:
[----:B------:R-:W2:Y:S01]  /*a390*/  LDCU.64 UR8, c[0x0][0x5c8] ;  /* 0x0000b900ff0877ac */ /* 0x000ea20008000a00 */
[----:B------:R-:W-:-:S05]  /*a3a0*/  IADD3 R14, PT, PT, R190, R193, RZ ;  /* 0x000000c1be0e7210 */ /* 0x000fca0007ffe0ff */
[C---:B--2---:R-:W-:Y:S02]  /*a3b0*/  IMAD R0, R14.reuse, UR9, RZ ;  /* 0x000000090e007c24 */ /* 0x044fe4000f8e02ff */
[----:B------:R-:W-:-:S05]  /*a3c0*/  IMAD.WIDE.U32 R14, R14, UR8, RZ ;  /* 0x000000080e0e7c25 */ /* 0x000fca000f8e00ff */
[----:B------:R-:W-:-:S07]  /*a3d0*/  IADD3 R0, PT, PT, R15, R0, RZ ;  /* 0x000000000f007210 */ /* 0x000fce0007ffe0ff */
.L_x_869:
[----:B------:R-:W-:Y:S01]  /*a3e0*/  BAR.SYNC.DEFER_BLOCKING 0x0 ;  /* 0x0000000000007b1d */ /* 0x000fe20000010000 */
[----:B------:R-:W-:Y:S01]  /*a3f0*/  USHF.L.U32 UR16, UR24, 0x7, URZ ;  /* 0x0000000718107899 */ /* 0x000fe200080006ff */
[----:B------:R-:W-:Y:S01]  /*a400*/  LEA.HI R108, R108, 0x40, RZ, 0x1e ;  /* 0x000000406c6c7811 */ /* 0x000fe200078ff0ff */
[----:B------:R-:W-:Y:S01]  /*a410*/  USHF.L.U32 UR4, UR24, 0x7, URZ ;  /* 0x0000000718047899 */ /* 0x000fe200080006ff */
[----:B------:R-:W-:Y:S01]  /*a420*/  IMAD.U32 R18, RZ, RZ, UR8 ;  /* 0x00000008ff127e24 */ /* 0x000fe2000f8e00ff */
[----:B------:R-:W-:-:S03]  /*a430*/  UIMAD.WIDE.U32 UR28, UR16, UR10, URZ ;  /* 0x0000000a101c72a5 */ /* 0x000fc6000f8e00ff */
[----:B-1----:R-:W1:Y:S01]  /*a440*/  LDC.64 R4, c[0x0][0x5d8] ;  /* 0x00017600ff047b82 */ /* 0x002e620000000a00 */
[----:B------:R-:W2:Y:S01]  /*a450*/  LDCU UR5, c[0x0][0x440] ;  /* 0x00008800ff0577ac */ /* 0x000ea20008000800 */
[----:B------:R-:W3:Y:S01]  /*a460*/  S2R R7, SR_TID.X ;  /* 0x0000000000077919 */ /* 0x000ee20000002100 */
[----:B------:R-:W-:Y:S01]  /*a470*/  VIADD R15, R188, -UR4 ;  /* 0x80000004bc0f7c36 */ /* 0x000fe20008000000 */
[----:B------:R-:W-:Y:S01]  /*a480*/  BSSY.RECONVERGENT B0, `(.L_x_870) ;  /* 0x000001d000007945 */ /* 0x000fe20003800200 */
[----:B------:R-:W-:Y:S01]  /*a490*/  USHF.R.S32.HI UR17, URZ, 0x1f, UR16 ;  /* 0x0000001fff117899 */ /* 0x000fe20008011410 */
[----:B------:R-:W-:Y:S01]  /*a4a0*/  LOP3.LUT R17, R196, UR28, RZ, 0xfc, !PT ;  /* 0x0000001cc4117c12 */ /* 0x000fe2000f8efcff */
[----:B------:R-:W-:Y:S01]  /*a4b0*/  IMAD.MOV.U32 R197, RZ, RZ, RZ ;  /* 0x000000ffffc57224 */ /* 0x000fe200078e00ff */
[----:B------:R-:W4:Y:S01]  /*a4c0*/  LDC.64 R2, c[0x0][0x5e0] ;  /* 0x00017800ff027b82 */ /* 0x000f220000000a00 */
[----:B------:R-:W-:Y:S01]  /*a4d0*/  UIMAD UR18, UR17, UR10, URZ ;  /* 0x0000000a111272a4 */ /* 0x000fe2000f8e02ff */
[----:B------:R-:W-:Y:S01]  /*a4e0*/  IADD3 R16, P0, PT, R12, R17, RZ ;  /* 0x000000110c107210 */ /* 0x000fe20007f1e0ff */
[----:B------:R-:W-:-:S02]  /*a4f0*/  IMAD.WIDE.U32 R18, R18, UR16, R196 ;  /* 0x0000001012127c25 */ /* 0x000fc4000f8e00c4 */
[----:B------:R-:W-:Y:S01]  /*a500*/  UIMAD UR18, UR16, UR11, UR18 ;  /* 0x0000000b101272a4 */ /* 0x000fe2000f8e0212 */
[----:B------:R1:W4:Y:S01]  /*a510*/  LDS.128 R8, [R63+0x7000] ;  /* 0x007000003f087984 */ /* 0x0003220000000c00 */
[----:B--2---:R-:W-:-:S04]  /*a520*/  ISETP.GE.AND P2, PT, R196, UR5, PT ;  /* 0x00000005c4007c0c */ /* 0x004fc8000bf46270 */
[----:B------:R-:W-:Y:S01]  /*a530*/  IMAD.U32 R13, RZ, RZ, UR18 ;  /* 0x00000012ff0d7e24 */ /* 0x000fe2000f8e00ff */
[----:B------:R-:W-:-:S04]  /*a540*/  ISETP.GE.OR P1, PT, R108, R15, P2 ;  /* 0x0000000f6c00720c */ /* 0x000fc80001726670 */
[----:B------:R-:W-:-:S03]  /*a550*/  IADD3.X R17, PT, PT, R6, UR29, R13, P0, !PT ;  /* 0x0000001d06117c10 */ /* 0x000fc600087fe40d */
[----:B-1----:R-:W-:Y:S01]  /*a560*/  IMAD.WIDE.U32 R20, R4, UR7, R16 ;  /* 0x0000000704147c25 */ /* 0x002fe2000f8e0010 */
[----:B---3--:R-:W-:-:S03]  /*a570*/  SHF.R.U32.HI R12, RZ, 0x2, R7 ;  /* 0x00000002ff0c7819 */ /* 0x008fc60000011607 */
[----:B------:R-:W-:Y:S01]  /*a580*/  IMAD R17, R5, UR7, R21 ;  /* 0x0000000705117c24 */ /* 0x000fe2000f8e0215 */
[C---:B------:R-:W-:Y:S02]  /*a590*/  ISETP.GE.OR P2, PT, R12.reuse, R15, P2 ;  /* 0x0000000f0c00720c */ /* 0x040fe40001746670 */
[----:B------:R-:W-:-:S05]  /*a5a0*/  IADD3 R13, P0, PT, R12, 0x40, RZ ;  /* 0x000000400c0d7810 */ /* 0x000fca0007f1e0ff */
[----:B------:R-:W-:-:S06]  /*a5b0*/  IMAD.X R15, RZ, RZ, RZ, P0 ;  /* 0x000000ffff0f7224 */ /* 0x000fcc00000e06ff */
        /* <DEDUP_REMOVED lines=9> */
.L_x_871:
[----:B------:R-:W-:Y:S05]  /*a650*/  BSYNC.RECONVERGENT B0 ;  /* 0x0000000000007941 */ /* 0x000fea0003800200 */
.L_x_870:
[----:B------:R-:W-:Y:S04]  /*a660*/  BSSY.RECONVERGENT B0, `(.L_x_872) ;  /* 0x000000b000007945 */ /* 0x000fe80003800200 */
[----:B------:R-:W-:Y:S05]  /*a670*/  @P1 BRA `(.L_x_873) ;  /* 0x0000000000241947 */ /* 0x000fea0003800000 */
[----:B------:R-:W2:Y:S01]  /*a680*/  LDCU.64 UR4, c[0x0][0x560] ;  /* 0x0000ac00ff0477ac */ /* 0x000ea20008000a00 */
[----:B------:R-:W-:Y:S01]  /*a690*/  MOV R16, R20 ;  /* 0x0000001400107202 */ /* 0x000fe20000000f00 */
[----:B-1----:R-:W-:-:S04]  /*a6a0*/  IMAD R4, R15, UR10, RZ ;  /* 0x0000000a0f047c24 */ /* 0x002fc8000f8e02ff */
[----:B------:R-:W-:-:S04]  /*a6b0*/  IMAD.WIDE.U32 R6, R13, UR10, R16 ;  /* 0x0000000a0d067c25 */ /* 0x000fc8000f8e0010 */
[----:B------:R-:W-:-:S05]  /*a6c0*/  IMAD R4, R13, UR11, R4 ;  /* 0x0000000b0d047c24 */ /* 0x000fca000f8e0204 */
[----:B------:R-:W-:Y:S02]  /*a6d0*/  IADD3 R4, PT, PT, R4, R7, RZ ;  /* 0x0000000704047210 */ /* 0x000fe40007ffe0ff */
[----:B--2---:R-:W-:-:S04]  /*a6e0*/  LEA R16, P0, R6, UR4, 0x1 ;  /* 0x0000000406107c11 */ /* 0x004fc8000f8008ff */
[----:B------:R-:W-:-:S05]  /*a6f0*/  LEA.HI.X R17, R6, UR5, R4, 0x1, P0 ;  /* 0x0000000506117c11 */ /* 0x000fca00080f0c04 */
[----:B------:R2:W-:Y:S04]  /*a700*/  STG.E.128 desc[UR26][R16.64], R8 ;  /* 0x0000000810007986 */ /* 0x0005e8000c101d1a */
.L_x_873:
[----:B------:R-:W-:Y:S05]  /*a710*/  BSYNC.RECONVERGENT B0 ;  /* 0x0000000000007941 */ /* 0x000fea0003800200 */
.L_x_872:
[----:B--2---:R-:W2:Y:S01]  /*a720*/  LDS.128 R8, [R63+0x8000] ;  /* 0x008000003f087984 */ /* 0x004ea20000000c00 */
[----:B------:R-:W-:Y:S01]  /*a730*/  UIMAD UR17, UR17, UR8, URZ ;  /* 0x00000008111172a4 */ /* 0x000fe2000f8e02ff */
[----:B-1----:R-:W-:Y:S01]  /*a740*/  IADD3 R6, P0, PT, R14, R18, RZ ;  /* 0x000000120e067210 */ /* 0x002fe20007f1e0ff */
[----:B------:R-:W1:Y:S02]  /*a750*/  @!P2 LDC.64 R4, c[0x0][0x568] ;  /* 0x00015a00ff04ab82 */ /* 0x000e640000000a00 */
[----:B------:R-:W-:-:S06]  /*a760*/  UIMAD UR17, UR16, UR9, UR17 ;  /* 0x00000009101172a4 */ /* 0x000fcc000f8e0211 */
[----:B------:R-:W-:Y:S02]  /*a770*/  IADD3.X R7, PT, PT, R0, UR17, R19, P0, !PT ;  /* 0x0000001100077c10 */ /* 0x000fe400087fe413 */
[----:B------:R3:W4:Y:S01]  /*a780*/  LDS.128 R16, [R63+0x9000] ;  /* 0x009000003f107984 */ /* 0x0007220000000c00 */
[----:B------:R-:W-:-:S04]  /*a790*/  IMAD.WIDE.U32 R6, R2, UR7, R6 ;  /* 0x0000000702067c25 */ /* 0x000fc8000f8e0006 */
[----:B------:R-:W-:Y:S01]  /*a7a0*/  IMAD R3, R3, UR7, R7 ;  /* 0x0000000703037c24 */ /* 0x000fe2000f8e0207 */
[----:B------:R-:W-:-:S05]  /*a7b0*/  @!P2 MOV R2, R6 ;  /* 0x000000060002a202 */ /* 0x000fca0000000f00 */
[----:B------:R-:W-:-:S04]  /*a7c0*/  @!P2 IMAD.WIDE.U32 R20, R12, UR8, R2 ;  /* 0x000000080c14ac25 */ /* 0x000fc8000f8e0002 */
[----:B------:R-:W-:Y:S01]  /*a7d0*/  @!P2 IMAD R12, R12, UR9, R21 ;  /* 0x000000090c0cac24 */ /* 0x000fe2000f8e0215 */
[----:B-1----:R-:W-:-:S04]  /*a7e0*/  @!P2 LEA R4, P0, R20, R4, 0x1 ;  /* 0x000000041404a211 */ /* 0x002fc800078008ff */
[----:B------:R-:W-:-:S05]  /*a7f0*/  @!P2 LEA.HI.X R5, R20, R5, R12, 0x1, P0 ;  /* 0x000000051405a211 */ /* 0x000fca00000f0c0c */
[----:B--2---:R3:W-:Y:S01]  /*a800*/  @!P2 STG.E.128 desc[UR26][R4.64], R8 ;  /* 0x000000080400a986 */ /* 0x0047e2000c101d1a */
[----:B----4-:R-:W-:Y:S05]  /*a810*/  @P1 BRA `(.L_x_836) ;  /* 0x0000000000241947 */ /* 0x010fea0003800000 */
        /* <DEDUP_REMOVED lines=8> */
[----:B------:R1:W-:Y:S04]  /*a8a0*/  STG.E.128 desc[UR26][R4.64], R16 ;  /* 0x0000001004007986 */ /* 0x0003e8000c101d1a */
.L_x_836:
[----:B------:R-:W-:Y:S05]  /*a8b0*/  BSYNC.RECONVERGENT B1 ;  /* 0x0000000000017941 */ /* 0x000fea0003800200 */
.L_x_818:
[----:B------:R-:W4:Y:S01]  /*a8c0*/  LDCU UR5, c[0x0][0x438] ;  /* 0x00008700ff0577ac */ /* 0x000f220008000800 */
[----:B-123--:R-:W1:Y:S01]  /*a8d0*/  LDC R5, c[0x0][0x438] ;  /* 0x00010e00ff057b82 */ /* 0x00ee620000000800 */
[----:B------:R-:W2:Y:S01]  /*a8e0*/  LDCU UR8, c[0x0][0x370] ;  /* 0x00006e00ff0877ac */ /* 0x000ea20008000800 */
[----:B----4-:R-:W-:-:S04]  /*a8f0*/  UIADD3 UR5, UPT, UPT, UR5, 0x7f, URZ ;  /* 0x0000007f05057890 */ /* 0x010fc8000fffe0ff */
[----:B------:R-:W-:Y:S02]  /*a900*/  USHF.R.S32.HI UR4, URZ, 0x1f, UR5 ;  /* 0x0000001fff047899 */ /* 0x000fe40008011405 */
[----:B--2---:R-:W-:Y:S02]  /*a910*/  UIADD3 UR24, UPT, UPT, UR8, UR24, URZ ;  /* 0x0000001808187290 */ /* 0x004fe4000fffe0ff */
[----:B------:R-:W-:-:S04]  /*a920*/  ULEA.HI UR4, UR4, UR5, URZ, 0x7 ;  /* 0x0000000504047291 */ /* 0x000fc8000f8f38ff */
[----:B------:R-:W-:-:S04]  /*a930*/  USHF.R.S32.HI UR4, URZ, 0x7, UR4 ;  /* 0x00000007ff047899 */ /* 0x000fc80008011404 */
[----:B------:R-:W-:-:S09]  /*a940*/  UISETP.GE.AND UP0, UPT, UR24, UR4, UPT ;  /* 0x000000041800728c */ /* 0x000fd2000bf06270 */
[----:B------:R-:W-:Y:S05]  /*a950*/  BRA.U !UP0, `(.L_x_874) ;  /* 0xffffff5908707547 */ /* 0x000fea000b83ffff */
[----:B------:R-:W-:Y:S05]  /*a960*/  EXIT ;  /* 0x000000000000794d */ /* 0x000fea0003800000 */
.L_x_875:
        /* <DEDUP_REMOVED lines=9> */
.L_x_1597:


//--------------------- .text._ZN5flash44flash_bwd_dq_dk_dv_loop_seqk_parallel_kernelI23Flash_bwd_kernel_traitsILi32ELi128ELi128ELi8ELi4ELi4ELi4ELb1ELb0EN7cutlass6half_tE19Flash_kernel_traitsILi32ELi128ELi128ELi8ES3_EELb0ELb0ELb1ELb1ELb0ELb0ELb1EEEvNS_16Flash_bwd_paramsE --------------------------
	.section	.text._ZN5flash44flash_bwd_dq_dk_dv_loop_seqk_parallel_kernelI23Flash_bwd_kernel_traitsILi32ELi128ELi128ELi8ELi4ELi4ELi4ELb1ELb0EN7cutlass6half_tE19Flash_kernel_traitsILi32ELi128ELi128ELi8ES3_EELb0ELb0ELb1ELb1ELb0ELb0ELb1EEEvNS_16Flash_bwd_paramsE,"ax",@progbits
	.align	128
        .global         _ZN5flash44flash_bwd_dq_dk_dv_loop_seqk_parallel_kernelI23Flash_bwd_kernel_traitsILi32ELi128ELi128ELi8ELi4ELi4ELi4ELb1ELb0EN7cutlass6half_tE19Flash_kernel_traitsILi32ELi128ELi128ELi8ES3_EELb0ELb0ELb1ELb1ELb0ELb0ELb1EEEvNS_16Flash_bwd_paramsE
        .type           _ZN5flash44flash_bwd_dq_dk_dv_loop_seqk_parallel_kernelI23Flash_bwd_kernel_traitsILi32ELi128ELi128ELi8ELi4ELi4ELi4ELb1ELb0EN7cutlass6half_tE19Flash_kernel_traitsILi32ELi128ELi128ELi8ES3_EELb0ELb0ELb1ELb1ELb0ELb0ELb1EEEvNS_16Flash_bwd_paramsE,@function
        .size           _ZN5flash44flash_bwd_dq_dk_dv_loop_seqk_parallel_kernelI23Flash_bwd_kernel_traitsILi32ELi128ELi128ELi8ELi4ELi4ELi4ELb1ELb0EN7cutlass6half_tE19Flash_kernel_traitsILi32ELi128ELi128ELi8ES3_EELb0ELb0ELb1ELb1ELb0ELb0ELb1EEEvNS_16Flash_bwd_paramsE,(.L_x_1598 - _ZN5flash44flash_bwd_dq_dk_dv_loop_seqk_parallel_kernelI23Flash_bwd_kernel_traitsILi32ELi128ELi128ELi8ELi4ELi4ELi4ELb1ELb0EN7cutlass6half_tE19Flash_kernel_traitsILi32ELi128ELi128ELi8ES3_EELb0ELb0ELb1ELb1ELb0ELb0ELb1EEEvNS_16Flash_bwd_paramsE)
        .other          _ZN5flash44flash_bwd_dq_dk_dv_loop_seqk_parallel_kernelI23Flash_bwd_kernel_traitsILi32ELi128ELi128ELi8ELi4ELi4ELi4ELb1ELb0EN7cutlass6half_tE19Flash_kernel_traitsILi32ELi128ELi128ELi8ES3_EELb0ELb0ELb1ELb1ELb0ELb0ELb1EEEvNS_16Flash_bwd_paramsE,@"STO_CUDA_ENTRY STV_DEFAULT"
_ZN5flash44flash_bwd_dq_dk_dv_loop_seqk_parallel_kernelI23Flash_bwd_kernel_traitsILi32ELi128ELi128ELi8ELi4ELi4ELi4ELb1ELb0EN7cutlass6half_tE19Flash_kernel_traitsILi32ELi128ELi128ELi8ES3_EELb0ELb0ELb1ELb1ELb0ELb0ELb1EEEvNS_16Flash_bwd_paramsE:
.text._ZN5flash44flash_bwd_dq_dk_dv_loop_seqk_parallel_kernelI23Flash_bwd_kernel_traitsILi32ELi128ELi128ELi8ELi4ELi4ELi4ELb1ELb0EN7cutlass6half_tE19Flash_kernel_traitsILi32ELi128ELi128ELi8ES3_EELb0ELb0ELb1ELb1ELb0ELb0ELb1EEEvNS_16Flash_bwd_paramsE:
        /* <DEDUP_REMOVED lines=49> */
.L_x_933:
        /* <DEDUP_REMOVED lines=52> */
.L_x_876:
        /* <DEDUP_REMOVED lines=23> */
[----:B------:R-:W-:-:S04]  /*07c0*/  ULEA UR51, UR52, 0xffffff80, 0x7 ;  /* 0xffffff8034337891 */ /* 0x000fc8000f8e38ff */
[----:B------:R-:W-:Y:S02]  /*07d0*/  USHF.R.S32.HI UR55, URZ, 0x1f, UR51 ;  /* 0x0000001fff377899 */ /* 0x000fe40008011433 */
[----:B-1----:R-:W-:Y:S02]  /*07e0*/  @!UP1 UIMAD.WIDE.U32 UR56, UR25, UR10, URZ ;  /* 0x0000000a193892a5 */ /* 0x002fe4000f8e00ff */
[----:B--2---:R-:W-:Y:S02]  /*07f0*/  @UP1 UIMAD.WIDE.U32 UR14, UR19, UR8, URZ ;  /* 0x00000008130e12a5 */ /* 0x004fe4000f8e00ff */
[----:B------:R-:W-:Y:S02]  /*0800*/  @!UP1 UIMAD UR53, UR25, UR11, UR57 ;  /* 0x0000000b193592a4 */ /* 0x000fe4000f8e0239 */
        /* <DEDUP_REMOVED lines=16> */
.L_x_878:
[----:B------:R-:W1:Y:S01]  /*0910*/  LDCU.64 UR16, c[0x0][0x3b8] ;  /* 0x00007700ff1077ac */ /* 0x000e620008000a00 */
[----:B------:R-:W-:-:S04]  /*0920*/  UIADD3 UR8, UPT, UPT, UR38, UR40, URZ ;  /* 0x0000002826087290 */ /* 0x000fc8000fffe0ff */
[----:B-1----:R-:W-:Y:S02]  /*0930*/  UIMAD.WIDE.U32 UR10, UR8, UR16, URZ ;  /* 0x00000010080a72a5 */ /* 0x002fe4000f8e00ff */
[----:B------:R-:W-:-:S04]  /*0940*/  UIMAD UR8, UR8, UR17, URZ ;  /* 0x00000011080872a4 */ /* 0x000fc8000f8e02ff */
[----:B------:R-:W-:Y:S01]  /*0950*/  UIADD3 UR8, UPT, UPT, UR11, UR8, URZ ;  /* 0x000000080b087290 */ /* 0x000fe2000fffe0ff */
[----:B------:R-:W-:-:S05]  /*0960*/  UMOV UR50, UR10 ;  /* 0x0000000a00327c82 */ /* 0x000fca0008000000 */
[----:B------:R-:W-:Y:S02]  /*0970*/  MOV R20, UR8 ;  /* 0x0000000800147c02 */ /* 0x000fe40008000f00 */
.L_x_879:
        /* <DEDUP_REMOVED lines=44> */
.L_x_880:
[----:B------:R-:W1:Y:S01]  /*0c40*/  LDCU.64 UR14, c[0x0][0x3c0] ;  /* 0x00007800ff0e77ac */ /* 0x000e620008000a00 */
[----:B------:R-:W-:-:S04]  /*0c50*/  UIADD3 UR8, UPT, UPT, UR38, UR40, URZ ;  /* 0x0000002826087290 */ /* 0x000fc8000fffe0ff */
[----:B-1----:R-:W-:Y:S02]  /*0c60*/  UIMAD.WIDE.U32 UR10, UR8, UR14, URZ ;  /* 0x0000000e080a72a5 */ /* 0x002fe4000f8e00ff */
[----:B------:R-:W-:-:S04]  /*0c70*/  UIMAD UR8, UR8, UR15, URZ ;  /* 0x0000000f080872a4 */ /* 0x000fc8000f8e02ff */
[----:B------:R-:W-:Y:S01]  /*0c80*/  UIADD3 UR8, UPT, UPT, UR11, UR8, URZ ;  /* 0x000000080b087290 */ /* 0x000fe2000fffe0ff */
[----:B------:R-:W-:-:S05]  /*0c90*/  UMOV UR54, UR10 ;  /* 0x0000000a00367c82 */ /* 0x000fca0008000000 */
[----:B------:R-:W-:-:S07]  /*0ca0*/  MOV R18, UR8 ;  /* 0x0000000800127c02 */ /* 0x000fce0008000f00 */
.L_x_881:
        /* <DEDUP_REMOVED lines=27> */
.L_x_882:
[----:B------:R-:W-:Y:S02]  /*0e60*/  UIMAD.WIDE.U32 UR58, UR66, UR19, URZ ;  /* 0x00000013423a72a5 */ /* 0x000fe4000f8e00ff */
[----:B------:R-:W-:-:S04]  /*0e70*/  UIMAD UR8, UR67, UR19, URZ ;  /* 0x00000013430872a4 */ /* 0x000fc8000f8e02ff */
[----:B------:R-:W-:Y:S02]  /*0e80*/  UIADD3 UR8, UPT, UPT, UR59, UR8, URZ ;  /* 0x000000083b087290 */ /* 0x000fe4000fffe0ff */
.L_x_883:
[----:B------:R-:W1:Y:S01]  /*0e90*/  LDCU.U8 UR10, c[0x0][0x548] ;  /* 0x0000a900ff0a77ac */ /* 0x000e620008000000 */
[----:B------:R-:W-:Y:S01]  /*0ea0*/  USHF.L.U32 UR44, UR25, 0x7, URZ ;  /* 0x00000007192c7899 */ /* 0x000fe200080006ff */
[----:B------:R-:W2:Y:S03]  /*0eb0*/  LDCU.U8 UR61, c[0x0][0x5f0] ;  /* 0x0000be00ff3d77ac */ /* 0x000ea60008000000 */
[----:B------:R-:W-:-:S04]  /*0ec0*/  USEL UR9, UR44, URZ, UP5 ;  /* 0x000000ff2c097287 */ /* 0x000fc8000a800000 */
[----:B------:R-:W-:Y:S02]  /*0ed0*/  UIADD3 UR9, UP0, UPT, UR51, UR9, URZ ;  /* 0x0000000933097290 */ /* 0x000fe4000ff1e0ff */
[----:B-1----:R-:W-:Y:S02]  /*0ee0*/  UISETP.NE.AND UP1, UPT, UR10, URZ, UPT ;  /* 0x000000ff0a00728c */ /* 0x002fe4000bf25270 */
[----:B------:R-:W-:Y:S02]  /*0ef0*/  UIADD3.X UR57, UPT, UPT, URZ, UR55, URZ, UP0, !UPT ;  /* 0x00000037ff397290 */ /* 0x000fe400087fe4ff */
[----:B------:R-:W-:Y:S02]  /*0f00*/  UIMAD.WIDE.U32 UR64, UR9, UR66, URZ ;  /* 0x00000042094072a5 */ /* 0x000fe4000f8e00ff */
[----:B------:R-:W-:-:S04]  /*0f10*/  UIMAD UR57, UR57, UR66, URZ ;  /* 0x00000042393972a4 */ /* 0x000fc8000f8e02ff */
[----:B------:R-:W-:Y:S02]  /*0f20*/  UIMAD UR57, UR67, UR9, UR57 ;  /* 0x00000009433972a4 */ /* 0x000fe4000f8e0239 */
[----:B------:R-:W-:Y:S02]  /*0f30*/  UIMAD UR9, UR24, UR47, URZ ;  /* 0x0000002f180972a4 */ /* 0x000fe4000f8e02ff */
        /* <DEDUP_REMOVED lines=9> */
.L_x_884:
[----:B------:R-:W1:Y:S01]  /*0fd0*/  LDCU UR60, c[0x0][0x434] ;  /* 0x00008680ff3c77ac */ /* 0x000e620008000800 */
[----:B------:R-:W-:-:S04]  /*0fe0*/  UIMAD UR10, UR25, UR18, UR24 ;  /* 0x00000012190a72a4 */ /* 0x000fc8000f8e0218 */
[----:B-1----:R-:W-:Y:S02]  /*0ff0*/  UIMAD UR60, UR10, UR60, URZ ;  /* 0x0000003c0a3c72a4 */ /* 0x002fe4000f8e02ff */
.L_x_885:
        /* <DEDUP_REMOVED lines=11> */
.L_x_886:
[----:B------:R-:W1:Y:S01]  /*10b0*/  LDCU UR59, c[0x0][0x444] ;  /* 0x00008880ff3b77ac */ /* 0x000e620008000800 */
[----:B------:R-:W-:-:S04]  /*10c0*/  UIMAD UR10, UR25, UR18, UR24 ;  /* 0x00000012190a72a4 */ /* 0x000fc8000f8e0218 */
[----:B-1----:R-:W-:-:S12]  /*10d0*/  UIMAD UR59, UR10, UR59, URZ ;  /* 0x0000003b0a3b72a4 */ /* 0x002fd8000f8e02ff */
.L_x_887:
        /* <DEDUP_REMOVED lines=27> */
[----:B------:R-:W2:Y:S02]  /*1290*/  LDCU.64 UR62, c[0x0][0x5e8] ;  /* 0x0000bd00ff3e77ac */ /* 0x000ea40008000a00 */
[----:B------:R-:W-:-:S02]  /*12a0*/  IMAD R8, R9, UR47, R8 ;  /* 0x0000002f09087c24 */ /* 0x000fc4000f8e0208 */
[----:B------:R-:W-:Y:S01]  /*12b0*/  IMAD.X R3, RZ, RZ, UR49, P0 ;  /* 0x00000031ff037e24 */ /* 0x000fe200080e06ff */
[----:B------:R-:W-:-:S04]  /*12c0*/  USEL UR44, URZ, UR44, !UP0 ;  /* 0x0000002cff2c7287 */ /* 0x000fc8000c000000 */
[----:B------:R-:W-:Y:S02]  /*12d0*/  UISETP.GT.AND UP0, UPT, UR52, UR44, UPT ;  /* 0x0000002c3400728c */ /* 0x000fe4000bf04270 */
[----:B-1----:R-:W-:Y:S01]  /*12e0*/  UIMAD UR19, UR55, UR8, URZ ;  /* 0x00000008371372a4 */ /* 0x002fe2000f8e02ff */
[----:B------:R-:W-:Y:S01]  /*12f0*/  IMAD.U32 R0, RZ, RZ, UR8 ;  /* 0x00000008ff007e24 */ /* 0x000fe2000f8e00ff */
[----:B------:R-:W-:Y:S01]  /*1300*/  USHF.L.U64.HI UR49, UR8, 0x6, UR9 ;  /* 0x0000000608317899 */ /* 0x000fe20008010209 */
[----:B------:R-:W-:Y:S01]  /*1310*/  IMAD.U32 R4, RZ, RZ, UR10 ;  /* 0x0000000aff047e24 */ /* 0x000fe2000f8e00ff */
[----:B------:R-:W-:Y:S01]  /*1320*/  UIMAD UR19, UR51, UR9, UR19 ;  /* 0x00000009331372a4 */ /* 0x000fe2000f8e0213 */
[----:B------:R-:W-:Y:S01]  /*1330*/  IMAD.WIDE.U32 R2, R0, UR51, R2 ;  /* 0x0000003300027c25 */ /* 0x000fe2000f8e0002 */
[----:B--2---:R-:W-:-:S03]  /*1340*/  UIMAD.WIDE UR62, UR59, 0x4, UR62 ;  /* 0x000000043b3e78a5 */ /* 0x004fc6000f8e023e */
        /* <DEDUP_REMOVED lines=10> */
[----:B------:R-:W-:Y:S01]  /*13f0*/  IMAD.WIDE.U32 R6, R21, UR8, R2 ;  /* 0x0000000815067c25 */ /* 0x000fe2000f8e0002 */
[----:B------:R-:W-:-:S03]  /*1400*/  IADD3 R2, P0, PT, R4, UR56, RZ ;  /* 0x0000003804027c10 */ /* 0x000fc6000ff1e0ff */
[----:B------:R-:W-:Y:S01]  /*1410*/  IMAD R15, R21, UR9, R7 ;  /* 0x00000009150f7c24 */ /* 0x000fe2000f8e0207 */
[----:B------:R-:W-:Y:S01]  /*1420*/  IADD3.X R3, PT, PT, R5, UR53, R0, P0, !PT ;  /* 0x0000003505037c10 */ /* 0x000fe200087fe400 */
[----:B--2---:R-:W-:Y:S01]  /*1430*/  IMAD.U32 R0, RZ, RZ, UR18 ;  /* 0x00000012ff007e24 */ /* 0x004fe2000f8e00ff */
[----:B------:R-:W2:Y:S01]  /*1440*/  LDCU.64 UR8, c[0x0][0x380] ;  /* 0x00007000ff0877ac */ /* 0x000ea20008000a00 */
[----:B----4-:R-:W-:Y:S01]  /*1450*/  IMAD.WIDE.U32 R4, R16, UR22, RZ ;  /* 0x0000001610047c25 */ /* 0x010fe2000f8e00ff */
[----:B-1----:R-:W-:Y:S01]  /*1460*/  LEA R27, P2, R6, UR10, 0x1 ;  /* 0x0000000a061b7c11 */ /* 0x002fe2000f8408ff */
[----:B------:R-:W-:Y:S02]  /*1470*/  USHF.L.U32 UR53, UR47, 0x7, URZ ;  /* 0x000000072f357899 */ /* 0x000fe400080006ff */
        /* <DEDUP_REMOVED lines=9> */
[----:B------:R-:W3:Y:S01]  /*1510*/  LDCU.64 UR18, c[0x0][0x570] ;  /* 0x0000ae00ff1277ac */ /* 0x000ee20008000a00 */
[----:B------:R1:W-:Y:S01]  /*1520*/  STL [R1+0x14], R26 ;  /* 0x0000141a01007387 */ /* 0x0003e20000100800 */
[----:B------:R-:W-:Y:S01]  /*1530*/  SEL R0, R7, RZ, P3 ;  /* 0x000000ff07007207 */ /* 0x000fe20001800000 */
[----:B------:R-:W-:Y:S01]  /*1540*/  IMAD.WIDE.U32 R2, R21, R12, R2 ;  /* 0x0000000c15027225 */ /* 0x000fe200078e0002 */
[----:B------:R-:W-:-:S02]  /*1550*/  MOV R4, UR53 ;  /* 0x0000003500047c02 */ /* 0x000fc40008000f00 */
[----:B------:R-:W-:Y:S01]  /*1560*/  IADD3.X R5, PT, PT, R5, UR57, R0, P1, P0 ;  /* 0x0000003905057c10 */ /* 0x000fe20008fe0400 */
[C---:B------:R-:W-:Y:S01]  /*1570*/  IMAD R3, R21.reuse, R13, R3 ;  /* 0x0000000d15037224 */ /* 0x040fe200078e0203 */
[C---:B--2---:R-:W-:Y:S01]  /*1580*/  LEA R25, P1, R2.reuse, UR8, 0x1 ;  /* 0x0000000802197c11 */ /* 0x044fe2000f8208ff */
[----:B------:R-:W-:Y:S01]  /*1590*/  VIADD R16, R21, 0x40 ;  /* 0x0000004015107836 */ /* 0x000fe20000000000 */
[----:B------:R-:W-:Y:S01]  /*15a0*/  IADD3 R0, P0, PT, R9, UR53, RZ ;  /* 0x0000003509007c10 */ /* 0x000fe2000ff1e0ff */
[----:B-----5:R-:W-:Y:S01]  /*15b0*/  UIMAD.WIDE UR56, UR60, 0x4, UR64 ;  /* 0x000000043c3878a5 */ /* 0x020fe2000f8e0240 */
[----:B------:R-:W-:Y:S01]  /*15c0*/  LEA.HI.X R24, R2, UR9, R3, 0x1, P1 ;  /* 0x0000000902187c11 */ /* 0x000fe200088f0c03 */
[----:B------:R1:W-:Y:S01]  /*15d0*/  STL [R1+0x10], R25 ;  /* 0x0000101901007387 */ /* 0x0003e20000100800 */
[----:B------:R-:W-:Y:S02]  /*15e0*/  LEA.HI.X.SX32 R4, R4, R5, 0x1, P0 ;  /* 0x0000000504047211 */ /* 0x000fe400000f0eff */
[----:B------:R-:W-:Y:S01]  /*15f0*/  SHF.L.U64.HI R9, R12, 0x6, R13 ;  /* 0x000000060c097819 */ /* 0x000fe2000001020d */
[----:B------:R1:W-:Y:S01]  /*1600*/  STL [R1+0x8], R24 ;  /* 0x0000081801007387 */ /* 0x0003e20000100800 */
[----:B---3--:R-:W-:Y:S01]  /*1610*/  LEA R198, P0, R0, UR18, 0x2 ;  /* 0x0000001200c67c11 */ /* 0x008fe2000f8010ff */
[----:B------:R-:W-:Y:S01]  /*1620*/  IMAD.SHL.U32 R12, R12, 0x40, RZ ;  /* 0x000000400c0c7824 */ /* 0x000fe200078e00ff */
[----:B------:R-:W-:-:S02]  /*1630*/  UMOV UR18, UR62 ;  /* 0x0000003e00127c82 */ /* 0x000fc40008000000 */
[----:B------:R-:W-:Y:S01]  /*1640*/  LEA.HI.X R199, R0, UR19, R4, 0x2, P0 ;  /* 0x0000001300c77c11 */ /* 0x000fe200080f1404 */
[----:B------:R-:W-:Y:S01]  /*1650*/  UMOV UR19, UR63 ;  /* 0x0000003f00137c82 */ /* 0x000fe20008000000 */
        /* <DEDUP_REMOVED lines=14> */
[----:B------:R-:W-:Y:S05]  /*1740*/  BRA `(.L_x_890) ;  /* 0x0000000000187947 */ /* 0x000fea0003800000 */
.L_x_889:
[----:B------:R-:W2:Y:S01]  /*1750*/  LDCU.64 UR10, c[0x0][0x5c0] ;  /* 0x0000b800ff0a77ac */ /* 0x000ea20008000a00 */
[----:B------:R-:W-:-:S04]  /*1760*/  UIADD3 UR5, UPT, UPT, UR38, UR40, URZ ;  /* 0x0000002826057290 */ /* 0x000fc8000fffe0ff */
[----:B--2---:R-:W-:Y:S02]  /*1770*/  UIMAD.WIDE.U32 UR16, UR5, UR10, URZ ;  /* 0x0000000a051072a5 */ /* 0x004fe4000f8e00ff */
[----:B------:R-:W-:-:S04]  /*1780*/  UIMAD UR5, UR5, UR11, URZ ;  /* 0x0000000b050572a4 */ /* 0x000fc8000f8e02ff */
[----:B------:R-:W-:-:S06]  /*1790*/  UIADD3 UR5, UPT, UPT, UR17, UR5, URZ ;  /* 0x0000000511057290 */ /* 0x000fcc000fffe0ff */
[----:B------:R-:W-:Y:S02]  /*17a0*/  MOV R0, UR5 ;  /* 0x0000000500007c02 */ /* 0x000fe40008000f00 */
.L_x_890:
        /* <DEDUP_REMOVED lines=12> */
.L_x_891:
[----:B------:R-:W2:Y:S01]  /*1870*/  LDCU.64 UR8, c[0x0][0x5c8] ;  /* 0x0000b900ff0877ac */ /* 0x000ea20008000a00 */
[----:B------:R-:W-:-:S04]  /*1880*/  UIADD3 UR38, UPT, UPT, UR38, UR40, URZ ;  /* 0x0000002826267290 */ /* 0x000fc8000fffe0ff */
[----:B--2---:R-:W-:Y:S02]  /*1890*/  UIMAD.WIDE.U32 UR18, UR38, UR8, URZ ;  /* 0x00000008261272a5 */ /* 0x004fe4000f8e00ff */
[----:B------:R-:W-:-:S04]  /*18a0*/  UIMAD UR38, UR38, UR9, URZ ;  /* 0x00000009262672a4 */ /* 0x000fc8000f8e02ff */
[----:B------:R-:W-:-:S06]  /*18b0*/  UIADD3 UR38, UPT, UPT, UR19, UR38, URZ ;  /* 0x0000002613267290 */ /* 0x000fcc000fffe0ff */
[----:B------:R-:W-:Y:S02]  /*18c0*/  MOV R12, UR38 ;  /* 0x00000026000c7c02 */ /* 0x000fe40008000f00 */
.L_x_892:
[----:B------:R-:W2:Y:S01]  /*18d0*/  LDCU UR5, c[0x0][0x440] ;  /* 0x00008800ff0577ac */ /* 0x000ea20008000800 */
[----:B------:R-:W-:Y:S01]  /*18e0*/  IMAD.U32 R2, RZ, RZ, UR10 ;  /* 0x0000000aff027e24 */ /* 0x000fe2000f8e00ff */
[----:B------:R-:W-:Y:S01]  /*18f0*/  BSSY.RECONVERGENT B0, `(.L_x_893) ;  /* 0x0000020000007945 */ /* 0x000fe20003800200 */
[----:B------:R-:W-:Y:S02]  /*1900*/  UIADD3 UR35, UPT, UPT, -UR31, UR35, URZ ;  /* 0x000000231f237290 */ /* 0x000fe4000fffe1ff */
[----:B------:R-:W-:Y:S01]  /*1910*/  IMAD.WIDE.U32 R2, R2, UR31, R10 ;  /* 0x0000001f02027c25 */ /* 0x000fe2000f8e000a */
[----:B------:R-:W3:Y:S02]  /*1920*/  LDCU.64 UR14, c[0x0][0x5d8] ;  /* 0x0000bb00ff0e77ac */ /* 0x000ee40008000a00 */
[----:B------:R-:W-:Y:S02]  /*1930*/  IADD3 R2, P2, PT, R2, UR16, RZ ;  /* 0x0000001002027c10 */ /* 0x000fe4000ff5e0ff */
[----:B--2---:R-:W-:Y:S01]  /*1940*/  ISETP.GE.AND P0, PT, R10, UR5, PT ;  /* 0x000000050a007c0c */ /* 0x004fe2000bf06270 */
[----:B------:R-:W-:-:S03]  /*1950*/  UIMAD UR5, UR48, UR10, URZ ;  /* 0x0000000a300572a4 */ /* 0x000fc6000f8e02ff */
[----:B------:R-:W-:Y:S01]  /*1960*/  ISETP.GE.OR P1, PT, R21, UR35, P0 ;  /* 0x0000002315007c0c */ /* 0x000fe20008726670 */
[----:B------:R-:W-:Y:S01]  /*1970*/  UIMAD UR5, UR31, UR11, UR5 ;  /* 0x0000000b1f0572a4 */ /* 0x000fe2000f8e0205 */
[----:B---3--:R-:W-:Y:S01]  /*1980*/  IMAD.U32 R4, RZ, RZ, UR14 ;  /* 0x0000000eff047e24 */ /* 0x008fe2000f8e00ff */
[----:B------:R-:W-:-:S04]  /*1990*/  ISETP.GE.OR P0, PT, R16, UR35, P0 ;  /* 0x0000002310007c0c */ /* 0x000fc80008706670 */
[----:B------:R-:W-:Y:S02]  /*19a0*/  IADD3.X R3, PT, PT, R0, UR5, R3, P2, !PT ;  /* 0x0000000500037c10 */ /* 0x000fe400097fe403 */
[----:B------:R-:W-:Y:S01]  /*19b0*/  MOV R0, UR15 ;  /* 0x0000000f00007c02 */ /* 0x000fe20008000f00 */
[----:B------:R-:W-:-:S03]  /*19c0*/  IMAD.WIDE.U32 R4, R4, UR24, R2 ;  /* 0x0000001804047c25 */ /* 0x000fc6000f8e0002 */
[----:B------:R-:W2:Y:S01]  /*19d0*/  @!P1 LDC.64 R8, c[0x0][0x560] ;  /* 0x00015800ff089b82 */ /* 0x000ea20000000a00 */
        /* <DEDUP_REMOVED lines=17> */
.L_x_894:
[----:B------:R-:W-:Y:S05]  /*1af0*/  BSYNC.RECONVERGENT B0 ;  /* 0x0000000000007941 */ /* 0x000fea0003800200 */
.L_x_893:
        /* <DEDUP_REMOVED lines=29> */
.L_x_888:
[----:B------:R-:W-:Y:S01]  /*1cd0*/  IMAD.U32 R2, RZ, RZ, UR14 ;  /* 0x0000000eff027e24 */ /* 0x000fe2000f8e00ff */
[----:B------:R-:W-:Y:S01]  /*1ce0*/  UIMAD UR10, UR48, UR14, URZ ;  /* 0x0000000e300a72a4 */ /* 0x000fe2000f8e02ff */
[----:B------:R-:W-:Y:S01]  /*1cf0*/  LOP3.LUT R4, R23, 0xd8, RZ, 0xc0, !PT ;  /* 0x000000d817047812 */ /* 0x000fe200078ec0ff */
[----:B------:R-:W2:Y:S01]  /*1d00*/  LDCU.64 UR8, c[0x0][0x3d8] ;  /* 0x00007b00ff0877ac */ /* 0x000ea20008000a00 */
[----:B------:R-:W-:Y:S01]  /*1d10*/  IMAD.WIDE.U32 R2, R2, UR31, R10 ;  /* 0x0000001f02027c25 */ /* 0x000fe2000f8e000a */
[----:B------:R-:W-:Y:S01]  /*1d20*/  BSSY.RECONVERGENT B0, `(.L_x_896) ;  /* 0x0000024000007945 */ /* 0x000fe20003800200 */
[----:B------:R-:W-:Y:S01]  /*1d30*/  LOP3.LUT R4, R4, 0x18, R22, 0x78, !PT ;  /* 0x0000001804047812 */ /* 0x000fe200078e7816 */
[----:B------:R-:W-:Y:S01]  /*1d40*/  UIMAD UR10, UR31, UR15, UR10 ;  /* 0x0000000f1f0a72a4 */ /* 0x000fe2000f8e020a */
[----:B------:R-:W-:Y:S01]  /*1d50*/  @P3 BAR.SYNC.DEFER_BLOCKING 0x0 ;  /* 0x0000000000003b1d */ /* 0x000fe20000010000 */
[----:B------:R-:W-:Y:S01]  /*1d60*/  IADD3 R2, P0, PT, R2, UR54, RZ ;  /* 0x0000003602027c10 */ /* 0x000fe2000ff1e0ff */
[----:B------:R-:W-:Y:S01]  /*1d70*/  ULOP3.LUT UR11, UR46, 0x80000001, URZ, 0xc0, !UPT ;  /* 0x800000012e0b7892 */ /* 0x000fe2000f8ec0ff */
[----:B------:R-:W-:-:S02]  /*1d80*/  LOP3.LUT R4, R4, 0x1f20, R23, 0xf8, !PT ;  /* 0x00001f2004047812 */ /* 0x000fc400078ef817 */
[----:B------:R-:W-:Y:S01]  /*1d90*/  IADD3.X R3, PT, PT, R18, UR10, R3, P0, !PT ;  /* 0x0000000a12037c10 */ /* 0x000fe200087fe403 */
[----:B------:R-:W-:Y:S01]  /*1da0*/  UIADD3 UR10, UPT, UPT, -UR31, UR35, URZ ;  /* 0x000000231f0a7290 */ /* 0x000fe2000fffe1ff */
[----:B------:R-:W-:Y:S01]  /*1db0*/  LEA R8, R4, UR6, 0x1 ;  /* 0x0000000604087c11 */ /* 0x000fe2000f8e08ff */
[----:B------:R-:W-:-:S04]  /*1dc0*/  UISETP.NE.AND UP0, UPT, UR11, 0x1, UPT ;  /* 0x000000010b00788c */ /* 0x000fc8000bf05270 */
[----:B------:R-:W-:Y:S01]  /*1dd0*/  ISETP.GE.AND P6, PT, R21, UR10, PT ;  /* 0x0000000a15007c0c */ /* 0x000fe2000bfc6270 */
[----:B--2---:R-:W-:Y:S01]  /*1de0*/  IMAD R0, R19, UR8, RZ ;  /* 0x0000000813007c24 */ /* 0x004fe2000f8e02ff */
[----:B------:R-:W-:Y:S01]  /*1df0*/  USEL UR52, URZ, 0x2000, UP0 ;  /* 0x00002000ff347887 */ /* 0x000fe20008000000 */
[----:B------:R-:W-:-:S04]  /*1e00*/  IMAD.WIDE.U32 R2, R14, UR8, R2 ;  /* 0x000000080e027c25 */ /* 0x000fc8000f8e0002 */
[----:B------:R-:W-:-:S04]  /*1e10*/  IMAD R0, R14, UR9, R0 ;  /* 0x000000090e007c24 */ /* 0x000fc8000f8e0200 */
[----:B------:R-:W-:Y:S02]  /*1e20*/  IMAD.IADD R0, R3, 0x1, R0 ;  /* 0x0000000103007824 */ /* 0x000fe400078e0200 */
[----:B------:R-:W-:Y:S05]  /*1e30*/  @P6 BRA `(.L_x_897) ;  /* 0x0000000000446947 */ /* 0x000fea0003800000 */
        /* <DEDUP_REMOVED lines=15> */
.L_x_898:
[----:B------:R3:W-:Y:S01]  /*1f30*/  STS.128 [R8+0x8000], RZ ;  /* 0x008000ff08007388 */ /* 0x0007e20000000c00 */
[----:B------:R-:W-:Y:S05]  /*1f40*/  BRA `(.L_x_899) ;  /* 0x0000000000047947 */ /* 0x000fea0003800000 */
.L_x_897:
[----:B------:R4:W-:Y:S02]  /*1f50*/  STS.128 [R8+0x8000], RZ ;  /* 0x008000ff08007388 */ /* 0x0009e40000000c00 */
.L_x_899:
[----:B------:R-:W-:Y:S05]  /*1f60*/  BSYNC.RECONVERGENT B0 ;  /* 0x0000000000007941 */ /* 0x000fea0003800200 */
.L_x_896:
        /* <DEDUP_REMOVED lines=20> */
.L_x_901:
[----:B------:R-:W-:Y:S05]  /*20b0*/  BSYNC.RECONVERGENT B0 ;  /* 0x0000000000007941 */ /* 0x000fea0003800200 */
.L_x_900:
        /* <DEDUP_REMOVED lines=15> */
.L_x_904:
[----:B------:R1:W-:Y:S01]  /*21b0*/  STS.128 [R8+0x4000], RZ ;  /* 0x004000ff08007388 */ /* 0x0003e20000000c00 */
[----:B------:R-:W-:Y:S05]  /*21c0*/  BRA `(.L_x_905) ;  /* 0x0000000000047947 */ /* 0x000fea0003800000 */
.L_x_903:
[----:B------:R1:W-:Y:S02]  /*21d0*/  STS.128 [R8+0x4000], RZ ;  /* 0x004000ff08007388 */ /* 0x0003e40000000c00 */
.L_x_905:
[----:B------:R-:W-:Y:S05]  /*21e0*/  BSYNC.RECONVERGENT B0 ;  /* 0x0000000000007941 */ /* 0x000fea0003800200 */
.L_x_902:
        /* <DEDUP_REMOVED lines=17> */
.L_x_907:
[----:B------:R-:W-:Y:S05]  /*2300*/  BSYNC.RECONVERGENT B0 ;  /* 0x0000000000007941 */ /* 0x000fea0003800200 */
.L_x_906:
        /* <DEDUP_REMOVED lines=13> */
.L_x_910:
[----:B------:R1:W-:Y:S01]  /*23e0*/  STS.128 [R193], RZ ;  /* 0x000000ffc1007388 */ /* 0x0003e20000000c00 */
[----:B------:R-:W-:Y:S05]  /*23f0*/  BRA `(.L_x_911) ;  /* 0x0000000000047947 */ /* 0x000fea0003800000 */
.L_x_909:
[----:B------:R1:W-:Y:S02]  /*2400*/  STS.128 [R193], RZ ;  /* 0x000000ffc1007388 */ /* 0x0003e40000000c00 */
.L_x_911:
[----:B------:R-:W-:Y:S05]  /*2410*/  BSYNC.RECONVERGENT B0 ;  /* 0x0000000000007941 */ /* 0x000fea0003800200 */
.L_x_908:
        /* <DEDUP_REMOVED lines=37> */
.L_x_913:
[----:B------:R-:W-:Y:S05]  /*2670*/  BSYNC.RECONVERGENT B0 ;  /* 0x0000000000007941 */ /* 0x000fea0003800200 */
.L_x_912:
        /* <DEDUP_REMOVED lines=28> */
.L_x_916:
[----:B------:R3:W-:Y:S01]  /*2840*/  STS.128 [R8+0x6000], RZ ;  /* 0x006000ff08007388 */ /* 0x0007e20000000c00 */
[----:B------:R-:W-:Y:S05]  /*2850*/  BRA `(.L_x_917) ;  /* 0x0000000000047947 */ /* 0x000fea0003800000 */
.L_x_915:
[----:B------:R3:W-:Y:S02]  /*2860*/  STS.128 [R8+0x6000], RZ ;  /* 0x006000ff08007388 */ /* 0x0007e40000000c00 */
.L_x_917:
[----:B------:R-:W-:Y:S05]  /*2870*/  BSYNC.RECONVERGENT B0 ;  /* 0x0000000000007941 */ /* 0x000fea0003800200 */
.L_x_914:
        /* <DEDUP_REMOVED lines=19> */
.L_x_919:
[----:B------:R-:W-:Y:S05]  /*29b0*/  BSYNC.RECONVERGENT B0 ;  /* 0x0000000000007941 */ /* 0x000fea0003800200 */
.L_x_918:
        /* <DEDUP_REMOVED lines=10> */
[C---:B------:R-:W-:Y:S02]  /*2a60*/  IMAD.SHL.U32 R11, R22.reuse, 0x20, RZ ;  /* 0x00000020160b7824 */ /* 0x040fe400078e00ff */
[C---:B------:R-:W-:Y:S01]  /*2a70*/  IMAD.SHL.U32 R10, R22.reuse, 0x4, RZ ;  /* 0x00000004160a7824 */ /* 0x040fe200078e00ff */
[----:B------:R-:W-:Y:S02]  /*2a80*/  @UP0 UIMAD UR9, UR25, UR9, UR15 ;  /* 0x00000009190902a4 */ /* 0x000fe4000f8e020f */
[----:B------:R-:W-:Y:S01]  /*2a90*/  @UP0 ULEA UR10, UP1, UR14, UR10, 0x2 ;  /* 0x0000000a0e0a0291 */ /* 0x000fe2000f8210ff */
[C---:B-1----:R-:W-:Y:S01]  /*2aa0*/  IMAD.SHL.U32 R5, R22.reuse, 0x2, RZ ;  /* 0x0000000216057824 */ /* 0x042fe200078e00ff */
[----:B------:R-:W-:Y:S01]  /*2ab0*/  LOP3.LUT P0, RZ, R22, 0x4, RZ, 0xc0, !PT ;  /* 0x0000000416ff7812 */ /* 0x000fe2000780c0ff */
[----:B------:R-:W-:Y:S01]  /*2ac0*/  IMAD.MOV.U32 R152, RZ, RZ, 0x20 ;  /* 0x00000020ff987424 */ /* 0x000fe200078e00ff */
[----:B------:R-:W-:-:S02]  /*2ad0*/  @UP0 ULEA.HI.X UR11, UR14, UR11, UR9, 0x2, UP1 ;  /* 0x0000000b0e0b0291 */ /* 0x000fc400088f1409 */
[----:B------:R-:W-:Y:S01]  /*2ae0*/  IMAD.U32 R2, RZ, RZ, UR10 ;  /* 0x0000000aff027e24 */ /* 0x000fe2000f8e00ff */
[----:B------:R-:W-:Y:S03]  /*2af0*/  BAR.SYNC.DEFER_BLOCKING 0x0 ;  /* 0x0000000000007b1d */ /* 0x000fe60000010000 */
[----:B------:R-:W-:Y:S01]  /*2b00*/  IMAD.U32 R3, RZ, RZ, UR11 ;  /* 0x0000000bff037e24 */ /* 0x000fe2000f8e00ff */
[C---:B------:R-:W-:Y:S02]  /*2b10*/  LOP3.LUT R0, R11.reuse, 0x20, RZ, 0xc0, !PT ;  /* 0x000000200b007812 */ /* 0x040fe400078ec0ff */
[----:B------:R-:W-:Y:S01]  /*2b20*/  LOP3.LUT R10, R10, 0x18, RZ, 0xc0, !PT ;  /* 0x000000180a0a7812 */ /* 0x000fe200078ec0ff */
[----:B------:R-:W1:Y:S01]  /*2b30*/  @UP0 LDCU UR9, c[0x0][0x458] ;  /* 0x00008b00ff0907ac */ /* 0x000e620008000800 */
[----:B------:R-:W-:Y:S02]  /*2b40*/  LOP3.LUT R9, R11, 0x120, RZ, 0xc0, !PT ;  /* 0x000001200b097812 */ /* 0x000fe400078ec0ff */
[----:B------:R-:W-:Y:S01]  /*2b50*/  LOP3.LUT R5, R5, 0x6, RZ, 0xc0, !PT ;  /* 0x0000000605057812 */ /* 0x000fe200078ec0ff */
[----:B------:R-:W5:Y:S01]  /*2b60*/  LDCU UR15, c[0x0][0x590] ;  /* 0x0000b200ff0f77ac */ /* 0x000f620008000800 */
        /* <DEDUP_REMOVED lines=12> */
[----:B----4-:R4:W2:Y:S01]  /*2c30*/  @P1 LDG.E R7, desc[UR36][R2.64] ;  /* 0x0000002402071981 */ /* 0x0108a2000c1e1900 */
[----:B------:R-:W-:Y:S01]  /*2c40*/  LOP3.LUT R4, R10, 0xc0, R11, 0xf8, !PT ;  /* 0x000000c00a047812 */ /* 0x000fe200078ef80b */
[----:B-1----:R-:W2:Y:S01]  /*2c50*/  @P1 MUFU.RCP R6, UR9 ;  /* 0x0000000900061d08 */ /* 0x002ea20008001000 */
[----:B------:R-:W-:-:S02]  /*2c60*/  LOP3.LUT R5, R5, 0x1c0, R16, 0xf8, !PT ;  /* 0x000001c005057812 */ /* 0x000fc400078ef810 */
[----:B------:R-:W-:Y:S02]  /*2c70*/  CS2R R80, SRZ ;  /* 0x0000000000507805 */ /* 0x000fe4000001ff00 */
[----:B---3--:R-:W-:Y:S02]  /*2c80*/  LOP3.LUT R8, R4, 0x8, R16, 0x78, !PT ;  /* 0x0000000804087812 */ /* 0x008fe400078e7810 */
[----:B------:R-:W-:Y:S02]  /*2c90*/  CS2R R74, SRZ ;  /* 0x00000000004a7805 */ /* 0x000fe4000001ff00 */
[----:B------:R-:W-:Y:S02]  /*2ca0*/  CS2R R72, SRZ ;  /* 0x0000000000487805 */ /* 0x000fe4000001ff00 */
[----:B------:R-:W-:Y:S02]  /*2cb0*/  CS2R R70, SRZ ;  /* 0x0000000000467805 */ /* 0x000fe4000001ff00 */
[----:B------:R-:W-:Y:S01]  /*2cc0*/  CS2R R68, SRZ ;  /* 0x0000000000447805 */ /* 0x000fe2000001ff00 */
[----:B------:R-:W-:Y:S01]  /*2cd0*/  UMOV UR17, URZ ;  /* 0x000000ff00117c82 */ /* 0x000fe20008000000 */
[----:B------:R-:W1:Y:S01]  /*2ce0*/  LDCU UR8, c[0x0][0x440] ;  /* 0x00008800ff0877ac */ /* 0x000e620008000800 */
[----:B------:R-:W3:Y:S01]  /*2cf0*/  LDCU UR9, c[0x0][0x504] ;  /* 0x0000a080ff0977ac */ /* 0x000ee20008000800 */
[----:B------:R-:W1:Y:S01]  /*2d00*/  LDCU UR10, c[0x0][0x508] ;  /* 0x0000a100ff0a77ac */ /* 0x000e620008000800 */
[----:B------:R-:W1:Y:S01]  /*2d10*/  LDCU UR14, c[0x0][0x50c] ;  /* 0x0000a180ff0e77ac */ /* 0x000e620008000800 */
[----:B----4-:R-:W-:Y:S01]  /*2d20*/  IMAD.SHL.U32 R2, R22, 0x10, RZ ;  /* 0x0000001016027824 */ /* 0x010fe200078e00ff */
[----:B------:R-:W-:Y:S01]  /*2d30*/  SHF.R.U32.HI R3, RZ, 0x4, R22 ;  /* 0x00000004ff037819 */ /* 0x000fe20000011616 */
[----:B------:R-:W4:Y:S03]  /*2d40*/  LDCU UR11, c[0x0][0x45c] ;  /* 0x00008b80ff0b77ac */ /* 0x000f260008000800 */
[--C-:B------:R-:W-:Y:S01]  /*2d50*/  LOP3.LUT R0, R0, 0x3800, R2.reuse, 0xf8, !PT ;  /* 0x0000380000007812 */ /* 0x100fe200078ef802 */
[----:B-----5:R-:W-:Y:S01]  /*2d60*/  USHF.L.U32 UR15, UR15, 0x7, URZ ;  /* 0x000000070f0f7899 */ /* 0x020fe200080006ff */
[--C-:B------:R-:W-:Y:S01]  /*2d70*/  LOP3.LUT R9, R9, 0x600, R2.reuse, 0xf8, !PT ;  /* 0x0000060009097812 */ /* 0x100fe200078ef802 */
[----:B------:R-:W-:Y:S01]  /*2d80*/  UIADD3 UR30, UPT, UPT, -UR45, 0x80, UR30 ;  /* 0x000000802d1e7890 */ /* 0x000fe2000fffe11e */
[----:B------:R-:W-:Y:S01]  /*2d90*/  LOP3.LUT R3, R3, 0x8, RZ, 0xc0, !PT ;  /* 0x0000000803037812 */ /* 0x000fe200078ec0ff */
[----:B------:R-:W-:Y:S01]  /*2da0*/  USHF.L.U32 UR47, UR47, 0x3, URZ ;  /* 0x000000032f2f7899 */ /* 0x000fe200080006ff */
[----:B------:R-:W-:-:S02]  /*2db0*/  LOP3.LUT R2, R0, 0x100, R2, 0xf8, !PT ;  /* 0x0000010000027812 */ /* 0x000fc400078ef802 */
[--C-:B------:R-:W-:Y:S01]  /*2dc0*/  LOP3.LUT R0, R4, 0x8, R22.reuse, 0x78, !PT ;  /* 0x0000000804007812 */ /* 0x100fe200078e7816 */
[----:B------:R-:W-:Y:S01]  /*2dd0*/  IMAD.U32 R4, RZ, RZ, UR5 ;  /* 0x00000005ff047e24 */ /* 0x000fe2000f8e00ff */
[----:B------:R-:W-:Y:S01]  /*2de0*/  LOP3.LUT R3, R3, 0x10, R22, 0xf8, !PT ;  /* 0x0000001003037812 */ /* 0x000fe200078ef816 */
[----:B------:R-:W1:Y:S01]  /*2df0*/  LDCU UR5, c[0x0][0x3e0] ;  /* 0x00007c00ff0577ac */ /* 0x000e620008000800 */
[----:B------:R-:W-:Y:S02]  /*2e00*/  LOP3.LUT R0, R2, R0, RZ, 0xfc, !PT ;  /* 0x0000000002007212 */ /* 0x000fe400078efcff */
[----:B------:R-:W-:Y:S02]  /*2e10*/  LOP3.LUT R2, R3, 0xc0, R11, 0xf8, !PT ;  /* 0x000000c003027812 */ /* 0x000fe400078ef80b */
[----:B------:R-:W-:Y:S02]  /*2e20*/  IADD3 R3, PT, PT, -R4, UR35, -R5 ;  /* 0x0000002304037c10 */ /* 0x000fe4000fffe905 */
[----:B------:R-:W-:-:S02]  /*2e30*/  LEA R150, R0, UR6, 0x1 ;  /* 0x0000000600967c11 */ /* 0x000fc4000f8e08ff */
[----:B------:R-:W-:Y:S01]  /*2e40*/  LOP3.LUT R2, R2, R10, RZ, 0x3c, !PT ;  /* 0x0000000a02027212 */ /* 0x000fe200078e3cff */
[----:B------:R5:W-:Y:S01]  /*2e50*/  STL [R1+0x2c], R3 ;  /* 0x00002c0301007387 */ /* 0x000be20000100800 */
[----:B------:R-:W-:Y:S01]  /*2e60*/  LOP3.LUT R8, R9, R8, RZ, 0xfc, !PT ;  /* 0x0000000809087212 */ /* 0x000fe200078efcff */
[----:B------:R-:W-:Y:S01]  /*2e70*/  VIADD R144, R150, 0x8020 ;  /* 0x0000802096907836 */ /* 0x000fe20000000000 */
[----:B------:R-:W-:Y:S01]  /*2e80*/  LOP3.LUT R2, R2, 0x120, R11, 0xf8, !PT ;  /* 0x0000012002027812 */ /* 0x000fe200078ef80b */
[----:B------:R1:W1:Y:S01]  /*2e90*/  LDSM.16.M88.4 R116, [R150+0x8000] ;  /* 0x008000009674783b */ /* 0x0002620000000200 */
[----:B------:R-:W-:Y:S01]  /*2ea0*/  LEA R149, R8, UR6, 0x1 ;  /* 0x0000000608957c11 */ /* 0x000fe2000f8e08ff */
[----:B------:R-:W-:Y:S01]  /*2eb0*/  IMAD.IADD R151, R150, 0x1, R152 ;  /* 0x0000000196977824 */ /* 0x000fe200078e0298 */
[----:B------:R-:W-:Y:S01]  /*2ec0*/  LEA R148, R2, UR6, 0x1 ;  /* 0x0000000602947c11 */ /* 0x000fe2000f8e08ff */
[----:B------:R1:W1:Y:S02]  /*2ed0*/  LDSM.16.M88.4 R120, [R150+0x8400] ;  /* 0x008400009678783b */ /* 0x0002640000000200 */
[----:B------:R-:W-:-:S02]  /*2ee0*/  VIADD R149, R149, UR52 ;  /* 0x0000003495957c36 */ /* 0x000fc40008000000 */
[----:B------:R1:W1:Y:S01]  /*2ef0*/  LDSM.16.M88.4 R124, [R150+0x8800] ;  /* 0x00880000967c783b */ /* 0x0002620000000200 */
[----:B------:R-:W-:-:S03]  /*2f00*/  VIADD R148, R148, UR52 ;  /* 0x0000003494947c36 */ /* 0x000fc60008000000 */
[----:B------:R1:W1:Y:S04]  /*2f10*/  LDSM.16.M88.4 R128, [R150+0x8c00] ;  /* 0x008c00009680783b */ /* 0x0002680000000200 */
[----:B------:R1:W-:Y:S01]  /*2f20*/  STL [R1+0xc], R193 ;  /* 0x00000cc101007387 */ /* 0x0003e20000100800 */
[----:B-----5:R-:W-:-:S04]  /*2f30*/  VIADD R3, R150, 0x8000 ;  /* 0x0000800096037836 */ /* 0x020fc80000000000 */
[----:B------:R-:W-:-:S05]  /*2f40*/  @P0 VIADD R144, R3, 0xffffffe0 ;  /* 0xffffffe003900836 */ /* 0x000fca0000000000 */
[----:B------:R1:W1:Y:S04]  /*2f50*/  LDSM.16.M88.4 R132, [R144] ;  /* 0x000000009084783b */ /* 0x0002680000000200 */
[----:B------:R1:W1:Y:S04]  /*2f60*/  LDSM.16.M88.4 R136, [R144+0x400] ;  /* 0x000400009088783b */ /* 0x0002680000000200 */
[----:B------:R1:W1:Y:S04]  /*2f70*/  LDSM.16.M88.4 R140, [R144+0x800] ;  /* 0x00080000908c783b */ /* 0x0002680000000200 */
[----:B------:R-:W1:Y:S01]  /*2f80*/  LDSM.16.M88.4 R144, [R144+0xc00] ;  /* 0x000c00009090783b */ /* 0x000e620000000200 */
[----:B--2---:R-:W-:-:S05]  /*2f90*/  @P1 FMUL.FTZ R0, R7, R6 ;  /* 0x0000000607001220 */ /* 0x004fca0000410000 */
[----:B------:R-:W-:-:S13]  /*2fa0*/  @P1 R2UR UR16, R0 ;  /* 0x00000000001012ca */ /* 0x000fda00000e0000 */
[----:B-1-34-:R-:W-:-:S05]  /*2fb0*/  @UP0 UMOV UR17, UR16 ;  /* 0x0000001000110c82 */ /* 0x01afca0008000000 */
.L_x_924:
[----:B------:R-:W0:Y:S01]  /*2fc0*/  LDGDEPBAR ;  /* 0x00000000000079af */ /* 0x000e220000000000 */
[----:B------:R-:W-:Y:S01]  /*2fd0*/  IADD3 R112, PT, PT, R149, R152, RZ ;  /* 0x0000009895707210 */ /* 0x000fe20007ffe0ff */
[----:B------:R-:W-:Y:S01]  /*2fe0*/  USHF.L.U32 UR16, UR46, 0x7, URZ ;  /* 0x000000072e107899 */ /* 0x000fe200080006ff */
[----:B------:R-:W-:Y:S05]  /*2ff0*/  MOV R2, UR18 ;  /* 0x0000001200027c02 */ /* 0x000fea0008000f00 */
[----:B------:R-:W2:Y:S01]  /*3000*/  LDL R163, [R1+0x2c] ;  /* 0x00002c0001a37983 */ /* 0x000ea20000100800 */
[----:B------:R-:W-:Y:S01]  /*3010*/  MOV R3, UR19 ;  /* 0x0000001300037c02 */ /* 0x000fe20008000f00 */
[----:B------:R-:W-:Y:S01]  /*3020*/  UISETP.GE.AND UP0, UPT, UR16, UR30, UPT ;  /* 0x0000001e1000728c */ /* 0x000fe2000bf06270 */
[C---:B------:R-:W-:Y:S02]  /*3030*/  LEA R2, P0, R178.reuse, R2, 0x2 ;  /* 0x00000002b2027211 */ /* 0x040fe400078010ff */
[C---:B------:R-:W-:Y:S02]  /*3040*/  LOP3.LUT R0, R178.reuse, UR16, RZ, 0xfc, !PT ;  /* 0x00000010b2007c12 */ /* 0x040fe4000f8efcff */
[----:B------:R-:W-:Y:S02]  /*3050*/  LEA.HI.X R3, R178, R3, RZ, 0x2, P0 ;  /* 0x00000003b2037211 */ /* 0x000fe400000f14ff */
[----:B--2---:R-:W-:Y:S01]  /*3060*/  IADD3 R0, PT, PT, R0, R163, RZ ;  /* 0x000000a300007210 */ /* 0x004fe20007ffe0ff */
[----:B------:R-:W-:Y:S04]  /*3070*/  DEPBAR.LE SB0, 0x0 ;  /* 0x000080000000791a */ /* 0x000fe80000000000 */
[----:B------:R-:W-:Y:S06]  /*3080*/  BAR.SYNC.DEFER_BLOCKING 0x0 ;  /* 0x0000000000007b1d */ /* 0x000fec0000010000 */
[----:B------:R-:W-:Y:S08]  /*3090*/  LDSM.16.M88.4 R64, [R149] ;  /* 0x000000009540783b */ /* 0x000ff00000000200 */
[----:B------:R-:W1:Y:S08]  /*30a0*/  LDSM.16.M88.4 R16, [R150+0x6000] ;  /* 0x006000009610783b */ /* 0x000e700000000200 */
[----:B------:R-:W2:Y:S08]  /*30b0*/  LDSM.16.M88.4 R60, [R149+0x1000] ;  /* 0x00100000953c783b */ /* 0x000eb00000000200 */
[----:B------:R-:W3:Y:S08]  /*30c0*/  LDSM.16.M88.4 R32, [R150+0x6400] ;  /* 0x006400009620783b */ /* 0x000ef00000000200 */
[----:B------:R-:W4:Y:S08]  /*30d0*/  LDSM.16.M88.4 R48, [R150+0x6800] ;  /* 0x006800009630783b */ /* 0x000f300000000200 */
[----:B------:R-:W4:Y:S08]  /*30e0*/  LDSM.16.M88.4 R100, [R150+0x6c00] ;  /* 0x006c00009664783b */ /* 0x000f300000000200 */
[----:B------:R-:W-:Y:S01]  /*30f0*/  LDSM.16.M88.4 R104, [R112] ;  /* 0x000000007068783b */ /* 0x000fe20000000200 */
[-C--:B-1----:R-:W-:Y:S07]  /*3100*/  HMMA.16816.F32 R4, R64, R16.reuse, RZ ;  /* 0x000000104004723c */ /* 0x082fee00000018ff */
[----:B------:R-:W1:Y:S01]  /*3110*/  LDSM.16.M88.4 R108, [R151+0x6000] ;  /* 0x00600000976c783b */ /* 0x000e620000000200 */
[C---:B--2---:R-:W-:Y:S07]  /*3120*/  HMMA.16816.F32 R8, R60.reuse, R16, RZ ;  /* 0x000000103c08723c */ /* 0x044fee00000018ff */
[----:B------:R-:W2:Y:S01]  /*3130*/  LDSM.16.M88.4 R112, [R112+0x1000] ;  /* 0x001000007070783b */ /* 0x000ea20000000200 */
[-C--:B------:R-:W-:Y:S07]  /*3140*/  HMMA.16816.F32 R12, R60, R18.reuse, RZ ;  /* 0x000000123c0c723c */ /* 0x080fee00000018ff */
[----:B------:R-:W5:Y:S01]  /*3150*/  LDG.E R156, desc[UR36][R2.64] ;  /* 0x00000024029c7981 */ /* 0x000f62000c1e1900 */
[C---:B------:R-:W-:Y:S03]  /*3160*/  HMMA.16816.F32 R16, R64.reuse, R18, RZ ;  /* 0x000000124010723c */ /* 0x040fe600000018ff */
[----:B------:R-:W5:Y:S04]  /*3170*/  LDG.E R155, desc[UR36][R2.64+0x20] ;  /* 0x00002024029b7981 */ /* 0x000f68000c1e1900 */
[----:B------:R-:W5:Y:S01]  /*3180*/  LDG.E R154, desc[UR36][R2.64+0x100] ;  /* 0x00010024029a7981 */ /* 0x000f62000c1e1900 */
[-C--:B---3--:R-:W-:Y:S03]  /*3190*/  HMMA.16816.F32 R20, R64, R32.reuse, RZ ;  /* 0x000000204014723c */ /* 0x088fe600000018ff */
[----:B------:R3:W5:Y:S05]  /*31a0*/  LDG.E R153, desc[UR36][R2.64+0x120] ;  /* 0x0001202402997981 */ /* 0x00076a000c1e1900 */
[C---:B------:R-:W-:Y:S08]  /*31b0*/  HMMA.16816.F32 R24, R60.reuse, R32, RZ ;  /* 0x000000203c18723c */ /* 0x040ff000000018ff */
[-C--:B------:R-:W-:Y:S08]  /*31c0*/  HMMA.16816.F32 R28, R60, R34.reuse, RZ ;  /* 0x000000223c1c723c */ /* 0x080ff000000018ff */
[C---:B------:R-:W-:Y:S02]  /*31d0*/  HMMA.16816.F32 R32, R64.reuse, R34, RZ ;  /* 0x000000224020723c */ /* 0x040fe400000018ff */
[C---:B---3--:R-:W-:Y:S02]  /*31e0*/  IADD3 R2, PT, PT, R0.reuse, 0xc7, RZ ;  /* 0x000000c700027810 */ /* 0x048fe40007ffe0ff */
[----:B------:R-:W-:Y:S04]  /*31f0*/  IADD3 R3, PT, PT, R0, 0xc8, RZ ;  /* 0x000000c800037810 */ /* 0x000fe80007ffe0ff */
        /* <DEDUP_REMOVED lines=8> */
[----:B------:R-:W3:Y:S07]  /*3280*/  LDSM.16.M88.4 R100, [R151+0x6400] ;  /* 0x006400009764783b */ /* 0x000eee0000000200 */
[-C--:B-1----:R-:W-:Y:S08]  /*3290*/  HMMA.16816.F32 R4, R104, R108.reuse, R4 ;  /* 0x0000006c6804723c */ /* 0x082ff00000001804 */
[C---:B--2---:R-:W-:Y:S08]  /*32a0*/  HMMA.16816.F32 R8, R112.reuse, R108, R8 ;  /* 0x0000006c7008723c */ /* 0x044ff00000001808 */
        /* <DEDUP_REMOVED lines=10> */
[----:B------:R-:W-:Y:S01]  /*3350*/  MUFU.TANH R187, R5 ;  /* 0x0000000500bb7308 */ /* 0x000fe20000002400 */
[----:B------:R-:W-:Y:S01]  /*3360*/  FMUL.FTZ R9, R9, UR14 ;  /* 0x0000000e09097c20 */ /* 0x000fe20008410000 */
[-C--:B---3--:R-:W-:Y:S03]  /*3370*/  HMMA.16816.F32 R20, R104, R100.reuse, R20 ;  /* 0x000000646814723c */ /* 0x088fe60000001814 */
[----:B------:R-:W-:Y:S01]  /*3380*/  FMUL.FTZ R12, R12, UR14 ;  /* 0x0000000e0c0c7c20 */ /* 0x000fe20008410000 */
[----:B------:R-:W-:Y:S01]  /*3390*/  FMUL.FTZ R14, R14, UR14 ;  /* 0x0000000e0e0e7c20 */ /* 0x000fe20008410000 */
[----:B------:R-:W-:Y:S03]  /*33a0*/  FMUL.FTZ R15, R15, UR14 ;  /* 0x0000000e0f0f7c20 */ /* 0x000fe60008410000 */
[----:B------:R-:W-:Y:S01]  /*33b0*/  MUFU.TANH R186, R6 ;  /* 0x0000000600ba7308 */ /* 0x000fe20000002400 */
[----:B------:R-:W-:Y:S01]  /*33c0*/  FMUL.FTZ R13, R13, UR14 ;  /* 0x0000000e0d0d7c20 */ /* 0x000fe20008410000 */
[C---:B------:R-:W-:Y:S04]  /*33d0*/  HMMA.16816.F32 R24, R112.reuse, R100, R24 ;  /* 0x000000647018723c */ /* 0x040fe80000001818 */
[----:B------:R-:W-:Y:S01]  /*33e0*/  FMUL.FTZ R19, R19, UR14 ;  /* 0x0000000e13137c20 */ /* 0x000fe20008410000 */
[----:B------:R-:W-:Y:S03]  /*33f0*/  FMUL.FTZ R18, R18, UR14 ;  /* 0x0000000e12127c20 */ /* 0x000fe60008410000 */
[----:B------:R2:W-:Y:S01]  /*3400*/  MUFU.TANH R185, R7 ;  /* 0x0000000700b97308 */ /* 0x0005e20000002400 */
[----:B------:R-:W-:Y:S01]  /*3410*/  FMUL.FTZ R17, R17, UR14 ;  /* 0x0000000e11117c20 */ /* 0x000fe20008410000 */
[-C--:B------:R-:W-:Y:S03]  /*3420*/  HMMA.16816.F32 R28, R112, R102.reuse, R28 ;  /* 0x00000066701c723c */ /* 0x080fe6000000181c */
[----:B------:R-:W-:Y:S01]  /*3430*/  FMUL.FTZ R20, R20, UR14 ;  /* 0x0000000e14147c20 */ /* 0x000fe20008410000 */
[----:B------:R-:W-:Y:S01]  /*3440*/  FMUL.FTZ R21, R21, UR14 ;  /* 0x0000000e15157c20 */ /* 0x000fe20008410000 */
[----:B------:R-:W-:Y:S03]  /*3450*/  FMUL.FTZ R22, R22, UR14 ;  /* 0x0000000e16167c20 */ /* 0x000fe60008410000 */
[----:B------:R-:W3:Y:S01]  /*3460*/  MUFU.TANH R183, R10 ;  /* 0x0000000a00b77308 */ /* 0x000ee20000002400 */
[----:B------:R-:W-:Y:S01]  /*3470*/  FMUL.FTZ R16, R16, UR14 ;  /* 0x0000000e10107c20 */ /* 0x000fe20008410000 */
[C---:B------:R-:W-:Y:S04]  /*3480*/  HMMA.16816.F32 R32, R104.reuse, R102, R32 ;  /* 0x000000666820723c */ /* 0x040fe80000001820 */
[----:B------:R-:W-:Y:S01]  /*3490*/  FMUL.FTZ R26, R26, UR14 ;  /* 0x0000000e1a1a7c20 */ /* 0x000fe20008410000 */
[----:B------:R-:W-:Y:S03]  /*34a0*/  FMUL.FTZ R25, R25, UR14 ;  /* 0x0000000e19197c20 */ /* 0x000fe60008410000 */
[----:B------:R-:W-:Y:S01]  /*34b0*/  MUFU.TANH R182, R11 ;  /* 0x0000000b00b67308 */ /* 0x000fe20000002400 */
[----:B--2---:R-:W2:Y:S01]  /*34c0*/  LDSM.16.M88.4 R4, [R151+0x6800] ;  /* 0x006800009704783b */ /* 0x004ea20000000200 */
[----:B------:R-:W-:Y:S01]  /*34d0*/  FMUL.FTZ R23, R23, UR14 ;  /* 0x0000000e17177c20 */ /* 0x000fe20008410000 */
[----:B------:R-:W-:Y:S01]  /*34e0*/  FMUL.FTZ R24, R24, UR14 ;  /* 0x0000000e18187c20 */ /* 0x000fe20008410000 */
[----:B------:R-:W-:Y:S01]  /*34f0*/  FMUL.FTZ R27, R27, UR14 ;  /* 0x0000000e1b1b7c20 */ /* 0x000fe20008410000 */
[----:B------:R-:W-:Y:S01]  /*3500*/  FMUL.FTZ R31, R31, UR14 ;  /* 0x0000000e1f1f7c20 */ /* 0x000fe20008410000 */
[----:B------:R-:W-:Y:S01]  /*3510*/  FMUL.FTZ R109, R29, UR14 ;  /* 0x0000000e1d6d7c20 */ /* 0x000fe20008410000 */
[----:B------:R-:W-:Y:S03]  /*3520*/  FMUL.FTZ R108, R28, UR14 ;  /* 0x0000000e1c6c7c20 */ /* 0x000fe60008410000 */
[----:B------:R-:W-:Y:S01]  /*3530*/  MUFU.TANH R158, R8 ;  /* 0x00000008009e7308 */ /* 0x000fe20000002400 */
[----:B------:R-:W-:Y:S01]  /*3540*/  IADD3 R28, PT, PT, R0, 0x9f, RZ ;  /* 0x0000009f001c7810 */ /* 0x000fe20007ffe0ff */
[----:B------:R-:W-:Y:S01]  /*3550*/  FMUL.FTZ R111, R35, UR14 ;  /* 0x0000000e236f7c20 */ /* 0x000fe20008410000 */
[----:B------:R-:W-:Y:S01]  /*3560*/  FMUL.FTZ R159, R33, UR14 ;  /* 0x0000000e219f7c20 */ /* 0x000fe20008410000 */
[----:B------:R-:W-:Y:S06]  /*3570*/  FMUL.FTZ R110, R34, UR14 ;  /* 0x0000000e226e7c20 */ /* 0x000fec0008410000 */
[----:B------:R4:W-:Y:S01]  /*3580*/  MUFU.TANH R161, R9 ;  /* 0x0000000900a17308 */ /* 0x0009e20000002400 */
[----:B------:R-:W-:Y:S01]  /*3590*/  FMUL.FTZ R157, R32, UR14 ;  /* 0x0000000e209d7c20 */ /* 0x000fe20008410000 */
[----:B------:R-:W-:Y:S08]  /*35a0*/  IADD3 R32, PT, PT, R0, 0x97, RZ ;  /* 0x0000009700207810 */ /* 0x000ff00007ffe0ff */
[----:B------:R1:W-:Y:S10]  /*35b0*/  MUFU.TANH R170, R19 ;  /* 0x0000001300aa7308 */ /* 0x0003f40000002400 */
[----:B------:R3:W-:Y:S01]  /*35c0*/  MUFU.TANH R176, R12 ;  /* 0x0000000c00b07308 */ /* 0x0007e20000002400 */
[----:B----4-:R-:W4:Y:S09]  /*35d0*/  LDSM.16.M88.4 R8, [R151+0x6c00] ;  /* 0x006c00009708783b */ /* 0x010f320000000200 */
[----:B------:R3:W4:Y:S01]  /*35e0*/  MUFU.TANH R177, R14 ;  /* 0x0000000e00b17308 */ /* 0x0007220000002400 */
[-C--:B--2---:R-:W-:Y:S03]  /*35f0*/  HMMA.16816.F32 R36, R104, R4.reuse, R36 ;  /* 0x000000046824723c */ /* 0x084fe60000001824 */
[----:B-1----:R-:W-:Y:S01]  /*3600*/  FMUL.FTZ R19, R30, UR14 ;  /* 0x0000000e1e137c20 */ /* 0x002fe20008410000 */
[C---:B------:R-:W-:Y:S05]  /*3610*/  IADD3 R30, PT, PT, R0.reuse, 0x98, RZ ;  /* 0x00000098001e7810 */ /* 0x040fea0007ffe0ff */
[----:B------:R1:W-:Y:S01]  /*3620*/  MUFU.TANH R175, R15 ;  /* 0x0000000f00af7308 */ /* 0x0003e20000002400 */
[C---:B------:R-:W-:Y:S04]  /*3630*/  HMMA.16816.F32 R40, R112.reuse, R4, R40 ;  /* 0x000000047028723c */ /* 0x040fe80000001828 */
[C---:B---3--:R-:W-:Y:S02]  /*3640*/  IADD3 R12, PT, PT, R0.reuse, 0x88, RZ ;  /* 0x00000088000c7810 */ /* 0x048fe40007ffe0ff */
[----:B------:R-:W-:Y:S03]  /*3650*/  IADD3 R4, PT, PT, R0, 0xa8, RZ ;  /* 0x000000a800047810 */ /* 0x000fe60007ffe0ff */
[----:B------:R2:W-:Y:S01]  /*3660*/  MUFU.TANH R171, R18 ;  /* 0x0000001200ab7308 */ /* 0x0005e20000002400 */
[-C--:B------:R-:W-:Y:S03]  /*3670*/  HMMA.16816.F32 R44, R112, R6.reuse, R44 ;  /* 0x00000006702c723c */ /* 0x080fe6000000182c */
[----:B------:R-:W-:Y:S01]  /*3680*/  FMUL.FTZ R160, R38, UR14 ;  /* 0x0000000e26a07c20 */ /* 0x000fe20008410000 */
[----:B------:R-:W-:Y:S01]  /*3690*/  IADD3 R14, PT, PT, R0, 0x70, RZ ;  /* 0x00000070000e7810 */ /* 0x000fe20007ffe0ff */
[----:B------:R-:W-:Y:S01]  /*36a0*/  FMUL.FTZ R165, R36, UR14 ;  /* 0x0000000e24a57c20 */ /* 0x000fe20008410000 */
[C---:B------:R-:W-:Y:S03]  /*36b0*/  IADD3 R38, PT, PT, R0.reuse, 0x58, RZ ;  /* 0x0000005800267810 */ /* 0x040fe60007ffe0ff */
[----:B------:R3:W-:Y:S01]  /*36c0*/  MUFU.TANH R101, R20 ;  /* 0x0000001400657308 */ /* 0x0007e20000002400 */
[C---:B------:R-:W-:Y:S04]  /*36d0*/  HMMA.16816.F32 R48, R104.reuse, R6, R48 ;  /* 0x000000066830723c */ /* 0x040fe80000001830 */
[C---:B-1----:R-:W-:Y:S01]  /*36e0*/  IADD3 R15, PT, PT, R0.reuse, 0x77, RZ ;  /* 0x00000077000f7810 */ /* 0x042fe20007ffe0ff */
[----:B------:R-:W-:Y:S01]  /*36f0*/  FMUL.FTZ R162, R39, UR14 ;  /* 0x0000000e27a27c20 */ /* 0x000fe20008410000 */
[----:B------:R-:W-:Y:S03]  /*3700*/  IADD3 R6, PT, PT, R0, 0xb0, RZ ;  /* 0x000000b000067810 */ /* 0x000fe60007ffe0ff */
[----:B------:R1:W-:Y:S01]  /*3710*/  MUFU.TANH R100, R21 ;  /* 0x0000001500647308 */ /* 0x0003e20000002400 */
[-C--:B----4-:R-:W-:Y:S03]  /*3720*/  HMMA.16816.F32 R52, R104, R8.reuse, R52 ;  /* 0x000000086834723c */ /* 0x090fe60000001834 */
[----:B------:R-:W-:Y:S01]  /*3730*/  FMUL.FTZ R173, R44, UR14 ;  /* 0x0000000e2cad7c20 */ /* 0x000fe20008410000 */
[C---:B------:R-:W-:Y:S01]  /*3740*/  IADD3 R44, PT, PT, R0.reuse, 0x4f, RZ ;  /* 0x0000004f002c7810 */ /* 0x040fe20007ffe0ff */
[----:B------:R-:W-:Y:S01]  /*3750*/  FMUL.FTZ R179, R45, UR14 ;  /* 0x0000000e2db37c20 */ /* 0x000fe20008410000 */
[C---:B--2---:R-:W-:Y:S03]  /*3760*/  IADD3 R18, PT, PT, R0.reuse, 0x80, RZ ;  /* 0x0000008000127810 */ /* 0x044fe60007ffe0ff */
[----:B------:R-:W-:Y:S01]  /*3770*/  MUFU.TANH R163, R31 ;  /* 0x0000001f00a37308 */ /* 0x000fe20000002400 */
[C---:B------:R-:W-:Y:S04]  /*3780*/  HMMA.16816.F32 R56, R112.reuse, R8, R56 ;  /* 0x000000087038723c */ /* 0x040fe80000001838 */
[----:B------:R-:W-:Y:S01]  /*3790*/  IADD3 R9, PT, PT, R0, 0xbf, RZ ;  /* 0x000000bf00097810 */ /* 0x000fe20007ffe0ff */
[----:B------:R-:W-:Y:S01]  /*37a0*/  FMUL.FTZ R169, R46, UR14 ;  /* 0x0000000e2ea97c20 */ /* 0x000fe20008410000 */
[----:B------:R-:W-:Y:S03]  /*37b0*/  IADD3 R8, PT, PT, R0, 0xb8, RZ ;  /* 0x000000b800087810 */ /* 0x000fe60007ffe0ff */
[----:B------:R-:W-:Y:S01]  /*37c0*/  MUFU.TANH R102, R17 ;  /* 0x0000001100667308 */ /* 0x000fe20000002400 */
[-C--:B------:R-:W-:Y:S03]  /*37d0*/  HMMA.16816.F32 R60, R112, R10.reuse, R60 ;  /* 0x0000000a703c723c */ /* 0x080fe6000000183c */
[----:B------:R-:W-:Y:S01]  /*37e0*/  FMUL.FTZ R112, R42, UR14 ;  /* 0x0000000e2a707c20 */ /* 0x000fe20008410000 */
[----:B------:R-:W-:Y:S01]  /*37f0*/  IABS R35, R9 ;  /* 0x0000000900237213 */ /* 0x000fe20000000000 */
[----:B------:R-:W-:Y:S01]  /*3800*/  FMUL.FTZ R113, R43, UR14 ;  /* 0x0000000e2b717c20 */ /* 0x000fe20008410000 */
[----:B------:R-:W-:Y:S03]  /*3810*/  IADD3 R7, PT, PT, R0, 0xb7, RZ ;  /* 0x000000b700077810 */ /* 0x000fe60007ffe0ff */
[----:B------:R-:W-:Y:S01]  /*3820*/  MUFU.TANH R168, R22 ;  /* 0x0000001600a87308 */ /* 0x000fe20000002400 */
[----:B------:R-:W-:Y:S04]  /*3830*/  HMMA.16816.F32 R64, R104, R10, R64 ;  /* 0x0000000a6840723c */ /* 0x000fe80000001840 */
[----:B------:R-:W-:Y:S01]  /*3840*/  FMUL.FTZ R195, R56, UR14 ;  /* 0x0000000e38c37c20 */ /* 0x000fe20008410000 */
[----:B------:R-:W-:Y:S01]  /*3850*/  FMUL.FTZ R104, R50, UR14 ;  /* 0x0000000e32687c20 */ /* 0x000fe20008410000 */
[C---:B------:R-:W-:Y:S03]  /*3860*/  IADD3 R50, PT, PT, R0.reuse, 0x47, RZ ;  /* 0x0000004700327810 */ /* 0x040fe60007ffe0ff */
[----:B------:R2:W-:Y:S01]  /*3870*/  MUFU.TANH R56, R26 ;  /* 0x0000001a00387308 */ /* 0x0005e20000002400 */
[C---:B------:R-:W-:Y:S01]  /*3880*/  IADD3 R11, PT, PT, R0.reuse, 0x87, RZ ;  /* 0x00000087000b7810 */ /* 0x040fe20007ffe0ff */
[----:B------:R-:W-:Y:S01]  /*3890*/  FMUL.FTZ R191, R53, UR14 ;  /* 0x0000000e35bf7c20 */ /* 0x000fe20008410000 */
[----:B------:R-:W-:Y:S01]  /*38a0*/  IABS R9, R50 ;  /* 0x0000003200097213 */ /* 0x000fe20000000000 */
[----:B------:R-:W-:Y:S01]  /*38b0*/  FMUL.FTZ R200, R61, UR14 ;  /* 0x0000000e3dc87c20 */ /* 0x000fe20008410000 */
[C---:B------:R-:W-:Y:S01]  /*38c0*/  IADD3 R10, PT, PT, R0.reuse, 0xc0, RZ ;  /* 0x000000c0000a7810 */ /* 0x040fe20007ffe0ff */
[----:B------:R-:W-:Y:S01]  /*38d0*/  FMUL.FTZ R181, R49, UR14 ;  /* 0x0000000e31b57c20 */ /* 0x000fe20008410000 */
[C---:B---3--:R-:W-:Y:S03]  /*38e0*/  IADD3 R20, PT, PT, R0.reuse, 0xa7, RZ ;  /* 0x000000a700147810 */ /* 0x048fe60007ffe0ff */
[----:B------:R-:W-:Y:S01]  /*38f0*/  MUFU.TANH R174, R13 ;  /* 0x0000000d00ae7308 */ /* 0x000fe20000002400 */
[C---:B-1----:R-:W-:Y:S01]  /*3900*/  IADD3 R21, PT, PT, R0.reuse, 0x68, RZ ;  /* 0x0000006800157810 */ /* 0x042fe20007ffe0ff */
[----:B------:R-:W-:Y:S01]  /*3910*/  FMUL.FTZ R115, R41, UR14 ;  /* 0x0000000e29737c20 */ /* 0x000fe20008410000 */
[----:B------:R-:W-:Y:S01]  /*3920*/  IADD3 R42, PT, PT, R0, 0x50, RZ ;  /* 0x00000050002a7810 */ /* 0x000fe20007ffe0ff */
[----:B------:R-:W-:Y:S01]  /*3930*/  FMUL.FTZ R203, R66, UR14 ;  /* 0x0000000e42cb7c20 */ /* 0x000fe20008410000 */
[----:B------:R-:W-:Y:S01]  /*3940*/  FMUL.FTZ R204, R67, UR14 ;  /* 0x0000000e43cc7c20 */ /* 0x000fe20008410000 */
[----:B------:R-:W-:Y:S01]  /*3950*/  IABS R45, R12 ;  /* 0x0000000c002d7213 */ /* 0x000fe20000000000 */
[----:B------:R-:W-:Y:S03]  /*3960*/  FMUL.FTZ R201, R62, UR14 ;  /* 0x0000000e3ec97c20 */ /* 0x000fe60008410000 */
[----:B------:R1:W-:Y:S01]  /*3970*/  MUFU.TANH R66, R25 ;  /* 0x0000001900427308 */ /* 0x0003e20000002400 */
[----:B--2---:R-:W-:Y:S01]  /*3980*/  IADD3 R26, PT, PT, R0, 0xa0, RZ ;  /* 0x000000a0001a7810 */ /* 0x004fe20007ffe0ff */
[----:B------:R-:W-:Y:S01]  /*3990*/  FMUL.FTZ R172, R47, UR14 ;  /* 0x0000000e2fac7c20 */ /* 0x000fe20008410000 */
[----:B------:R-:W-:Y:S01]  /*39a0*/  IABS R43, R11 ;  /* 0x0000000b002b7213 */ /* 0x000fe20000000000 */
[----:B------:R-:W-:Y:S01]  /*39b0*/  FMUL.FTZ R180, R48, UR14 ;  /* 0x0000000e30b47c20 */ /* 0x000fe20008410000 */
[----:B------:R-:W-:Y:S01]  /*39c0*/  IADD3 R46, PT, PT, R0, 0x90, RZ ;  /* 0x00000090002e7810 */ /* 0x000fe20007ffe0ff */
[----:B------:R-:W-:Y:S01]  /*39d0*/  FMUL.FTZ R105, R51, UR14 ;  /* 0x0000000e33697c20 */ /* 0x000fe20008410000 */
[----:B------:R-:W-:Y:S03]  /*39e0*/  IABS R36, R10 ;  /* 0x0000000a00247213 */ /* 0x000fe60000000000 */
[----:B------:R2:W-:Y:S01]  /*39f0*/  MUFU.TANH R103, R16 ;  /* 0x0000001000677308 */ /* 0x0005e20000002400 */
[----:B------:R-:W-:Y:S01]  /*3a00*/  IABS R29, R14 ;  /* 0x0000000e001d7213 */ /* 0x000fe20000000000 */
[----:B------:R-:W-:Y:S01]  /*3a10*/  FMUL.FTZ R184, R54, UR14 ;  /* 0x0000000e36b87c20 */ /* 0x000fe20008410000 */
[----:B------:R-:W-:Y:S01]  /*3a20*/  IABS R11, R44 ;  /* 0x0000002c000b7213 */ /* 0x000fe20000000000 */
[----:B------:R-:W-:Y:S01]  /*3a30*/  FMUL.FTZ R188, R55, UR14 ;  /* 0x0000000e37bc7c20 */ /* 0x000fe20008410000 */
[----:B------:R-:W-:Y:S01]  /*3a40*/  IABS R34, R8 ;  /* 0x0000000800227213 */ /* 0x000fe20000000000 */
[----:B------:R-:W-:Y:S01]  /*3a50*/  FMUL.FTZ R197, R60, UR14 ;  /* 0x0000000e3cc57c20 */ /* 0x000fe20008410000 */
[----:B------:R-:W-:Y:S03]  /*3a60*/  IABS R31, R15 ;  /* 0x0000000f001f7213 */ /* 0x000fe60000000000 */
[----:B------:R-:W-:Y:S01]  /*3a70*/  MUFU.TANH R166, R23 ;  /* 0x0000001700a67308 */ /* 0x000fe20000002400 */
[----:B-1----:R-:W-:Y:S01]  /*3a80*/  IABS R25, R6 ;  /* 0x0000000600197213 */ /* 0x002fe20000000000 */
[----:B------:R-:W-:Y:S01]  /*3a90*/  FMUL.FTZ R114, R40, UR14 ;  /* 0x0000000e28727c20 */ /* 0x000fe20008410000 */
[----:B------:R-:W-:Y:S01]  /*3aa0*/  IABS R14, R38 ;  /* 0x00000026000e7213 */ /* 0x000fe20000000000 */
[----:B------:R-:W-:Y:S01]  /*3ab0*/  FMUL.FTZ R167, R37, UR14 ;  /* 0x0000000e25a77c20 */ /* 0x000fe20008410000 */
[----:B------:R-:W-:Y:S01]  /*3ac0*/  IADD3 R17, PT, PT, R0, 0x7f, RZ ;  /* 0x0000007f00117810 */ /* 0x000fe20007ffe0ff */
[----:B------:R-:W-:Y:S01]  /*3ad0*/  FMUL.FTZ R202, R63, UR14 ;  /* 0x0000000e3fca7c20 */ /* 0x000fe20008410000 */
[----:B------:R-:W-:Y:S03]  /*3ae0*/  IABS R49, R18 ;  /* 0x0000001200317213 */ /* 0x000fe60000000000 */
[----:B------:R-:W-:Y:S01]  /*3af0*/  MUFU.TANH R67, R24 ;  /* 0x0000001800437308 */ /* 0x000fe20000002400 */
[----:B------:R-:W-:Y:S01]  /*3b00*/  IABS R33, R7 ;  /* 0x0000000700217213 */ /* 0x000fe20000000000 */
[----:B------:R-:W-:Y:S01]  /*3b10*/  FMUL.FTZ R192, R58, UR14 ;  /* 0x0000000e3ac07c20 */ /* 0x000fe20008410000 */
[----:B------:R-:W-:Y:S01]  /*3b20*/  IABS R8, R4 ;  /* 0x0000000400087213 */ /* 0x000fe20000000000 */
[----:B------:R-:W-:Y:S01]  /*3b30*/  FMUL.FTZ R194, R59, UR14 ;  /* 0x0000000e3bc27c20 */ /* 0x000fe20008410000 */
[----:B------:R-:W-:Y:S01]  /*3b40*/  IADD3 R22, PT, PT, R0, 0x67, RZ ;  /* 0x0000006700167810 */ /* 0x000fe20007ffe0ff */
[----:B------:R-:W-:Y:S01]  /*3b50*/  FMUL.FTZ R190, R52, UR14 ;  /* 0x0000000e34be7c20 */ /* 0x000fe20008410000 */
[----:B------:R-:W-:Y:S03]  /*3b60*/  IABS R39, R2 ;  /* 0x0000000200277213 */ /* 0x000fe60000000000 */
[----:B------:R-:W1:Y:S01]  /*3b70*/  MUFU.TANH R164, R19 ;  /* 0x0000001300a47308 */ /* 0x000e620000002400 */
[----:B------:R-:W-:Y:S01]  /*3b80*/  IABS R7, R20 ;  /* 0x0000001400077213 */ /* 0x000fe20000000000 */
[----:B------:R-:W-:Y:S01]  /*3b90*/  FMUL.FTZ R196, R57, UR14 ;  /* 0x0000000e39c47c20 */ /* 0x000fe20008410000 */
[----:B------:R-:W-:Y:S01]  /*3ba0*/  IABS R18, R21 ;  /* 0x0000001500127213 */ /* 0x000fe20000000000 */
[----:B------:R-:W-:Y:S01]  /*3bb0*/  FMUL.FTZ R234, R65, UR14 ;  /* 0x0000000e41ea7c20 */ /* 0x000fe20008410000 */
[----:B------:R-:W-:Y:S01]  /*3bc0*/  IABS R6, R26 ;  /* 0x0000001a00067213 */ /* 0x000fe20000000000 */
[----:B------:R-:W-:Y:S01]  /*3bd0*/  FMUL.FTZ R205, R64, UR14 ;  /* 0x0000000e40cd7c20 */ /* 0x000fe20008410000 */
[----:B------:R-:W-:Y:S03]  /*3be0*/  IABS R12, R42 ;  /* 0x0000002a000c7213 */ /* 0x000fe60000000000 */
[----:B------:R3:W-:Y:S01]  /*3bf0*/  MUFU.TANH R50, R112 ;  /* 0x0000007000327308 */ /* 0x0007e20000002400 */
[----:B------:R-:W-:Y:S02]  /*3c00*/  MOV R38, R45 ;  /* 0x0000002d00267202 */ /* 0x000fe40000000f00 */
[----:B------:R-:W-:Y:S02]  /*3c10*/  IABS R4, R30 ;  /* 0x0000001e00047213 */ /* 0x000fe40000000000 */
[----:B------:R-:W-:Y:S02]  /*3c20*/  IABS R2, R46 ;  /* 0x0000002e00027213 */ /* 0x000fe40000000000 */
[----:B------:R-:W-:Y:S03]  /*3c30*/  MOV R20, R36 ;  /* 0x0000002400147202 */ /* 0x000fe60000000f00 */
[----:B------:R-:W-:Y:S01]  /*3c40*/  MUFU.TANH R61, R27 ;  /* 0x0000001b003d7308 */ /* 0x000fe20000002400 */
[----:B------:R-:W-:Y:S02]  /*3c50*/  MOV R42, R11 ;  /* 0x0000000b002a7202 */ /* 0x000fe40000000f00 */
[----:B------:R-:W-:Y:S02]  /*3c60*/  IABS R41, R3 ;  /* 0x0000000300297213 */ /* 0x000fe40000000000 */
[----:B------:R-:W-:Y:S02]  /*3c70*/  MOV R30, R25 ;  /* 0x00000019001e7202 */ /* 0x000fe40000000f00 */
[----:B------:R-:W-:Y:S03]  /*3c80*/  MOV R45, R14 ;  /* 0x0000000e002d7202 */ /* 0x000fe60000000f00 */
[----:B------:R-:W-:Y:S01]  /*3c90*/  MUFU.TANH R53, R159 ;  /* 0x0000009f00357308 */ /* 0x000fe20000002400 */
[----:B------:R-:W-:Y:S02]  /*3ca0*/  I2FP.F32.S32 R11, R31 ;  /* 0x0000001f000b7245 */ /* 0x000fe40000201400 */
[C---:B------:R-:W-:Y:S02]  /*3cb0*/  IADD3 R48, PT, PT, R0.reuse, 0x8f, RZ ;  /* 0x0000008f00307810 */ /* 0x040fe40007ffe0ff */
[----:B------:R-:W-:Y:S02]  /*3cc0*/  IABS R47, R17 ;  /* 0x00000011002f7213 */ /* 0x000fe40000000000 */
[----:B------:R-:W-:Y:S03]  /*3cd0*/  IABS R3, R32 ;  /* 0x0000002000037213 */ /* 0x000fe60000000000 */
[----:B------:R4:W-:Y:S01]  /*3ce0*/  MUFU.TANH R62, R109 ;  /* 0x0000006d003e7308 */ /* 0x0009e20000002400 */
[----:B------:R-:W-:Y:S02]  /*3cf0*/  I2FP.F32.S32 R14, R49 ;  /* 0x00000031000e7245 */ /* 0x000fe40000201400 */
[----:B------:R-:W-:Y:S02]  /*3d00*/  I2FP.F32.S32 R31, R8 ;  /* 0x00000008001f7245 */ /* 0x000fe40000201400 */
[C---:B------:R-:W-:Y:S02]  /*3d10*/  IADD3 R5, PT, PT, R0.reuse, 0xaf, RZ ;  /* 0x000000af00057810 */ /* 0x040fe40007ffe0ff */
[C---:B------:R-:W-:Y:S03]  /*3d20*/  IADD3 R51, PT, PT, R0.reuse, 0x48, RZ ;  /* 0x0000004800337810 */ /* 0x040fe60007ffe0ff */
[----:B------:R-:W1:Y:S01]  /*3d30*/  MUFU.TANH R55, R110 ;  /* 0x0000006e00377308 */ /* 0x000e620000002400 */
[----:B------:R-:W-:Y:S02]  /*3d40*/  IABS R17, R22 ;  /* 0x0000001600117213 */ /* 0x000fe40000000000 */
[----:B------:R-:W-:Y:S02]  /*3d50*/  MOV R32, R6 ;  /* 0x0000000600207202 */ /* 0x000fe40000000f00 */
[----:B------:R-:W-:Y:S02]  /*3d60*/  I2FP.F32.S32 R49, R38 ;  /* 0x0000002600317245 */ /* 0x000fe40000201400 */
[----:B------:R-:W-:Y:S03]  /*3d70*/  I2FP.F32.S32 R8, R18 ;  /* 0x0000001200087245 */ /* 0x000fe60000201400 */
[----:B------:R1:W1:Y:S01]  /*3d80*/  MUFU.TANH R54, R157 ;  /* 0x0000009d00367308 */ /* 0x0002620000002400 */
[----:B------:R-:W-:Y:S01]  /*3d90*/  MOV R60, R2 ;  /* 0x00000002003c7202 */ /* 0x000fe20000000f00 */
[----:B------:R-:W-:Y:S01]  /*3da0*/  FFMA.FTZ R18, -R189, R189, 1 ;  /* 0x3f800000bd127423 */ /* 0x000fe200000101bd */
[----:B------:R-:W-:Y:S01]  /*3db0*/  I2FP.F32.S32 R6, R20 ;  /* 0x0000001400067245 */ /* 0x000fe20000201400 */
[----:B------:R-:W-:Y:S01]  /*3dc0*/  FFMA.FTZ R20, -R183, R183, 1 ;  /* 0x3f800000b7147423 */ /* 0x000fe200000101b7 */
[C---:B--2---:R-:W-:Y:S01]  /*3dd0*/  IADD3 R16, PT, PT, R0.reuse, 0x78, RZ ;  /* 0x0000007800107810 */ /* 0x044fe20007ffe0ff */
[----:B---3--:R-:W-:Y:S01]  /*3de0*/  FFMA.FTZ R112, R49, -UR17, R186 ;  /* 0x8000001131707c23 */ /* 0x008fe200080100ba */
[C---:B------:R-:W-:Y:S03]  /*3df0*/  IADD3 R13, PT, PT, R0.reuse, 0x6f, RZ ;  /* 0x0000006f000d7810 */ /* 0x040fe60007ffe0ff */
[----:B------:R-:W-:Y:S01]  /*3e00*/  MUFU.TANH R38, R113 ;  /* 0x0000007100267308 */ /* 0x000fe20000002400 */
[----:B------:R-:W-:Y:S01]  /*3e10*/  IADD3 R23, PT, PT, R0, 0x60, RZ ;  /* 0x0000006000177810 */ /* 0x000fe20007ffe0ff */
[----:B------:R-:W-:Y:S01]  /*3e20*/  FMUL.FTZ R209, R18, UR14 ;  /* 0x0000000e12d17c20 */ /* 0x000fe20008410000 */
[C---:B------:R-:W-:Y:S01]  /*3e30*/  IADD3 R24, PT, PT, R0.reuse, 0x5f, RZ ;  /* 0x0000005f00187810 */ /* 0x040fe20007ffe0ff */
[----:B------:R-:W-:Y:S01]  /*3e40*/  FFMA.FTZ R18, -R177, R177, 1 ;  /* 0x3f800000b1127423 */ /* 0x000fe200000101b1 */
[----:B------:R-:W-:Y:S01]  /*3e50*/  IADD3 R40, PT, PT, R0, 0x57, RZ ;  /* 0x0000005700287810 */ /* 0x000fe20007ffe0ff */
[----:B----4-:R-:W-:Y:S01]  /*3e60*/  FFMA.FTZ R109, R14, -UR17, R189 ;  /* 0x800000110e6d7c23 */ /* 0x010fe200080100bd */
[----:B------:R-:W-:Y:S03]  /*3e70*/  I2FP.F32.S32 R2, R30 ;  /* 0x0000001e00027245 */ /* 0x000fe60000201400 */
[----:B------:R2:W3:Y:S01]  /*3e80*/  MUFU.TANH R63, R108 ;  /* 0x0000006c003f7308 */ /* 0x0004e20000002400 */
[----:B------:R-:W-:Y:S01]  /*3e90*/  IABS R0, R48 ;  /* 0x0000003000007213 */ /* 0x000fe20000000000 */
[----:B------:R-:W-:Y:S01]  /*3ea0*/  FMUL.FTZ R211, R18, UR14 ;  /* 0x0000000e12d37c20 */ /* 0x000fe20008410000 */
[----:B------:R-:W-:Y:S01]  /*3eb0*/  I2FP.F32.S32 R30, R7 ;  /* 0x00000007001e7245 */ /* 0x000fe20000201400 */
[----:B-1----:R-:W-:Y:S01]  /*3ec0*/  FFMA.FTZ R157, R6, -UR17, R177 ;  /* 0x80000011069d7c23 */ /* 0x002fe200080100b1 */
[----:B------:R-:W-:Y:S01]  /*3ed0*/  IABS R19, R5 ;  /* 0x0000000500137213 */ /* 0x000fe20000000000 */
[----:B------:R-:W-:Y:S01]  /*3ee0*/  FFMA.FTZ R64, R2, -UR17, R164 ;  /* 0x8000001102407c23 */ /* 0x000fe200080100a4 */
[----:B------:R-:W-:Y:S03]  /*3ef0*/  IABS R10, R51 ;  /* 0x00000033000a7213 */ /* 0x000fe60000000000 */
[----:B------:R-:W-:Y:S01]  /*3f00*/  MUFU.TANH R18, R184 ;  /* 0x000000b800127308 */ /* 0x000fe20000002400 */
[----:B------:R-:W-:Y:S01]  /*3f10*/  I2FP.F32.S32 R7, R17 ;  /* 0x0000001100077245 */ /* 0x000fe20000201400 */
[----:B------:R-:W-:Y:S01]  /*3f20*/  FFMA.FTZ R17, -R186, R186, 1 ;  /* 0x3f800000ba117423 */ /* 0x000fe200000101ba */
[----:B------:R-:W-:Y:S01]  /*3f30*/  FMUL.FTZ R186, R20, UR14 ;  /* 0x0000000e14ba7c20 */ /* 0x000fe20008410000 */
[----:B------:R-:W-:Y:S02]  /*3f40*/  IABS R37, R16 ;  /* 0x0000001000257213 */ /* 0x000fe40000000000 */
[----:B------:R-:W-:Y:S01]  /*3f50*/  MOV R26, R0 ;  /* 0x00000000001a7202 */ /* 0x000fe20000000f00 */
[----:B------:R-:W-:Y:S03]  /*3f60*/  FMUL.FTZ R208, R17, UR14 ;  /* 0x0000000e11d07c20 */ /* 0x000fe60008410000 */
[----:B------:R1:W-:Y:S01]  /*3f70*/  MUFU.TANH R51, R160 ;  /* 0x000000a000337308 */ /* 0x0003e20000002400 */
[----:B------:R-:W-:Y:S01]  /*3f80*/  I2FP.F32.S32 R39, R39 ;  /* 0x0000002700277245 */ /* 0x000fe20000201400 */
[----:B------:R-:W-:Y:S01]  /*3f90*/  FFMA.FTZ R17, -R175, R175, 1 ;  /* 0x3f800000af117423 */ /* 0x000fe200000101af */
[----:B------:R-:W-:Y:S01]  /*3fa0*/  IABS R27, R13 ;  /* 0x0000000d001b7213 */ /* 0x000fe20000000000 */
[----:B--2---:R-:W-:Y:S01]  /*3fb0*/  FFMA.FTZ R108, R14, -UR17, R171 ;  /* 0x800000110e6c7c23 */ /* 0x004fe200080100ab */
[----:B------:R-:W-:Y:S01]  /*3fc0*/  IABS R16, R23 ;  /* 0x0000001700107213 */ /* 0x000fe20000000000 */
[----:B------:R-:W-:Y:S01]  /*3fd0*/  FFMA.FTZ R159, R39, -UR17, R182 ;  /* 0x80000011279f7c23 */ /* 0x000fe200080100b6 */
[----:B------:R-:W-:Y:S03]  /*3fe0*/  IABS R15, R24 ;  /* 0x00000018000f7213 */ /* 0x000fe60000000000 */
[----:B------:R2:W-:Y:S01]  /*3ff0*/  MUFU.TANH R20, R104 ;  /* 0x0000006800147308 */ /* 0x0005e20000002400 */
[----:B------:R-:W-:Y:S01]  /*4000*/  MOV R22, R34 ;  /* 0x0000002200167202 */ /* 0x000fe20000000f00 */
[----:B------:R-:W-:Y:S01]  /*4010*/  FMUL.FTZ R210, R17, UR14 ;  /* 0x0000000e11d27c20 */ /* 0x000fe20008410000 */
[----:B------:R-:W-:Y:S01]  /*4020*/  I2FP.F32.S32 R0, R19 ;  /* 0x0000001300007245 */ /* 0x000fe20000201400 */
[----:B------:R-:W-:Y:S01]  /*4030*/  FFMA.FTZ R19, -R182, R182, 1 ;  /* 0x3f800000b6137423 */ /* 0x000fe200000101b6 */
[----:B------:R-:W-:Y:S01]  /*4040*/  IABS R5, R28 ;  /* 0x0000001c00057213 */ /* 0x000fe20000000000 */
[----:B------:R-:W-:Y:S01]  /*4050*/  FFMA.FTZ R14, -R103, R103, 1 ;  /* 0x3f800000670e7423 */ /* 0x000fe20000010167 */
[----:B------:R-:W-:Y:S03]  /*4060*/  IABS R13, R40 ;  /* 0x00000028000d7213 */ /* 0x000fe60000000000 */
[----:B------:R4:W-:Y:S01]  /*4070*/  MUFU.TANH R34, R115 ;  /* 0x0000007300227308 */ /* 0x0009e20000002400 */
[----:B------:R-:W-:Y:S01]  /*4080*/  MOV R48, R43 ;  /* 0x0000002b00307202 */ /* 0x000fe20000000f00 */
[----:B------:R-:W-:Y:S01]  /*4090*/  FMUL.FTZ R182, R19, UR14 ;  /* 0x0000000e13b67c20 */ /* 0x000fe20008410000 */
[----:B------:R-:W-:Y:S01]  /*40a0*/  MOV R21, R35 ;  /* 0x0000002300157202 */ /* 0x000fe20000000f00 */
[----:B------:R-:W-:Y:S01]  /*40b0*/  FMUL.FTZ R213, R14, UR14 ;  /* 0x0000000e0ed57c20 */ /* 0x000fe20008410000 */
[----:B------:R-:W-:Y:S01]  /*40c0*/  MOV R43, R12 ;  /* 0x0000000c002b7202 */ /* 0x000fe20000000f00 */
[----:B------:R-:W-:Y:S01]  /*40d0*/  FFMA.FTZ R14, -R164, R164, 1 ;  /* 0x3f800000a40e7423 */ /* 0x000fe200000101a4 */
[----:B------:R-:W-:Y:S03]  /*40e0*/  I2FP.F32.S32 R12, R37 ;  /* 0x00000025000c7245 */ /* 0x000fe60000201400 */
[----:B------:R3:W-:Y:S01]  /*40f0*/  MUFU.TANH R19, R105 ;  /* 0x0000006900137308 */ /* 0x0007e20000002400 */
[----:B------:R-:W-:Y:S01]  /*4100*/  I2FP.F32.S32 R37, R16 ;  /* 0x0000001000257245 */ /* 0x000fe20000201400 */
[----:B------:R-:W-:Y:S01]  /*4110*/  FFMA.FTZ R16, -R187, R187, 1 ;  /* 0x3f800000bb107423 */ /* 0x000fe200000101bb */
[----:B------:R-:W-:Y:S01]  /*4120*/  I2FP.F32.S32 R36, R15 ;  /* 0x0000000f00247245 */ /* 0x000fe20000201400 */
[----:B------:R-:W-:Y:S01]  /*4130*/  FFMA.FTZ R15, -R185, R185, 1 ;  /* 0x3f800000b90f7423 */ /* 0x000fe200000101b9 */
[----:B------:R-:W-:Y:S01]  /*4140*/  MOV R28, R5 ;  /* 0x00000005001c7202 */ /* 0x000fe20000000f00 */
[----:B------:R-:W-:Y:S01]  /*4150*/  FMUL.FTZ R206, R16, UR14 ;  /* 0x0000000e10ce7c20 */ /* 0x000fe20008410000 */
[----:B------:R-:W-:Y:S03]  /*4160*/  MOV R44, R13 ;  /* 0x0000000d002c7202 */ /* 0x000fe60000000f00 */
[----:B------:R3:W-:Y:S01]  /*4170*/  MUFU.TANH R35, R114 ;  /* 0x0000007200237308 */ /* 0x0007e20000002400 */
[----:B------:R-:W-:Y:S01]  /*4180*/  I2FP.F32.S32 R13, R47 ;  /* 0x0000002f000d7245 */ /* 0x000fe20000201400 */
[----:B------:R-:W-:Y:S01]  /*4190*/  FMUL.FTZ R189, R15, UR14 ;  /* 0x0000000e0fbd7c20 */ /* 0x000fe20008410000 */
[----:B------:R-:W-:Y:S01]  /*41a0*/  I2FP.F32.S32 R5, R21 ;  /* 0x0000001500057245 */ /* 0x000fe20000201400 */
[----:B------:R-:W-:Y:S01]  /*41b0*/  FFMA.FTZ R16, -R158, R158, 1 ;  /* 0x3f8000009e107423 */ /* 0x000fe2000001019e */
[----:B------:R-:W-:Y:S01]  /*41c0*/  I2FP.F32.S32 R41, R41 ;  /* 0x0000002900297245 */ /* 0x000fe20000201400 */
[----:B------:R-:W-:Y:S01]  /*41d0*/  FFMA.FTZ R15, -R161, R161, 1 ;  /* 0x3f800000a10f7423 */ /* 0x000fe200000101a1 */
[----:B------:R-:W-:Y:S03]  /*41e0*/  MOV R23, R33 ;  /* 0x0000002100177202 */ /* 0x000fe60000000f00 */
[----:B------:R3:W-:Y:S01]  /*41f0*/  MUFU.TANH R17, R188 ;  /* 0x000000bc00117308 */ /* 0x0007e20000002400 */
[----:B------:R-:W-:Y:S01]  /*4200*/  MOV R58, R4 ;  /* 0x00000004003a7202 */ /* 0x000fe20000000f00 */
[----:B------:R-:W-:Y:S01]  /*4210*/  FFMA.FTZ R110, R13, -UR17, R187 ;  /* 0x800000110d6e7c23 */ /* 0x000fe200080100bb */
[----:B------:R-:W-:Y:S01]  /*4220*/  FFMA.FTZ R158, R6, -UR17, R158 ;  /* 0x80000011069e7c23 */ /* 0x000fe2000801009e */
[C---:B------:R-:W-:Y:S01]  /*4230*/  FFMA.FTZ R161, R5.reuse, -UR17, R161 ;  /* 0x8000001105a17c23 */ /* 0x040fe200080100a1 */
[----:B------:R-:W-:Y:S01]  /*4240*/  FFMA.FTZ R113, R5, -UR17, R175 ;  /* 0x8000001105717c23 */ /* 0x000fe200080100af */
[----:B------:R-:W-:Y:S01]  /*4250*/  FFMA.FTZ R106, R13, -UR17, R170 ;  /* 0x800000110d6a7c23 */ /* 0x000fe200080100aa */
[----:B------:R-:W-:Y:S03]  /*4260*/  MOV R33, R10 ;  /* 0x0000000a00217202 */ /* 0x000fe60000000f00 */
[----:B------:R3:W3:Y:S01]  /*4270*/  MUFU.TANH R52, R111 ;  /* 0x0000006f00347308 */ /* 0x0006e20000002400 */
[----:B------:R-:W-:Y:S01]  /*4280*/  I2FP.F32.S32 R4, R22 ;  /* 0x0000001600047245 */ /* 0x000fe20000201400 */
[----:B------:R-:W-:Y:S01]  /*4290*/  FFMA.FTZ R5, -R174, R174, 1 ;  /* 0x3f800000ae057423 */ /* 0x000fe200000101ae */
[----:B------:R-:W-:Y:S01]  /*42a0*/  FFMA.FTZ R6, -R170, R170, 1 ;  /* 0x3f800000aa067423 */ /* 0x000fe200000101aa */
[----:B------:R-:W-:Y:S01]  /*42b0*/  FFMA.FTZ R13, -R102, R102, 1 ;  /* 0x3f800000660d7423 */ /* 0x000fe20000010166 */
[----:B------:R-:W-:Y:S01]  /*42c0*/  I2FP.F32.S32 R10, R29 ;  /* 0x0000001d000a7245 */ /* 0x000fe20000201400 */
[----:B-1----:R-:W-:Y:S01]  /*42d0*/  FFMA.FTZ R160, R41, -UR17, R183 ;  /* 0x8000001129a07c23 */ /* 0x002fe200080100b7 */
[----:B------:R-:W-:Y:S03]  /*42e0*/  FMUL.FTZ R183, R5, UR14 ;  /* 0x0000000e05b77c20 */ /* 0x000fe60008410000 */
[----:B------:R-:W1:Y:S01]  /*42f0*/  MUFU.TANH R46, R167 ;  /* 0x000000a7002e7308 */ /* 0x000e620000002400 */
[----:B------:R-:W-:Y:S01]  /*4300*/  FMUL.FTZ R217, R6, UR14 ;  /* 0x0000000e06d97c20 */ /* 0x000fe20008410000 */
[----:B------:R-:W-:Y:S01]  /*4310*/  FMUL.FTZ R212, R13, UR14 ;  /* 0x0000000e0dd47c20 */ /* 0x000fe20008410000 */
[----:B------:R-:W-:Y:S01]  /*4320*/  FFMA.FTZ R6, -R101, R101, 1 ;  /* 0x3f80000065067423 */ /* 0x000fe20000010165 */
[----:B------:R-:W-:Y:S01]  /*4330*/  FFMA.FTZ R5, -R100, R100, 1 ;  /* 0x3f80000064057423 */ /* 0x000fe20000010164 */
[----:B--2---:R-:W-:Y:S01]  /*4340*/  FFMA.FTZ R104, R4, -UR17, R56 ;  /* 0x8000001104687c23 */ /* 0x004fe20008010038 */
[----:B------:R-:W-:Y:S01]  /*4350*/  FFMA.FTZ R13, -R56, R56, 1 ;  /* 0x3f800000380d7423 */ /* 0x000fe20000010138 */
[C---:B------:R-:W-:Y:S03]  /*4360*/  FFMA.FTZ R101, R10.reuse, -UR17, R101 ;  /* 0x800000110a657c23 */ /* 0x040fe60008010065 */
[----:B------:R-:W-:Y:S01]  /*4370*/  MUFU.TANH R41, R190 ;  /* 0x000000be00297308 */ /* 0x000fe20000002400 */
[----:B------:R-:W-:Y:S01]  /*4380*/  FFMA.FTZ R56, R10, -UR17, R55 ;  /* 0x800000110a387c23 */ /* 0x000fe20008010037 */
[----:B----4-:R-:W-:Y:S01]  /*4390*/  FFMA.FTZ R115, R4, -UR17, R176 ;  /* 0x8000001104737c23 */ /* 0x010fe200080100b0 */
[----:B------:R-:W-:Y:S01]  /*43a0*/  FFMA.FTZ R4, -R67, R67, 1 ;  /* 0x3f80000043047423 */ /* 0x000fe20000010143 */
[----:B------:R-:W-:Y:S01]  /*43b0*/  MOV R57, R3 ;  /* 0x0000000300397202 */ /* 0x000fe20000000f00 */
[----:B------:R-:W-:Y:S01]  /*43c0*/  FMUL.FTZ R184, R5, UR14 ;  /* 0x0000000e05b87c20 */ /* 0x000fe20008410000 */
[----:B------:R-:W-:Y:S01]  /*43d0*/  I2FP.F32.S32 R3, R23 ;  /* 0x0000001700037245 */ /* 0x000fe20000201400 */
[----:B------:R-:W-:Y:S03]  /*43e0*/  FFMA.FTZ R5, -R54, R54, 1 ;  /* 0x3f80000036057423 */ /* 0x000fe60000010136 */
[----:B------:R2:W-:Y:S01]  /*43f0*/  MUFU.TANH R10, R194 ;  /* 0x000000c2000a7308 */ /* 0x0005e20000002400 */
[----:B------:R-:W-:Y:S01]  /*4400*/  I2FP.F32.S32 R59, R26 ;  /* 0x0000001a003b7245 */ /* 0x000fe20000201400 */
[C---:B------:R-:W-:Y:S01]  /*4410*/  FFMA.FTZ R102, R11.reuse, -UR17, R102 ;  /* 0x800000110b667c23 */ /* 0x040fe20008010066 */
[----:B---3--:R-:W-:Y:S01]  /*4420*/  FFMA.FTZ R105, R11, -UR17, R166 ;  /* 0x800000110b697c23 */ /* 0x008fe200080100a6 */
[----:B------:R-:W-:Y:S01]  /*4430*/  FMUL.FTZ R216, R4, UR14 ;  /* 0x0000000e04d87c20 */ /* 0x000fe20008410000 */
[----:B------:R-:W-:Y:S01]  /*4440*/  FFMA.FTZ R11, -R61, R61, 1 ;  /* 0x3f8000003d0b7423 */ /* 0x000fe2000001013d */
[----:B------:R-:W-:Y:S01]  /*4450*/  FFMA.FTZ R4, -R63, R63, 1 ;  /* 0x3f8000003f047423 */ /* 0x000fe2000001013f */
[----:B------:R-:W-:Y:S03]  /*4460*/  FFMA.FTZ R63, R31, -UR17, R63 ;  /* 0x800000111f3f7c23 */ /* 0x000fe6000801003f */
[----:B------:R3:W-:Y:S01]  /*4470*/  MUFU.TANH R47, R195 ;  /* 0x000000c3002f7308 */ /* 0x0007e20000002400 */
[----:B------:R-:W-:Y:S01]  /*4480*/  FMUL.FTZ R222, R5, UR14 ;  /* 0x0000000e05de7c20 */ /* 0x000fe20008410000 */
[----:B------:R-:W-:Y:S01]  /*4490*/  I2FP.F32.S32 R29, R32 ;  /* 0x00000020001d7245 */ /* 0x000fe20000201400 */
[C---:B------:R-:W-:Y:S01]  /*44a0*/  FFMA.FTZ R114, R3.reuse, -UR17, R174 ;  /* 0x8000001103727c23 */ /* 0x040fe200080100ae */
[----:B------:R-:W-:Y:S01]  /*44b0*/  I2FP.F32.S32 R21, R33 ;  /* 0x0000002100157245 */ /* 0x000fe20000201400 */
[----:B------:R-:W-:Y:S01]  /*44c0*/  FFMA.FTZ R65, R3, -UR17, R61 ;  /* 0x8000001103417c23 */ /* 0x000fe2000801003d */
[----:B------:R-:W-:Y:S01]  /*44d0*/  FFMA.FTZ R31, R31, -UR17, R50 ;  /* 0x800000111f1f7c23 */ /* 0x000fe20008010032 */
[----:B------:R-:W-:Y:S03]  /*44e0*/  FFMA.FTZ R5, -R50, R50, 1 ;  /* 0x3f80000032057423 */ /* 0x000fe60000010132 */
[----:B------:R-:W4:Y:S01]  /*44f0*/  MUFU.TANH R162, R162 ;  /* 0x000000a200a27308 */ /* 0x000f220000002400 */
[----:B------:R-:W-:Y:S01]  /*4500*/  FFMA.FTZ R3, -R66, R66, 1 ;  /* 0x3f80000042037423 */ /* 0x000fe20000010142 */
[----:B------:R-:W-:Y:S01]  /*4510*/  FMUL.FTZ R223, R13, UR14 ;  /* 0x0000000e0ddf7c20 */ /* 0x000fe20008410000 */
[----:B------:R-:W-:Y:S01]  /*4520*/  FMUL.FTZ R221, R11, UR14 ;  /* 0x0000000e0bdd7c20 */ /* 0x000fe20008410000 */
[----:B------:R-:W-:Y:S01]  /*4530*/  MOV R24, R9 ;  /* 0x0000000900187202 */ /* 0x000fe20000000f00 */
[C---:B------:R-:W-:Y:S01]  /*4540*/  FFMA.FTZ R66, R0.reuse, -UR17, R66 ;  /* 0x8000001100427c23 */ /* 0x040fe20008010042 */
[----:B------:R-:W-:Y:S01]  /*4550*/  FFMA.FTZ R61, R0, -UR17, R163 ;  /* 0x80000011003d7c23 */ /* 0x000fe200080100a3 */
[----:B------:R-:W-:Y:S03]  /*4560*/  I2FP.F32.S32 R48, R48 ;  /* 0x0000003000307245 */ /* 0x000fe60000201400 */
[----:B------:R-:W4:Y:S01]  /*4570*/  MUFU.TANH R25, R165 ;  /* 0x000000a500197308 */ /* 0x000f220000002400 */
[----:B------:R-:W-:Y:S01]  /*4580*/  I2FP.F32.S32 R9, R27 ;  /* 0x0000001b00097245 */ /* 0x000fe20000201400 */
[----:B------:R-:W-:Y:S01]  /*4590*/  FFMA.FTZ R0, -R62, R62, 1 ;  /* 0x3f8000003e007423 */ /* 0x000fe2000001013e */
[----:B------:R-:W-:Y:S01]  /*45a0*/  FMUL.FTZ R187, R15, UR14 ;  /* 0x0000000e0fbb7c20 */ /* 0x000fe20008410000 */
[----:B------:R-:W-:Y:S01]  /*45b0*/  FMUL.FTZ R215, R3, UR14 ;  /* 0x0000000e03d77c20 */ /* 0x000fe20008410000 */
[----:B------:R-:W-:Y:S01]  /*45c0*/  FFMA.FTZ R15, -R176, R176, 1 ;  /* 0x3f800000b00f7423 */ /* 0x000fe200000101b0 */
[----:B------:R-:W-:Y:S01]  /*45d0*/  FFMA.FTZ R3, -R53, R53, 1 ;  /* 0x3f80000035037423 */ /* 0x000fe20000010135 */
[----:B------:R-:W-:Y:S03]  /*45e0*/  FMUL.FTZ R214, R6, UR14 ;  /* 0x0000000e06d67c20 */ /* 0x000fe60008410000 */
[----:B------:R-:W4:Y:S01]  /*45f0*/  MUFU.TANH R22, R169 ;  /* 0x000000a900167308 */ /* 0x000f220000002400 */
[----:B------:R-:W-:Y:S01]  /*4600*/  FFMA.FTZ R67, R2, -UR17, R67 ;  /* 0x8000001102437c23 */ /* 0x000fe20008010043 */
[----:B------:R-:W-:Y:S01]  /*4610*/  FFMA.FTZ R6, -R55, R55, 1 ;  /* 0x3f80000037067423 */ /* 0x000fe20000010137 */
[----:B------:R-:W-:Y:S01]  /*4620*/  FMUL.FTZ R188, R0, UR14 ;  /* 0x0000000e00bc7c20 */ /* 0x000fe20008410000 */
[----:B------:R-:W-:Y:S01]  /*4630*/  FFMA.FTZ R111, R48, -UR17, R185 ;  /* 0x80000011306f7c23 */ /* 0x000fe200080100b9 */
[----:B------:R-:W-:Y:S01]  /*4640*/  FFMA.FTZ R55, R9, -UR17, R52 ;  /* 0x8000001109377c23 */ /* 0x000fe20008010034 */
[----:B------:R-:W-:Y:S01]  /*4650*/  FFMA.FTZ R2, -R52, R52, 1 ;  /* 0x3f80000034027423 */ /* 0x000fe20000010134 */
[----:B-1----:R-:W-:Y:S03]  /*4660*/  FFMA.FTZ R0, -R46, R46, 1 ;  /* 0x3f8000002e007423 */ /* 0x002fe6000001012e */
[----:B------:R-:W1:Y:S01]  /*4670*/  MUFU.TANH R26, R181 ;  /* 0x000000b5001a7308 */ /* 0x000e620000002400 */
[----:B------:R-:W-:Y:S01]  /*4680*/  FMUL.FTZ R207, R16, UR14 ;  /* 0x0000000e10cf7c20 */ /* 0x000fe20008410000 */
[----:B------:R-:W-:Y:S01]  /*4690*/  FMUL.FTZ R185, R15, UR14 ;  /* 0x0000000e0fb97c20 */ /* 0x000fe20008410000 */
[----:B------:R-:W-:Y:S01]  /*46a0*/  FFMA.FTZ R100, R9, -UR17, R100 ;  /* 0x8000001109647c23 */ /* 0x000fe20008010064 */
[C---:B------:R-:W-:Y:S01]  /*46b0*/  FFMA.FTZ R54, R8.reuse, -UR17, R54 ;  /* 0x8000001108367c23 */ /* 0x040fe20008010036 */
[----:B------:R-:W-:Y:S01]  /*46c0*/  FFMA.FTZ R52, R8, -UR17, R51 ;  /* 0x8000001108347c23 */ /* 0x000fe20008010033 */
[----:B--2---:R-:W-:Y:S01]  /*46d0*/  FMUL.FTZ R194, R3, UR14 ;  /* 0x0000000e03c27c20 */ /* 0x004fe20008410000 */
[----:B------:R-:W-:Y:S03]  /*46e0*/  FFMA.FTZ R16, -R171, R171, 1 ;  /* 0x3f800000ab107423 */ /* 0x000fe600000101ab */
[----:B------:R-:W2:Y:S01]  /*46f0*/  MUFU.TANH R33, R173 ;  /* 0x000000ad00217308 */ /* 0x000ea20000002400 */
[C---:B------:R-:W-:Y:S01]  /*4700*/  FFMA.FTZ R103, R12.reuse, -UR17, R103 ;  /* 0x800000110c677c23 */ /* 0x040fe20008010067 */
[----:B------:R-:W-:Y:S01]  /*4710*/  FFMA.FTZ R107, R12, -UR17, R168 ;  /* 0x800000110c6b7c23 */ /* 0x000fe200080100a8 */
[----:B------:R-:W-:Y:S01]  /*4720*/  FFMA.FTZ R15, -R168, R168, 1 ;  /* 0x3f800000a80f7423 */ /* 0x000fe200000101a8 */
[----:B------:R-:W-:Y:S01]  /*4730*/  FFMA.FTZ R8, -R51, R51, 1 ;  /* 0x3f80000033087423 */ /* 0x000fe20000010133 */
[----:B------:R-:W-:Y:S01]  /*4740*/  FFMA.FTZ R3, -R38, R38, 1 ;  /* 0x3f80000026037423 */ /* 0x000fe20000010126 */
[----:B------:R-:W-:Y:S01]  /*4750*/  FFMA.FTZ R12, -R166, R166, 1 ;  /* 0x3f800000a60c7423 */ /* 0x000fe200000101a6 */
[----:B------:R-:W-:Y:S03]  /*4760*/  FMUL.FTZ R190, R4, UR14 ;  /* 0x0000000e04be7c20 */ /* 0x000fe60008410000 */
[----:B------:R-:W2:Y:S01]  /*4770*/  MUFU.TANH R32, R179 ;  /* 0x000000b300207308 */ /* 0x000ea20000002400 */
[----:B---3--:R-:W-:Y:S01]  /*4780*/  FMUL.FTZ R195, R0, UR14 ;  /* 0x0000000e00c37c20 */ /* 0x008fe20008410000 */
[----:B----4-:R-:W-:Y:S01]  /*4790*/  FFMA.FTZ R4, -R162, R162, 1 ;  /* 0x3f800000a2047423 */ /* 0x010fe200000101a2 */
[----:B------:R-:W-:Y:S01]  /*47a0*/  FMUL.FTZ R226, R2, UR14 ;  /* 0x0000000e02e27c20 */ /* 0x000fe20008410000 */
[----:B------:R-:W-:Y:S01]  /*47b0*/  FFMA.FTZ R0, -R34, R34, 1 ;  /* 0x3f80000022007423 */ /* 0x000fe20000010122 */
[----:B------:R-:W-:Y:S01]  /*47c0*/  I2FP.F32.S32 R58, R58 ;  /* 0x0000003a003a7245 */ /* 0x000fe20000201400 */
[----:B------:R-:W-:Y:S01]  /*47d0*/  FMUL.FTZ R218, R16, UR14 ;  /* 0x0000000e10da7c20 */ /* 0x000fe20008410000 */
[----:B------:R-:W-:Y:S03]  /*47e0*/  I2FP.F32.S32 R57, R57 ;  /* 0x0000003900397245 */ /* 0x000fe60000201400 */
[----:B------:R3:W-:Y:S01]  /*47f0*/  MUFU.TANH R50, R196 ;  /* 0x000000c400327308 */ /* 0x0007e20000002400 */
[----:B------:R-:W-:Y:S01]  /*4800*/  FMUL.FTZ R220, R15, UR14 ;  /* 0x0000000e0fdc7c20 */ /* 0x000fe20008410000 */
[----:B------:R-:W-:Y:S01]  /*4810*/  FFMA.FTZ R2, -R25, R25, 1 ;  /* 0x3f80000019027423 */ /* 0x000fe20000010119 */
[----:B------:R-:W-:Y:S01]  /*4820*/  FMUL.FTZ R229, R8, UR14 ;  /* 0x0000000e08e57c20 */ /* 0x000fe20008410000 */
[----:B------:R-:W-:Y:S01]  /*4830*/  FMUL.FTZ R232, R3, UR14 ;  /* 0x0000000e03e87c20 */ /* 0x000fe20008410000 */
[----:B------:R-:W-:Y:S01]  /*4840*/  FMUL.FTZ R219, R12, UR14 ;  /* 0x0000000e0cdb7c20 */ /* 0x000fe20008410000 */
[----:B------:R-:W-:Y:S01]  /*4850*/  FFMA.FTZ R8, -R22, R22, 1 ;  /* 0x3f80000016087423 */ /* 0x000fe20000010116 */
[----:B-1----:R-:W-:Y:S03]  /*4860*/  FFMA.FTZ R3, -R26, R26, 1 ;  /* 0x3f8000001a037423 */ /* 0x002fe6000001011a */
[----:B------:R1:W-:Y:S01]  /*4870*/  MUFU.TANH R13, R203 ;  /* 0x000000cb000d7308 */ /* 0x0003e20000002400 */
[----:B------:R-:W-:Y:S01]  /*4880*/  FFMA.FTZ R12, -R163, R163, 1 ;  /* 0x3f800000a30c7423 */ /* 0x000fe200000101a3 */
[----:B------:R-:W-:Y:S01]  /*4890*/  FMUL.FTZ R228, R4, UR14 ;  /* 0x0000000e04e47c20 */ /* 0x000fe20008410000 */
[----:B------:R-:W-:Y:S01]  /*48a0*/  FMUL.FTZ R224, R0, UR14 ;  /* 0x0000000e00e07c20 */ /* 0x000fe20008410000 */
[----:B--2---:R-:W-:Y:S01]  /*48b0*/  FFMA.FTZ R4, -R33, R33, 1 ;  /* 0x3f80000021047423 */ /* 0x004fe20000010121 */
[----:B------:R-:W-:Y:S01]  /*48c0*/  FFMA.FTZ R0, -R32, R32, 1 ;  /* 0x3f80000020007423 */ /* 0x000fe20000010120 */
[----:B------:R-:W-:Y:S01]  /*48d0*/  FFMA.FTZ R33, R58, -UR17, R33 ;  /* 0x800000113a217c23 */ /* 0x000fe20008010021 */
[----:B------:R-:W-:Y:S03]  /*48e0*/  FFMA.FTZ R32, R57, -UR17, R32 ;  /* 0x8000001139207c23 */ /* 0x000fe60008010020 */
[----:B------:R2:W-:Y:S01]  /*48f0*/  MUFU.TANH R40, R191 ;  /* 0x000000bf00287308 */ /* 0x0005e20000002400 */
[----:B---3--:R-:W-:Y:S01]  /*4900*/  FMUL.FTZ R196, R2, UR14 ;  /* 0x0000000e02c47c20 */ /* 0x008fe20008410000 */
[----:B------:R-:W-:Y:S01]  /*4910*/  FFMA.FTZ R2, -R35, R35, 1 ;  /* 0x3f80000023027423 */ /* 0x000fe20000010123 */
[----:B------:R-:W-:Y:S01]  /*4920*/  FMUL.FTZ R230, R8, UR14 ;  /* 0x0000000e08e67c20 */ /* 0x000fe20008410000 */
[----:B------:R-:W-:Y:S01]  /*4930*/  FFMA.FTZ R57, R57, -UR17, R10 ;  /* 0x8000001139397c23 */ /* 0x000fe2000801000a */
[----:B------:R-:W-:Y:S01]  /*4940*/  FFMA.FTZ R53, R7, -UR17, R53 ;  /* 0x8000001107357c23 */ /* 0x000fe20008010035 */
[----:B------:R-:W-:Y:S01]  /*4950*/  FMUL.FTZ R225, R2, UR14 ;  /* 0x0000000e02e17c20 */ /* 0x000fe20008410000 */
[----:B------:R-:W-:Y:S03]  /*4960*/  FFMA.FTZ R2, -R19, R19, 1 ;  /* 0x3f80000013027423 */ /* 0x000fe60000010113 */
[----:B------:R3:W4:Y:S01]  /*4970*/  MUFU.TANH R11, R192 ;  /* 0x000000c0000b7308 */ /* 0x0007220000002400 */
[----:B-1----:R-:W-:Y:S01]  /*4980*/  FMUL.FTZ R203, R3, UR14 ;  /* 0x0000000e03cb7c20 */ /* 0x002fe20008410000 */
[----:B------:R-:W-:Y:S01]  /*4990*/  FFMA.FTZ R3, -R10, R10, 1 ;  /* 0x3f8000000a037423 */ /* 0x000fe2000001010a */
[----:B------:R-:W-:Y:S01]  /*49a0*/  FFMA.FTZ R51, R7, -UR17, R162 ;  /* 0x8000001107337c23 */ /* 0x000fe200080100a2 */
[----:B------:R-:W-:Y:S01]  /*49b0*/  FMUL.FTZ R235, R2, UR14 ;  /* 0x0000000e02eb7c20 */ /* 0x000fe20008410000 */
[----:B------:R-:W-:Y:S01]  /*49c0*/  FFMA.FTZ R2, -R41, R41, 1 ;  /* 0x3f80000029027423 */ /* 0x000fe20000010129 */
[----:B------:R-:W-:Y:S01]  /*49d0*/  FMUL.FTZ R227, R6, UR14 ;  /* 0x0000000e06e37c20 */ /* 0x000fe20008410000 */
[----:B------:R-:W-:Y:S03]  /*49e0*/  FMUL.FTZ R233, R5, UR14 ;  /* 0x0000000e05e97c20 */ /* 0x000fe60008410000 */
[----:B------:R1:W1:Y:S01]  /*49f0*/  MUFU.TANH R9, R197 ;  /* 0x000000c500097308 */ /* 0x0002620000002400 */
[----:B--2---:R-:W-:Y:S01]  /*4a00*/  FMUL.FTZ R191, R12, UR14 ;  /* 0x0000000e0cbf7c20 */ /* 0x004fe20008410000 */
[----:B------:R-:W-:Y:S01]  /*4a10*/  FMUL.FTZ R244, R2, UR14 ;  /* 0x0000000e02f47c20 */ /* 0x000fe20008410000 */
[----:B------:R-:W-:Y:S01]  /*4a20*/  FFMA.FTZ R6, -R20, R20, 1 ;  /* 0x3f80000014067423 */ /* 0x000fe20000010114 */
[----:B------:R-:W-:Y:S01]  /*4a30*/  FFMA.FTZ R2, -R47, R47, 1 ;  /* 0x3f8000002f027423 */ /* 0x000fe2000001012f */
[----:B------:R-:W-:Y:S01]  /*4a40*/  I2FP.F32.S32 R28, R28 ;  /* 0x0000001c001c7245 */ /* 0x000fe20000201400 */
[----:B------:R-:W-:Y:S01]  /*4a50*/  FMUL.FTZ R248, R3, UR14 ;  /* 0x0000000e03f87c20 */ /* 0x000fe20008410000 */
[----:B------:R-:W-:Y:S03]  /*4a60*/  I2FP.F32.S32 R45, R45 ;  /* 0x0000002d002d7245 */ /* 0x000fe60000201400 */
[----:B------:R-:W2:Y:S01]  /*4a70*/  MUFU.TANH R23, R172 ;  /* 0x000000ac00177308 */ /* 0x000ea20000002400 */
[----:B---3--:R-:W-:Y:S01]  /*4a80*/  FMUL.FTZ R192, R14, UR14 ;  /* 0x0000000e0ec07c20 */ /* 0x008fe20008410000 */
[----:B----4-:R-:W-:Y:S01]  /*4a90*/  FFMA.FTZ R58, R58, -UR17, R11 ;  /* 0x800000113a3a7c23 */ /* 0x010fe2000801000b */
[----:B------:R-:W-:Y:S01]  /*4aa0*/  FFMA.FTZ R8, -R11, R11, 1 ;  /* 0x3f8000000b087423 */ /* 0x000fe2000001010b */
[----:B------:R-:W-:Y:S01]  /*4ab0*/  I2FP.F32.S32 R44, R44 ;  /* 0x0000002c002c7245 */ /* 0x000fe20000201400 */
[----:B------:R-:W-:Y:S01]  /*4ac0*/  FMUL.FTZ R236, R6, UR14 ;  /* 0x0000000e06ec7c20 */ /* 0x000fe20008410000 */
[----:B------:R-:W-:Y:S01]  /*4ad0*/  I2FP.F32.S32 R43, R43 ;  /* 0x0000002b002b7245 */ /* 0x000fe20000201400 */
[----:B------:R-:W-:Y:S03]  /*4ae0*/  FMUL.FTZ R242, R2, UR14 ;  /* 0x0000000e02f27c20 */ /* 0x000fe60008410000 */
[----:B------:R3:W4:Y:S01]  /*4af0*/  MUFU.TANH R16, R200 ;  /* 0x000000c800107308 */ /* 0x0007220000002400 */
[----:B-1----:R-:W-:Y:S01]  /*4b00*/  FMUL.FTZ R197, R0, UR14 ;  /* 0x0000000e00c57c20 */ /* 0x002fe20008410000 */
[----:B------:R-:W-:Y:S01]  /*4b10*/  FFMA.FTZ R0, -R40, R40, 1 ;  /* 0x3f80000028007423 */ /* 0x000fe20000010128 */
[----:B------:R-:W-:Y:S01]  /*4b20*/  I2FP.F32.S32 R42, R42 ;  /* 0x0000002a002a7245 */ /* 0x000fe20000201400 */
[----:B------:R-:W-:Y:S01]  /*4b30*/  FFMA.FTZ R49, R49, -UR17, R9 ;  /* 0x8000001131317c23 */ /* 0x000fe20008010009 */
[----:B------:R-:W-:Y:S01]  /*4b40*/  I2FP.F32.S32 R60, R60 ;  /* 0x0000003c003c7245 */ /* 0x000fe20000201400 */
[----:B------:R-:W-:Y:S01]  /*4b50*/  FMUL.FTZ R243, R0, UR14 ;  /* 0x0000000e00f37c20 */ /* 0x000fe20008410000 */
[----:B------:R-:W-:Y:S03]  /*4b60*/  FFMA.FTZ R0, -R50, R50, 1 ;  /* 0x3f80000032007423 */ /* 0x000fe60000010132 */
[----:B------:R1:W-:Y:S01]  /*4b70*/  MUFU.TANH R15, R202 ;  /* 0x000000ca000f7308 */ /* 0x0003e20000002400 */
[----:B--2---:R-:W-:Y:S01]  /*4b80*/  FFMA.FTZ R7, -R23, R23, 1 ;  /* 0x3f80000017077423 */ /* 0x004fe20000010117 */
[----:B------:R-:W-:Y:S01]  /*4b90*/  I2FP.F32.S32 R24, R24 ;  /* 0x0000001800187245 */ /* 0x000fe20000201400 */
[----:B------:R-:W-:Y:S01]  /*4ba0*/  FMUL.FTZ R241, R0, UR14 ;  /* 0x0000000e00f17c20 */ /* 0x000fe20008410000 */
[----:B------:R-:W-:Y:S01]  /*4bb0*/  FFMA.FTZ R9, -R9, R9, 1 ;  /* 0x3f80000009097423 */ /* 0x000fe20000010109 */
[----:B------:R-:W-:Y:S01]  /*4bc0*/  FFMA.FTZ R62, R30, -UR17, R62 ;  /* 0x800000111e3e7c23 */ /* 0x000fe2000801003e */
[----:B------:R-:W-:Y:S01]  /*4bd0*/  FFMA.FTZ R25, R37, -UR17, R25 ;  /* 0x8000001125197c23 */ /* 0x000fe20008010019 */
[----:B------:R-:W-:Y:S03]  /*4be0*/  FFMA.FTZ R46, R36, -UR17, R46 ;  /* 0x80000011242e7c23 */ /* 0x000fe6000801002e */
[----:B------:R-:W2:Y:S01]  /*4bf0*/  MUFU.TANH R27, R180 ;  /* 0x000000b4001b7308 */ /* 0x000ea20000002400 */
[----:B---3--:R-:W-:Y:S01]  /*4c00*/  FMUL.FTZ R200, R4, UR14 ;  /* 0x0000000e04c87c20 */ /* 0x008fe20008410000 */
[----:B------:R-:W-:Y:S01]  /*4c10*/  FFMA.FTZ R4, -R17, R17, 1 ;  /* 0x3f80000011047423 */ /* 0x000fe20000010111 */
[----:B------:R-:W-:Y:S01]  /*4c20*/  FFMA.FTZ R30, R30, -UR17, R38 ;  /* 0x800000111e1e7c23 */ /* 0x000fe20008010026 */
[----:B------:R-:W-:Y:S01]  /*4c30*/  FFMA.FTZ R35, R29, -UR17, R35 ;  /* 0x800000111d237c23 */ /* 0x000fe20008010023 */
[----:B------:R-:W-:Y:S01]  /*4c40*/  FFMA.FTZ R34, R28, -UR17, R34 ;  /* 0x800000111c227c23 */ /* 0x000fe20008010022 */
[----:B------:R-:W-:Y:S01]  /*4c50*/  FMUL.FTZ R250, R4, UR14 ;  /* 0x0000000e04fa7c20 */ /* 0x000fe20008410000 */
[----:B------:R-:W-:Y:S03]  /*4c60*/  FFMA.FTZ R4, -R13, R13, 1 ;  /* 0x3f8000000d047423 */ /* 0x000fe6000001010d */
[----:B------:R-:W3:Y:S01]  /*4c70*/  MUFU.TANH R14, R201 ;  /* 0x000000c9000e7308 */ /* 0x000ee20000002400 */
[----:B-1----:R-:W-:Y:S01]  /*4c80*/  FMUL.FTZ R202, R7, UR14 ;  /* 0x0000000e07ca7c20 */ /* 0x002fe20008410000 */
[----:B------:R-:W-:Y:S01]  /*4c90*/  FFMA.FTZ R7, -R18, R18, 1 ;  /* 0x3f80000012077423 */ /* 0x000fe20000010112 */
[----:B------:R-:W-:Y:S01]  /*4ca0*/  FFMA.FTZ R26, R44, -UR17, R26 ;  /* 0x800000112c1a7c23 */ /* 0x000fe2000801001a */
[----:B------:R-:W-:Y:S01]  /*4cb0*/  FFMA.FTZ R41, R43, -UR17, R41 ;  /* 0x800000112b297c23 */ /* 0x000fe20008010029 */
[----:B------:R-:W-:Y:S01]  /*4cc0*/  FFMA.FTZ R40, R42, -UR17, R40 ;  /* 0x800000112a287c23 */ /* 0x000fe20008010028 */
[----:B------:R-:W-:Y:S01]  /*4cd0*/  FMUL.FTZ R251, R7, UR14 ;  /* 0x0000000e07fb7c20 */ /* 0x000fe20008410000 */
[----:B----4-:R-:W-:Y:S03]  /*4ce0*/  FFMA.FTZ R7, -R16, R16, 1 ;  /* 0x3f80000010077423 */ /* 0x010fe60000010110 */
[----:B------:R-:W1:Y:S01]  /*4cf0*/  MUFU.TANH R12, R204 ;  /* 0x000000cc000c7308 */ /* 0x000e620000002400 */
[----:B--2---:R-:W-:Y:S01]  /*4d00*/  FFMA.FTZ R5, -R27, R27, 1 ;  /* 0x3f8000001b057423 */ /* 0x004fe2000001011b */
[----:B------:R-:W-:Y:S01]  /*4d10*/  FFMA.FTZ R27, R45, -UR17, R27 ;  /* 0x800000112d1b7c23 */ /* 0x000fe2000801001b */
[----:B------:R-:W-:Y:S01]  /*4d20*/  FFMA.FTZ R47, R60, -UR17, R47 ;  /* 0x800000113c2f7c23 */ /* 0x000fe2000801002f */
[----:B------:R-:W-:Y:S01]  /*4d30*/  FFMA.FTZ R50, R59, -UR17, R50 ;  /* 0x800000113b327c23 */ /* 0x000fe20008010032 */
[----:B------:R-:W-:Y:S01]  /*4d40*/  FMUL.FTZ R231, R5, UR14 ;  /* 0x0000000e05e77c20 */ /* 0x000fe20008410000 */
[----:B------:R-:W-:Y:S01]  /*4d50*/  FFMA.FTZ R5, -R15, R15, 1 ;  /* 0x3f8000000f057423 */ /* 0x000fe2000001010f */
[----:B------:R-:W-:Y:S03]  /*4d60*/  FFMA.FTZ R29, R29, -UR17, R22 ;  /* 0x800000111d1d7c23 */ /* 0x000fe60008010016 */
[----:B------:R-:W2:Y:S01]  /*4d70*/  MUFU.TANH R11, R205 ;  /* 0x000000cd000b7308 */ /* 0x000ea20000002400 */
[----:B---3--:R-:W-:Y:S01]  /*4d80*/  FFMA.FTZ R6, -R14, R14, 1 ;  /* 0x3f8000000e067423 */ /* 0x008fe2000001010e */
[----:B------:R-:W-:Y:S01]  /*4d90*/  FFMA.FTZ R28, R28, -UR17, R23 ;  /* 0x800000111c1c7c23 */ /* 0x000fe20008010017 */
[----:B------:R-:W-:Y:S01]  /*4da0*/  FFMA.FTZ R37, R37, -UR17, R20 ;  /* 0x8000001125257c23 */ /* 0x000fe20008010014 */
[----:B------:R-:W-:Y:S01]  /*4db0*/  FFMA.FTZ R36, R36, -UR17, R19 ;  /* 0x8000001124247c23 */ /* 0x000fe20008010013 */
[----:B------:R-:W-:Y:S01]  /*4dc0*/  FFMA.FTZ R45, R45, -UR17, R18 ;  /* 0x800000112d2d7c23 */ /* 0x000fe20008010012 */
[----:B------:R-:W-:Y:S01]  /*4dd0*/  FFMA.FTZ R44, R44, -UR17, R17 ;  /* 0x800000112c2c7c23 */ /* 0x000fe20008010011 */
[----:B------:R-:W-:Y:S03]  /*4de0*/  FFMA.FTZ R48, R48, -UR17, R16 ;  /* 0x8000001130307c23 */ /* 0x000fe60008010010 */
[----:B------:R-:W3:Y:S01]  /*4df0*/  MUFU.TANH R10, R234 ;  /* 0x000000ea000a7308 */ /* 0x000ee20000002400 */
[----:B-1----:R-:W-:Y:S01]  /*4e00*/  FFMA.FTZ R0, -R12, R12, 1 ;  /* 0x3f8000000c007423 */ /* 0x002fe2000001010c */
[----:B------:R-:W-:Y:S01]  /*4e10*/  FFMA.FTZ R60, R60, -UR17, R14 ;  /* 0x800000113c3c7c23 */ /* 0x000fe2000801000e */
[----:B------:R-:W-:Y:S01]  /*4e20*/  FFMA.FTZ R59, R59, -UR17, R15 ;  /* 0x800000113b3b7c23 */ /* 0x000fe2000801000f */
[----:B------:R-:W-:Y:S01]  /*4e30*/  FMUL.FTZ R249, R8, UR14 ;  /* 0x0000000e08f97c20 */ /* 0x000fe20008410000 */
[----:B------:R-:W-:Y:S01]  /*4e40*/  FFMA.FTZ R43, R43, -UR17, R13 ;  /* 0x800000112b2b7c23 */ /* 0x000fe2000801000d */
[----:B------:R-:W-:Y:S01]  /*4e50*/  FFMA.FTZ R42, R42, -UR17, R12 ;  /* 0x800000112a2a7c23 */ /* 0x000fe2000801000c */
[----:B------:R-:W-:Y:S01]  /*4e60*/  FMUL.FTZ R239, R9, UR14 ;  /* 0x0000000e09ef7c20 */ /* 0x000fe20008410000 */
[----:B------:R-:W-:Y:S01]  /*4e70*/  FMUL.FTZ R238, R6, UR14 ;  /* 0x0000000e06ee7c20 */ /* 0x000fe20008410000 */
[----:B--2---:R-:W-:Y:S01]  /*4e80*/  FFMA.FTZ R3, -R11, R11, 1 ;  /* 0x3f8000000b037423 */ /* 0x004fe2000001010b */
[----:B------:R-:W-:Y:S01]  /*4e90*/  FFMA.FTZ R39, R21, -UR17, R11 ;  /* 0x8000001115277c23 */ /* 0x000fe2000801000b */
[----:B------:R-:W-:Y:S01]  /*4ea0*/  FMUL.FTZ R205, R5, UR14 ;  /* 0x0000000e05cd7c20 */ /* 0x000fe20008410000 */
[----:B------:R-:W-:Y:S01]  /*4eb0*/  FMUL.FTZ R247, R4, UR14 ;  /* 0x0000000e04f77c20 */ /* 0x000fe20008410000 */
[----:B------:R-:W-:Y:S01]  /*4ec0*/  FMUL.FTZ R246, R0, UR14 ;  /* 0x0000000e00f67c20 */ /* 0x000fe20008410000 */
[----:B------:R-:W-:Y:S01]  /*4ed0*/  FMUL.FTZ R240, R3, UR14 ;  /* 0x0000000e03f07c20 */ /* 0x000fe20008410000 */
[----:B---3--:R-:W-:Y:S01]  /*4ee0*/  FFMA.FTZ R2, -R10, R10, 1 ;  /* 0x3f8000000a027423 */ /* 0x008fe2000001010a */
[----:B------:R-:W-:Y:S01]  /*4ef0*/  FFMA.FTZ R38, R24, -UR17, R10 ;  /* 0x8000001118267c23 */ /* 0x000fe2000801000a */
[----:B------:R-:W-:Y:S02]  /*4f00*/  FMUL.FTZ R234, R7, UR14 ;  /* 0x0000000e07ea7c20 */ /* 0x000fe40008410000 */
[----:B------:R-:W-:Y:S01]  /*4f10*/  FMUL.FTZ R237, R2, UR14 ;  /* 0x0000000e02ed7c20 */ /* 0x000fe20008410000 */
[----:B------:R-:W-:Y:S06]  /*4f20*/  BRA.U !UP0, `(.L_x_920) ;  /* 0x00000001082c7547 */ /* 0x000fec000b800000 */
[----:B------:R-:W-:Y:S02]  /*4f30*/  USHF.L.U32 UR31, UR41, 0x7, URZ ;  /* 0x00000007291f7899 */ /* 0x000fe400080006ff */
[----:B------:R-:W-:Y:S02]  /*4f40*/  UIADD3 UR16, UPT, UPT, UR16, 0x80, URZ ;  /* 0x0000008010107890 */ /* 0x000fe4000fffe0ff */
[----:B------:R-:W-:Y:S04]  /*4f50*/  UIADD3 UR31, UPT, UPT, UR31, 0x80, URZ ;  /* 0x000000801f1f7890 */ /* 0x000fe8000fffe0ff */
[----:B------:R-:W-:Y:S02]  /*4f60*/  UIADD3 UR25, UPT, UPT, -UR35, UR39, UR31 ;  /* 0x0000002723197290 */ /* 0x000fe4000fffe11f */
[----:B------:R-:W-:Y:S02]  /*4f70*/  IMAD.U32 R0, RZ, RZ, UR31 ;  /* 0x0000001fff007e24 */ /* 0x000fe4000f8e00ff */
[----:B------:R-:W-:Y:S03]  /*4f80*/  UIADD3 UR25, UPT, UPT, UR25, -0x80, UR9 ;  /* 0xffffff8019197890 */ /* 0x000fe6000fffe009 */
[----:B------:R-:W-:Y:S01]  /*4f90*/  ISETP.LT.AND P0, PT, R0, UR35, PT ;  /* 0x0000002300007c0c */ /* 0x000fe2000bf01270 */
[----:B------:R-:W-:Y:S06]  /*4fa0*/  UISETP.GE.AND UP0, UPT, UR16, UR25, UPT ;  /* 0x000000191000728c */ /* 0x000fec000bf06270 */
[----:B------:R-:W-:Y:S11]  /*4fb0*/  PLOP3.LUT P1, PT, PT, PT, UP0, 0x80, 0x8 ;  /* 0x000000000008781c */ /* 0x000ff60003f2f008 */
[----:B------:R-:W-:Y:S02]  /*4fc0*/  @!UPT UIADD3 URZ, UPT, UPT, URZ, URZ, URZ ;  /* 0x000000fffffff290 */ /* 0x000fe4000fffe0ff */
[----:B------:R-:W-:Y:S05]  /*4fd0*/  @!P1 BRA P0, `(.L_x_921) ;  /* 0x0000001000ac9947 */ /* 0x000fea0000000000 */
.L_x_920:
[----:B------:R-:W1:Y:S01]  /*4fe0*/  S2R R0, SR_TID.X ;  /* 0x0000000000007919 */ /* 0x000e620000002100 */
[----:B------:R-:W-:Y:S01]  /*4ff0*/  IMAD.U32 R24, RZ, RZ, UR46 ;  /* 0x0000002eff187e24 */ /* 0x000fe2000f8e00ff */
[----:B------:R-:W-:Y:S01]  /*5000*/  UIADD3 UR16, UPT, UPT, UR35, UR10, -UR39 ;  /* 0x0000000a23107290 */ /* 0x000fe2000fffe827 */
[----:B------:R-:W-:Y:S01]  /*5010*/  IMAD.MOV.U32 R8, RZ, RZ, 0x1 ;  /* 0x00000001ff087424 */ /* 0x000fe200078e00ff */
[----:B------:R-:W-:Y:S01]  /*5020*/  UIADD3 UR25, UPT, UPT, UR35, -UR9, -UR39 ;  /* 0x8000000923197290 */ /* 0x000fe2000fffe827 */
[----:B------:R-:W-:Y:S02]  /*5030*/  IMAD.MOV.U32 R7, RZ, RZ, 0x9 ;  /* 0x00000009ff077424 */ /* 0x000fe400078e00ff */
[----:B------:R-:W-:Y:S01]  /*5040*/  IMAD.MOV.U32 R6, RZ, RZ, 0x41 ;  /* 0x00000041ff067424 */ /* 0x000fe200078e00ff */
[--C-:B-1----:R-:W-:Y:S01]  /*5050*/  SHF.R.U32.HI R2, RZ, 0x1, R0.reuse ;  /* 0x00000001ff027819 */ /* 0x102fe20000011600 */
[----:B------:R-:W-:Y:S01]  /*5060*/  IMAD.SHL.U32 R3, R0, 0x2, RZ ;  /* 0x0000000200037824 */ /* 0x000fe200078e00ff */
[----:B------:R-:W-:Y:S02]  /*5070*/  SHF.R.U32.HI R4, RZ, 0x2, R0 ;  /* 0x00000002ff047819 */ /* 0x000fe40000011600 */
[----:B------:R-:W-:Y:S02]  /*5080*/  LOP3.LUT R178, R2, 0x30, RZ, 0xc0, !PT ;  /* 0x0000003002b27812 */ /* 0x000fe400078ec0ff */
[----:B------:R-:W-:Y:S02]  /*5090*/  LOP3.LUT R0, R3, 0x6, RZ, 0xc0, !PT ;  /* 0x0000000603007812 */ /* 0x000fe400078ec0ff */
[----:B------:R-:W-:Y:S02]  /*50a0*/  LOP3.LUT R178, R178, 0x7, R4, 0xf8, !PT ;  /* 0x00000007b2b27812 */ /* 0x000fe400078ef804 */
[----:B------:R-:W-:Y:S01]  /*50b0*/  LOP3.LUT R2, R0, 0x1c0, R2, 0xf8, !PT ;  /* 0x000001c000027812 */ /* 0x000fe200078ef802 */
[----:B------:R-:W-:Y:S02]  /*50c0*/  IMAD.U32 R0, RZ, RZ, UR41 ;  /* 0x00000029ff007e24 */ /* 0x000fe4000f8e00ff */
[----:B------:R-:W-:Y:S02]  /*50d0*/  IMAD R24, R24, 0x80, R178 ;  /* 0x0000008018187824 */ /* 0x000fe400078e02b2 */
[----:B------:R-:W-:Y:S02]  /*50e0*/  IMAD R0, R0, 0x80, R2 ;  /* 0x0000008000007824 */ /* 0x000fe400078e0202 */
[C---:B------:R-:W-:Y:S02]  /*50f0*/  VIADD R5, R24.reuse, UR16 ;  /* 0x0000001018057c36 */ /* 0x040fe40008000000 */
[----:B------:R-:W-:Y:S02]  /*5100*/  IMAD.MOV.U32 R2, RZ, RZ, 0x49 ;  /* 0x00000049ff027424 */ /* 0x000fe400078e00ff */
[----:B------:R-:W-:Y:S01]  /*5110*/  VIADD R24, R24, UR25 ;  /* 0x0000001918187c36 */ /* 0x000fe20008000000 */
[C---:B------:R-:W-:Y:S01]  /*5120*/  VIADDMNMX R8, R5.reuse, R8, UR35, PT ;  /* 0x0000002305087e46 */ /* 0x040fe2000b800108 */
[C---:B------:R-:W-:Y:S01]  /*5130*/  VIADD R23, R0.reuse, 0x1 ;  /* 0x0000000100177836 */ /* 0x040fe20000000000 */
[C---:B------:R-:W-:Y:S01]  /*5140*/  VIADDMNMX R7, R5.reuse, R7, UR35, PT ;  /* 0x0000002305077e46 */ /* 0x040fe2000b800107 */
[C---:B------:R-:W-:Y:S01]  /*5150*/  VIADD R22, R0.reuse, 0x8 ;  /* 0x0000000800167836 */ /* 0x040fe20000000000 */
[C---:B------:R-:W-:Y:S01]  /*5160*/  VIADDMNMX R6, R5.reuse, R6, UR35, PT ;  /* 0x0000002305067e46 */ /* 0x040fe2000b800106 */
[C---:B------:R-:W-:Y:S01]  /*5170*/  VIADD R21, R0.reuse, 0x9 ;  /* 0x0000000900157836 */ /* 0x040fe20000000000 */
[----:B------:R-:W-:Y:S01]  /*5180*/  VIADDMNMX R5, R5, R2, UR35, PT ;  /* 0x0000002305057e46 */ /* 0x000fe2000b800102 */
[C---:B------:R-:W-:Y:S01]  /*5190*/  VIADD R20, R0.reuse, 0x10 ;  /* 0x0000001000147836 */ /* 0x040fe20000000000 */
[----:B------:R-:W-:Y:S01]  /*51a0*/  VIMNMX R2, PT, PT, RZ, R24, !PT ;  /* 0x00000018ff027248 */ /* 0x000fe20007fe0100 */
[----:B------:R-:W-:Y:S01]  /*51b0*/  VIADD R19, R0, 0x11 ;  /* 0x0000001100137836 */ /* 0x000fe20000000000 */
[----:B------:R-:W-:Y:S01]  /*51c0*/  VIADDMNMX R4, R24, 0x8, RZ, !PT ;  /* 0x0000000818047846 */ /* 0x000fe200078001ff */
[C---:B------:R-:W-:Y:S01]  /*51d0*/  VIADD R18, R0.reuse, 0x18 ;  /* 0x0000001800127836 */ /* 0x040fe20000000000 */
[CC--:B------:R-:W-:Y:S01]  /*51e0*/  ISETP.GE.AND P0, PT, R0.reuse, R2.reuse, PT ;  /* 0x000000020000720c */ /* 0x0c0fe20003f06270 */
[C---:B------:R-:W-:Y:S01]  /*51f0*/  VIADD R17, R0.reuse, 0x19 ;  /* 0x0000001900117836 */ /* 0x040fe20000000000 */
[-C--:B------:R-:W-:Y:S01]  /*5200*/  ISETP.GE.AND P6, PT, R23, R2.reuse, PT ;  /* 0x000000021700720c */ /* 0x080fe20003fc6270 */
[C---:B------:R-:W-:Y:S01]  /*5210*/  VIADD R16, R0.reuse, 0x20 ;  /* 0x0000002000107836 */ /* 0x040fe20000000000 */
        /* <DEDUP_REMOVED lines=10> */
[-C--:B------:R-:W-:Y:S01]  /*52c0*/  ISETP.GE.AND P2, PT, R19, R2.reuse, PT ;  /* 0x000000021300720c */ /* 0x080fe20003f46270 */
[----:B------:R-:W-:Y:S01]  /*52d0*/  VIADD R10, R0, 0x38 ;  /* 0x00000038000a7836 */ /* 0x000fe20000000000 */
[-C--:B------:R-:W-:Y:S01]  /*52e0*/  ISETP.GE.AND P1, PT, R18, R2.reuse, PT ;  /* 0x000000021200720c */ /* 0x080fe20003f26270 */
[----:B------:R-:W-:Y:S01]  /*52f0*/  VIADD R9, R0, 0x39 ;  /* 0x0000003900097836 */ /* 0x000fe20000000000 */
        /* <DEDUP_REMOVED lines=10> */
[-C--:B------:R-:W-:Y:S02]  /*53a0*/  ISETP.GE.AND P4, PT, R14, R2.reuse, PT ;  /* 0x000000020e00720c */ /* 0x080fe40003f86270 */
[-C--:B------:R-:W-:Y:S02]  /*53b0*/  ISETP.GE.AND P3, PT, R13, R2.reuse, PT ;  /* 0x000000020d00720c */ /* 0x080fe40003f66270 */
[-C--:B------:R-:W-:Y:S02]  /*53c0*/  ISETP.GE.AND P2, PT, R12, R2.reuse, PT ;  /* 0x000000020c00720c */ /* 0x080fe40003f46270 */
[-C--:B------:R-:W-:Y:S02]  /*53d0*/  ISETP.GE.AND P1, PT, R11, R2.reuse, PT ;  /* 0x000000020b00720c */ /* 0x080fe40003f26270 */
[-C--:B------:R-:W-:Y:S02]  /*53e0*/  ISETP.GE.AND P0, PT, R10, R2.reuse, PT ;  /* 0x000000020a00720c */ /* 0x080fe40003f06270 */
[----:B------:R-:W-:Y:S02]  /*53f0*/  ISETP.GE.AND P6, PT, R9, R2, PT ;  /* 0x000000020900720c */ /* 0x000fe40003fc6270 */
        /* <DEDUP_REMOVED lines=28> */
[----:B------:R-:W-:Y:S02]  /*55c0*/  VIADDMNMX R3, R24, 0x40, RZ, !PT ;  /* 0x0000004018037846 */ /* 0x000fe400078001ff */
        /* <DEDUP_REMOVED lines=69> */
[----:B------:R-:W-:Y:S02]  /*5a20*/  ISETP.GE.AND P0, PT, R9, R2, PT ;  /* 0x000000020900720c */ /* 0x000fe40003f06270 */
[-C--:B------:R-:W-:Y:S02]  /*5a30*/  ISETP.GE.AND P6, PT, R0, R8.reuse, PT ;  /* 0x000000080000720c */ /* 0x080fe40003fc6270 */
[----:B------:R-:W-:Y:S02]  /*5a40*/  FSEL R29, R29, -INF , P5 ;  /* 0xff8000001d1d7808 */ /* 0x000fe40002800000 */
[----:B------:R-:W-:Y:S02]  /*5a50*/  FSEL R28, R28, -INF , P4 ;  /* 0xff8000001c1c7808 */ /* 0x000fe40002000000 */
[----:B------:R-:W-:Y:S02]  /*5a60*/  FSEL R58, R58, -INF , P3 ;  /* 0xff8000003a3a7808 */ /* 0x000fe40001800000 */
        /* <DEDUP_REMOVED lines=32> */
[----:B------:R-:W-:Y:S02]  /*5c70*/  ISETP.GE.AND P5, PT, R9, R8, PT ;  /* 0x000000080900720c */ /* 0x000fe40003fa6270 */
        /* <DEDUP_REMOVED lines=97> */
.L_x_921:
[----:B------:R-:W2:Y:S01]  /*6290*/  LDL R0, [R1+0x28] ;  /* 0x0000280001007983 */ /* 0x000ea20000100800 */
[----:B------:R-:W-:Y:S03]  /*62a0*/  UISETP.GT.AND UP0, UPT, UR46, UR44, UPT ;  /* 0x0000002c2e00728c */ /* 0x000fe6000bf04270 */
[----:B------:R-:W3:Y:S04]  /*62b0*/  LDL R3, [R1+0x24] ;  /* 0x0000240001037983 */ /* 0x000ee80000100800 */
[----:B------:R-:W4:Y:S04]  /*62c0*/  LDL R5, [R1+0x20] ;  /* 0x0000200001057983 */ /* 0x000f280000100800 */
[----:B------:R-:W4:Y:S04]  /*62d0*/  LDL R4, [R1+0x1c] ;  /* 0x00001c0001047983 */ /* 0x000f280000100800 */
[----:B------:R-:W-:Y:S04]  /*62e0*/  STL [R1+0xc4], R178 ;  /* 0x0000c4b201007387 */ /* 0x000fe80000100800 */
[----:B------:R1:W-:Y:S04]  /*62f0*/  STL [R1+0xc0], R152 ;  /* 0x0000c09801007387 */ /* 0x0003e80000100800 */
[----:B------:R1:W-:Y:S04]  /*6300*/  STL [R1+0xbc], R151 ;  /* 0x0000bc9701007387 */ /* 0x0003e80000100800 */
        /* <DEDUP_REMOVED lines=35> */
[C---:B--2---:R-:W-:Y:S01]  /*6540*/  FMUL.FTZ R2, R0.reuse, 1.4426950216293334961 ;  /* 0x3fb8aa3b00027820 */ /* 0x044fe20000410000 */
[----:B------:R-:W-:Y:S01]  /*6550*/  FSETP.NEU.FTZ.AND P0, PT, R0, -INF , PT ;  /* 0xff8000000000780b */ /* 0x000fe20003f1d000 */
[C---:B---3--:R-:W-:Y:S03]  /*6560*/  FMUL.FTZ R0, R3.reuse, 1.4426950216293334961 ;  /* 0x3fb8aa3b03007820 */ /* 0x048fe60000410000 */
[----:B------:R-:W-:Y:S02]  /*6570*/  FSEL R2, R2, RZ, P0 ;  /* 0x000000ff02027208 */ /* 0x000fe40000000000 */
[----:B------:R-:W-:Y:S01]  /*6580*/  FSETP.NEU.FTZ.AND P0, PT, R3, -INF , PT ;  /* 0xff8000000300780b */ /* 0x000fe20003f1d000 */
[----:B----4-:R-:W-:Y:S02]  /*6590*/  FMUL.FTZ R3, R5, 1.4426950216293334961 ;  /* 0x3fb8aa3b05037820 */ /* 0x010fe40000410000 */
[--C-:B------:R-:W-:Y:S01]  /*65a0*/  FFMA.FTZ R109, R109, UR11, -R2.reuse ;  /* 0x0000000b6d6d7c23 */ /* 0x100fe20008010802 */
[----:B------:R-:W-:Y:S01]  /*65b0*/  FSEL R0, R0, RZ, P0 ;  /* 0x000000ff00007208 */ /* 0x000fe20000000000 */
[--C-:B------:R-:W-:Y:S01]  /*65c0*/  FFMA.FTZ R103, R103, UR11, -R2.reuse ;  /* 0x0000000b67677c23 */ /* 0x100fe20008010802 */
[----:B------:R-:W-:Y:S01]  /*65d0*/  FSETP.NEU.FTZ.AND P0, PT, R5, -INF , PT ;  /* 0xff8000000500780b */ /* 0x000fe20003f1d000 */
[----:B------:R-:W-:Y:S01]  /*65e0*/  MUFU.EX2 R167, R109 ;  /* 0x0000006d00a77308 */ /* 0x000fe20000000800 */
[----:B------:R-:W-:Y:S01]  /*65f0*/  FFMA.FTZ R110, R110, UR11, -R2 ;  /* 0x0000000b6e6e7c23 */ /* 0x000fe20008010802 */
[--C-:B------:R-:W-:Y:S01]  /*6600*/  FFMA.FTZ R111, R111, UR11, -R0.reuse ;  /* 0x0000000b6f6f7c23 */ /* 0x100fe20008010800 */
[--C-:B------:R-:W-:Y:S01]  /*6610*/  FFMA.FTZ R106, R106, UR11, -R0.reuse ;  /* 0x0000000b6a6a7c23 */ /* 0x100fe20008010800 */
[--C-:B------:R-:W-:Y:S01]  /*6620*/  FFMA.FTZ R107, R107, UR11, -R0.reuse ;  /* 0x0000000b6b6b7c23 */ /* 0x100fe20008010800 */
[----:B------:R-:W-:Y:S01]  /*6630*/  FFMA.FTZ R105, R105, UR11, -R0 ;  /* 0x0000000b69697c23 */ /* 0x000fe20008010800 */
[--C-:B------:R-:W-:Y:S01]  /*6640*/  FFMA.FTZ R102, R102, UR11, -R2.reuse ;  /* 0x0000000b66667c23 */ /* 0x100fe20008010802 */
[----:B------:R-:W-:Y:S03]  /*6650*/  FFMA.FTZ R101, R101, UR11, -R2 ;  /* 0x0000000b65657c23 */ /* 0x000fe60008010802 */
[----:B------:R2:W-:Y:S01]  /*6660*/  MUFU.EX2 R173, R111 ;  /* 0x0000006f00ad7308 */ /* 0x0005e20000000800 */
[----:B------:R-:W-:Y:S01]  /*6670*/  FSEL R3, R3, RZ, P0 ;  /* 0x000000ff03037208 */ /* 0x000fe20000000000 */
[--C-:B------:R-:W-:Y:S01]  /*6680*/  FFMA.FTZ R43, R43, UR11, -R0.reuse ;  /* 0x0000000b2b2b7c23 */ /* 0x100fe20008010800 */
[----:B------:R-:W-:Y:S01]  /*6690*/  FFMA.FTZ R108, R108, UR11, -R0 ;  /* 0x0000000b6c6c7c23 */ /* 0x000fe20008010800 */
[----:B------:R-:W-:Y:S01]  /*66a0*/  FFMA.FTZ R100, R100, UR11, -R2 ;  /* 0x0000000b64647c23 */ /* 0x000fe20008010802 */
[--C-:B------:R-:W-:Y:S01]  /*66b0*/  FFMA.FTZ R42, R42, UR11, -R0.reuse ;  /* 0x0000000b2a2a7c23 */ /* 0x100fe20008010800 */
[--C-:B------:R-:W-:Y:S01]  /*66c0*/  FFMA.FTZ R67, R67, UR11, -R3.reuse ;  /* 0x0000000b43437c23 */ /* 0x100fe20008010803 */
[--C-:B------:R-:W-:Y:S03]  /*66d0*/  FFMA.FTZ R66, R66, UR11, -R3.reuse ;  /* 0x0000000b42427c23 */ /* 0x100fe60008010803 */
[----:B-1----:R-:W-:Y:S01]  /*66e0*/  MUFU.EX2 R152, R108 ;  /* 0x0000006c00987308 */ /* 0x002fe20000000800 */
        /* <DEDUP_REMOVED lines=15> */
[----:B------:R-:W-:Y:S01]  /*67e0*/  MUFU.EX2 R171, R114 ;  /* 0x0000007200ab7308 */ /* 0x000fe20000000800 */
[----:B--2---:R-:W2:Y:S01]  /*67f0*/  S2R R111, SR_TID.X ;  /* 0x00000000006f7919 */ /* 0x004ea20000002100 */
[--C-:B------:R-:W-:Y:S01]  /*6800*/  FFMA.FTZ R112, R112, UR11, -R0.reuse ;  /* 0x0000000b70707c23 */ /* 0x100fe20008010800 */
[--C-:B------:R-:W-:Y:S01]  /*6810*/  FFMA.FTZ R56, R56, UR11, -R0.reuse ;  /* 0x0000000b38387c23 */ /* 0x100fe20008010800 */
[--C-:B------:R-:W-:Y:S01]  /*6820*/  FFMA.FTZ R55, R55, UR11, -R0.reuse ;  /* 0x0000000b37377c23 */ /* 0x100fe20008010800 */
[--C-:B------:R-:W-:Y:S01]  /*6830*/  FFMA.FTZ R52, R52, UR11, -R0.reuse ;  /* 0x0000000b34347c23 */ /* 0x100fe20008010800 */
[--C-:B------:R-:W-:Y:S01]  /*6840*/  FFMA.FTZ R51, R51, UR11, -R0.reuse ;  /* 0x0000000b33337c23 */ /* 0x100fe20008010800 */
[--C-:B------:R-:W-:Y:S03]  /*6850*/  FFMA.FTZ R37, R37, UR11, -R0.reuse ;  /* 0x0000000b25257c23 */ /* 0x100fe60008010800 */
[----:B------:R-:W3:Y:S01]  /*6860*/  MUFU.EX2 R3, R43 ;  /* 0x0000002b00037308 */ /* 0x000ee20000000800 */
[----:B-1----:R-:W-:Y:S01]  /*6870*/  MOV R110, 0x20 ;  /* 0x00000020006e7802 */ /* 0x002fe20000000f00 */
[--C-:B------:R-:W-:Y:S01]  /*6880*/  FFMA.FTZ R36, R36, UR11, -R0.reuse ;  /* 0x0000000b24247c23 */ /* 0x100fe20008010800 */
[--C-:B------:R-:W-:Y:S01]  /*6890*/  FFMA.FTZ R45, R45, UR11, -R0.reuse ;  /* 0x0000000b2d2d7c23 */ /* 0x100fe20008010800 */
[----:B------:R-:W-:Y:S01]  /*68a0*/  FFMA.FTZ R44, R44, UR11, -R0 ;  /* 0x0000000b2c2c7c23 */ /* 0x000fe20008010800 */
        /* <DEDUP_REMOVED lines=12> */
[----:B---3--:R1:W-:Y:S01]  /*6970*/  STL [R1+0x4], R3 ;  /* 0x0000040301007387 */ /* 0x0083e20000100800 */
[C---:B------:R-:W-:Y:S01]  /*6980*/  FSETP.NEU.FTZ.AND P0, PT, R4.reuse, -INF , PT ;  /* 0xff8000000400780b */ /* 0x040fe20003f1d000 */
[----:B------:R-:W-:Y:S07]  /*6990*/  FMUL.FTZ R5, R4, 1.4426950216293334961 ;  /* 0x3fb8aa3b04057820 */ /* 0x000fee0000410000 */
[----:B------:R-:W-:Y:S01]  /*69a0*/  MUFU.EX2 R151, R106 ;  /* 0x0000006a00977308 */ /* 0x000fe20000000800 */
[C---:B--2---:R-:W-:Y:S02]  /*69b0*/  SHF.L.U32 R109, R111.reuse, 0x5, RZ ;  /* 0x000000056f6d7819 */ /* 0x044fe400000006ff */
[----:B------:R-:W-:Y:S02]  /*69c0*/  SHF.L.U32 R8, R111, 0x1, RZ ;  /* 0x000000016f087819 */ /* 0x000fe400000006ff */
[----:B------:R-:W-:Y:S02]  /*69d0*/  LOP3.LUT R0, R109, 0xc0, RZ, 0xc0, !PT ;  /* 0x000000c06d007812 */ /* 0x000fe400078ec0ff */
[C---:B------:R-:W-:Y:S03]  /*69e0*/  LOP3.LUT P1, RZ, R111.reuse, 0x4, RZ, 0xc0, !PT ;  /* 0x000000046fff7812 */ /* 0x040fe6000782c0ff */
[----:B------:R-:W-:Y:S01]  /*69f0*/  MUFU.EX2 R201, R101 ;  /* 0x0000006500c97308 */ /* 0x000fe20000000800 */
[----:B------:R-:W-:Y:S02]  /*6a00*/  SHF.R.U32.HI R4, RZ, 0x1, R111 ;  /* 0x00000001ff047819 */ /* 0x000fe4000001166f */
[----:B------:R-:W-:Y:S02]  /*6a10*/  R2P PR, R111, 0x18 ;  /* 0x000000186f007804 */ /* 0x000fe40000000000 */
[----:B------:R-:W-:Y:S02]  /*6a20*/  FSEL R5, R5, RZ, P0 ;  /* 0x000000ff05057208 */ /* 0x000fe40000000000 */
[----:B------:R-:W-:Y:S03]  /*6a30*/  SHF.L.U32 R108, R111, 0x6, RZ ;  /* 0x000000066f6c7819 */ /* 0x000fe600000006ff */
[----:B------:R-:W2:Y:S01]  /*6a40*/  MUFU.EX2 R181, R100 ;  /* 0x0000006400b57308 */ /* 0x000ea20000000800 */
[----:B------:R-:W-:Y:S01]  /*6a50*/  SEL R114, R110, 0xffffffe0, !P3 ;  /* 0xffffffe06e727807 */ /* 0x000fe20005800000 */
[--C-:B------:R-:W-:Y:S01]  /*6a60*/  FFMA.FTZ R104, R104, UR11, -R5.reuse ;  /* 0x0000000b68687c23 */ /* 0x100fe20008010805 */
[----:B-1----:R-:W-:Y:S01]  /*6a70*/  LOP3.LUT R3, R109, 0x120, RZ, 0xc0, !PT ;  /* 0x000001206d037812 */ /* 0x002fe200078ec0ff */
[--C-:B------:R-:W-:Y:S01]  /*6a80*/  FFMA.FTZ R65, R65, UR11, -R5.reuse ;  /* 0x0000000b41417c23 */ /* 0x100fe20008010805 */
[--C-:B------:R-:W-:Y:S01]  /*6a90*/  FFMA.FTZ R64, R64, UR11, -R5.reuse ;  /* 0x0000000b40407c23 */ /* 0x100fe20008010805 */
[--C-:B------:R-:W-:Y:S01]  /*6aa0*/  FFMA.FTZ R61, R61, UR11, -R5.reuse ;  /* 0x0000000b3d3d7c23 */ /* 0x100fe20008010805 */
[--C-:B------:R-:W-:Y:S03]  /*6ab0*/  FFMA.FTZ R60, R60, UR11, -R5.reuse ;  /* 0x0000000b3c3c7c23 */ /* 0x100fe60008010805 */
[----:B------:R-:W-:Y:S01]  /*6ac0*/  MUFU.EX2 R180, R107 ;  /* 0x0000006b00b47308 */ /* 0x000fe20000000800 */
[----:B------:R-:W-:Y:S01]  /*6ad0*/  LOP3.LUT R7, R8, 0xe006, R108, 0xc8, !PT ;  /* 0x0000e00608077812 */ /* 0x000fe200078ec86c */
[--C-:B------:R-:W-:Y:S01]  /*6ae0*/  FFMA.FTZ R159, R159, UR11, -R5.reuse ;  /* 0x0000000b9f9f7c23 */ /* 0x100fe20008010805 */
[--C-:B------:R-:W-:Y:S01]  /*6af0*/  FFMA.FTZ R157, R157, UR11, -R5.reuse ;  /* 0x0000000b9d9d7c23 */ /* 0x100fe20008010805 */
[----:B------:R-:W-:Y:S01]  /*6b00*/  FFMA.FTZ R113, R113, UR11, -R5 ;  /* 0x0000000b71717c23 */ /* 0x000fe20008010805 */
[----:B------:R-:W-:Y:S01]  /*6b10*/  LOP3.LUT R7, R7, 0xc00, R109, 0xf8, !PT ;  /* 0x00000c0007077812 */ /* 0x000fe200078ef86d */
        /* <DEDUP_REMOVED lines=8> */
[----:B------:R-:W-:Y:S01]  /*6ba0*/  FFMA.FTZ R5, R59, UR11, -R5 ;  /* 0x0000000b3b057c23 */ /* 0x000fe20008010805 */
[C---:B------:R-:W-:Y:S03]  /*6bb0*/  SHF.L.U32 R2, R111.reuse, 0x2, RZ ;  /* 0x000000026f027819 */ /* 0x040fe600000006ff */
[----:B------:R1:W-:Y:S01]  /*6bc0*/  MUFU.EX2 R165, R113 ;  /* 0x0000007100a57308 */ /* 0x0003e20000000800 */
[----:B------:R-:W-:Y:S02]  /*6bd0*/  LOP3.LUT R0, R0, 0x18, R2, 0xf8, !PT ;  /* 0x0000001800007812 */ /* 0x000fe400078ef802 */
[----:B------:R-:W-:Y:S02]  /*6be0*/  SHF.L.U32 R2, R111, 0x4, RZ ;  /* 0x000000046f027819 */ /* 0x000fe400000006ff */
[----:B------:R-:W-:Y:S05]  /*6bf0*/  LOP3.LUT R0, R0, 0x8, R4, 0x78, !PT ;  /* 0x0000000800007812 */ /* 0x000fea00078e7804 */
[----:B------:R-:W-:Y:S01]  /*6c00*/  MUFU.EX2 R177, R105 ;  /* 0x0000006900b17308 */ /* 0x000fe20000000800 */
[----:B------:R-:W-:Y:S02]  /*6c10*/  F2FP.F16.F32.PACK_AB R4, R170, R167 ;  /* 0x000000a7aa04723e */ /* 0x000fe400000000ff */
[----:B------:R-:W-:Y:S02]  /*6c20*/  LOP3.LUT R6, R2, 0x1c0, RZ, 0xc0, !PT ;  /* 0x000001c002067812 */ /* 0x000fe400078ec0ff */
[----:B------:R-:W-:Y:S02]  /*6c30*/  LOP3.LUT R2, R3, 0x600, R2, 0xf8, !PT ;  /* 0x0000060003027812 */ /* 0x000fe400078ef802 */
[----:B------:R-:W-:Y:S03]  /*6c40*/  LOP3.LUT R6, R6, 0x38, R8, 0xf8, !PT ;  /* 0x0000003806067812 */ /* 0x000fe600078ef808 */
[----:B------:R-:W-:Y:S01]  /*6c50*/  MUFU.EX2 R99, R56 ;  /* 0x0000003800637308 */ /* 0x000fe20000000800 */
[----:B--2---:R-:W-:Y:S02]  /*6c60*/  F2FP.F16.F32.PACK_AB R8, R181, R201 ;  /* 0x000000c9b508723e */ /* 0x004fe400000000ff */
[----:B------:R-:W-:Y:S02]  /*6c70*/  LOP3.LUT R0, R2, R0, RZ, 0xfc, !PT ;  /* 0x0000000002007212 */ /* 0x000fe400078efcff */
[----:B------:R-:W-:Y:S02]  /*6c80*/  F2FP.F16.F32.PACK_AB R2, R151, R152 ;  /* 0x000000989702723e */ /* 0x000fe400000000ff */
[----:B------:R-:W-:Y:S03]  /*6c90*/  LEA R0, R0, UR4, 0x1 ;  /* 0x0000000400007c11 */ /* 0x000fe6000f8e08ff */
[----:B------:R-:W-:Y:S01]  /*6ca0*/  MUFU.EX2 R98, R55 ;  /* 0x0000003700627308 */ /* 0x000fe20000000800 */
[----:B------:R-:W-:Y:S04]  /*6cb0*/  LOP3.LUT R3, R7, R6, RZ, 0xfc, !PT ;  /* 0x0000000607037212 */ /* 0x000fe800078efcff */
[----:B------:R-:W-:Y:S05]  /*6cc0*/  LEA R3, R3, UR4, 0x1 ;  /* 0x0000000403037c11 */ /* 0x000fea000f8e08ff */
[----:B------:R-:W-:Y:S01]  /*6cd0*/  MUFU.EX2 R179, R67 ;  /* 0x0000004300b37308 */ /* 0x000fe20000000800 */
[C---:B-1----:R-:W-:Y:S01]  /*6ce0*/  IADD3 R113, PT, PT, R3.reuse, R114, RZ ;  /* 0x0000007203717210 */ /* 0x042fe20007ffe0ff */
[----:B------:R1:W-:Y:S01]  /*6cf0*/  STS [R3+0x10000], R4 ;  /* 0x0100000403007388 */ /* 0x0003e20000000800 */
[----:B------:R-:W-:Y:S07]  /*6d00*/  IADD3 R7, PT, PT, R3, 0x10000, RZ ;  /* 0x0001000003077810 */ /* 0x000fee0007ffe0ff */
[----:B------:R-:W-:Y:S10]  /*6d10*/  MUFU.EX2 R176, R66 ;  /* 0x0000004200b07308 */ /* 0x000ff40000000800 */
[----:B------:R-:W-:Y:S10]  /*6d20*/  MUFU.EX2 R175, R104 ;  /* 0x0000006800af7308 */ /* 0x000ff40000000800 */
[----:B------:R-:W-:Y:S01]  /*6d30*/  MUFU.EX2 R174, R65 ;  /* 0x0000004100ae7308 */ /* 0x000fe20000000800 */
[----:B-1----:R-:W-:Y:S09]  /*6d40*/  F2FP.F16.F32.PACK_AB R4, R178, R9 ;  /* 0x00000009b204723e */ /* 0x002ff200000000ff */
[----:B------:R-:W-:Y:S10]  /*6d50*/  MUFU.EX2 R150, R63 ;  /* 0x0000003f00967308 */ /* 0x000ff40000000800 */
[----:B------:R-:W-:Y:S10]  /*6d60*/  MUFU.EX2 R252, R62 ;  /* 0x0000003e00fc7308 */ /* 0x000ff40000000800 */
[----:B------:R-:W-:Y:S10]  /*6d70*/  MUFU.EX2 R245, R64 ;  /* 0x0000004000f57308 */ /* 0x000ff40000000800 */
[----:B------:R-:W-:Y:S10]  /*6d80*/  MUFU.EX2 R204, R61 ;  /* 0x0000003d00cc7308 */ /* 0x000ff40000000800 */
[----:B------:R-:W1:Y:S10]  /*6d90*/  MUFU.EX2 R10, R42 ;  /* 0x0000002a000a7308 */ /* 0x000e740000000800 */
[----:B------:R-:W-:Y:S10]  /*6da0*/  MUFU.EX2 R95, R52 ;  /* 0x00000034005f7308 */ /* 0x000ff40000000800 */
[----:B------:R-:W-:Y:S01]  /*6db0*/  MUFU.EX2 R94, R51 ;  /* 0x00000033005e7308 */ /* 0x000fe20000000800 */
[----:B-1----:R-:W-:Y:S04]  /*6dc0*/  STL [R1], R10 ;  /* 0x0000000a01007387 */ /* 0x002fe80000100800 */
[----:B------:R-:W2:Y:S05]  /*6dd0*/  LDL.LU R109, [R1] ;  /* 0x00000000016d7983 */ /* 0x000eaa0000300800 */
[----:B------:R-:W-:Y:S01]  /*6de0*/  MUFU.EX2 R85, R27 ;  /* 0x0000001b00557308 */ /* 0x000fe20000000800 */
[----:B------:R-:W2:Y:S09]  /*6df0*/  LDL.LU R110, [R1+0x4] ;  /* 0x00000400016e7983 */ /* 0x000eb20000300800 */
[----:B------:R1:W-:Y:S10]  /*6e00*/  MUFU.EX2 R166, R158 ;  /* 0x0000009e00a67308 */ /* 0x0003f40000000800 */
[----:B------:R-:W3:Y:S10]  /*6e10*/  MUFU.EX2 R169, R112 ;  /* 0x0000007000a97308 */ /* 0x000ef40000000800 */
[----:B------:R4:W-:Y:S01]  /*6e20*/  MUFU.EX2 R162, R159 ;  /* 0x0000009f00a27308 */ /* 0x0009e20000000800 */
[----:B-1----:R-:W-:Y:S04]  /*6e30*/  MOV R158, 0x10 ;  /* 0x00000010009e7802 */ /* 0x002fe80000000f00 */
[----:B------:R-:W-:Y:S05]  /*6e40*/  SEL R158, R158, 0xfffffff0, !P1 ;  /* 0xfffffff09e9e7807 */ /* 0x000fea0004800000 */
[----:B------:R-:W1:Y:S01]  /*6e50*/  MUFU.EX2 R164, R161 ;  /* 0x000000a100a47308 */ /* 0x000e620000000800 */
[----:B---3--:R-:W-:Y:S02]  /*6e60*/  F2FP.F16.F32.PACK_AB R6, R173, R169 ;  /* 0x000000a9ad06723e */ /* 0x008fe400000000ff */
[----:B------:R-:W-:Y:S02]  /*6e70*/  IADD3 R112, PT, PT, R3, 0x10040, RZ ;  /* 0x0001004003707810 */ /* 0x000fe40007ffe0ff */
[----:B------:R-:W-:Y:S01]  /*6e80*/  @P4 IADD3 R112, PT, PT, R7, -0x40, RZ ;  /* 0xffffffc007704810 */ /* 0x000fe20007ffe0ff */
[----:B------:R3:W-:Y:S04]  /*6e90*/  STS [R3+0x10400], R6 ;  /* 0x0104000603007388 */ /* 0x0007e80000000800 */
[----:B------:R-:W3:Y:S01]  /*6ea0*/  MUFU.EX2 R163, R160 ;  /* 0x000000a000a37308 */ /* 0x000ee20000000800 */
[C---:B----4-:R-:W-:Y:S02]  /*6eb0*/  IADD3 R159, PT, PT, R158.reuse, R3, RZ ;  /* 0x000000039e9f7210 */ /* 0x050fe40007ffe0ff */
[-C--:B------:R-:W-:Y:S02]  /*6ec0*/  IADD3 R157, PT, PT, R158, R112.reuse, RZ ;  /* 0x000000709e9d7210 */ /* 0x080fe40007ffe0ff */
[----:B------:R-:W-:Y:S01]  /*6ed0*/  IADD3 R114, PT, PT, R114, R112, RZ ;  /* 0x0000007072727210 */ /* 0x000fe20007ffe0ff */
[----:B------:R4:W-:Y:S04]  /*6ee0*/  STS [R159+0x10000], R4 ;  /* 0x010000049f007388 */ /* 0x0009e80000000800 */
[----:B------:R-:W-:Y:S01]  /*6ef0*/  MUFU.EX2 R84, R26 ;  /* 0x0000001a00547308 */ /* 0x000fe20000000800 */
[----:B-1----:R-:W-:Y:S01]  /*6f00*/  F2FP.F16.F32.PACK_AB R7, R164, R166 ;  /* 0x000000a6a407723e */ /* 0x002fe200000000ff */
[----:B------:R1:W-:Y:S04]  /*6f10*/  STS [R159+0x10400], R2 ;  /* 0x010400029f007388 */ /* 0x0003e80000000800 */
[----:B------:R1:W-:Y:S04]  /*6f20*/  STS [R3+0x12000], R7 ;  /* 0x0120000703007388 */ /* 0x0003e80000000800 */
[----:B------:R-:W4:Y:S01]  /*6f30*/  MUFU.EX2 R172, R115 ;  /* 0x0000007300ac7308 */ /* 0x000f220000000800 */
[----:B---3--:R-:W-:Y:S09]  /*6f40*/  F2FP.F16.F32.PACK_AB R6, R162, R163 ;  /* 0x000000a3a206723e */ /* 0x008ff200000000ff */
[----:B------:R-:W-:Y:S01]  /*6f50*/  MUFU.EX2 R89, R33 ;  /* 0x0000002100597308 */ /* 0x000fe20000000800 */
[----:B------:R3:W-:Y:S09]  /*6f60*/  STS [R3+0x12400], R6 ;  /* 0x0124000603007388 */ /* 0x0007f20000000800 */
[----:B------:R-:W-:Y:S01]  /*6f70*/  MUFU.EX2 R149, R54 ;  /* 0x0000003600957308 */ /* 0x000fe20000000800 */
[----:B----4-:R-:W-:Y:S02]  /*6f80*/  F2FP.F16.F32.PACK_AB R4, R171, R172 ;  /* 0x000000acab04723e */ /* 0x010fe400000000ff */
[----:B-1----:R-:W-:Y:S02]  /*6f90*/  F2FP.F16.F32.PACK_AB R2, R165, R168 ;  /* 0x000000a8a502723e */ /* 0x002fe400000000ff */
[C---:B------:R-:W-:Y:S01]  /*6fa0*/  IADD3 R115, PT, PT, R158.reuse, R113, RZ ;  /* 0x000000719e737210 */ /* 0x040fe20007ffe0ff */
[----:B------:R1:W-:Y:S01]  /*6fb0*/  STS [R159+0x12000], R4 ;  /* 0x012000049f007388 */ /* 0x0003e20000000800 */
[----:B------:R-:W-:Y:S03]  /*6fc0*/  F2FP.F16.F32.PACK_AB R7, R177, R180 ;  /* 0x000000b4b107723e */ /* 0x000fe600000000ff */
[----:B------:R-:W-:Y:S01]  /*6fd0*/  MUFU.EX2 R88, R32 ;  /* 0x0000002000587308 */ /* 0x000fe20000000800 */
[----:B------:R-:W-:Y:S01]  /*6fe0*/  IADD3 R158, PT, PT, R158, R114, RZ ;  /* 0x000000729e9e7210 */ /* 0x000fe20007ffe0ff */
[----:B------:R4:W-:Y:S04]  /*6ff0*/  STS [R159+0x12400], R2 ;  /* 0x012400029f007388 */ /* 0x0009e80000000800 */
[----:B------:R4:W-:Y:S04]  /*7000*/  STS [R113+0x10000], R8 ;  /* 0x0100000871007388 */ /* 0x0009e80000000800 */
[----:B------:R-:W1:Y:S01]  /*7010*/  MUFU.EX2 R148, R53 ;  /* 0x0000003500947308 */ /* 0x000e620000000800 */
[----:B------:R4:W-:Y:S01]  /*7020*/  STS [R113+0x10400], R7 ;  /* 0x0104000771007388 */ /* 0x0009e20000000800 */
[----:B---3--:R-:W-:Y:S08]  /*7030*/  F2FP.F16.F32.PACK_AB R6, R176, R179 ;  /* 0x000000b3b006723e */ /* 0x008ff000000000ff */
[----:B------:R-:W-:Y:S10]  /*7040*/  MUFU.EX2 R97, R25 ;  /* 0x0000001900617308 */ /* 0x000ff40000000800 */
[----:B------:R-:W3:Y:S01]  /*7050*/  MUFU.EX2 R96, R46 ;  /* 0x0000002e00607308 */ /* 0x000ee20000000800 */
[----:B-1----:R-:W-:Y:S02]  /*7060*/  F2FP.F16.F32.PACK_AB R4, R148, R149 ;  /* 0x000000959404723e */ /* 0x002fe400000000ff */
[----:B----4-:R-:W-:Y:S03]  /*7070*/  F2FP.F16.F32.PACK_AB R2, R98, R99 ;  /* 0x000000636202723e */ /* 0x010fe600000000ff */
[----:B------:R3:W-:Y:S01]  /*7080*/  STS [R115+0x10000], R4 ;  /* 0x0100000473007388 */ /* 0x0007e20000000800 */
[----:B------:R-:W-:Y:S03]  /*7090*/  F2FP.F16.F32.PACK_AB R8, R174, R175 ;  /* 0x000000afae08723e */ /* 0x000fe600000000ff */
[----:B------:R-:W-:Y:S01]  /*70a0*/  MUFU.EX2 R70, R5 ;  /* 0x0000000500467308 */ /* 0x000fe20000000800 */
[----:B------:R1:W-:Y:S01]  /*70b0*/  STS [R115+0x10400], R2 ;  /* 0x0104000273007388 */ /* 0x0003e20000000800 */
[----:B------:R-:W-:Y:S03]  /*70c0*/  F2FP.F16.F32.PACK_AB R7, R252, R150 ;  /* 0x00000096fc07723e */ /* 0x000fe600000000ff */
[----:B------:R4:W-:Y:S05]  /*70d0*/  STS [R113+0x12000], R6 ;  /* 0x0120000671007388 */ /* 0x0009ea0000000800 */
[----:B------:R-:W-:Y:S01]  /*70e0*/  MUFU.EX2 R71, R60 ;  /* 0x0000003c00477308 */ /* 0x000fe20000000800 */
[----:B------:R-:W-:Y:S04]  /*70f0*/  STS [R113+0x12400], R8 ;  /* 0x0124000871007388 */ /* 0x000fe80000000800 */
[----:B------:R4:W-:Y:S05]  /*7100*/  STS [R115+0x12000], R7 ;  /* 0x0120000773007388 */ /* 0x0009ea0000000800 */
[----:B------:R-:W-:Y:S01]  /*7110*/  MUFU.EX2 R83, R37 ;  /* 0x0000002500537308 */ /* 0x000fe20000000800 */
[----:B---3--:R-:W-:Y:S09]  /*7120*/  F2FP.F16.F32.PACK_AB R4, R96, R97 ;  /* 0x000000616004723e */ /* 0x008ff200000000ff */
[----:B------:R-:W-:Y:S01]  /*7130*/  MUFU.EX2 R82, R36 ;  /* 0x0000002400527308 */ /* 0x000fe20000000800 */
[----:B-1----:R-:W-:Y:S02]  /*7140*/  F2FP.F16.F32.PACK_AB R2, R94, R95 ;  /* 0x0000005f5e02723e */ /* 0x002fe400000000ff */
[----:B----4-:R-:W-:Y:S07]  /*7150*/  F2FP.F16.F32.PACK_AB R6, R204, R245 ;  /* 0x000000f5cc06723e */ /* 0x010fee00000000ff */
[----:B------:R-:W-:Y:S01]  /*7160*/  MUFU.EX2 R93, R35 ;  /* 0x00000023005d7308 */ /* 0x000fe20000000800 */
[----:B------:R-:W-:Y:S04]  /*7170*/  STS [R115+0x12400], R6 ;  /* 0x0124000673007388 */ /* 0x000fe80000000800 */
[----:B------:R1:W-:Y:S05]  /*7180*/  STS [R112+0x400], R2 ;  /* 0x0004000270007388 */ /* 0x0003ea0000000800 */
[----:B------:R-:W3:Y:S01]  /*7190*/  MUFU.EX2 R92, R34 ;  /* 0x00000022005c7308 */ /* 0x000ee20000000800 */
[----:B------:R4:W-:Y:S09]  /*71a0*/  STS [R112], R4 ;  /* 0x0000000470007388 */ /* 0x0009f20000000800 */
[----:B------:R-:W-:Y:S10]  /*71b0*/  MUFU.EX2 R91, R31 ;  /* 0x0000001f005b7308 */ /* 0x000ff40000000800 */
[----:B------:R-:W4:Y:S01]  /*71c0*/  MUFU.EX2 R90, R30 ;  /* 0x0000001e005a7308 */ /* 0x000f220000000800 */
[----:B---3--:R-:W-:Y:S02]  /*71d0*/  F2FP.F16.F32.PACK_AB R7, R92, R93 ;  /* 0x0000005d5c07723e */ /* 0x008fe400000000ff */
[----:B-1----:R-:W-:Y:S07]  /*71e0*/  F2FP.F16.F32.PACK_AB R2, R84, R85 ;  /* 0x000000555402723e */ /* 0x002fee00000000ff */
[----:B------:R-:W-:Y:S01]  /*71f0*/  MUFU.EX2 R87, R29 ;  /* 0x0000001d00577308 */ /* 0x000fe20000000800 */
[----:B----4-:R-:W-:Y:S01]  /*7200*/  F2FP.F16.F32.PACK_AB R4, R82, R83 ;  /* 0x000000535204723e */ /* 0x010fe200000000ff */
[----:B------:R1:W-:Y:S04]  /*7210*/  STS [R157], R2 ;  /* 0x000000029d007388 */ /* 0x0003e80000000800 */
[----:B------:R-:W-:Y:S01]  /*7220*/  STS [R157+0x400], R4 ;  /* 0x000400049d007388 */ /* 0x000fe20000000800 */
[----:B------:R-:W-:Y:S03]  /*7230*/  F2FP.F16.F32.PACK_AB R6, R90, R91 ;  /* 0x0000005b5a06723e */ /* 0x000fe600000000ff */
[----:B------:R-:W3:Y:S01]  /*7240*/  MUFU.EX2 R86, R28 ;  /* 0x0000001c00567308 */ /* 0x000ee20000000800 */
[----:B------:R3:W-:Y:S04]  /*7250*/  STS [R112+0x2000], R7 ;  /* 0x0020000770007388 */ /* 0x0007e80000000800 */
[----:B------:R4:W-:Y:S05]  /*7260*/  STS [R112+0x2400], R6 ;  /* 0x0024000670007388 */ /* 0x0009ea0000000800 */
[----:B------:R-:W-:Y:S10]  /*7270*/  MUFU.EX2 R81, R41 ;  /* 0x0000002900517308 */ /* 0x000ff40000000800 */
[----:B------:R-:W4:Y:S01]  /*7280*/  MUFU.EX2 R80, R40 ;  /* 0x0000002800507308 */ /* 0x000f220000000800 */
[----:B-1----:R-:W-:Y:S05]  /*7290*/  F2FP.F16.F32.PACK_AB R2, R88, R89 ;  /* 0x000000595802723e */ /* 0x002fea00000000ff */
[----:B------:R-:W-:Y:S04]  /*72a0*/  STS [R157+0x2000], R2 ;  /* 0x002000029d007388 */ /* 0x000fe80000000800 */
[----:B------:R-:W-:Y:S01]  /*72b0*/  MUFU.EX2 R79, R45 ;  /* 0x0000002d004f7308 */ /* 0x000fe20000000800 */
[----:B---3--:R-:W-:Y:S05]  /*72c0*/  F2FP.F16.F32.PACK_AB R7, R86, R87 ;  /* 0x000000575607723e */ /* 0x008fea00000000ff */
[----:B------:R-:W-:Y:S04]  /*72d0*/  STS [R157+0x2400], R7 ;  /* 0x002400079d007388 */ /* 0x000fe80000000800 */
[----:B------:R-:W1:Y:S01]  /*72e0*/  MUFU.EX2 R78, R44 ;  /* 0x0000002c004e7308 */ /* 0x000e620000000800 */
[----:B----4-:R-:W-:Y:S05]  /*72f0*/  F2FP.F16.F32.PACK_AB R6, R80, R81 ;  /* 0x000000515006723e */ /* 0x010fea00000000ff */
[----:B------:R3:W-:Y:S04]  /*7300*/  STS [R114], R6 ;  /* 0x0000000672007388 */ /* 0x0007e80000000800 */
[----:B------:R-:W-:Y:S10]  /*7310*/  MUFU.EX2 R69, R39 ;  /* 0x0000002700457308 */ /* 0x000ff40000000800 */
[----:B------:R-:W4:Y:S01]  /*7320*/  MUFU.EX2 R68, R38 ;  /* 0x0000002600447308 */ /* 0x000f220000000800 */
[----:B-1----:R-:W-:Y:S05]  /*7330*/  F2FP.F16.F32.PACK_AB R5, R78, R79 ;  /* 0x0000004f4e05723e */ /* 0x002fea00000000ff */
[----:B------:R1:W-:Y:S04]  /*7340*/  STS [R114+0x400], R5 ;  /* 0x0004000572007388 */ /* 0x0003e80000000800 */
[----:B------:R-:W-:Y:S10]  /*7350*/  MUFU.EX2 R77, R47 ;  /* 0x0000002f004d7308 */ /* 0x000ff40000000800 */
[----:B------:R-:W3:Y:S01]  /*7360*/  MUFU.EX2 R76, R50 ;  /* 0x00000032004c7308 */ /* 0x000ee20000000800 */
[----:B----4-:R-:W-:Y:S05]  /*7370*/  F2FP.F16.F32.PACK_AB R4, R68, R69 ;  /* 0x000000454404723e */ /* 0x010fea00000000ff */
[----:B------:R4:W-:Y:S04]  /*7380*/  STS [R158], R4 ;  /* 0x000000049e007388 */ /* 0x0009e80000000800 */
[----:B------:R-:W-:Y:S10]  /*7390*/  MUFU.EX2 R75, R58 ;  /* 0x0000003a004b7308 */ /* 0x000ff40000000800 */
[----:B------:R-:W1:Y:S01]  /*73a0*/  MUFU.EX2 R74, R57 ;  /* 0x00000039004a7308 */ /* 0x000e620000000800 */
[----:B---3--:R-:W-:Y:S09]  /*73b0*/  F2FP.F16.F32.PACK_AB R6, R76, R77 ;  /* 0x0000004d4c06723e */ /* 0x008ff200000000ff */
[----:B------:R-:W-:Y:S10]  /*73c0*/  MUFU.EX2 R73, R49 ;  /* 0x0000003100497308 */ /* 0x000ff40000000800 */
[----:B------:R-:W4:Y:S01]  /*73d0*/  MUFU.EX2 R72, R48 ;  /* 0x0000003000487308 */ /* 0x000f220000000800 */
[----:B-1----:R-:W-:Y:S02]  /*73e0*/  F2FP.F16.F32.PACK_AB R5, R74, R75 ;  /* 0x0000004b4a05723e */ /* 0x002fe400000000ff */
[----:B--2---:R-:W-:Y:S02]  /*73f0*/  F2FP.F16.F32.PACK_AB R2, R109, R110 ;  /* 0x0000006e6d02723e */ /* 0x004fe400000000ff */
[----:B----4-:R-:W-:Y:S03]  /*7400*/  F2FP.F16.F32.PACK_AB R4, R72, R73 ;  /* 0x000000494804723e */ /* 0x010fe600000000ff */
        /* <DEDUP_REMOVED lines=10> */
[----:B------:R-:W-:Y:S02]  /*74b0*/  @P1 IADD3 R0, PT, PT, R2, -0x20, RZ ;  /* 0xffffffe002001810 */ /* 0x000fe40007ffe0ff */
[----:B------:R-:W-:Y:S03]  /*74c0*/  MOV R2, R9 ;  /* 0x0000000900027202 */ /* 0x000fe60000000f00 */
        /* <DEDUP_REMOVED lines=25> */
[----:B------:R-:W-:Y:S01]  /*7660*/  FADD.FTZ R6, -R155, R6 ;  /* 0x000000069b067221 */ /* 0x000fe20000010100 */
[----:B------:R-:W-:Y:S01]  /*7670*/  FMUL.FTZ R160, R170, R5 ;  /* 0x00000005aaa07220 */ /* 0x000fe20000410000 */
[C---:B------:R-:W-:Y:S04]  /*7680*/  HMMA.16816.F32 R16, R100.reuse, R134, R16 ;  /* 0x000000866410723c */ /* 0x040fe80000001810 */
[C---:B------:R-:W-:Y:S01]  /*7690*/  FADD.FTZ R11, -R153.reuse, R11 ;  /* 0x0000000b990b7221 */ /* 0x040fe20000010100 */
[----:B------:R-:W-:Y:S01]  /*76a0*/  MOV R170, R2 ;  /* 0x0000000200aa7202 */ /* 0x000fe20000000f00 */
[----:B------:R-:W-:Y:S01]  /*76b0*/  FADD.FTZ R9, -R154, R9 ;  /* 0x000000099a097221 */ /* 0x000fe20000010100 */
        /* <DEDUP_REMOVED lines=8> */
[----:B------:R-:W-:Y:S01]  /*7740*/  FADD.FTZ R17, -R156, R17 ;  /* 0x000000119c117221 */ /* 0x000fe20000010100 */
[C---:B------:R-:W-:Y:S01]  /*7750*/  FADD.FTZ R18, -R155.reuse, R18 ;  /* 0x000000129b127221 */ /* 0x040fe20000010100 */
[----:B------:R-:W-:Y:S01]  /*7760*/  FADD.FTZ R19, -R155, R19 ;  /* 0x000000139b137221 */ /* 0x000fe20000010100 */
[----:B------:R-:W-:Y:S01]  /*7770*/  FMUL.FTZ R15, R165, R15 ;  /* 0x0000000fa50f7220 */ /* 0x000fe20000410000 */
[-C--:B------:R-:W-:Y:S03]  /*7780*/  HMMA.16816.F32 R28, R104, R138.reuse, R28 ;  /* 0x0000008a681c723c */ /* 0x080fe6000000181c */
[----:B------:R-:W-:Y:S01]  /*7790*/  FMUL.FTZ R17, R178, R17 ;  /* 0x00000011b2117220 */ /* 0x000fe20000410000 */
[----:B------:R-:W-:Y:S01]  /*77a0*/  FMUL.FTZ R18, R152, R18 ;  /* 0x0000001298127220 */ /* 0x000fe20000410000 */
[----:B------:R1:W5:Y:S01]  /*77b0*/  LDL.LU R178, [R1+0xc4] ;  /* 0x0000c40001b27983 */ /* 0x0003620000300800 */
[----:B------:R-:W-:Y:S01]  /*77c0*/  FMUL.FTZ R19, R151, R19 ;  /* 0x0000001397137220 */ /* 0x000fe20000410000 */
[----:B------:R-:W-:Y:S01]  /*77d0*/  FADD.FTZ R16, -R156, R16 ;  /* 0x000000109c107221 */ /* 0x000fe20000010100 */
[C---:B------:R-:W-:Y:S01]  /*77e0*/  HMMA.16816.F32 R32, R100.reuse, R138, R32 ;  /* 0x0000008a6420723c */ /* 0x040fe20000001820 */
[----:B------:R1:W5:Y:S03]  /*77f0*/  LDL.LU R152, [R1+0xc0] ;  /* 0x0000c00001987983 */ /* 0x0003660000300800 */
[----:B------:R-:W-:Y:S01]  /*7800*/  FMUL.FTZ R11, R170, R16 ;  /* 0x00000010aa0b7220 */ /* 0x000fe20000410000 */
[----:B------:R1:W5:Y:S01]  /*7810*/  LDL.LU R151, [R1+0xbc] ;  /* 0x0000bc0001977983 */ /* 0x0003620000300800 */
[----:B------:R-:W-:Y:S01]  /*7820*/  FMUL.FTZ R14, R168, R14 ;  /* 0x0000000ea80e7220 */ /* 0x000fe20000410000 */
[----:B------:R-:W-:Y:S01]  /*7830*/  FMUL.FTZ R12, R172, R12 ;  /* 0x0000000cac0c7220 */ /* 0x000fe20000410000 */
[-C--:B------:R-:W-:Y:S03]  /*7840*/  HMMA.16816.F32 R36, R100, R140.reuse, R36 ;  /* 0x0000008c6424723c */ /* 0x080fe60000001824 */
[----:B------:R-:W-:Y:S01]  /*7850*/  FADD.FTZ R28, -R154, R28 ;  /* 0x0000001c9a1c7221 */ /* 0x000fe20000010100 */
[----:B------:R-:W-:Y:S01]  /*7860*/  FMUL.FTZ R11, R213, R11 ;  /* 0x0000000bd50b7220 */ /* 0x000fe20000410000 */
[----:B------:R-:W-:Y:S01]  /*7870*/  FMUL.FTZ R13, R171, R13 ;  /* 0x0000000dab0d7220 */ /* 0x000fe20000410000 */
[----:B------:R-:W-:Y:S01]  /*7880*/  FADD.FTZ R26, -R153, R26 ;  /* 0x0000001a991a7221 */ /* 0x000fe20000010100 */
[----:B------:R-:W-:Y:S01]  /*7890*/  FMUL.FTZ R28, R150, R28 ;  /* 0x0000001c961c7220 */ /* 0x000fe20000410000 */
[C---:B------:R-:W-:Y:S01]  /*78a0*/  HMMA.16816.F32 R40, R104.reuse, R140, R40 ;  /* 0x0000008c6828723c */ /* 0x040fe20000001828 */
[----:B------:R1:W5:Y:S03]  /*78b0*/  LDL.LU R150, [R1+0xb8] ;  /* 0x0000b80001967983 */ /* 0x0003660000300800 */
[C---:B------:R-:W-:Y:S01]  /*78c0*/  FADD.FTZ R32, -R156.reuse, R32 ;  /* 0x000000209c207221 */ /* 0x040fe20000010100 */
[----:B------:R-:W-:Y:S01]  /*78d0*/  FADD.FTZ R33, -R156, R33 ;  /* 0x000000219c217221 */ /* 0x000fe20000010100 */
[----:B------:R-:W-:Y:S01]  /*78e0*/  FADD.FTZ R34, -R155, R34 ;  /* 0x000000229b227221 */ /* 0x000fe20000010100 */
[----:B------:R-:W-:Y:S01]  /*78f0*/  FMUL.FTZ R26, R175, R26 ;  /* 0x0000001aaf1a7220 */ /* 0x000fe20000410000 */
[-C--:B------:R-:W-:Y:S03]  /*7900*/  HMMA.16816.F32 R44, R104, R142.reuse, R44 ;  /* 0x0000008e682c723c */ /* 0x080fe6000000182c */
[----:B------:R-:W-:Y:S01]  /*7910*/  FMUL.FTZ R32, R149, R32 ;  /* 0x0000002095207220 */ /* 0x000fe20000410000 */
[----:B------:R-:W-:Y:S01]  /*7920*/  FMUL.FTZ R33, R148, R33 ;  /* 0x0000002194217220 */ /* 0x000fe20000410000 */
[----:B------:R1:W5:Y:S01]  /*7930*/  LDL.LU R149, [R1+0xb4] ;  /* 0x0000b40001957983 */ /* 0x0003620000300800 */
[----:B------:R-:W-:Y:S01]  /*7940*/  FMUL.FTZ R34, R99, R34 ;  /* 0x0000002263227220 */ /* 0x000fe20000410000 */
[C---:B------:R-:W-:Y:S01]  /*7950*/  FADD.FTZ R35, -R155.reuse, R35 ;  /* 0x000000239b237221 */ /* 0x040fe20000010100 */
[C---:B------:R-:W-:Y:S01]  /*7960*/  HMMA.16816.F32 R48, R100.reuse, R142, R48 ;  /* 0x0000008e6430723c */ /* 0x040fe20000001830 */
[----:B------:R1:W5:Y:S03]  /*7970*/  LDL.LU R148, [R1+0xb0] ;  /* 0x0000b00001947983 */ /* 0x0003660000300800 */
[C---:B------:R-:W-:Y:S01]  /*7980*/  FADD.FTZ R36, -R156.reuse, R36 ;  /* 0x000000249c247221 */ /* 0x040fe20000010100 */
[----:B------:R1:W5:Y:S01]  /*7990*/  LDL.LU R99, [R1+0xac] ;  /* 0x0000ac0001637983 */ /* 0x0003620000300800 */
[----:B------:R-:W-:Y:S01]  /*79a0*/  FADD.FTZ R37, -R156, R37 ;  /* 0x000000259c257221 */ /* 0x000fe20000010100 */
[----:B------:R-:W-:Y:S01]  /*79b0*/  FADD.FTZ R38, -R155, R38 ;  /* 0x000000269b267221 */ /* 0x000fe20000010100 */
        /* <DEDUP_REMOVED lines=8> */
[----:B------:R-:W-:Y:S01]  /*7a40*/  FMUL.FTZ R16, R92, R41 ;  /* 0x000000295c107220 */ /* 0x000fe20000410000 */
[C---:B------:R-:W-:Y:S01]  /*7a50*/  FADD.FTZ R42, -R153.reuse, R42 ;  /* 0x0000002a992a7221 */ /* 0x040fe20000010100 */
[C---:B------:R-:W-:Y:S01]  /*7a60*/  FADD.FTZ R43, -R153.reuse, R43 ;  /* 0x0000002b992b7221 */ /* 0x040fe20000010100 */
[C---:B------:R-:W-:Y:S01]  /*7a70*/  FADD.FTZ R44, -R154.reuse, R44 ;  /* 0x0000002c9a2c7221 */ /* 0x040fe20000010100 */
[----:B------:R-:W-:Y:S01]  /*7a80*/  FADD.FTZ R45, -R154, R45 ;  /* 0x0000002d9a2d7221 */ /* 0x000fe20000010100 */
[C---:B------:R-:W-:Y:S01]  /*7a90*/  FADD.FTZ R46, -R153.reuse, R46 ;  /* 0x0000002e992e7221 */ /* 0x040fe20000010100 */
[----:B------:R-:W-:Y:S01]  /*7aa0*/  FADD.FTZ R47, -R153, R47 ;  /* 0x0000002f992f7221 */ /* 0x000fe20000010100 */
[----:B------:R-:W-:Y:S01]  /*7ab0*/  FMUL.FTZ R44, R89, R44 ;  /* 0x0000002c592c7220 */ /* 0x000fe20000410000 */
[C---:B------:R-:W-:Y:S01]  /*7ac0*/  FADD.FTZ R48, -R156.reuse, R48 ;  /* 0x000000309c307221 */ /* 0x040fe20000010100 */
[C---:B------:R-:W-:Y:S01]  /*7ad0*/  FADD.FTZ R49, -R156.reuse, R49 ;  /* 0x000000319c317221 */ /* 0x040fe20000010100 */
        /* <DEDUP_REMOVED lines=8> */
[----:B------:R-:W-:Y:S01]  /*7b60*/  FADD.FTZ R57, -R154, R57 ;  /* 0x000000399a397221 */ /* 0x000fe20000010100 */
[C---:B------:R-:W-:Y:S01]  /*7b70*/  FADD.FTZ R58, -R153.reuse, R58 ;  /* 0x0000003a993a7221 */ /* 0x040fe20000010100 */
[----:B------:R-:W-:Y:S01]  /*7b80*/  FADD.FTZ R59, -R153, R59 ;  /* 0x0000003b993b7221 */ /* 0x000fe20000010100 */
[-C--:B------:R-:W-:Y:S03]  /*7b90*/  HMMA.16816.F32 R60, R104, R146.reuse, R60 ;  /* 0x00000092683c723c */ /* 0x080fe6000000183c */
[----:B------:R-:W-:Y:S01]  /*7ba0*/  FMUL.FTZ R57, R76, R57 ;  /* 0x000000394c397220 */ /* 0x000fe20000410000 */
[----:B------:R-:W-:Y:S01]  /*7bb0*/  FMUL.FTZ R59, R74, R59 ;  /* 0x0000003b4a3b7220 */ /* 0x000fe20000410000 */
[----:B------:R-:W-:Y:S01]  /*7bc0*/  FADD.FTZ R8, -R154, R8 ;  /* 0x000000089a087221 */ /* 0x000fe20000010100 */
[--C-:B------:R-:W-:Y:S01]  /*7bd0*/  SHF.R.U32.HI R105, RZ, 0x1, R111.reuse ;  /* 0x00000001ff697819 */ /* 0x100fe2000001166f */
[----:B------:R-:W-:Y:S01]  /*7be0*/  FMUL.FTZ R161, R167, R4 ;  /* 0x00000004a7a17220 */ /* 0x000fe20000410000 */
[----:B------:R-:W-:Y:S01]  /*7bf0*/  FMUL.FTZ R4, R169, R6 ;  /* 0x00000006a9047220 */ /* 0x000fe20000410000 */
[----:B------:R-:W-:Y:S01]  /*7c00*/  FMUL.FTZ R107, R166, R8 ;  /* 0x00000008a66b7220 */ /* 0x000fe20000410000 */
[----:B------:R-:W-:Y:S01]  /*7c10*/  FMUL.FTZ R8, R164, R9 ;  /* 0x00000009a4087220 */ /* 0x000fe20000410000 */
[----:B------:R-:W-:Y:S01]  /*7c20*/  FMUL.FTZ R6, R163, R10 ;  /* 0x0000000aa3067220 */ /* 0x000fe20000410000 */
[----:B------:R-:W-:Y:S01]  /*7c30*/  LOP3.LUT R106, R105, 0x30, RZ, 0xc0, !PT ;  /* 0x00000030696a7812 */ /* 0x000fe200078ec0ff */
[----:B------:R-:W-:Y:S01]  /*7c40*/  FMUL.FTZ R10, R207, R107 ;  /* 0x0000006bcf0a7220 */ /* 0x000fe20000410000 */
[----:B------:R-:W-:Y:S01]  /*7c50*/  FMUL.FTZ R8, R187, R8 ;  /* 0x00000008bb087220 */ /* 0x000fe20000410000 */
[----:B------:R-:W-:Y:S01]  /*7c60*/  FMUL.FTZ R5, R182, R5 ;  /* 0x00000005b6057220 */ /* 0x000fe20000410000 */
[----:B------:R-:W-:Y:S01]  /*7c70*/  FMUL.FTZ R6, R186, R6 ;  /* 0x00000006ba067220 */ /* 0x000fe20000410000 */
[----:B------:R-:W-:Y:S01]  /*7c80*/  LOP3.LUT R2, R106, 0x8, R111, 0xf8, !PT ;  /* 0x000000086a027812 */ /* 0x000fe200078ef86f */
[----:B------:R-:W-:Y:S01]  /*7c90*/  FMUL.FTZ R9, R209, R161 ;  /* 0x000000a1d1097220 */ /* 0x000fe20000410000 */
[----:B------:R-:W-:Y:S01]  /*7ca0*/  SHF.L.U32 R104, R111, 0x3, RZ ;  /* 0x000000036f687819 */ /* 0x000fe200000006ff */
[----:B------:R-:W-:Y:S01]  /*7cb0*/  FADD.FTZ R25, -R154, R25 ;  /* 0x000000199a197221 */ /* 0x000fe20000010100 */
[----:B------:R-:W-:Y:S01]  /*7cc0*/  LOP3.LUT R2, R2, 0x1c0, R108, 0xf8, !PT ;  /* 0x000001c002027812 */ /* 0x000fe200078ef86c */
[----:B------:R-:W-:Y:S01]  /*7cd0*/  FMUL.FTZ R4, R208, R4 ;  /* 0x00000004d0047220 */ /* 0x000fe20000410000 */
[----:B------:R-:W-:Y:S01]  /*7ce0*/  F2FP.F16.F32.PACK_AB R166, R8, R10 ;  /* 0x0000000a08a6723e */ /* 0x000fe200000000ff */
[----:B------:R-:W-:Y:S01]  /*7cf0*/  FMUL.FTZ R8, R218, R18 ;  /* 0x00000012da087220 */ /* 0x000fe20000410000 */
[----:B------:R-:W-:Y:S01]  /*7d00*/  F2FP.F16.F32.PACK_AB R165, R5, R6 ;  /* 0x0000000605a5723e */ /* 0x000fe200000000ff */
[----:B------:R-:W-:Y:S01]  /*7d10*/  FMUL.FTZ R5, R217, R19 ;  /* 0x00000013d9057220 */ /* 0x000fe20000410000 */
[----:B------:R-:W-:Y:S01]  /*7d20*/  LOP3.LUT R2, R2, 0x38, R104, 0x78, !PT ;  /* 0x0000003802027812 */ /* 0x000fe200078e7868 */
[----:B------:R-:W-:Y:S01]  /*7d30*/  FMUL.FTZ R25, R176, R25 ;  /* 0x00000019b0197220 */ /* 0x000fe20000410000 */
[----:B------:R-:W-:Y:S01]  /*7d40*/  FADD.FTZ R24, -R154, R24 ;  /* 0x000000189a187221 */ /* 0x000fe20000010100 */
[----:B------:R-:W-:Y:S01]  /*7d50*/  FADD.FTZ R22, -R155, R22 ;  /* 0x000000169b167221 */ /* 0x000fe20000010100 */
[----:B------:R-:W-:Y:S01]  /*7d60*/  F2FP.F16.F32.PACK_AB R161, R5, R8 ;  /* 0x0000000805a1723e */ /* 0x000fe200000000ff */
[----:B------:R-:W-:Y:S01]  /*7d70*/  FMUL.FTZ R5, R223, R26 ;  /* 0x0000001adf057220 */ /* 0x000fe20000410000 */
[----:B------:R-:W-:Y:S01]  /*7d80*/  LEA R2, R2, R0, 0x1 ;  /* 0x0000000002027211 */ /* 0x000fe200078e08ff */
[----:B------:R-:W-:Y:S01]  /*7d90*/  FMUL.FTZ R26, R98, R35 ;  /* 0x00000023621a7220 */ /* 0x000fe20000410000 */
[----:B------:R-:W-:Y:S01]  /*7da0*/  FMUL.FTZ R0, R173, R7 ;  /* 0x00000007ad007220 */ /* 0x000fe20000410000 */
[----:B------:R1:W5:Y:S01]  /*7db0*/  LDL.LU R98, [R1+0xa8] ;  /* 0x0000a80001627983 */ /* 0x0003620000300800 */
[----:B------:R-:W-:Y:S01]  /*7dc0*/  FMUL.FTZ R18, R75, R58 ;  /* 0x0000003a4b127220 */ /* 0x000fe20000410000 */
[----:B------:R-:W-:Y:S01]  /*7dd0*/  FMUL.FTZ R8, R215, R25 ;  /* 0x00000019d7087220 */ /* 0x000fe20000410000 */
[----:B------:R-:W-:Y:S01]  /*7de0*/  FMUL.FTZ R0, R189, R0 ;  /* 0x00000000bd007220 */ /* 0x000fe20000410000 */
[----:B------:R1:W5:Y:S01]  /*7df0*/  LDL.LU R97, [R1+0xa4] ;  /* 0x0000a40001617983 */ /* 0x0003620000300800 */
[----:B------:R-:W-:Y:S01]  /*7e00*/  FMUL.FTZ R25, R96, R37 ;  /* 0x0000002560197220 */ /* 0x000fe20000410000 */
[----:B------:R-:W-:Y:S01]  /*7e10*/  FMUL.FTZ R7, R206, R160 ;  /* 0x000000a0ce077220 */ /* 0x000fe20000410000 */
[----:B------:R-:W-:Y:S01]  /*7e20*/  FADD.FTZ R23, -R155, R23 ;  /* 0x000000179b177221 */ /* 0x000fe20000010100 */
[----:B------:R1:W5:Y:S01]  /*7e30*/  LDL.LU R96, [R1+0xa0] ;  /* 0x0000a00001607983 */ /* 0x0003620000300800 */
[----:B------:R-:W-:Y:S01]  /*7e40*/  FMUL.FTZ R10, R212, R17 ;  /* 0x00000011d40a7220 */ /* 0x000fe20000410000 */
[----:B------:R-:W-:Y:S01]  /*7e50*/  F2FP.F16.F32.PACK_AB R167, R0, R4 ;  /* 0x0000000400a7723e */ /* 0x000fe200000000ff */
[----:B------:R-:W-:Y:S01]  /*7e60*/  FMUL.FTZ R4, R211, R14 ;  /* 0x0000000ed3047220 */ /* 0x000fe20000410000 */
[----:B------:R1:W5:Y:S01]  /*7e70*/  LDL.LU R95, [R1+0x9c] ;  /* 0x00009c00015f7983 */ /* 0x0003620000300800 */
[----:B------:R-:W-:Y:S01]  /*7e80*/  FMUL.FTZ R0, R210, R15 ;  /* 0x0000000fd2007220 */ /* 0x000fe20000410000 */
[----:B------:R-:W-:Y:S01]  /*7e90*/  FMUL.FTZ R24, R179, R24 ;  /* 0x00000018b3187220 */ /* 0x000fe20000410000 */
[C---:B------:R-:W-:Y:S01]  /*7ea0*/  FADD.FTZ R20, -R156.reuse, R20 ;  /* 0x000000149c147221 */ /* 0x040fe20000010100 */
[----:B------:R-:W-:Y:S01]  /*7eb0*/  FADD.FTZ R21, -R156, R21 ;  /* 0x000000159c157221 */ /* 0x000fe20000010100 */
[----:B------:R-:W-:Y:S01]  /*7ec0*/  FMUL.FTZ R6, R180, R22 ;  /* 0x00000016b4067220 */ /* 0x000fe20000410000 */
[----:B------:R-:W-:Y:S01]  /*7ed0*/  FMUL.FTZ R23, R177, R23 ;  /* 0x00000017b1177220 */ /* 0x000fe20000410000 */
[----:B------:R-:W-:Y:S01]  /*7ee0*/  F2FP.F16.F32.PACK_AB R168, R7, R9 ;  /* 0x0000000907a8723e */ /* 0x000fe200000000ff */
[----:B------:R-:W-:Y:S01]  /*7ef0*/  FMUL.FTZ R9, R185, R12 ;  /* 0x0000000cb9097220 */ /* 0x000fe20000410000 */
[----:B------:R-:W-:Y:S01]  /*7f00*/  FMUL.FTZ R7, R183, R13 ;  /* 0x0000000db7077220 */ /* 0x000fe20000410000 */
[----:B------:R-:W-:Y:S01]  /*7f10*/  F2FP.F16.F32.PACK_AB R162, R10, R11 ;  /* 0x0000000b0aa2723e */ /* 0x000fe200000000ff */
[C---:B------:R-:W-:Y:S01]  /*7f20*/  FADD.FTZ R30, -R153.reuse, R30 ;  /* 0x0000001e991e7221 */ /* 0x040fe20000010100 */
[----:B------:R-:W-:Y:S01]  /*7f30*/  FADD.FTZ R31, -R153, R31 ;  /* 0x0000001f991f7221 */ /* 0x000fe20000010100 */
        /* <DEDUP_REMOVED lines=16> */
[----:B------:R-:W-:Y:S01]  /*8040*/  FMUL.FTZ R6, R192, R30 ;  /* 0x0000001ec0067220 */ /* 0x000fe20000410000 */
[----:B------:R-:W-:Y:S01]  /*8050*/  FMUL.FTZ R0, R191, R31 ;  /* 0x0000001fbf007220 */ /* 0x000fe20000410000 */
[----:B------:R-:W-:Y:S01]  /*8060*/  FADD.FTZ R27, -R153, R27 ;  /* 0x0000001b991b7221 */ /* 0x000fe20000010100 */
        /* <DEDUP_REMOVED lines=15> */
[----:B------:R-:W-:Y:S01]  /*8160*/  F2FP.F16.F32.PACK_AB R30, R4, R5 ;  /* 0x00000005041e723e */ /* 0x000fe200000000ff */
[----:B------:R-:W-:Y:S01]  /*8170*/  FMUL.FTZ R4, R194, R33 ;  /* 0x00000021c2047220 */ /* 0x000fe20000410000 */
[----:B------:R-:W-:Y:S01]  /*8180*/  FMUL.FTZ R5, R222, R32 ;  /* 0x00000020de057220 */ /* 0x000fe20000410000 */
[----:B------:R1:W5:Y:S01]  /*8190*/  LDL.LU R88, [R1+0x80] ;  /* 0x0000800001587983 */ /* 0x0003620000300800 */
[----:B------:R-:W-:Y:S01]  /*81a0*/  FMUL.FTZ R8, R227, R34 ;  /* 0x00000022e3087220 */ /* 0x000fe20000410000 */
[----:B------:R-:W-:Y:S01]  /*81b0*/  FMUL.FTZ R26, R226, R26 ;  /* 0x0000001ae21a7220 */ /* 0x000fe20000410000 */
[----:B------:R-:W-:Y:S01]  /*81c0*/  FADD.FTZ R29, -R154, R29 ;  /* 0x0000001d9a1d7221 */ /* 0x000fe20000010100 */
[----:B------:R-:W-:Y:S01]  /*81d0*/  F2FP.F16.F32.PACK_AB R27, R4, R5 ;  /* 0x00000005041b723e */ /* 0x000fe200000000ff */
[----:B------:R-:W-:Y:S01]  /*81e0*/  FMUL.FTZ R4, R87, R46 ;  /* 0x0000002e57047220 */ /* 0x000fe20000410000 */
[----:B------:R-:W-:Y:S01]  /*81f0*/  FMUL.FTZ R5, R225, R40 ;  /* 0x00000028e1057220 */ /* 0x000fe20000410000 */
[----:B------:R1:W5:Y:S01]  /*8200*/  LDL.LU R87, [R1+0x7c] ;  /* 0x00007c0001577983 */ /* 0x0003620000300800 */
[----:B------:R-:W-:Y:S01]  /*8210*/  F2FP.F16.F32.PACK_AB R26, R26, R8 ;  /* 0x000000081a1a723e */ /* 0x000fe200000000ff */
[----:B------:R-:W-:Y:S01]  /*8220*/  FMUL.FTZ R8, R85, R48 ;  /* 0x0000003055087220 */ /* 0x000fe20000410000 */
[----:B------:R-:W-:Y:S01]  /*8230*/  FMUL.FTZ R6, R233, R6 ;  /* 0x00000006e9067220 */ /* 0x000fe20000410000 */
[----:B------:R1:W5:Y:S01]  /*8240*/  LDL.LU R86, [R1+0x78] ;  /* 0x0000780001567983 */ /* 0x0003620000300800 */
[----:B------:R-:W-:Y:S01]  /*8250*/  FMUL.FTZ R29, R252, R29 ;  /* 0x0000001dfc1d7220 */ /* 0x000fe20000410000 */
[C---:B------:R-:W-:Y:S01]  /*8260*/  FADD.FTZ R60, -R154.reuse, R60 ;  /* 0x0000003c9a3c7221 */ /* 0x040fe20000010100 */
[----:B------:R-:W-:Y:S01]  /*8270*/  FADD.FTZ R61, -R154, R61 ;  /* 0x0000003d9a3d7221 */ /* 0x000fe20000010100 */
[----:B------:R1:W5:Y:S01]  /*8280*/  LDL.LU R85, [R1+0x74] ;  /* 0x0000740001557983 */ /* 0x0003620000300800 */
[----:B------:R-:W-:Y:S01]  /*8290*/  FMUL.FTZ R7, R188, R29 ;  /* 0x0000001dbc077220 */ /* 0x000fe20000410000 */
[----:B------:R-:W-:Y:S01]  /*82a0*/  FMUL.FTZ R60, R73, R60 ;  /* 0x0000003c493c7220 */ /* 0x000fe20000410000 */
[----:B------:R-:W-:Y:S01]  /*82b0*/  FMUL.FTZ R11, R72, R61 ;  /* 0x0000003d480b7220 */ /* 0x000fe20000410000 */
[----:B------:R1:W5:Y:S01]  /*82c0*/  LDL.LU R84, [R1+0x70] ;  /* 0x0000700001547983 */ /* 0x0003620000300800 */
[----:B------:R-:W-:Y:S01]  /*82d0*/  FMUL.FTZ R24, R228, R24 ;  /* 0x00000018e4187220 */ /* 0x000fe20000410000 */
[----:B------:R-:W-:Y:S01]  /*82e0*/  F2FP.F16.F32.PACK_AB R29, R7, R9 ;  /* 0x00000009071d723e */ /* 0x000fe200000000ff */
[----:B------:R-:W-:Y:S01]  /*82f0*/  FMUL.FTZ R9, R83, R50 ;  /* 0x0000003253097220 */ /* 0x000fe20000410000 */
[----:B------:R-:W-:Y:S01]  /*8300*/  FMUL.FTZ R7, R229, R38 ;  /* 0x00000026e5077220 */ /* 0x000fe20000410000 */
[----:B------:R1:W5:Y:S01]  /*8310*/  LDL.LU R83, [R1+0x6c] ;  /* 0x00006c0001537983 */ /* 0x0003620000300800 */
[C---:B------:R-:W-:Y:S01]  /*8320*/  FADD.FTZ R62, -R153.reuse, R62 ;  /* 0x0000003e993e7221 */ /* 0x040fe20000010100 */
[----:B------:R-:W-:Y:S01]  /*8330*/  FADD.FTZ R63, -R153, R63 ;  /* 0x0000003f993f7221 */ /* 0x000fe20000010100 */
        /* <DEDUP_REMOVED lines=13> */
[----:B------:R-:W-:Y:S01]  /*8410*/  F2FP.F16.F32.PACK_AB R25, R25, R0 ;  /* 0x000000001919723e */ /* 0x000fe200000000ff */
[----:B------:R1:W5:Y:S01]  /*8420*/  LDL.LU R79, [R1+0x5c] ;  /* 0x00005c00014f7983 */ /* 0x0003620000300800 */
[----:B------:R-:W-:Y:S01]  /*8430*/  FMUL.FTZ R0, R200, R44 ;  /* 0x0000002cc8007220 */ /* 0x000fe20000410000 */
[----:B------:R-:W-:Y:S01]  /*8440*/  FMUL.FTZ R15, R197, R15 ;  /* 0x0000000fc50f7220 */ /* 0x000fe20000410000 */
[----:B------:R-:W-:Y:S01]  /*8450*/  F2FP.F16.F32.PACK_AB R17, R17, R6 ;  /* 0x000000061111723e */ /* 0x000fe200000000ff */
[----:B------:R-:W-:Y:S01]  /*8460*/  FMUL.FTZ R6, R78, R55 ;  /* 0x000000374e067220 */ /* 0x000fe20000410000 */
[----:B------:R-:W-:Y:S01]  /*8470*/  HMMA.16816.F32 R64, R100, R146, R64 ;  /* 0x000000926440723c */ /* 0x000fe20000001840 */
[----:B------:R1:W5:Y:S03]  /*8480*/  LDL.LU R78, [R1+0x58] ;  /* 0x00005800014e7983 */ /* 0x0003660000300800 */
        /* <DEDUP_REMOVED lines=11> */
[----:B------:R1:W5:Y:S01]  /*8540*/  LDL.LU R75, [R1+0x4c] ;  /* 0x00004c00014b7983 */ /* 0x0003620000300800 */
[----:B------:R-:W-:Y:S01]  /*8550*/  FMUL.FTZ R4, R244, R52 ;  /* 0x00000034f4047220 */ /* 0x000fe20000410000 */
[----:B------:R-:W-:Y:S01]  /*8560*/  FMUL.FTZ R7, R243, R7 ;  /* 0x00000007f3077220 */ /* 0x000fe20000410000 */
[----:B------:R-:W-:Y:S01]  /*8570*/  FMUL.FTZ R5, R251, R5 ;  /* 0x00000005fb057220 */ /* 0x000fe20000410000 */
[----:B------:R1:W5:Y:S01]  /*8580*/  LDL.LU R74, [R1+0x48] ;  /* 0x00004800014a7983 */ /* 0x0003620000300800 */
[C---:B------:R-:W-:Y:S01]  /*8590*/  FADD.FTZ R64, -R156.reuse, R64 ;  /* 0x000000409c407221 */ /* 0x040fe20000010100 */
[----:B------:R-:W-:Y:S01]  /*85a0*/  FADD.FTZ R65, -R156, R65 ;  /* 0x000000419c417221 */ /* 0x000fe20000010100 */
[----:B------:R-:W-:Y:S01]  /*85b0*/  FMUL.FTZ R6, R250, R6 ;  /* 0x00000006fa067220 */ /* 0x000fe20000410000 */
[----:B------:R1:W5:Y:S01]  /*85c0*/  LDL.LU R73, [R1+0x44] ;  /* 0x0000440001497983 */ /* 0x0003620000300800 */
[----:B------:R-:W-:Y:S01]  /*85d0*/  F2FP.F16.F32.PACK_AB R12, R12, R8 ;  /* 0x000000080c0c723e */ /* 0x000fe200000000ff */
[----:B------:R-:W-:Y:S01]  /*85e0*/  FMUL.FTZ R21, R69, R64 ;  /* 0x0000004045157220 */ /* 0x000fe20000410000 */
[----:B------:R-:W-:Y:S01]  /*85f0*/  FMUL.FTZ R20, R68, R65 ;  /* 0x0000004144147220 */ /* 0x000fe20000410000 */
[----:B------:R1:W5:Y:S01]  /*8600*/  LDL.LU R72, [R1+0x40] ;  /* 0x0000400001487983 */ /* 0x0003620000300800 */
[----:B------:R-:W-:Y:S01]  /*8610*/  F2FP.F16.F32.PACK_AB R13, R13, R9 ;  /* 0x000000090d0d723e */ /* 0x000fe200000000ff */
[----:B------:R-:W-:Y:S01]  /*8620*/  FADD.FTZ R66, -R155, R66 ;  /* 0x000000429b427221 */ /* 0x000fe20000010100 */
[----:B------:R-:W-:Y:S01]  /*8630*/  F2FP.F16.F32.PACK_AB R7, R7, R4 ;  /* 0x000000040707723e */ /* 0x000fe200000000ff */
[----:B------:R1:W5:Y:S01]  /*8640*/  LDL.LU R71, [R1+0x3c] ;  /* 0x00003c0001477983 */ /* 0x0003620000300800 */
[----:B------:R-:W-:Y:S01]  /*8650*/  F2FP.F16.F32.PACK_AB R6, R6, R5 ;  /* 0x000000050606723e */ /* 0x000fe200000000ff */
[----:B------:R-:W-:Y:S01]  /*8660*/  FADD.FTZ R67, -R155, R67 ;  /* 0x000000439b437221 */ /* 0x000fe20000010100 */
[----:B------:R-:W-:Y:S01]  /*8670*/  FMUL.FTZ R0, R242, R0 ;  /* 0x00000000f2007220 */ /* 0x000fe20000410000 */
[----:B------:R-:W-:Y:S01]  /*8680*/  LOP3.LUT R103, R104, 0x18, RZ, 0xc0, !PT ;  /* 0x0000001868677812 */ /* 0x000fe200078ec0ff */
        /* <DEDUP_REMOVED lines=14> */
[----:B------:R-:W-:Y:S01]  /*8770*/  MOV R110, 0x20 ;  /* 0x00000020006e7802 */ /* 0x000fe20000000f00 */
[----:B------:R-:W-:Y:S01]  /*8780*/  FMUL.FTZ R22, R109, R67 ;  /* 0x000000436d167220 */ /* 0x000fe20000410000 */
[----:B------:R-:W-:Y:S01]  /*8790*/  SHF.L.U32 R109, R111, 0x5, RZ ;  /* 0x000000056f6d7819 */ /* 0x000fe200000006ff */
[----:B------:R-:W-:Y:S01]  /*87a0*/  FMUL.FTZ R21, R240, R21 ;  /* 0x00000015f0157220 */ /* 0x000fe20000410000 */
[----:B------:R-:W-:Y:S01]  /*87b0*/  FMUL.FTZ R20, R237, R20 ;  /* 0x00000014ed147220 */ /* 0x000fe20000410000 */
[----:B------:R-:W-:Y:S01]  /*87c0*/  FMUL.FTZ R23, R247, R23 ;  /* 0x00000017f7177220 */ /* 0x000fe20000410000 */
[----:B------:R-:W-:Y:S01]  /*87d0*/  F2FP.F16.F32.PACK_AB R10, R10, R5 ;  /* 0x000000050a0a723e */ /* 0x000fe200000000ff */
[----:B------:R-:W-:Y:S01]  /*87e0*/  FMUL.FTZ R22, R246, R22 ;  /* 0x00000016f6167220 */ /* 0x000fe20000410000 */
[----:B------:R-:W-:Y:S06]  /*87f0*/  BRA.U !UP0, `(.L_x_922) ;  /* 0x00000001089c7547 */ /* 0x000fec000b800000 */
        /* <DEDUP_REMOVED lines=8> */
[----:B------:R-:W-:Y:S04]  /*8880*/  USEL UR16, UR32, 0x2000, !UP1 ;  /* 0x0000200020107887 */ /* 0x000fe8000c800000 */
[----:B------:R-:W1:Y:S02]  /*8890*/  @!P0 LDC R5, c[0x0][0x3b4] ;  /* 0x0000ed00ff058b82 */ /* 0x000e640000000800 */
[----:B------:R-:W-:Y:S02]  /*88a0*/  VIADD R193, R193, UR16 ;  /* 0x00000010c1c17c36 */ /* 0x000fe40008000000 */
[----:B-----5:R-:W-:Y:S02]  /*88b0*/  VIADD R149, R149, UR16 ;  /* 0x0000001095957c36 */ /* 0x020fe40008000000 */
[----:B---3--:R-:W-:Y:S02]  /*88c0*/  VIADD R32, R32, UR16 ;  /* 0x0000001020207c36 */ /* 0x008fe40008000000 */
[----:B------:R-:W-:Y:S04]  /*88d0*/  IMAD.SHL.U32 R0, R18, 0x80, RZ ;  /* 0x0000008012007824 */ /* 0x000fe800078e00ff */
[----:B------:R-:W-:Y:S01]  /*88e0*/  IMAD.X R0, RZ, RZ, ~R0, P2 ;  /* 0x000000ffff007224 */ /* 0x000fe200010e0e00 */
[----:B------:R-:W-:Y:S04]  /*88f0*/  ISETP.GE.AND P2, PT, R103, UR8, PT ;  /* 0x0000000867007c0c */ /* 0x000fe8000bf46270 */
[----:B------:R-:W-:Y:S04]  /*8900*/  SHF.R.S64 R4, R4, 0x1f, R0 ;  /* 0x0000001f04047819 */ /* 0x000fe80000001000 */
[----:B----4-:R-:W-:Y:S04]  /*8910*/  IADD3 R19, P3, PT, R4, R19, RZ ;  /* 0x0000001304137210 */ /* 0x010fe80007f7e0ff */
[----:B--2---:R-:W-:Y:S01]  /*8920*/  LEA.HI.X.SX32 R33, R0, R33, 0x1, P3 ;  /* 0x0000002100217211 */ /* 0x004fe200018f0eff */
[----:B------:R2:W-:Y:S01]  /*8930*/  STL [R1+0x10], R19 ;  /* 0x0000101301007387 */ /* 0x0005e20000100800 */
[C---:B------:R-:W-:Y:S03]  /*8940*/  @!P0 LEA R4, P3, R18.reuse, R19, 0x7 ;  /* 0x0000001312048211 */ /* 0x040fe600078638ff */
[----:B------:R3:W-:Y:S01]  /*8950*/  STL [R1+0x8], R33 ;  /* 0x0000082101007387 */ /* 0x0007e20000100800 */
[----:B-1----:R-:W-:Y:S01]  /*8960*/  @!P0 LEA.HI.X R5, R18, R33, R5, 0x7, P3 ;  /* 0x0000002112058211 */ /* 0x002fe200018f3c05 */
[----:B------:R-:W-:Y:S02]  /*8970*/  @!P2 IMAD.MOV.U32 R18, RZ, RZ, R19 ;  /* 0x000000ffff12a224 */ /* 0x000fe400078e0013 */
[----:B------:R3:W-:Y:S01]  /*8980*/  STL [R1+0xc], R32 ;  /* 0x00000c2001007387 */ /* 0x0007e20000100800 */
[----:B--2---:R-:W-:Y:S05]  /*8990*/  @!P2 IMAD.MOV.U32 R19, RZ, RZ, R33 ;  /* 0x000000ffff13a224 */ /* 0x004fea00078e0021 */
        /* <DEDUP_REMOVED lines=13> */
.L_x_922:
[----:B------:R-:W-:Y:S01]  /*8a70*/  STS [R3+0x8000], R168 ;  /* 0x008000a803007388 */ /* 0x000fe20000000800 */
[----:B---3--:R-:W-:Y:S01]  /*8a80*/  F2FP.F16.F32.PACK_AB R4, R20, R21 ;  /* 0x000000151404723e */ /* 0x008fe200000000ff */
[----:B------:R-:W-:Y:S01]  /*8a90*/  IMAD.SHL.U32 R60, R111, 0x4, RZ ;  /* 0x000000046f3c7824 */ /* 0x000fe200078e00ff */
[----:B------:R-:W-:Y:S01]  /*8aa0*/  F2FP.F16.F32.PACK_AB R5, R22, R23 ;  /* 0x000000171605723e */ /* 0x000fe200000000ff */
[----:B------:R-:W-:Y:S01]  /*8ab0*/  STS [R3+0x8400], R167 ;  /* 0x008400a703007388 */ /* 0x000fe20000000800 */
[--C-:B------:R-:W-:Y:S01]  /*8ac0*/  SHF.R.U32.HI R0, RZ, 0x4, R111.reuse ;  /* 0x00000004ff007819 */ /* 0x100fe2000001166f */
[----:B------:R-:W2:Y:S02]  /*8ad0*/  LDC R102, c[0x0][0x44c] ;  /* 0x00011300ff667b82 */ /* 0x000ea40000000800 */
[----:B------:R-:W-:Y:S01]  /*8ae0*/  STS [R159+0x8000], R162 ;  /* 0x008000a29f007388 */ /* 0x000fe20000000800 */
[----:B------:R-:W-:Y:S03]  /*8af0*/  LOP3.LUT R59, R0, 0x8, RZ, 0xc0, !PT ;  /* 0x00000008003b7812 */ /* 0x000fe600078ec0ff */
[----:B------:R-:W-:Y:S04]  /*8b00*/  STS [R159+0x8400], R161 ;  /* 0x008400a19f007388 */ /* 0x000fe80000000800 */
[----:B------:R-:W-:Y:S04]  /*8b10*/  STS [R3+0xa000], R166 ;  /* 0x00a000a603007388 */ /* 0x000fe80000000800 */
[----:B------:R3:W-:Y:S04]  /*8b20*/  STS [R3+0xa400], R165 ;  /* 0x00a400a503007388 */ /* 0x0007e80000000800 */
[----:B------:R-:W-:Y:S04]  /*8b30*/  STS [R159+0xa000], R164 ;  /* 0x00a000a49f007388 */ /* 0x000fe80000000800 */
[----:B------:R-:W-:Y:S01]  /*8b40*/  STS [R159+0xa400], R163 ;  /* 0x00a400a39f007388 */ /* 0x000fe20000000800 */
[----:B--2---:R-:W-:Y:S03]  /*8b50*/  IMAD R102, R102, UR5, RZ ;  /* 0x0000000566667c24 */ /* 0x004fe6000f8e02ff */
[----:B------:R-:W-:Y:S01]  /*8b60*/  STS [R113+0x8000], R160 ;  /* 0x008000a071007388 */ /* 0x000fe20000000800 */
[----:B------:R-:W-:Y:S03]  /*8b70*/  IMAD.U32 R0, R102, -0x80, RZ ;  /* 0xffffff8066007824 */ /* 0x000fe600078e00ff */
[----:B------:R-:W-:Y:S04]  /*8b80*/  STS [R113+0x8400], R107 ;  /* 0x0084006b71007388 */ /* 0x000fe80000000800 */
[----:B------:R-:W-:Y:S04]  /*8b90*/  STS [R115+0x8000], R27 ;  /* 0x0080001b73007388 */ /* 0x000fe80000000800 */
[----:B------:R-:W-:Y:S01]  /*8ba0*/  STS [R115+0x8400], R26 ;  /* 0x0084001a73007388 */ /* 0x000fe20000000800 */
[----:B---3--:R-:W-:Y:S03]  /*8bb0*/  LOP3.LUT R3, R59, 0x10, R111, 0xf8, !PT ;  /* 0x000000103b037812 */ /* 0x008fe600078ef86f */
        /* <DEDUP_REMOVED lines=27> */
[----:B------:R-:W3:Y:S04]  /*8d70*/  LDSM.16.MT88.4 R12, [R2+UR4+0x14000] ;  /* 0x01400004020c783b */ /* 0x000ee80008004200 */
[----:B------:R-:W-:Y:S04]  /*8d80*/  LDSM.16.MT88.4 R16, [R2+UR4+0x10800] ;  /* 0x010800040210783b */ /* 0x000fe80008004200 */
[----:B------:R-:W4:Y:S04]  /*8d90*/  LDSM.16.MT88.4 R20, [R3+0x4400] ;  /* 0x004400000314783b */ /* 0x000f280000004200 */
[----:B------:R-:W1:Y:S04]  /*8da0*/  LDSM.16.MT88.4 R24, [R2+UR4+0x14800] ;  /* 0x014800040218783b */ /* 0x000e680008004200 */
[----:B------:R-:W-:Y:S04]  /*8db0*/  LDSM.16.MT88.4 R28, [R3+0x4800] ;  /* 0x00480000031c783b */ /* 0x000fe80000004200 */
[----:B------:R-:W-:Y:S01]  /*8dc0*/  LDSM.16.MT88.4 R32, [R2+UR4+0x15000] ;  /* 0x015000040220783b */ /* 0x000fe20008004200 */
[-C--:B--2--5:R-:W-:Y:S08]  /*8dd0*/  HMMA.16816.F32 R68, R4, R8.reuse, R68 ;  /* 0x000000080444723c */ /* 0x0a4ff00000001844 */
[C---:B---3--:R-:W-:Y:S08]  /*8de0*/  HMMA.16816.F32 R72, R12.reuse, R8, R72 ;  /* 0x000000080c48723c */ /* 0x048ff00000001848 */
[-C--:B------:R-:W-:Y:S01]  /*8df0*/  HMMA.16816.F32 R76, R12, R10.reuse, R76 ;  /* 0x0000000a0c4c723c */ /* 0x080fe2000000184c */
[----:B------:R-:W2:Y:S07]  /*8e00*/  LDSM.16.MT88.4 R12, [R2+UR4+0x11000] ;  /* 0x01100004020c783b */ /* 0x000eae0008004200 */
        /* <DEDUP_REMOVED lines=13> */
[----:B------:R-:W2:Y:S07]  /*8ee0*/  LDSM.16.MT88.4 R32, [R2+UR4+0x16000] ;  /* 0x016000040220783b */ /* 0x000eae0008004200 */
[----:B------:R-:W-:Y:S01]  /*8ef0*/  HMMA.16816.F32 R80, R12, R30, R80 ;  /* 0x0000001e0c50723c */ /* 0x000fe20000001850 */
[----:B------:R-:W-:Y:S04]  /*8f00*/  LDSM.16.MT88.4 R12, [R2+UR4+0x12800] ;  /* 0x01280004020c783b */ /* 0x000fe80008004200 */
[----:B------:R-:W-:Y:S03]  /*8f10*/  LDSM.16.MT88.4 R28, [R2+UR4+0x16800] ;  /* 0x01680004021c783b */ /* 0x000fe60008004200 */
[-C--:B---3--:R-:W-:Y:S08]  /*8f20*/  HMMA.16816.F32 R68, R4, R8.reuse, R68 ;  /* 0x000000080444723c */ /* 0x088ff00000001844 */
[C---:B-1----:R-:W-:Y:S08]  /*8f30*/  HMMA.16816.F32 R72, R24.reuse, R8, R72 ;  /* 0x000000081848723c */ /* 0x042ff00000001848 */
[-C--:B------:R-:W-:Y:S01]  /*8f40*/  HMMA.16816.F32 R76, R24, R10.reuse, R76 ;  /* 0x0000000a184c723c */ /* 0x080fe2000000184c */
[----:B------:R-:W1:Y:S07]  /*8f50*/  LDSM.16.MT88.4 R24, [R3+0x5400] ;  /* 0x005400000318783b */ /* 0x000e6e0000004200 */
[----:B------:R-:W-:Y:S01]  /*8f60*/  HMMA.16816.F32 R80, R4, R10, R80 ;  /* 0x0000000a0450723c */ /* 0x000fe20000001850 */
[----:B------:R-:W-:Y:S04]  /*8f70*/  LDSM.16.MT88.4 R4, [R2+UR4+0x13000] ;  /* 0x013000040204783b */ /* 0x000fe80008004200 */
[----:B------:R-:W3:Y:S03]  /*8f80*/  LDSM.16.MT88.4 R8, [R3+0x5800] ;  /* 0x005800000308783b */ /* 0x000ee60000004200 */
[-C--:B----4-:R-:W-:Y:S08]  /*8f90*/  HMMA.16816.F32 R68, R16, R20.reuse, R68 ;  /* 0x000000141044723c */ /* 0x090ff00000001844 */
[C---:B--2---:R-:W-:Y:S08]  /*8fa0*/  HMMA.16816.F32 R72, R32.reuse, R20, R72 ;  /* 0x000000142048723c */ /* 0x044ff00000001848 */
[-C--:B------:R-:W-:Y:S01]  /*8fb0*/  HMMA.16816.F32 R76, R32, R22.reuse, R76 ;  /* 0x00000016204c723c */ /* 0x080fe2000000184c */
[----:B------:R-:W2:Y:S07]  /*8fc0*/  LDSM.16.MT88.4 R32, [R2+UR4+0x17000] ;  /* 0x017000040220783b */ /* 0x000eae0008004200 */
[----:B------:R-:W-:Y:S01]  /*8fd0*/  HMMA.16816.F32 R80, R16, R22, R80 ;  /* 0x000000161050723c */ /* 0x000fe20000001850 */
[----:B------:R-:W-:Y:S04]  /*8fe0*/  LDSM.16.MT88.4 R16, [R2+UR4+0x13800] ;  /* 0x013800040210783b */ /* 0x000fe80008004200 */
[----:B------:R-:W4:Y:S03]  /*8ff0*/  LDSM.16.MT88.4 R20, [R3+0x5c00] ;  /* 0x005c00000314783b */ /* 0x000f260000004200 */
[-C--:B-1----:R-:W-:Y:S08]  /*9000*/  HMMA.16816.F32 R68, R12, R24.reuse, R68 ;  /* 0x000000180c44723c */ /* 0x082ff00000001844 */
[C---:B------:R-:W-:Y:S08]  /*9010*/  HMMA.16816.F32 R72, R28.reuse, R24, R72 ;  /* 0x000000181c48723c */ /* 0x040ff00000001848 */
[-C--:B------:R-:W-:Y:S01]  /*9020*/  HMMA.16816.F32 R76, R28, R26.reuse, R76 ;  /* 0x0000001a1c4c723c */ /* 0x080fe2000000184c */
[----:B------:R-:W1:Y:S01]  /*9030*/  LDSM.16.MT88.4 R28, [R2+UR4+0x17800] ;  /* 0x01780004021c783b */ /* 0x000e620008004200 */
[----:B------:R-:W-:Y:S06]  /*9040*/  BAR.SYNC.DEFER_BLOCKING 0x0 ;  /* 0x0000000000007b1d */ /* 0x000fec0000010000 */
[----:B------:R-:W-:Y:S08]  /*9050*/  HMMA.16816.F32 R80, R12, R26, R80 ;  /* 0x0000001a0c50723c */ /* 0x000ff00000001850 */
[-C--:B---3--:R-:W-:Y:S08]  /*9060*/  HMMA.16816.F32 R68, R4, R8.reuse, R68 ;  /* 0x000000080444723c */ /* 0x088ff00000001844 */
[C---:B--2---:R-:W-:Y:S08]  /*9070*/  HMMA.16816.F32 R72, R32.reuse, R8, R72 ;  /* 0x000000082048723c */ /* 0x044ff00000001848 */
[-C--:B------:R-:W-:Y:S08]  /*9080*/  HMMA.16816.F32 R76, R32, R10.reuse, R76 ;  /* 0x0000000a204c723c */ /* 0x080ff0000000184c */
[----:B------:R-:W-:Y:S04]  /*9090*/  HMMA.16816.F32 R80, R4, R10, R80 ;  /* 0x0000000a0450723c */ /* 0x000fe80000001850 */
[----:B------:R-:W-:Y:S02]  /*90a0*/  LOP3.LUT R4, R104, 0xd8, RZ, 0xc0, !PT ;  /* 0x000000d868047812 */ /* 0x000fe400078ec0ff */
[----:B------:R-:W-:Y:S02]  /*90b0*/  LEA R6, P0, R0, R198, 0x2 ;  /* 0x000000c600067211 */ /* 0x000fe400078010ff */
[-C--:B----4-:R-:W-:Y:S05]  /*90c0*/  HMMA.16816.F32 R68, R16, R20.reuse, R68 ;  /* 0x000000141044723c */ /* 0x090fea0000001844 */
[----:B------:R-:W-:Y:S01]  /*90d0*/  LOP3.LUT R4, R4, 0x18, R111, 0x78, !PT ;  /* 0x0000001804047812 */ /* 0x000fe200078e786f */
[----:B------:R-:W-:Y:S02]  /*90e0*/  IMAD.MOV.U32 R198, RZ, RZ, R6 ;  /* 0x000000ffffc67224 */ /* 0x000fe400078e0006 */
[C---:B-1----:R-:W-:Y:S04]  /*90f0*/  HMMA.16816.F32 R72, R28.reuse, R20, R72 ;  /* 0x000000141c48723c */ /* 0x042fe80000001848 */
        /* <DEDUP_REMOVED lines=38> */
.L_x_923:
        /* <DEDUP_REMOVED lines=281> */
.L_x_925:
[----:B------:R-:W2:Y:S01]  /*a4f0*/  LDCU.64 UR10, c[0x0][0x5c0] ;  /* 0x0000b800ff0a77ac */ /* 0x000ea20008000a00 */
[----:B------:R-:W-:-:S04]  /*a500*/  UIADD3 UR5, UPT, UPT, UR38, UR40, URZ ;  /* 0x0000002826057290 */ /* 0x000fc8000fffe0ff */
[----:B--2---:R-:W-:Y:S02]  /*a510*/  UIMAD.WIDE.U32 UR18, UR5, UR10, URZ ;  /* 0x0000000a051272a5 */ /* 0x004fe4000f8e00ff */
[----:B------:R-:W-:-:S04]  /*a520*/  UIMAD UR5, UR5, UR11, URZ ;  /* 0x0000000b050572a4 */ /* 0x000fc8000f8e02ff */
[----:B------:R-:W-:-:S06]  /*a530*/  UIADD3 UR5, UPT, UPT, UR19, UR5, URZ ;  /* 0x0000000513057290 */ /* 0x000fcc000fffe0ff */
[----:B-1----:R-:W-:Y:S02]  /*a540*/  MOV R0, UR5 ;  /* 0x0000000500007c02 */ /* 0x002fe40008000f00 */
.L_x_926:
        /* <DEDUP_REMOVED lines=12> */
.L_x_927:
[----:B------:R-:W1:Y:S01]  /*a610*/  LDCU.64 UR8, c[0x0][0x5c8] ;  /* 0x0000b900ff0877ac */ /* 0x000e620008000a00 */
[----:B------:R-:W-:-:S04]  /*a620*/  UIADD3 UR5, UPT, UPT, UR38, UR40, URZ ;  /* 0x0000002826057290 */ /* 0x000fc8000fffe0ff */
[----:B-1----:R-:W-:Y:S02]  /*a630*/  UIMAD.WIDE.U32 UR30, UR5, UR8, URZ ;  /* 0x00000008051e72a5 */ /* 0x002fe4000f8e00ff */
[----:B------:R-:W-:-:S04]  /*a640*/  UIMAD UR5, UR5, UR9, URZ ;  /* 0x00000009050572a4 */ /* 0x000fc8000f8e02ff */
[----:B------:R-:W-:-:S06]  /*a650*/  UIADD3 UR5, UPT, UPT, UR31, UR5, URZ ;  /* 0x000000051f057290 */ /* 0x000fcc000fffe0ff */
[----:B------:R-:W-:-:S07]  /*a660*/  MOV R18, UR5 ;  /* 0x0000000500127c02 */ /* 0x000fce0008000f00 */
.L_x_928:
        /* <DEDUP_REMOVED lines=42> */
.L_x_930:
[----:B------:R-:W-:Y:S05]  /*a910*/  BSYNC.RECONVERGENT B0 ;  /* 0x0000000000007941 */ /* 0x000fea0003800200 */
.L_x_929:
        /* <DEDUP_REMOVED lines=11> */
.L_x_932:
[----:B------:R-:W-:Y:S05]  /*a9d0*/  BSYNC.RECONVERGENT B0 ;  /* 0x0000000000007941 */ /* 0x000fea0003800200 */
.L_x_931:
        /* <DEDUP_REMOVED lines=25> */
.L_x_895:
[----:B------:R-:W-:Y:S05]  /*ab70*/  BSYNC.RECONVERGENT B1 ;  /* 0x0000000000017941 */ /* 0x000fea0003800200 */
.L_x_877:
        /* <DEDUP_REMOVED lines=11> */
.L_x_934:
        /* <DEDUP_REMOVED lines=13> */
.L_x_1598:


//--------------------- .text._ZN5flash25flash_bwd_dot_do_o_kernelILb0E23Flash_bwd_kernel_traitsILi32ELi128ELi128ELi8ELi4ELi4ELi4ELb1ELb0EN7cutlass6half_tE19Flash_kernel_traitsILi32ELi128ELi128ELi8ES3_EEEEvNS_16Flash_bwd_paramsE --------------------------
	.section	.text._ZN5flash25flash_bwd_dot_do_o_kernelILb0E23Flash_bwd_kernel_traitsILi32ELi128ELi128ELi8ELi4ELi4ELi4ELb1ELb0EN7cutlass6half_tE19Flash_kernel_traitsILi32ELi128ELi128ELi8ES3_EEEEvNS_16Flash_bwd_paramsE,"ax",@progbits
	.align	128
        .global         _ZN5flash25flash_bwd_dot_do_o_kernelILb0E23Flash_bwd_kernel_traitsILi32ELi128ELi128ELi8ELi4ELi4ELi4ELb1ELb0EN7cutlass6half_tE19Flash_kernel_traitsILi32ELi128ELi128ELi8ES3_EEEEvNS_16Flash_bwd_paramsE
        .type           _ZN5flash25flash_bwd_dot_do_o_kernelILb0E23Flash_bwd_kernel_traitsILi32ELi128ELi128ELi8ELi4ELi4ELi4ELb1ELb0EN7cutlass6half_tE19Flash_kernel_traitsILi32ELi128ELi128ELi8ES3_EEEEvNS_16Flash_bwd_paramsE,@function
        .size           _ZN5flash25flash_bwd_dot_do_o_kernelILb0E23Flash_bwd_kernel_traitsILi32ELi128ELi128ELi8ELi4ELi4ELi4ELb1ELb0EN7cutlass6half_tE19Flash_kernel_traitsILi32ELi128ELi128ELi8ES3_EEEEvNS_16Flash_bwd_paramsE,(.L_x_1599 - _ZN5flash25flash_bwd_dot_do_o_kernelILb0E23Flash_bwd_kernel_traitsILi32ELi128ELi128ELi8ELi4ELi4ELi4ELb1ELb0EN7cutlass6half_tE19Flash_kernel_traitsILi32ELi128ELi128ELi8ES3_EEEEvNS_16Flash_bwd_paramsE)
        .other          _ZN5flash25flash_bwd_dot_do_o_kernelILb0E23Flash_bwd_kernel_traitsILi32ELi128ELi128ELi8ELi4ELi4ELi4ELb1ELb0EN7cutlass6half_tE19Flash_kernel_traitsILi32ELi128ELi128ELi8ES3_EEEEvNS_16Flash_bwd_paramsE,@"STO_CUDA_ENTRY STV_DEFAULT"
_ZN5flash25flash_bwd_dot_do_o_kernelILb0E23Flash_bwd_kernel_traitsILi32ELi128ELi128ELi8ELi4ELi4ELi4ELb1ELb0EN7cutlass6half_tE19Flash_kernel_traitsILi32ELi128ELi128ELi8ES3_EEEEvNS_16Flash_bwd_paramsE:
.text._ZN5flash25flash_bwd_dot_do_o_kernelILb0E23Flash_bwd_kernel_traitsILi32ELi128ELi128ELi8ELi4ELi4ELi4ELb1ELb0EN7cutlass6half_tE19Flash_kernel_traitsILi32ELi128ELi128ELi8ES3_EEEEvNS_16Flash_bwd_paramsE:
[----:B------:R-:W-:Y:S01]  /*0000*/  LDC R1, c[0x0][0x37c] ;  /* 0x0000df00ff017b82 */ /* 0x000fe20000000800 */
[----:B------:R-:W0:Y:S01]  /*0010*/  S2R R11, SR_CTAID.Y ;  /* 0x00000000000b7919 */ /* 0x000e220000002600 */
[----:B------:R-:W1:Y:S06]  /*0020*/  LDCU.64 UR4, c[0x0][0x460] ;  /* 0x00008c00ff0477ac */ /* 0x000e6c0008000a00 */
[----:B------:R-:W0:Y:S01]  /*0030*/  LDC.64 R2, c[0x0][0x460] ;  /* 0x00011800ff027b82 */ /* 0x000e220000000a00 */
[----:B------:R-:W-:Y:S01]  /*0040*/  MOV R0, 0xffffffff ;  /* 0xffffffff00007802 */ /* 0x000fe20000000f00 */
[----:B------:R-:W2:Y:S01]  /*0050*/  LDCU.64 UR8, c[0x0][0x358] ;  /* 0x00006b00ff0877ac */ /* 0x000ea20008000a00 */
[----:B-1----:R-:W-:-:S02]  /*0060*/  ISETP.NE.U32.AND P0, PT, RZ, UR4, PT ;  /* 0x00000004ff007c0c */ /* 0x002fc4000bf05070 */
[----:B------:R-:W-:Y:S02]  /*0070*/  ISETP.NE.U32.AND P1, PT, RZ, UR4, PT ;  /* 0x00000004ff007c0c */ /* 0x000fe4000bf25070 */
[----:B------:R-:W-:Y:S02]  /*0080*/  ISETP.NE.AND.EX P0, PT, RZ, UR5, PT, P0 ;  /* 0x00000005ff007c0c */ /* 0x000fe4000bf05300 */
[----:B------:R-:W-:Y:S01]  /*0090*/  ISETP.NE.AND.EX P1, PT, RZ, UR5, PT, P1 ;  /* 0x00000005ff007c0c */ /* 0x000fe2000bf25310 */
[----:B0-----:R-:W-:-:S10]  /*00a0*/  IMAD.WIDE.U32 R2, R11, 0x4, R2 ;  /* 0x000000040b027825 */ /* 0x001fd400078e0002 */
[----:B--2---:R-:W2:Y:S04]  /*00b0*/  @P0 LDG.E R0, desc[UR8][R2.64] ;  /* 0x0000000802000981 */ /* 0x004ea8000c1e1900 */
[----:B------:R-:W2:Y:S01]  /*00c0*/  @P1 LDG.E R5, desc[UR8][R2.64+0x4] ;  /* 0x0000040802051981 */ /* 0x000ea2000c1e1900 */
[----:B------:R-:W0:Y:S08]  /*00d0*/  S2UR UR6, SR_CTAID.X ;  /* 0x00000000000679c3 */ /* 0x000e300000002500 */
[----:B------:R-:W1:Y:S01]  /*00e0*/  @!P1 LDC R4, c[0x0][0x434] ;  /* 0x00010d00ff049b82 */ /* 0x000e620000000800 */
[----:B0-----:R-:W-:Y:S01]  /*00f0*/  USHF.L.U32 UR6, UR6, 0x7, URZ ;  /* 0x0000000706067899 */ /* 0x001fe200080006ff */
[----:B--2---:R-:W-:-:S05]  /*0100*/  @P1 IADD3 R4, PT, PT, R5, -R0, RZ ;  /* 0x8000000005041210 */ /* 0x004fca0007ffe0ff */
[----:B-1----:R-:W-:-:S13]  /*0110*/  ISETP.GT.AND P0, PT, R4, UR6, PT ;  /* 0x0000000604007c0c */ /* 0x002fda000bf04270 */
[----:B------:R-:W-:Y:S05]  /*0120*/  @!P0 EXIT ;  /* 0x000000000000894d */ /* 0x000fea0003800000 */
[----:B------:R-:W-:Y:S01]  /*0130*/  ISETP.NE.AND P0, PT, R0, -0x1, PT ;  /* 0xffffffff0000780c */ /* 0x000fe20003f05270 */
[----:B------:R-:W0:Y:S01]  /*0140*/  LDCU.U8 UR4, c[0x0][0x548] ;  /* 0x0000a900ff0477ac */ /* 0x000e220008000000 */
[----:B------:R-:W1:Y:S11]  /*0150*/  S2UR UR7, SR_CTAID.Z ;  /* 0x00000000000779c3 */ /* 0x000e760000002700 */
[----:B------:R-:W2:Y:S01]  /*0160*/  @!P0 LDC.64 R14, c[0x0][0x588] ;  /* 0x00016200ff0e8b82 */ /* 0x000ea20000000a00 */
[----:B0-----:R-:W-:-:S07]  /*0170*/  UISETP.NE.AND UP0, UPT, UR4, URZ, UPT ;  /* 0x000000ff0400728c */ /* 0x001fce000bf05270 */
[----:B------:R-:W0:Y:S08]  /*0180*/  @!P0 LDC.64 R16, c[0x0][0x400] ;  /* 0x00010000ff108b82 */ /* 0x000e300000000a00 */
[----:B------:R-:W3:Y:S08]  /*0190*/  @P0 LDC.64 R6, c[0x0][0x590] ;  /* 0x00016400ff060b82 */ /* 0x000ef00000000a00 */
[----:B------:R-:W4:Y:S01]  /*01a0*/  @P0 LDC.64 R8, c[0x0][0x408] ;  /* 0x00010200ff080b82 */ /* 0x000f220000000a00 */
[----:B--2---:R-:W-:-:S04]  /*01b0*/  @!P0 IMAD.WIDE.U32 R12, R11, R14, RZ ;  /* 0x0000000e0b0c8225 */ /* 0x004fc800078e00ff */
[C---:B------:R-:W-:Y:S02]  /*01c0*/  @!P0 IMAD R5, R11.reuse, R15, R13 ;  /* 0x0000000f0b058224 */ /* 0x040fe400078e020d */
[----:B0-----:R-:W-:-:S04]  /*01d0*/  @!P0 IMAD.WIDE.U32 R2, R11, R16, RZ ;  /* 0x000000100b028225 */ /* 0x001fc800078e00ff */
[----:B------:R-:W-:Y:S01]  /*01e0*/  @!P0 IMAD R3, R11, R17, R3 ;  /* 0x000000110b038224 */ /* 0x000fe200078e0203 */
[----:B------:R-:W-:Y:S01]  /*01f0*/  @!P0 MOV R10, R2 ;  /* 0x00000002000a8202 */ /* 0x000fe20000000f00 */
[----:B---3--:R-:W-:-:S04]  /*0200*/  @P0 IMAD.WIDE.U32 R14, R0, R6, RZ ;  /* 0x00000006000e0225 */ /* 0x008fc800078e00ff */
[C---:B------:R-:W-:Y:S01]  /*0210*/  @P0 IMAD R5, R0.reuse, R7, R15 ;  /* 0x0000000700050224 */ /* 0x040fe200078e020f */
[----:B------:R-:W-:Y:S01]  /*0220*/  @P0 MOV R12, R14 ;  /* 0x0000000e000c0202 */ /* 0x000fe20000000f00 */
[----:B----4-:R-:W-:-:S04]  /*0230*/  @P0 IMAD.WIDE.U32 R16, R0, R8, RZ ;  /* 0x0000000800100225 */ /* 0x010fc800078e00ff */
[----:B------:R-:W-:Y:S01]  /*0240*/  @P0 IMAD R3, R0, R9, R17 ;  /* 0x0000000900030224 */ /* 0x000fe200078e0211 */
[----:B------:R-:W-:Y:S01]  /*0250*/  @P0 MOV R10, R16 ;  /* 0x00000010000a0202 */ /* 0x000fe20000000f00 */
[----:B-1----:R-:W-:Y:S06]  /*0260*/  BRA.U !UP0, `(.L_x_935) ;  /* 0x0000000108247547 */ /* 0x002fec000b800000 */
[----:B------:R-:W0:Y:S01]  /*0270*/  LDC R6, c[0x0][0x444] ;  /* 0x00011100ff067b82 */ /* 0x000e220000000800 */
[----:B------:R-:W-:-:S07]  /*0280*/  ISETP.NE.AND P0, PT, R0, -0x1, PT ;  /* 0xffffffff0000780c */ /* 0x000fce0003f05270 */
[----:B------:R-:W1:Y:S08]  /*0290*/  LDC R2, c[0x0][0x430] ;  /* 0x00010c00ff027b82 */ /* 0x000e700000000800 */
[----:B------:R-:W1:Y:S01]  /*02a0*/  LDC R7, c[0x0][0x454] ;  /* 0x00011500ff077b82 */ /* 0x000e620000000800 */
[----:B0-----:R-:W-:-:S05]  /*02b0*/  @!P0 IMAD R0, R11, R6, RZ ;  /* 0x000000060b008224 */ /* 0x001fca00078e02ff */
[----:B------:R-:W-:Y:S02]  /*02c0*/  LEA R11, R11, R0, 0x7 ;  /* 0x000000000b0b7211 */ /* 0x000fe400078e38ff */
[----:B-1----:R-:W-:-:S05]  /*02d0*/  LEA R2, R2, R7, 0x7 ;  /* 0x0000000702027211 */ /* 0x002fca00078e38ff */
[----:B------:R-:W-:Y:S01]  /*02e0*/  IMAD R2, R2, UR7, R11 ;  /* 0x0000000702027c24 */ /* 0x000fe2000f8e020b */
[----:B------:R-:W-:Y:S06]  /*02f0*/  BRA `(.L_x_936) ;  /* 0x0000000000107947 */ /* 0x000fec0003800000 */
.L_x_935:
[----:B------:R-:W0:Y:S08]  /*0300*/  LDC R2, c[0x0][0x3e0] ;  /* 0x0000f800ff027b82 */ /* 0x000e300000000800 */
[----:B------:R-:W1:Y:S01]  /*0310*/  LDC R7, c[0x0][0x444] ;  /* 0x00011100ff077b82 */ /* 0x000e620000000800 */
[----:B0-----:R-:W-:-:S04]  /*0320*/  IMAD R2, R11, R2, UR7 ;  /* 0x000000070b027e24 */ /* 0x001fc8000f8e0202 */
[----:B-1----:R-:W-:-:S07]  /*0330*/  IMAD R2, R2, R7, RZ ;  /* 0x0000000702027224 */ /* 0x002fce00078e02ff */
.L_x_936:
[----:B------:R-:W0:Y:S01]  /*0340*/  S2R R0, SR_TID.X ;  /* 0x0000000000007919 */ /* 0x000e220000002100 */
[----:B------:R-:W1:Y:S01]  /*0350*/  LDCU UR4, c[0x0][0x440] ;  /* 0x00008800ff0477ac */ /* 0x000e620008000800 */
[----:B------:R-:W2:Y:S01]  /*0360*/  LDC.64 R14, c[0x0][0x590] ;  /* 0x00016400ff0e7b82 */ /* 0x000ea20000000a00 */
[----:B------:R-:W-:Y:S01]  /*0370*/  HFMA2 R9, -RZ, RZ, 0, 0 ;  /* 0x00000000ff097431 */ /* 0x000fe200000001ff */
[----:B------:R-:W-:Y:S01]  /*0380*/  IADD3 R11, PT, PT, R4, -UR6, RZ ;  /* 0x80000006040b7c10 */ /* 0x000fe2000fffe0ff */
[----:B------:R-:W3:Y:S05]  /*0390*/  LDCU.64 UR10, c[0x0][0x408] ;  /* 0x00008100ff0a77ac */ /* 0x000eea0008000a00 */
[----:B------:R-:W4:Y:S01]  /*03a0*/  LDC.64 R6, c[0x0][0x598] ;  /* 0x00016600ff067b82 */ /* 0x000f220000000a00 */
[----:B0-----:R-:W-:-:S02]  /*03b0*/  SHF.L.U32 R8, R0, 0x3, RZ ;  /* 0x0000000300087819 */ /* 0x001fc400000006ff */
[----:B------:R-:W-:Y:S02]  /*03c0*/  SHF.R.U32.HI R4, RZ, 0x2, R0 ;  /* 0x00000002ff047819 */ /* 0x000fe40000011600 */
[----:B------:R-:W-:-:S04]  /*03d0*/  LOP3.LUT R8, R8, 0x18, RZ, 0xc0, !PT ;  /* 0x0000001808087812 */ /* 0x000fc800078ec0ff */
[----:B-1----:R-:W-:Y:S01]  /*03e0*/  ISETP.GE.AND P0, PT, R8, UR4, PT ;  /* 0x0000000408007c0c */ /* 0x002fe2000bf06270 */
[----:B--2---:R-:W-:Y:S01]  /*03f0*/  IMAD.WIDE.U32 R16, R14, UR6, R8 ;  /* 0x000000060e107c25 */ /* 0x004fe2000f8e0008 */
[C---:B------:R-:W-:Y:S01]  /*0400*/  IADD3 R9, PT, PT, R4.reuse, 0x40, RZ ;  /* 0x0000004004097810 */ /* 0x040fe20007ffe0ff */
[----:B---3--:R-:W-:Y:S01]  /*0410*/  UIMAD.WIDE.U32 UR4, UR6, UR10, URZ ;  /* 0x0000000a060472a5 */ /* 0x008fe2000f8e00ff */
[-C--:B------:R-:W-:Y:S01]  /*0420*/  ISETP.GE.OR P1, PT, R4, R11.reuse, P0 ;  /* 0x0000000b0400720c */ /* 0x080fe20000726670 */
[----:B------:R-:W-:Y:S01]  /*0430*/  IMAD R18, R15, UR6, R17 ;  /* 0x000000060f127c24 */ /* 0x000fe2000f8e0211 */
[----:B------:R-:W-:Y:S02]  /*0440*/  IADD3 R16, P2, PT, R12, R16, RZ ;  /* 0x000000100c107210 */ /* 0x000fe40007f5e0ff */
[----:B------:R-:W-:Y:S01]  /*0450*/  ISETP.GE.OR P0, PT, R9, R11, P0 ;  /* 0x0000000b0900720c */ /* 0x000fe20000706670 */
[----:B------:R-:W0:Y:S01]  /*0460*/  LDC.64 R12, c[0x0][0x410] ;  /* 0x00010400ff0c7b82 */ /* 0x000e220000000a00 */
[----:B------:R-:W-:-:S02]  /*0470*/  IADD3.X R17, PT, PT, R5, R18, RZ, P2, !PT ;  /* 0x0000001205117210 */ /* 0x000fc400017fe4ff */
[----:B------:R-:W-:Y:S01]  /*0480*/  LOP3.LUT R9, R8, UR4, RZ, 0xfc, !PT ;  /* 0x0000000408097c12 */ /* 0x000fe2000f8efcff */
[----:B------:R-:W-:Y:S01]  /*0490*/  UIMAD UR4, UR6, UR11, UR5 ;  /* 0x0000000b060472a4 */ /* 0x000fe2000f8e0205 */
[----:B----4-:R-:W-:Y:S02]  /*04a0*/  IMAD.WIDE.U32 R16, R6, UR7, R16 ;  /* 0x0000000706107c25 */ /* 0x010fe4000f8e0010 */
[----:B------:R-:W-:Y:S01]  /*04b0*/  IADD3 R10, P3, PT, R10, R9, RZ ;  /* 0x000000090a0a7210 */ /* 0x000fe20007f7e0ff */
[----:B------:R-:W1:Y:S01]  /*04c0*/  @!P1 LDC.64 R26, c[0x0][0x550] ;  /* 0x00015400ff1a9b82 */ /* 0x000e620000000a00 */
[----:B------:R-:W-:Y:S02]  /*04d0*/  IMAD R7, R7, UR7, R17 ;  /* 0x0000000707077c24 */ /* 0x000fe4000f8e0211 */
[----:B------:R-:W-:Y:S02]  /*04e0*/  IADD3.X R11, PT, PT, R3, UR4, RZ, P3, !PT ;  /* 0x00000004030b7c10 */ /* 0x000fe40009ffe4ff */
[----:B------:R-:W-:-:S02]  /*04f0*/  @!P0 IADD3 R17, P2, PT, R4, 0x40, RZ ;  /* 0x0000004004118810 */ /* 0x000fc40007f5e0ff */
[----:B------:R-:W-:Y:S01]  /*0500*/  @!P1 MOV R6, R16 ;  /* 0x0000001000069202 */ /* 0x000fe20000000f00 */
[----:B------:R-:W2:Y:S01]  /*0510*/  @!P0 LDC.64 R20, c[0x0][0x550] ;  /* 0x00015400ff148b82 */ /* 0x000ea20000000a00 */
[----:B------:R-:W-:-:S07]  /*0520*/  @!P0 IADD3.X R3, PT, PT, RZ, RZ, RZ, P2, !PT ;  /* 0x000000ffff038210 */ /* 0x000fce00017fe4ff */
[----:B------:R-:W3:Y:S01]  /*0530*/  @!P1 LDC.64 R22, c[0x0][0x3f0] ;  /* 0x0000fc00ff169b82 */ /* 0x000ee20000000a00 */
[----:B------:R-:W-:Y:S01]  /*0540*/  @!P0 MOV R8, R16 ;  /* 0x0000001000088202 */ /* 0x000fe20000000f00 */
[-C--:B------:R-:W-:Y:S01]  /*0550*/  @!P0 IMAD R16, R3, R14.reuse, RZ ;  /* 0x0000000e03108224 */ /* 0x080fe200078e02ff */
[----:B------:R-:W-:Y:S01]  /*0560*/  @!P0 MOV R9, R7 ;  /* 0x0000000700098202 */ /* 0x000fe20000000f00 */
[C---:B------:R-:W-:Y:S01]  /*0570*/  @!P1 IMAD.WIDE.U32 R6, R4.reuse, R14, R6 ;  /* 0x0000000e04069225 */ /* 0x040fe200078e0006 */
[----:B------:R-:W-:-:S03]  /*0580*/  @!P0 IADD3 R5, P3, PT, R4, 0x40, RZ ;  /* 0x0000004004058810 */ /* 0x000fc60007f7e0ff */
[----:B------:R-:W4:Y:S01]  /*0590*/  @!P0 LDC.64 R24, c[0x0][0x3f0] ;  /* 0x0000fc00ff188b82 */ /* 0x000f220000000a00 */
[-C--:B------:R-:W-:Y:S01]  /*05a0*/  @!P0 IMAD R3, R17, R15.reuse, R16 ;  /* 0x0000000f11038224 */ /* 0x080fe200078e0210 */
[----:B-1----:R-:W-:Y:S01]  /*05b0*/  @!P1 LEA R26, P2, R6, R26, 0x1 ;  /* 0x0000001a061a9211 */ /* 0x002fe200078408ff */
[----:B0-----:R-:W-:Y:S01]  /*05c0*/  IMAD.WIDE.U32 R10, R12, UR7, R10 ;  /* 0x000000070c0a7c25 */ /* 0x001fe2000f8e000a */
[----:B------:R-:W-:Y:S02]  /*05d0*/  @!P0 IADD3.X R12, PT, PT, RZ, RZ, RZ, P3, !PT ;  /* 0x000000ffff0c8210 */ /* 0x000fe40001ffe4ff */
[----:B------:R-:W-:Y:S01]  /*05e0*/  CS2R R18, SRZ ;  /* 0x0000000000127805 */ /* 0x000fe2000001ff00 */
[----:B------:R-:W0:Y:S01]  /*05f0*/  LDCU.64 UR4, c[0x0][0x5e8] ;  /* 0x0000bd00ff0477ac */ /* 0x000e220008000a00 */
[----:B------:R-:W-:Y:S02]  /*0600*/  @!P1 IMAD R15, R4, R15, R7 ;  /* 0x0000000f040f9224 */ /* 0x000fe400078e0207 */
[----:B------:R-:W-:Y:S01]  /*0610*/  IMAD R11, R13, UR7, R11 ;  /* 0x000000070d0b7c24 */ /* 0x000fe2000f8e020b */
[----:B------:R-:W1:Y:S01]  /*0620*/  LDCU UR7, c[0x0][0x4f4] ;  /* 0x00009e80ff0777ac */ /* 0x000e620008000800 */
[----:B------:R-:W-:Y:S01]  /*0630*/  @!P0 IMAD.WIDE.U32 R8, R17, R14, R8 ;  /* 0x0000000e11088225 */ /* 0x000fe200078e0008 */
[----:B------:R-:W-:-:S03]  /*0640*/  @!P1 LEA.HI.X R27, R6, R27, R15, 0x1, P2 ;  /* 0x0000001b061b9211 */ /* 0x000fc600010f0c0f */
[----:B------:R-:W-:Y:S01]  /*0650*/  @!P0 IMAD R6, R12, UR10, RZ ;  /* 0x0000000a0c068c24 */ /* 0x000fe2000f8e02ff */
[----:B------:R-:W-:Y:S01]  /*0660*/  @!P0 IADD3 R3, PT, PT, R9, R3, RZ ;  /* 0x0000000309038210 */ /* 0x000fe20007ffe0ff */
[----:B------:R-:W-:Y:S01]  /*0670*/  @!P1 IMAD.WIDE.U32 R12, R4, UR10, R10 ;  /* 0x0000000a040c9c25 */ /* 0x000fe2000f8e000a */
[----:B--2---:R-:W-:-:S03]  /*0680*/  @!P0 LEA R20, P2, R8, R20, 0x1 ;  /* 0x0000001408148211 */ /* 0x004fc600078408ff */
[C---:B------:R-:W-:Y:S01]  /*0690*/  @!P0 IMAD R15, R5.reuse, UR11, R6 ;  /* 0x0000000b050f8c24 */ /* 0x040fe2000f8e0206 */
[----:B---3--:R-:W-:Y:S01]  /*06a0*/  @!P1 LEA R22, P3, R12, R22, 0x1 ;  /* 0x000000160c169211 */ /* 0x008fe200078608ff */
[----:B------:R-:W-:Y:S01]  /*06b0*/  @!P0 IMAD.WIDE.U32 R10, R5, UR10, R10 ;  /* 0x0000000a050a8c25 */ /* 0x000fe2000f8e000a */
[----:B------:R-:W-:-:S03]  /*06c0*/  @!P0 LEA.HI.X R21, R8, R21, R3, 0x1, P2 ;  /* 0x0000001508158211 */ /* 0x000fc600010f0c03 */
[----:B------:R-:W-:Y:S01]  /*06d0*/  @!P1 IMAD R13, R4, UR11, R13 ;  /* 0x0000000b040d9c24 */ /* 0x000fe2000f8e020d */
[----:B------:R-:W-:Y:S01]  /*06e0*/  @!P0 IADD3 R11, PT, PT, R11, R15, RZ ;  /* 0x0000000f0b0b8210 */ /* 0x000fe20007ffe0ff */
[----:B------:R-:W-:Y:S01]  /*06f0*/  HFMA2 R8, -RZ, RZ, 0, 0 ;  /* 0x00000000ff087431 */ /* 0x000fe200000001ff */
[----:B----4-:R-:W-:Y:S02]  /*0700*/  @!P0 LEA R24, P4, R10, R24, 0x1 ;  /* 0x000000180a188211 */ /* 0x010fe400078808ff */
[----:B------:R-:W-:Y:S02]  /*0710*/  CS2R R16, SRZ ;  /* 0x0000000000107805 */ /* 0x000fe4000001ff00 */
[----:B------:R-:W-:Y:S02]  /*0720*/  @!P1 LEA.HI.X R23, R12, R23, R13, 0x1, P3 ;  /* 0x000000170c179211 */ /* 0x000fe400018f0c0d */
[----:B------:R-:W-:Y:S02]  /*0730*/  CS2R R14, SRZ ;  /* 0x00000000000e7805 */ /* 0x000fe4000001ff00 */
[----:B------:R-:W-:-:S02]  /*0740*/  CS2R R12, SRZ ;  /* 0x00000000000c7805 */ /* 0x000fc4000001ff00 */
[----:B------:R-:W-:Y:S02]  /*0750*/  @!P0 LEA.HI.X R25, R10, R25, R11, 0x1, P4 ;  /* 0x000000190a198211 */ /* 0x000fe400020f0c0b */
[----:B------:R-:W-:Y:S02]  /*0760*/  CS2R R6, SRZ ;  /* 0x0000000000067805 */ /* 0x000fe4000001ff00 */
[----:B------:R-:W-:Y:S02]  /*0770*/  CS2R R4, SRZ ;  /* 0x0000000000047805 */ /* 0x000fe4000001ff00 */
[----:B------:R-:W-:Y:S02]  /*0780*/  CS2R R10, SRZ ;  /* 0x00000000000a7805 */ /* 0x000fe4000001ff00 */
[----:B------:R-:W-:Y:S01]  /*0790*/  MOV R9, RZ ;  /* 0x000000ff00097202 */ /* 0x000fe20000000f00 */
[----:B------:R-:W2:Y:S04]  /*07a0*/  @!P0 LDG.E.128 R12, desc[UR8][R24.64] ;  /* 0x00000008180c8981 */ /* 0x000ea8000c1e1d00 */
[----:B------:R-:W3:Y:S04]  /*07b0*/  @!P0 LDG.E.128 R16, desc[UR8][R20.64] ;  /* 0x0000000814108981 */ /* 0x000ee8000c1e1d00 */
[----:B------:R3:W4:Y:S04]  /*07c0*/  @!P1 LDG.E.128 R4, desc[UR8][R26.64] ;  /* 0x000000081a049981 */ /* 0x000728000c1e1d00 */
[----:B------:R-:W5:Y:S01]  /*07d0*/  @!P1 LDG.E.128 R8, desc[UR8][R22.64] ;  /* 0x0000000816089981 */ /* 0x000f62000c1e1d00 */
[----:B------:R-:W-:-:S02]  /*07e0*/  IADD3 R2, PT, PT, R2, UR6, RZ ;  /* 0x0000000602027c10 */ /* 0x000fc4000fffe0ff */
[----:B------:R-:W-:Y:S01]  /*07f0*/  LOP3.LUT P0, RZ, R0, 0x3, RZ, 0xc0, !PT ;  /* 0x0000000300ff7812 */ /* 0x000fe2000780c0ff */
[----:B--2---:R-:W-:Y:S02]  /*0800*/  HADD2.F32 R28, -RZ, R12.H1_H1 ;  /* 0x3000000cff1c7230 */ /* 0x004fe40000004100 */
[----:B---3--:R-:W-:Y:S02]  /*0810*/  HADD2.F32 R27, -RZ, R16.H1_H1 ;  /* 0x30000010ff1b7230 */ /* 0x008fe40000004100 */
[----:B------:R-:W-:Y:S02]  /*0820*/  HADD2.F32 R12, -RZ, R12.H0_H0 ;  /* 0x2000000cff0c7230 */ /* 0x000fe40000004100 */
[----:B----4-:R-:W-:Y:S02]  /*0830*/  HADD2.F32 R26, -RZ, R4.H1_H1 ;  /* 0x30000004ff1a7230 */ /* 0x010fe40000004100 */
[----:B------:R-:W-:Y:S01]  /*0840*/  FMUL.FTZ R27, R27, R28 ;  /* 0x0000001c1b1b7220 */ /* 0x000fe20000410000 */
[----:B------:R-:W-:-:S02]  /*0850*/  HADD2.F32 R16, -RZ, R16.H0_H0 ;  /* 0x20000010ff107230 */ /* 0x000fc40000004100 */
[--C-:B-----5:R-:W-:Y:S02]  /*0860*/  HADD2.F32 R3, -RZ, R8.reuse.H1_H1 ;  /* 0x30000008ff037230 */ /* 0x120fe40000004100 */
[----:B------:R-:W-:Y:S02]  /*0870*/  HADD2.F32 R29, -RZ, R8.H0_H0 ;  /* 0x20000008ff1d7230 */ /* 0x000fe40000004100 */
[----:B------:R-:W-:Y:S02]  /*0880*/  HADD2.F32 R23, -RZ, R4.H0_H0 ;  /* 0x20000004ff177230 */ /* 0x000fe40000004100 */
[----:B------:R-:W-:Y:S01]  /*0890*/  FMUL.FTZ R26, R26, R3 ;  /* 0x000000031a1a7220 */ /* 0x000fe20000410000 */
[----:B------:R-:W-:Y:S01]  /*08a0*/  FFMA.FTZ R27, R16, R12, R27 ;  /* 0x0000000c101b7223 */ /* 0x000fe2000001001b */
[----:B------:R-:W-:Y:S02]  /*08b0*/  HADD2.F32 R3, -RZ, R5.H0_H0 ;  /* 0x20000005ff037230 */ /* 0x000fe40000004100 */
[----:B------:R-:W-:-:S02]  /*08c0*/  HADD2.F32 R16, -RZ, R9.H0_H0 ;  /* 0x20000009ff107230 */ /* 0x000fc40000004100 */
[----:B------:R-:W-:Y:S01]  /*08d0*/  FFMA.FTZ R26, R23, R29, R26 ;  /* 0x0000001d171a7223 */ /* 0x000fe2000001001a */
[----:B------:R-:W-:Y:S02]  /*08e0*/  HADD2.F32 R24, -RZ, R13.H0_H0 ;  /* 0x2000000dff187230 */ /* 0x000fe40000004100 */
[----:B------:R-:W-:Y:S02]  /*08f0*/  HADD2.F32 R20, -RZ, R17.H0_H0 ;  /* 0x20000011ff147230 */ /* 0x000fe40000004100 */
[----:B------:R-:W-:Y:S01]  /*0900*/  FFMA.FTZ R16, R3, R16, R26 ;  /* 0x0000001003107223 */ /* 0x000fe2000001001a */
[----:B------:R-:W-:Y:S02]  /*0910*/  HADD2.F32 R5, -RZ, R5.H1_H1 ;  /* 0x30000005ff057230 */ /* 0x000fe40000004100 */
[----:B------:R-:W-:Y:S02]  /*0920*/  HADD2.F32 R12, -RZ, R9.H1_H1 ;  /* 0x30000009ff0c7230 */ /* 0x000fe40000004100 */
[----:B------:R-:W-:Y:S01]  /*0930*/  FFMA.FTZ R27, R20, R24, R27 ;  /* 0x00000018141b7223 */ /* 0x000fe2000001001b */
[----:B------:R-:W-:-:S02]  /*0940*/  HADD2.F32 R13, -RZ, R13.H1_H1 ;  /* 0x3000000dff0d7230 */ /* 0x000fc40000004100 */
[----:B------:R-:W-:Y:S02]  /*0950*/  HADD2.F32 R22, -RZ, R17.H1_H1 ;  /* 0x30000011ff167230 */ /* 0x000fe40000004100 */
[----:B------:R-:W-:Y:S01]  /*0960*/  FFMA.FTZ R5, R5, R12, R16 ;  /* 0x0000000c05057223 */ /* 0x000fe20000010010 */
[----:B------:R-:W-:Y:S02]  /*0970*/  HADD2.F32 R4, -RZ, R6.H0_H0 ;  /* 0x20000006ff047230 */ /* 0x000fe40000004100 */
[----:B------:R-:W-:Y:S02]  /*0980*/  HADD2.F32 R23, -RZ, R10.H0_H0 ;  /* 0x2000000aff177230 */ /* 0x000fe40000004100 */
[----:B------:R-:W-:Y:S01]  /*0990*/  FFMA.FTZ R27, R22, R13, R27 ;  /* 0x0000000d161b7223 */ /* 0x000fe2000001001b */
[----:B------:R-:W-:Y:S02]  /*09a0*/  HADD2.F32 R3, -RZ, R14.H0_H0 ;  /* 0x2000000eff037230 */ /* 0x000fe40000004100 */
[----:B------:R-:W-:-:S02]  /*09b0*/  HADD2.F32 R12, -RZ, R18.H0_H0 ;  /* 0x20000012ff0c7230 */ /* 0x000fc40000004100 */
[----:B------:R-:W-:Y:S01]  /*09c0*/  FFMA.FTZ R5, R4, R23, R5 ;  /* 0x0000001704057223 */ /* 0x000fe20000010005 */
[----:B------:R-:W-:Y:S02]  /*09d0*/  HADD2.F32 R8, -RZ, R6.H1_H1 ;  /* 0x30000006ff087230 */ /* 0x000fe40000004100 */
[----:B------:R-:W-:Y:S02]  /*09e0*/  HADD2.F32 R21, -RZ, R10.H1_H1 ;  /* 0x3000000aff157230 */ /* 0x000fe40000004100 */
[----:B------:R-:W-:Y:S01]  /*09f0*/  FFMA.FTZ R27, R12, R3, R27 ;  /* 0x000000030c1b7223 */ /* 0x000fe2000001001b */
[----:B------:R-:W-:Y:S02]  /*0a00*/  HADD2.F32 R14, -RZ, R14.H1_H1 ;  /* 0x3000000eff0e7230 */ /* 0x000fe40000004100 */
[----:B------:R-:W-:Y:S02]  /*0a10*/  HADD2.F32 R18, -RZ, R18.H1_H1 ;  /* 0x30000012ff127230 */ /* 0x000fe40000004100 */
[----:B------:R-:W-:Y:S01]  /*0a20*/  FFMA.FTZ R5, R8, R21, R5 ;  /* 0x0000001508057223 */ /* 0x000fe20000010005 */
[----:B------:R-:W-:-:S02]  /*0a30*/  HADD2.F32 R6, -RZ, R7.H0_H0 ;  /* 0x20000007ff067230 */ /* 0x000fc40000004100 */
[----:B------:R-:W-:Y:S02]  /*0a40*/  HADD2.F32 R9, -RZ, R11.H0_H0 ;  /* 0x2000000bff097230 */ /* 0x000fe40000004100 */
[----:B------:R-:W-:Y:S01]  /*0a50*/  FFMA.FTZ R27, R18, R14, R27 ;  /* 0x0000000e121b7223 */ /* 0x000fe2000001001b */
[----:B------:R-:W-:Y:S02]  /*0a60*/  HADD2.F32 R3, -RZ, R15.H0_H0 ;  /* 0x2000000fff037230 */ /* 0x000fe40000004100 */
[----:B------:R-:W-:Y:S02]  /*0a70*/  HADD2.F32 R4, -RZ, R19.H0_H0 ;  /* 0x20000013ff047230 */ /* 0x000fe40000004100 */
[----:B------:R-:W-:Y:S01]  /*0a80*/  FFMA.FTZ R6, R6, R9, R5 ;  /* 0x0000000906067223 */ /* 0x000fe20000010005 */
[----:B------:R-:W-:Y:S02]  /*0a90*/  HADD2.F32 R7, -RZ, R7.H1_H1 ;  /* 0x30000007ff077230 */ /* 0x000fe40000004100 */
[----:B------:R-:W-:-:S02]  /*0aa0*/  HADD2.F32 R10, -RZ, R11.H1_H1 ;  /* 0x3000000bff0a7230 */ /* 0x000fc40000004100 */
[----:B------:R-:W-:Y:S01]  /*0ab0*/  FFMA.FTZ R27, R4, R3, R27 ;  /* 0x00000003041b7223 */ /* 0x000fe2000001001b */
[----:B------:R-:W-:Y:S02]  /*0ac0*/  HADD2.F32 R8, -RZ, R19.H1_H1 ;  /* 0x30000013ff087230 */ /* 0x000fe40000004100 */
[----:B------:R-:W-:Y:S02]  /*0ad0*/  HADD2.F32 R15, -RZ, R15.H1_H1 ;  /* 0x3000000fff0f7230 */ /* 0x000fe40000004100 */
[----:B------:R-:W-:-:S03]  /*0ae0*/  FFMA.FTZ R6, R7, R10, R6 ;  /* 0x0000000a07067223 */ /* 0x000fc60000010006 */
[----:B------:R-:W-:Y:S02]  /*0af0*/  FFMA.FTZ R27, R8, R15, R27 ;  /* 0x0000000f081b7223 */ /* 0x000fe4000001001b */
[----:B------:R-:W2:Y:S04]  /*0b00*/  SHFL.BFLY PT, R3, R6, 0x2, 0x1f ;  /* 0x0c401f0006037f89 */ /* 0x000ea800000e0000 */
[----:B------:R-:W3:Y:S01]  /*0b10*/  SHFL.BFLY PT, R8, R27, 0x2, 0x1f ;  /* 0x0c401f001b087f89 */ /* 0x000ee200000e0000 */
[----:B------:R-:W4:Y:S01]  /*0b20*/  S2R R7, SR_TID.X ;  /* 0x0000000000077919 */ /* 0x000f220000002100 */
[----:B--2---:R-:W-:Y:S01]  /*0b30*/  FADD.FTZ R4, R6, R3 ;  /* 0x0000000306047221 */ /* 0x004fe20000010000 */
[----:B---3--:R-:W-:-:S04]  /*0b40*/  FADD.FTZ R8, R27, R8 ;  /* 0x000000081b087221 */ /* 0x008fc80000010000 */
[----:B------:R-:W2:Y:S04]  /*0b50*/  SHFL.BFLY PT, R3, R4, 0x1, 0x1f ;  /* 0x0c201f0004037f89 */ /* 0x000ea800000e0000 */
[----:B------:R-:W3:Y:S01]  /*0b60*/  SHFL.BFLY PT, R5, R8, 0x1, 0x1f ;  /* 0x0c201f0008057f89 */ /* 0x000ee200000e0000 */
[----:B----4-:R-:W-:Y:S02]  /*0b70*/  SHF.R.U32.HI R9, RZ, 0x2, R7 ;  /* 0x00000002ff097819 */ /* 0x010fe40000011607 */
[----:B------:R-:W-:Y:S02]  /*0b80*/  LOP3.LUT R6, R7, 0x3, RZ, 0xc0, !PT ;  /* 0x0000000307067812 */ /* 0x000fe400078ec0ff */
[----:B------:R-:W-:-:S04]  /*0b90*/  IADD3 R0, P1, PT, R2, R9, RZ ;  /* 0x0000000902007210 */ /* 0x000fc80007f3e0ff */
[----:B------:R-:W-:Y:S02]  /*0ba0*/  LEA.HI.X.SX32 R7, R2, RZ, 0x1, P1 ;  /* 0x000000ff02077211 */ /* 0x000fe400008f0eff */
[----:B------:R-:W-:Y:S02]  /*0bb0*/  ISETP.NE.AND P1, PT, R6, RZ, PT ;  /* 0x000000ff0600720c */ /* 0x000fe40003f25270 */
[----:B0-----:R-:W-:Y:S01]  /*0bc0*/  LEA R2, P2, R0, UR4, 0x2 ;  /* 0x0000000400027c11 */ /* 0x001fe2000f8410ff */
[----:B--2---:R-:W-:-:S03]  /*0bd0*/  FADD.FTZ R4, R4, R3 ;  /* 0x0000000304047221 */ /* 0x004fc60000010000 */
[----:B------:R-:W-:Y:S01]  /*0be0*/  LEA.HI.X R3, R0, UR5, R7, 0x2, P2 ;  /* 0x0000000500037c11 */ /* 0x000fe200090f1407 */
[----:B---3--:R-:W-:Y:S01]  /*0bf0*/  FADD.FTZ R8, R8, R5 ;  /* 0x0000000508087221 */ /* 0x008fe20000010000 */
[----:B-1----:R-:W-:-:S03]  /*0c00*/  @!P0 FMUL.FTZ R5, R4, UR7 ;  /* 0x0000000704058c20 */ /* 0x002fc60008410000 */
[----:B------:R-:W-:Y:S02]  /*0c10*/  FMUL.FTZ R7, R8, UR7 ;  /* 0x0000000708077c20 */ /* 0x000fe40008410000 */
[----:B------:R0:W-:Y:S01]  /*0c20*/  @!P0 STG.E desc[UR8][R2.64], R5 ;  /* 0x0000000502008986 */ /* 0x0001e2000c101908 */
[----:B------:R-:W-:Y:S05]  /*0c30*/  @P1 EXIT ;  /* 0x000000000000194d */ /* 0x000fea0003800000 */
[----:B------:R-:W-:Y:S01]  /*0c40*/  STG.E desc[UR8][R2.64+0x100], R7 ;  /* 0x0001000702007986 */ /* 0x000fe2000c101908 */
[----:B------:R-:W-:Y:S05]  /*0c50*/  EXIT ;  /* 0x000000000000794d */ /* 0x000fea0003800000 */
.L_x_937:
        /* <DEDUP_REMOVED lines=10> */
.L_x_1599:


//--------------------- .text._ZN5flash25flash_bwd_dot_do_o_kernelILb1E23Flash_bwd_kernel_traitsILi32ELi128ELi128ELi8ELi4ELi4ELi4ELb1ELb0EN7cutlass6half_tE19Flash_kernel_traitsILi32ELi128ELi128ELi8ES3_EEEEvNS_16Flash_bwd_paramsE --------------------------
	.section	.text._ZN5flash25flash_bwd_dot_do_o_kernelILb1E23Flash_bwd_kernel_traitsILi32ELi128ELi128ELi8ELi4ELi4ELi4ELb1ELb0EN7cutlass6half_tE19Flash_kernel_traitsILi32ELi128ELi128ELi8ES3_EEEEvNS_16Flash_bwd_paramsE,"ax",@progbits
	.align	128
        .global         _ZN5flash25flash_bwd_dot_do_o_kernelILb1E23Flash_bwd_kernel_traitsILi32ELi128ELi128ELi8ELi4ELi4ELi4ELb1ELb0EN7cutlass6half_tE19Flash_kernel_traitsILi32ELi128ELi128ELi8ES3_EEEEvNS_16Flash_bwd_paramsE
        .type           _ZN5flash25flash_bwd_dot_do_o_kernelILb1E23Flash_bwd_kernel_traitsILi32ELi128ELi128ELi8ELi4ELi4ELi4ELb1ELb0EN7cutlass6half_tE19Flash_kernel_traitsILi32ELi128ELi128ELi8ES3_EEEEvNS_16Flash_bwd_paramsE,@function
        .size           _ZN5flash25flash_bwd_dot_do_o_kernelILb1E23Flash_bwd_kernel_traitsILi32ELi128ELi128ELi8ELi4ELi4ELi4ELb1ELb0EN7cutlass6half_tE19Flash_kernel_traitsILi32ELi128ELi128ELi8ES3_EEEEvNS_16Flash_bwd_paramsE,(.L_x_1600 - _ZN5flash25flash_bwd_dot_do_o_kernelILb1E23Flash_bwd_kernel_traitsILi32ELi128ELi128ELi8ELi4ELi4ELi4ELb1ELb0EN7cutlass6half_tE19Flash_kernel_traitsILi32ELi128ELi128ELi8ES3_EEEEvNS_16Flash_bwd_paramsE)
        .other          _ZN5flash25flash_bwd_dot_do_o_kernelILb1E23Flash_bwd_kernel_traitsILi32ELi128ELi128ELi8ELi4ELi4ELi4ELb1ELb0EN7cutlass6half_tE19Flash_kernel_traitsILi32ELi128ELi128ELi8ES3_EEEEvNS_16Flash_bwd_paramsE,@"STO_CUDA_ENTRY STV_DEFAULT"
_ZN5flash25flash_bwd_dot_do_o_kernelILb1E23Flash_bwd_kernel_traitsILi32ELi128ELi128ELi8ELi4ELi4ELi4ELb1ELb0EN7cutlass6half_tE19Flash_kernel_traitsILi32ELi128ELi128ELi8ES3_EEEEvNS_16Flash_bwd_paramsE:
.text._ZN5flash25flash_bwd_dot_do_o_kernelILb1E23Flash_bwd_kernel_traitsILi32ELi128ELi128ELi8ELi4ELi4ELi4ELb1ELb0EN7cutlass6half_tE19Flash_kernel_traitsILi32ELi128ELi128ELi8ES3_EEEEvNS_16Flash_bwd_paramsE:
[----:B------:R-:W-:Y:S08]  /*0000*/  LDC R1, c[0x0][0x37c] ;  /* 0x0000df00ff017b82 */ /* 0x000ff00000000800 */
[----:B------:R-:W0:Y:S01]  /*0010*/  LDC.64 R4, c[0x0][0x460] ;  /* 0x00011800ff047b82 */ /* 0x000e220000000a00 */
[----:B------:R-:W1:Y:S01]  /*0020*/  S2R R7, SR_CTAID.Y ;  /* 0x0000000000077919 */ /* 0x000e620000002600 */
[----:B------:R-:W2:Y:S01]  /*0030*/  LDCU.64 UR4, c[0x0][0x358] ;  /* 0x00006b00ff0477ac */ /* 0x000ea20008000a00 */
[----:B------:R-:W-:-:S05]  /*0040*/  MOV R25, 0xffffffff ;  /* 0xffffffff00197802 */ /* 0x000fca0000000f00 */
[----:B------:R-:W1:Y:S01]  /*0050*/  LDC.64 R2, c[0x0][0x460] ;  /* 0x00011800ff027b82 */ /* 0x000e620000000a00 */
[C---:B0-----:R-:W-:Y:S02]  /*0060*/  ISETP.NE.U32.AND P0, PT, R4.reuse, RZ, PT ;  /* 0x000000ff0400720c */ /* 0x041fe40003f05070 */
[----:B------:R-:W-:Y:S02]  /*0070*/  ISETP.NE.U32.AND P1, PT, R4, RZ, PT ;  /* 0x000000ff0400720c */ /* 0x000fe40003f25070 */
[C---:B------:R-:W-:Y:S02]  /*0080*/  ISETP.NE.AND.EX P0, PT, R5.reuse, RZ, PT, P0 ;  /* 0x000000ff0500720c */ /* 0x040fe40003f05300 */
[----:B------:R-:W-:Y:S01]  /*0090*/  ISETP.NE.AND.EX P1, PT, R5, RZ, PT, P1 ;  /* 0x000000ff0500720c */ /* 0x000fe20003f25310 */
[----:B-1----:R-:W-:-:S10]  /*00a0*/  IMAD.WIDE.U32 R2, R7, 0x4, R2 ;  /* 0x0000000407027825 */ /* 0x002fd400078e0002 */
[----:B--2---:R-:W2:Y:S04]  /*00b0*/  @P0 LDG.E R25, desc[UR4][R2.64] ;  /* 0x0000000402190981 */ /* 0x004ea8000c1e1900 */
[----:B------:R-:W2:Y:S01]  /*00c0*/  @P1 LDG.E R0, desc[UR4][R2.64+0x4] ;  /* 0x0000040402001981 */ /* 0x000ea2000c1e1900 */
[----:B------:R-:W0:Y:S01]  /*00d0*/  @!P1 LDC R6, c[0x0][0x434] ;  /* 0x00010d00ff069b82 */ /* 0x000e220000000800 */
[----:B------:R-:W1:Y:S02]  /*00e0*/  S2R R21, SR_CTAID.X ;  /* 0x0000000000157919 */ /* 0x000e640000002500 */
[----:B-1----:R-:W-:Y:S02]  /*00f0*/  SHF.L.U32 R11, R21, 0x7, RZ ;  /* 0x00000007150b7819 */ /* 0x002fe400000006ff */
[----:B--2---:R-:W-:-:S04]  /*0100*/  @P1 IADD3 R6, PT, PT, R0, -R25, RZ ;  /* 0x8000001900061210 */ /* 0x004fc80007ffe0ff */
[----:B0-----:R-:W-:-:S13]  /*0110*/  ISETP.GT.AND P1, PT, R6, R11, PT ;  /* 0x0000000b0600720c */ /* 0x001fda0003f24270 */
[----:B------:R-:W-:Y:S05]  /*0120*/  @!P1 EXIT ;  /* 0x000000000000994d */ /* 0x000fea0003800000 */
[----:B------:R-:W-:Y:S01]  /*0130*/  ISETP.NE.AND P1, PT, R25, -0x1, PT ;  /* 0xffffffff1900780c */ /* 0x000fe20003f25270 */
[----:B------:R-:W0:Y:S01]  /*0140*/  LDC R3, c[0x0][0x3e0] ;  /* 0x0000f800ff037b82 */ /* 0x000e220000000800 */
[----:B------:R-:W0:Y:S01]  /*0150*/  LDCU UR7, c[0x0][0x44c] ;  /* 0x00008980ff0777ac */ /* 0x000e220008000800 */
[----:B------:R-:W1:Y:S10]  /*0160*/  S2R R20, SR_CTAID.Z ;  /* 0x0000000000147919 */ /* 0x000e740000002700 */
[----:B------:R-:W2:Y:S08]  /*0170*/  @!P1 LDC.64 R8, c[0x0][0x588] ;  /* 0x00016200ff089b82 */ /* 0x000eb00000000a00 */
[----:B------:R-:W3:Y:S08]  /*0180*/  @!P1 LDC.64 R18, c[0x0][0x400] ;  /* 0x00010000ff129b82 */ /* 0x000ef00000000a00 */
[----:B------:R-:W4:Y:S08]  /*0190*/  @P1 LDC.64 R4, c[0x0][0x590] ;  /* 0x00016400ff041b82 */ /* 0x000f300000000a00 */
[----:B------:R-:W5:Y:S01]  /*01a0*/  @P1 LDC.64 R12, c[0x0][0x408] ;  /* 0x00010200ff0c1b82 */ /* 0x000f620000000a00 */
[----:B--2---:R-:W-:-:S04]  /*01b0*/  @!P1 IMAD.WIDE.U32 R16, R7, R8, RZ ;  /* 0x0000000807109225 */ /* 0x004fc800078e00ff */
[C---:B------:R-:W-:Y:S01]  /*01c0*/  @!P1 IMAD R8, R7.reuse, R9, R17 ;  /* 0x0000000907089224 */ /* 0x040fe200078e0211 */
[----:B------:R-:W-:Y:S01]  /*01d0*/  @!P1 MOV R9, R16 ;  /* 0x0000001000099202 */ /* 0x000fe20000000f00 */
[----:B---3--:R-:W-:-:S04]  /*01e0*/  @!P1 IMAD.WIDE.U32 R14, R7, R18, RZ ;  /* 0x00000012070e9225 */ /* 0x008fc800078e00ff */
[----:B------:R-:W-:Y:S02]  /*01f0*/  @!P1 IMAD R10, R7, R19, R15 ;  /* 0x00000013070a9224 */ /* 0x000fe400078e020f */
[----:B----4-:R-:W-:-:S04]  /*0200*/  @P1 IMAD.WIDE.U32 R16, R25, R4, RZ ;  /* 0x0000000419101225 */ /* 0x010fc800078e00ff */
[----:B------:R-:W-:Y:S01]  /*0210*/  @P1 IMAD R8, R25, R5, R17 ;  /* 0x0000000519081224 */ /* 0x000fe200078e0211 */
[----:B------:R-:W-:Y:S01]  /*0220*/  @P1 MOV R9, R16 ;  /* 0x0000001000091202 */ /* 0x000fe20000000f00 */
[----:B0-----:R-:W-:-:S04]  /*0230*/  IMAD.WIDE R4, R3, UR7, RZ ;  /* 0x0000000703047c25 */ /* 0x001fc8000f8e02ff */
[----:B-----5:R-:W-:-:S04]  /*0240*/  @P1 IMAD.WIDE.U32 R18, R25, R12, RZ ;  /* 0x0000000c19121225 */ /* 0x020fc800078e00ff */
[----:B------:R-:W-:Y:S01]  /*0250*/  @P1 IMAD R10, R25, R13, R19 ;  /* 0x0000000d190a1224 */ /* 0x000fe200078e0213 */
[----:B------:R-:W-:Y:S01]  /*0260*/  @P1 MOV R14, R18 ;  /* 0x00000012000e1202 */ /* 0x000fe20000000f00 */
[----:B-1----:R-:W-:Y:S06]  /*0270*/  @P1 BRA `(.L_x_938) ;  /* 0x0000000000441947 */ /* 0x002fec0003800000 */
[----:B------:R-:W0:Y:S02]  /*0280*/  LDCU UR8, c[0x0][0x444] ;  /* 0x00008880ff0877ac */ /* 0x000e240008000800 */
[----:B0-----:R-:W-:Y:S02]  /*0290*/  USHF.R.S32.HI UR6, URZ, 0x1f, UR8 ;  /* 0x0000001fff067899 */ /* 0x001fe40008011408 */
[----:B------:R-:W-:-:S04]  /*02a0*/  IMAD.WIDE.U32 R12, R7, UR8, RZ ;  /* 0x00000008070c7c25 */ /* 0x000fc8000f8e00ff */
[----:B------:R-:W-:Y:S01]  /*02b0*/  IMAD R15, R7, UR6, RZ ;  /* 0x00000006070f7c24 */ /* 0x000fe2000f8e02ff */
[----:B------:R-:W-:Y:S01]  /*02c0*/  USHF.R.S32.HI UR6, URZ, 0x1f, UR7 ;  /* 0x0000001fff067899 */ /* 0x000fe20008011407 */
[----:B------:R-:W-:-:S03]  /*02d0*/  IMAD.WIDE.U32 R16, R12, R3, RZ ;  /* 0x000000030c107225 */ /* 0x000fc600078e00ff */
[----:B------:R-:W-:Y:S02]  /*02e0*/  IADD3 R0, PT, PT, R13, R15, RZ ;  /* 0x0000000f0d007210 */ /* 0x000fe40007ffe0ff */
[----:B------:R-:W-:-:S03]  /*02f0*/  SHF.R.S32.HI R13, RZ, 0x1f, R3 ;  /* 0x0000001fff0d7819 */ /* 0x000fc60000011403 */
[----:B------:R-:W-:-:S04]  /*0300*/  IMAD R0, R0, R3, RZ ;  /* 0x0000000300007224 */ /* 0x000fc800078e02ff */
[----:B------:R-:W-:-:S05]  /*0310*/  IMAD R13, R13, R12, R0 ;  /* 0x0000000c0d0d7224 */ /* 0x000fca00078e0200 */
[----:B------:R-:W-:Y:S01]  /*0320*/  IADD3 R0, PT, PT, R17, R13, RZ ;  /* 0x0000000d11007210 */ /* 0x000fe20007ffe0ff */
[----:B------:R-:W-:-:S04]  /*0330*/  IMAD.WIDE.U32 R12, R16, UR7, RZ ;  /* 0x00000007100c7c25 */ /* 0x000fc8000f8e00ff */
[----:B------:R-:W-:Y:S01]  /*0340*/  IMAD R15, R0, UR7, RZ ;  /* 0x00000007000f7c24 */ /* 0x000fe2000f8e02ff */
[----:B------:R-:W-:-:S03]  /*0350*/  MOV R2, R12 ;  /* 0x0000000c00027202 */ /* 0x000fc60000000f00 */
[----:B------:R-:W-:-:S05]  /*0360*/  IMAD R15, R16, UR6, R15 ;  /* 0x00000006100f7c24 */ /* 0x000fca000f8e020f */
[----:B------:R-:W-:Y:S01]  /*0370*/  IADD3 R0, PT, PT, R13, R15, RZ ;  /* 0x0000000f0d007210 */ /* 0x000fe20007ffe0ff */
[----:B------:R-:W-:Y:S06]  /*0380*/  BRA `(.L_x_939) ;  /* 0x0000000000107947 */ /* 0x000fec0003800000 */
.L_x_938:
[-C--:B------:R-:W-:Y:S02]  /*0390*/  IMAD R15, R5, R25.reuse, RZ ;  /* 0x00000019050f7224 */ /* 0x080fe400078e02ff */
[----:B------:R-:W-:-:S05]  /*03a0*/  IMAD.WIDE.U32 R12, R4, R25, RZ ;  /* 0x00000019040c7225 */ /* 0x000fca00078e00ff */
[----:B------:R-:W-:Y:S02]  /*03b0*/  IADD3 R0, PT, PT, R13, R15, RZ ;  /* 0x0000000f0d007210 */ /* 0x000fe40007ffe0ff */
[----:B------:R-:W-:-:S07]  /*03c0*/  MOV R2, R12 ;  /* 0x0000000c00027202 */ /* 0x000fce0000000f00 */
.L_x_939:
[----:B------:R-:W0:Y:S01]  /*03d0*/  LDCU.U8 UR6, c[0x0][0x548] ;  /* 0x0000a900ff0677ac */ /* 0x000e220008000000 */
[----:B------:R-:W-:-:S04]  /*03e0*/  SHF.L.U32 R12, R7, 0x7, RZ ;  /* 0x00000007070c7819 */ /* 0x000fc800000006ff */
[----:B------:R-:W-:-:S04]  /*03f0*/  SEL R16, R12, RZ, P0 ;  /* 0x000000ff0c107207 */ /* 0x000fc80000000000 */
[----:B------:R-:W-:-:S04]  /*0400*/  IADD3 R13, P0, PT, R11, R16, RZ ;  /* 0x000000100b0d7210 */ /* 0x000fc80007f1e0ff */
[----:B------:R-:W-:Y:S01]  /*0410*/  IADD3.X R15, PT, PT, RZ, RZ, RZ, P0, !PT ;  /* 0x000000ffff0f7210 */ /* 0x000fe200007fe4ff */
[----:B------:R-:W-:Y:S01]  /*0420*/  IMAD.WIDE.U32 R26, R13, R4, RZ ;  /* 0x000000040d1a7225 */ /* 0x000fe200078e00ff */
[----:B0-----:R-:W-:-:S03]  /*0430*/  UISETP.NE.AND UP0, UPT, UR6, URZ, UPT ;  /* 0x000000ff0600728c */ /* 0x001fc6000bf05270 */
[----:B------:R-:W-:-:S04]  /*0440*/  IMAD R15, R15, R4, RZ ;  /* 0x000000040f0f7224 */ /* 0x000fc800078e02ff */
[----:B------:R-:W-:-:S05]  /*0450*/  IMAD R15, R5, R13, R15 ;  /* 0x0000000d050f7224 */ /* 0x000fca00078e020f */
[----:B------:R-:W-:Y:S01]  /*0460*/  IADD3 R23, PT, PT, R27, R15, RZ ;  /* 0x0000000f1b177210 */ /* 0x000fe20007ffe0ff */
[----:B------:R-:W-:Y:S06]  /*0470*/  BRA.U !UP0, `(.L_x_940) ;  /* 0x0000000108247547 */ /* 0x000fec000b800000 */
[----:B------:R-:W0:Y:S01]  /*0480*/  LDC R16, c[0x0][0x444] ;  /* 0x00011100ff107b82 */ /* 0x000e220000000800 */
[----:B------:R-:W-:-:S07]  /*0490*/  ISETP.NE.AND P0, PT, R25, -0x1, PT ;  /* 0xffffffff1900780c */ /* 0x000fce0003f05270 */
[----:B------:R-:W1:Y:S08]  /*04a0*/  LDC R5, c[0x0][0x430] ;  /* 0x00010c00ff057b82 */ /* 0x000e700000000800 */
[----:B------:R-:W1:Y:S01]  /*04b0*/  LDC R4, c[0x0][0x454] ;  /* 0x00011500ff047b82 */ /* 0x000e620000000800 */
[----:B0-----:R-:W-:-:S05]  /*04c0*/  @!P0 IMAD R25, R7, R16, RZ ;  /* 0x0000001007198224 */ /* 0x001fca00078e02ff */
[----:B------:R-:W-:Y:S02]  /*04d0*/  IADD3 R12, PT, PT, R12, R25, RZ ;  /* 0x000000190c0c7210 */ /* 0x000fe40007ffe0ff */
[----:B-1----:R-:W-:-:S05]  /*04e0*/  LEA R5, R5, R4, 0x7 ;  /* 0x0000000405057211 */ /* 0x002fca00078e38ff */
[----:B------:R-:W-:Y:S01]  /*04f0*/  IMAD R22, R5, R20, R12 ;  /* 0x0000001405167224 */ /* 0x000fe200078e020c */
[----:B------:R-:W-:Y:S06]  /*0500*/  BRA `(.L_x_941) ;  /* 0x00000000000c7947 */ /* 0x000fec0003800000 */
.L_x_940:
[----:B------:R-:W0:Y:S01]  /*0510*/  LDC R22, c[0x0][0x444] ;  /* 0x00011100ff167b82 */ /* 0x000e220000000800 */
[----:B------:R-:W-:-:S04]  /*0520*/  IMAD R7, R7, R3, R20 ;  /* 0x0000000307077224 */ /* 0x000fc800078e0214 */
[----:B0-----:R-:W-:-:S07]  /*0530*/  IMAD R22, R7, R22, RZ ;  /* 0x0000001607167224 */ /* 0x001fce00078e02ff */
.L_x_941:
[----:B------:R-:W0:Y:S01]  /*0540*/  S2R R24, SR_TID.X ;  /* 0x0000000000187919 */ /* 0x000e220000002100 */
[----:B------:R-:W1:Y:S01]  /*0550*/  LDCU UR6, c[0x0][0x440] ;  /* 0x00008800ff0677ac */ /* 0x000e620008000800 */
[----:B------:R-:W-:Y:S01]  /*0560*/  IADD3 R15, PT, PT, -R11, R6, RZ ;  /* 0x000000060b0f7210 */ /* 0x000fe20007ffe1ff */
[----:B------:R-:W-:Y:S01]  /*0570*/  HFMA2 R5, -RZ, RZ, 0, 0 ;  /* 0x00000000ff057431 */ /* 0x000fe200000001ff */
[----:B------:R-:W2:Y:S01]  /*0580*/  LDCU.128 UR12, c[0x0][0x590] ;  /* 0x0000b200ff0c77ac */ /* 0x000ea20008000c00 */
[----:B------:R-:W3:Y:S01]  /*0590*/  LDCU.64 UR10, c[0x0][0x408] ;  /* 0x00008100ff0a77ac */ /* 0x000ee20008000a00 */
[----:B------:R-:W4:Y:S01]  /*05a0*/  LDCU.64 UR8, c[0x0][0x410] ;  /* 0x00008200ff0877ac */ /* 0x000f220008000a00 */
[----:B0-----:R-:W-:Y:S02]  /*05b0*/  SHF.L.U32 R4, R24, 0x3, RZ ;  /* 0x0000000318047819 */ /* 0x001fe400000006ff */
[----:B------:R-:W-:Y:S02]  /*05c0*/  SHF.R.U32.HI R16, RZ, 0x2, R24 ;  /* 0x00000002ff107819 */ /* 0x000fe40000011618 */
[----:B------:R-:W-:-:S04]  /*05d0*/  LOP3.LUT R4, R4, 0x18, RZ, 0xc0, !PT ;  /* 0x0000001804047812 */ /* 0x000fc800078ec0ff */
[----:B-1----:R-:W-:Y:S01]  /*05e0*/  ISETP.GE.AND P0, PT, R4, UR6, PT ;  /* 0x0000000604007c0c */ /* 0x002fe2000bf06270 */
[----:B--2---:R-:W-:-:S03]  /*05f0*/  IMAD.WIDE.U32 R6, R11, UR12, R4 ;  /* 0x0000000c0b067c25 */ /* 0x004fc6000f8e0004 */
[----:B------:R-:W-:Y:S01]  /*0600*/  ISETP.GE.OR P1, PT, R16, R15, P0 ;  /* 0x0000000f1000720c */ /* 0x000fe20000726670 */
[----:B------:R-:W-:Y:S01]  /*0610*/  IMAD R7, R11, UR13, R7 ;  /* 0x0000000d0b077c24 */ /* 0x000fe2000f8e0207 */
[----:B------:R-:W-:Y:S01]  /*0620*/  IADD3 R6, P2, PT, R9, R6, RZ ;  /* 0x0000000609067210 */ /* 0x000fe20007f5e0ff */
[----:B---3--:R-:W-:-:S03]  /*0630*/  IMAD.WIDE.U32 R4, R11, UR10, R4 ;  /* 0x0000000a0b047c25 */ /* 0x008fc6000f8e0004 */
[----:B------:R-:W-:Y:S01]  /*0640*/  IADD3.X R7, PT, PT, R8, R7, RZ, P2, !PT ;  /* 0x0000000708077210 */ /* 0x000fe200017fe4ff */
[----:B------:R-:W-:Y:S01]  /*0650*/  IMAD R11, R11, UR11, R5 ;  /* 0x0000000b0b0b7c24 */ /* 0x000fe2000f8e0205 */
[----:B------:R-:W-:Y:S02]  /*0660*/  IADD3 R8, PT, PT, R16, 0x40, RZ ;  /* 0x0000004010087810 */ /* 0x000fe40007ffe0ff */
[----:B------:R-:W-:Y:S01]  /*0670*/  IADD3 R14, P3, PT, R14, R4, RZ ;  /* 0x000000040e0e7210 */ /* 0x000fe20007f7e0ff */
[----:B------:R-:W-:Y:S01]  /*0680*/  IMAD.WIDE.U32 R6, R20, UR14, R6 ;  /* 0x0000000e14067c25 */ /* 0x000fe2000f8e0006 */
[----:B------:R-:W-:Y:S01]  /*0690*/  ISETP.GE.OR P0, PT, R8, R15, P0 ;  /* 0x0000000f0800720c */ /* 0x000fe20000706670 */
[----:B------:R-:W0:Y:S01]  /*06a0*/  @!P1 LDC.64 R12, c[0x0][0x550] ;  /* 0x00015400ff0c9b82 */ /* 0x000e220000000a00 */
[----:B------:R-:W-:Y:S01]  /*06b0*/  IADD3.X R15, PT, PT, R10, R11, RZ, P3, !PT ;  /* 0x0000000b0a0f7210 */ /* 0x000fe20001ffe4ff */
[----:B------:R-:W-:Y:S02]  /*06c0*/  IMAD R7, R20, UR15, R7 ;  /* 0x0000000f14077c24 */ /* 0x000fe4000f8e0207 */
[----:B------:R-:W-:-:S04]  /*06d0*/  @!P1 IMAD.WIDE.U32 R8, R16, UR12, R6 ;  /* 0x0000000c10089c25 */ /* 0x000fc8000f8e0006 */
[----:B------:R-:W1:Y:S01]  /*06e0*/  @!P1 LDC.64 R4, c[0x0][0x3f0] ;  /* 0x0000fc00ff049b82 */ /* 0x000e620000000a00 */
[----:B------:R-:W-:Y:S02]  /*06f0*/  @!P1 IMAD R9, R16, UR13, R9 ;  /* 0x0000000d10099c24 */ /* 0x000fe4000f8e0209 */
[----:B----4-:R-:W-:-:S05]  /*0700*/  IMAD.WIDE.U32 R14, R20, UR8, R14 ;  /* 0x00000008140e7c25 */ /* 0x010fca000f8e000e */
[----:B------:R-:W2:Y:S01]  /*0710*/  @!P0 LDC.64 R28, c[0x0][0x550] ;  /* 0x00015400ff1c8b82 */ /* 0x000ea20000000a00 */
[----:B------:R-:W-:Y:S01]  /*0720*/  IMAD R15, R20, UR9, R15 ;  /* 0x00000009140f7c24 */ /* 0x000fe2000f8e020f */
[----:B------:R-:W3:Y:S01]  /*0730*/  LDCU.64 UR8, c[0x0][0x570] ;  /* 0x0000ae00ff0877ac */ /* 0x000ee20008000a00 */
[----:B0-----:R-:W-:-:S04]  /*0740*/  @!P1 LEA R12, P2, R8, R12, 0x1 ;  /* 0x0000000c080c9211 */ /* 0x001fc800078408ff */
[----:B------:R-:W-:Y:S02]  /*0750*/  @!P1 LEA.HI.X R13, R8, R13, R9, 0x1, P2 ;  /* 0x0000000d080d9211 */ /* 0x000fe400010f0c09 */
[----:B------:R-:W-:-:S04]  /*0760*/  @!P0 IADD3 R8, P2, PT, R16, 0x40, RZ ;  /* 0x0000004010088810 */ /* 0x000fc80007f5e0ff */
[----:B------:R-:W-:-:S05]  /*0770*/  @!P0 IADD3.X R9, PT, PT, RZ, RZ, RZ, P2, !PT ;  /* 0x000000ffff098210 */ /* 0x000fca00017fe4ff */
[----:B------:R-:W-:-:S04]  /*0780*/  @!P0 IMAD R9, R9, UR12, RZ ;  /* 0x0000000c09098c24 */ /* 0x000fc8000f8e02ff */
[C---:B------:R-:W-:Y:S02]  /*0790*/  @!P0 IMAD R11, R8.reuse, UR13, R9 ;  /* 0x0000000d080b8c24 */ /* 0x040fe4000f8e0209 */
[----:B------:R-:W-:-:S04]  /*07a0*/  @!P0 IMAD.WIDE.U32 R8, R8, UR12, R6 ;  /* 0x0000000c08088c25 */ /* 0x000fc8000f8e0006 */
[----:B------:R-:W-:Y:S01]  /*07b0*/  @!P1 IMAD.WIDE.U32 R6, R16, UR10, R14 ;  /* 0x0000000a10069c25 */ /* 0x000fe2000f8e000e */
[----:B------:R-:W-:Y:S02]  /*07c0*/  @!P0 IADD3 R9, PT, PT, R9, R11, RZ ;  /* 0x0000000b09098210 */ /* 0x000fe40007ffe0ff */
[----:B--2---:R-:W-:Y:S01]  /*07d0*/  @!P0 LEA R28, P2, R8, R28, 0x1 ;  /* 0x0000001c081c8211 */ /* 0x004fe200078408ff */
[----:B------:R-:W-:-:S03]  /*07e0*/  @!P1 IMAD R7, R16, UR11, R7 ;  /* 0x0000000b10079c24 */ /* 0x000fc6000f8e0207 */
[----:B------:R-:W-:Y:S02]  /*07f0*/  @!P0 LEA.HI.X R29, R8, R29, R9, 0x1, P2 ;  /* 0x0000001d081d8211 */ /* 0x000fe400010f0c09 */
[C---:B-1----:R-:W-:Y:S02]  /*0800*/  @!P1 LEA R18, P2, R6.reuse, R4, 0x1 ;  /* 0x0000000406129211 */ /* 0x042fe400078408ff */
[----:B------:R-:W-:Y:S02]  /*0810*/  CS2R R8, SRZ ;  /* 0x0000000000087805 */ /* 0x000fe4000001ff00 */
[----:B------:R-:W-:Y:S02]  /*0820*/  MOV R4, RZ ;  /* 0x000000ff00047202 */ /* 0x000fe40000000f00 */
[----:B------:R-:W-:Y:S01]  /*0830*/  @!P1 LEA.HI.X R19, R6, R5, R7, 0x1, P2 ;  /* 0x0000000506139211 */ /* 0x000fe200010f0c07 */
[----:B------:R-:W-:Y:S01]  /*0840*/  HFMA2 R5, -RZ, RZ, 0, 0 ;  /* 0x00000000ff057431 */ /* 0x000fe200000001ff */
[----:B------:R-:W-:-:S02]  /*0850*/  CS2R R6, SRZ ;  /* 0x0000000000067805 */ /* 0x000fc4000001ff00 */
[----:B------:R-:W-:-:S06]  /*0860*/  CS2R R10, SRZ ;  /* 0x00000000000a7805 */ /* 0x000fcc000001ff00 */
[----:B------:R-:W2:Y:S04]  /*0870*/  @!P1 LDG.E.128 R8, desc[UR4][R18.64] ;  /* 0x0000000412089981 */ /* 0x000ea8000c1e1d00 */
[----:B------:R0:W4:Y:S02]  /*0880*/  @!P1 LDG.E.128 R4, desc[UR4][R12.64] ;  /* 0x000000040c049981 */ /* 0x000124000c1e1d00 */
[----:B0-----:R-:W0:Y:S01]  /*0890*/  @!P0 LDC.64 R12, c[0x0][0x3f0] ;  /* 0x0000fc00ff0c8b82 */ /* 0x001e220000000a00 */
[----:B--2---:R-:W-:Y:S02]  /*08a0*/  HADD2.F32 R25, -RZ, R8.H1_H1 ;  /* 0x30000008ff197230 */ /* 0x004fe40000004100 */
[--C-:B----4-:R-:W-:Y:S02]  /*08b0*/  HADD2.F32 R17, -RZ, R4.reuse.H1_H1 ;  /* 0x30000004ff117230 */ /* 0x110fe40000004100 */
[----:B------:R-:W-:-:S03]  /*08c0*/  HADD2.F32 R4, -RZ, R4.H0_H0 ;  /* 0x20000004ff047230 */ /* 0x000fc60000004100 */
[----:B------:R-:W-:Y:S01]  /*08d0*/  FMUL.FTZ R25, R17, R25 ;  /* 0x0000001911197220 */ /* 0x000fe20000410000 */
[----:B------:R-:W-:-:S05]  /*08e0*/  HADD2.F32 R17, -RZ, R8.H0_H0 ;  /* 0x20000008ff117230 */ /* 0x000fca0000004100 */
[----:B------:R-:W-:Y:S01]  /*08f0*/  FFMA.FTZ R4, R4, R17, R25 ;  /* 0x0000001104047223 */ /* 0x000fe20000010019 */
[----:B------:R-:W-:-:S04]  /*0900*/  @!P0 IADD3 R25, P1, PT, R16, 0x40, RZ ;  /* 0x0000004010198810 */ /* 0x000fc80007f3e0ff */
[----:B------:R-:W-:-:S05]  /*0910*/  @!P0 IADD3.X R8, PT, PT, RZ, RZ, RZ, P1, !PT ;  /* 0x000000ffff088210 */ /* 0x000fca0000ffe4ff */
[----:B------:R-:W-:Y:S02]  /*0920*/  @!P0 IMAD R8, R8, UR10, RZ ;  /* 0x0000000a08088c24 */ /* 0x000fe4000f8e02ff */
[----:B------:R-:W-:Y:S02]  /*0930*/  HADD2.F32 R19, -RZ, R5.H0_H0 ;  /* 0x20000005ff137230 */ /* 0x000fe40000004100 */
[----:B------:R-:W-:Y:S02]  /*0940*/  @!P0 IMAD R17, R25, UR11, R8 ;  /* 0x0000000b19118c24 */ /* 0x000fe4000f8e0208 */
[--C-:B------:R-:W-:Y:S02]  /*0950*/  HADD2.F32 R8, -RZ, R9.reuse.H0_H0 ;  /* 0x20000009ff087230 */ /* 0x100fe40000004100 */
[----:B------:R-:W-:-:S03]  /*0960*/  HADD2.F32 R9, -RZ, R9.H1_H1 ;  /* 0x30000009ff097230 */ /* 0x000fc60000004100 */
[----:B------:R-:W-:Y:S01]  /*0970*/  FFMA.FTZ R19, R19, R8, R4 ;  /* 0x0000000813137223 */ /* 0x000fe20000010004 */
[----:B------:R-:W-:Y:S02]  /*0980*/  HADD2.F32 R8, -RZ, R5.H1_H1 ;  /* 0x30000005ff087230 */ /* 0x000fe40000004100 */
[----:B------:R-:W-:-:S04]  /*0990*/  @!P0 IMAD.WIDE.U32 R14, R25, UR10, R14 ;  /* 0x0000000a190e8c25 */ /* 0x000fc8000f8e000e */
[----:B------:R-:W-:Y:S02]  /*09a0*/  IMAD R3, R3, UR7, RZ ;  /* 0x0000000703037c24 */ /* 0x000fe4000f8e02ff */
[----:B------:R-:W-:Y:S01]  /*09b0*/  FFMA.FTZ R19, R8, R9, R19 ;  /* 0x0000000908137223 */ /* 0x000fe20000010013 */
[----:B------:R-:W-:Y:S01]  /*09c0*/  HADD2.F32 R8, -RZ, R6.H0_H0 ;  /* 0x20000006ff087230 */ /* 0x000fe20000004100 */
[----:B------:R-:W-:Y:S01]  /*09d0*/  @!P0 IADD3 R17, PT, PT, R15, R17, RZ ;  /* 0x000000110f118210 */ /* 0x000fe20007ffe0ff */
[----:B------:R-:W-:Y:S01]  /*09e0*/  HADD2.F32 R9, -RZ, R10.H0_H0 ;  /* 0x2000000aff097230 */ /* 0x000fe20000004100 */
[C---:B0-----:R-:W-:Y:S01]  /*09f0*/  @!P0 LEA R4, P1, R14.reuse, R12, 0x1 ;  /* 0x0000000c0e048211 */ /* 0x041fe200078208ff */
[----:B------:R-:W0:Y:S03]  /*0a00*/  LDCU UR10, c[0x0][0x4f4] ;  /* 0x00009e80ff0a77ac */ /* 0x000e260008000800 */
[----:B------:R-:W-:Y:S01]  /*0a10*/  @!P0 LEA.HI.X R5, R14, R13, R17, 0x1, P1 ;  /* 0x0000000d0e058211 */ /* 0x000fe200008f0c11 */
[----:B------:R-:W-:Y:S01]  /*0a20*/  FFMA.FTZ R8, R8, R9, R19 ;  /* 0x0000000908087223 */ /* 0x000fe20000010013 */
[----:B------:R-:W-:-:S02]  /*0a30*/  CS2R R12, SRZ ;  /* 0x00000000000c7805 */ /* 0x000fc4000001ff00 */
[----:B------:R-:W-:Y:S02]  /*0a40*/  CS2R R14, SRZ ;  /* 0x00000000000e7805 */ /* 0x000fe4000001ff00 */
[----:B------:R-:W-:Y:S02]  /*0a50*/  CS2R R16, SRZ ;  /* 0x0000000000107805 */ /* 0x000fe4000001ff00 */
[----:B------:R-:W-:Y:S02]  /*0a60*/  CS2R R18, SRZ ;  /* 0x0000000000127805 */ /* 0x000fe4000001ff00 */
[----:B------:R-:W2:Y:S04]  /*0a70*/  @!P0 LDG.E.128 R12, desc[UR4][R28.64] ;  /* 0x000000041c0c8981 */ /* 0x000ea8000c1e1d00 */
[----:B------:R1:W4:Y:S01]  /*0a80*/  @!P0 LDG.E.128 R16, desc[UR4][R4.64] ;  /* 0x0000000404108981 */ /* 0x000322000c1e1d00 */
[----:B------:R-:W-:-:S02]  /*0a90*/  HADD2.F32 R10, -RZ, R10.H1_H1 ;  /* 0x3000000aff0a7230 */ /* 0x000fc40000004100 */
[----:B-1----:R-:W-:Y:S01]  /*0aa0*/  HADD2.F32 R5, -RZ, R6.H1_H1 ;  /* 0x30000006ff057230 */ /* 0x002fe20000004100 */
[----:B------:R-:W-:Y:S01]  /*0ab0*/  LEA R22, R21, R22, 0x7 ;  /* 0x0000001615167211 */ /* 0x000fe200078e38ff */
[----:B--2---:R-:W-:Y:S02]  /*0ac0*/  HADD2.F32 R9, -RZ, R12.H1_H1 ;  /* 0x3000000cff097230 */ /* 0x004fe40000004100 */
[----:B----4-:R-:W-:Y:S02]  /*0ad0*/  HADD2.F32 R25, -RZ, R16.H1_H1 ;  /* 0x30000010ff197230 */ /* 0x010fe40000004100 */
[----:B------:R-:W-:Y:S02]  /*0ae0*/  HADD2.F32 R12, -RZ, R12.H0_H0 ;  /* 0x2000000cff0c7230 */ /* 0x000fe40000004100 */
[----:B------:R-:W-:Y:S02]  /*0af0*/  HADD2.F32 R16, -RZ, R16.H0_H0 ;  /* 0x20000010ff107230 */ /* 0x000fe40000004100 */
[----:B------:R-:W-:-:S04]  /*0b00*/  FMUL.FTZ R9, R9, R25 ;  /* 0x0000001909097220 */ /* 0x000fc80000410000 */
[----:B------:R-:W-:Y:S01]  /*0b10*/  FFMA.FTZ R9, R12, R16, R9 ;  /* 0x000000100c097223 */ /* 0x000fe20000010009 */
[----:B------:R-:W-:Y:S02]  /*0b20*/  HADD2.F32 R12, -RZ, R13.H0_H0 ;  /* 0x2000000dff0c7230 */ /* 0x000fe40000004100 */
[----:B------:R-:W-:Y:S02]  /*0b30*/  HADD2.F32 R16, -RZ, R17.H0_H0 ;  /* 0x20000011ff107230 */ /* 0x000fe40000004100 */
[----:B------:R-:W-:Y:S02]  /*0b40*/  HADD2.F32 R13, -RZ, R13.H1_H1 ;  /* 0x3000000dff0d7230 */ /* 0x000fe40000004100 */
[----:B------:R-:W-:Y:S02]  /*0b50*/  HADD2.F32 R4, -RZ, R17.H1_H1 ;  /* 0x30000011ff047230 */ /* 0x000fe40000004100 */
[----:B------:R-:W-:Y:S01]  /*0b60*/  FFMA.FTZ R12, R12, R16, R9 ;  /* 0x000000100c0c7223 */ /* 0x000fe20000010009 */
[----:B------:R-:W-:-:S02]  /*0b70*/  HADD2.F32 R17, -RZ, R14.H0_H0 ;  /* 0x2000000eff117230 */ /* 0x000fc40000004100 */
[----:B------:R-:W-:Y:S02]  /*0b80*/  HADD2.F32 R6, -RZ, R18.H0_H0 ;  /* 0x20000012ff067230 */ /* 0x000fe40000004100 */
[----:B------:R-:W-:Y:S01]  /*0b90*/  FFMA.FTZ R12, R13, R4, R12 ;  /* 0x000000040d0c7223 */ /* 0x000fe2000001000c */
[----:B------:R-:W-:Y:S02]  /*0ba0*/  HADD2.F32 R13, -RZ, R14.H1_H1 ;  /* 0x3000000eff0d7230 */ /* 0x000fe40000004100 */
[----:B------:R-:W-:Y:S02]  /*0bb0*/  HADD2.F32 R18, -RZ, R18.H1_H1 ;  /* 0x30000012ff127230 */ /* 0x000fe40000004100 */
[----:B------:R-:W-:Y:S01]  /*0bc0*/  FFMA.FTZ R12, R17, R6, R12 ;  /* 0x00000006110c7223 */ /* 0x000fe2000001000c */
[----:B------:R-:W-:Y:S01]  /*0bd0*/  FFMA.FTZ R9, R5, R10, R8 ;  /* 0x0000000a05097223 */ /* 0x000fe20000010008 */
[--C-:B------:R-:W-:Y:S02]  /*0be0*/  HADD2.F32 R5, -RZ, R11.reuse.H0_H0 ;  /* 0x2000000bff057230 */ /* 0x100fe40000004100 */
[----:B------:R-:W-:-:S02]  /*0bf0*/  HADD2.F32 R6, -RZ, R11.H1_H1 ;  /* 0x3000000bff067230 */ /* 0x000fc40000004100 */
[----:B------:R-:W-:Y:S01]  /*0c00*/  FFMA.FTZ R12, R13, R18, R12 ;  /* 0x000000120d0c7223 */ /* 0x000fe2000001000c */
[----:B------:R-:W-:Y:S02]  /*0c10*/  HADD2.F32 R4, -RZ, R7.H0_H0 ;  /* 0x20000007ff047230 */ /* 0x000fe40000004100 */
[----:B------:R-:W-:Y:S02]  /*0c20*/  HADD2.F32 R11, -RZ, R15.H0_H0 ;  /* 0x2000000fff0b7230 */ /* 0x000fe40000004100 */
[----:B------:R-:W-:Y:S02]  /*0c30*/  HADD2.F32 R8, -RZ, R19.H0_H0 ;  /* 0x20000013ff087230 */ /* 0x000fe40000004100 */
[----:B------:R-:W-:Y:S01]  /*0c40*/  FFMA.FTZ R4, R4, R5, R9 ;  /* 0x0000000504047223 */ /* 0x000fe20000010009 */
[----:B------:R-:W-:Y:S02]  /*0c50*/  HADD2.F32 R7, -RZ, R7.H1_H1 ;  /* 0x30000007ff077230 */ /* 0x000fe40000004100 */
[----:B------:R-:W-:-:S02]  /*0c60*/  HADD2.F32 R15, -RZ, R15.H1_H1 ;  /* 0x3000000fff0f7230 */ /* 0x000fc40000004100 */
[----:B------:R-:W-:Y:S01]  /*0c70*/  FFMA.FTZ R12, R11, R8, R12 ;  /* 0x000000080b0c7223 */ /* 0x000fe2000001000c */
[----:B------:R-:W-:Y:S02]  /*0c80*/  HADD2.F32 R19, -RZ, R19.H1_H1 ;  /* 0x30000013ff137230 */ /* 0x000fe40000004100 */
[----:B------:R-:W-:-:S03]  /*0c90*/  FFMA.FTZ R8, R7, R6, R4 ;  /* 0x0000000607087223 */ /* 0x000fc60000010004 */
[----:B------:R-:W-:Y:S02]  /*0ca0*/  FFMA.FTZ R12, R15, R19, R12 ;  /* 0x000000130f0c7223 */ /* 0x000fe4000001000c */
[----:B------:R-:W1:Y:S04]  /*0cb0*/  SHFL.BFLY PT, R7, R8, 0x2, 0x1f ;  /* 0x0c401f0008077f89 */ /* 0x000e6800000e0000 */
[----:B------:R-:W2:Y:S01]  /*0cc0*/  SHFL.BFLY PT, R11, R12, 0x2, 0x1f ;  /* 0x0c401f000c0b7f89 */ /* 0x000ea200000e0000 */
[----:B------:R-:W4:Y:S01]  /*0cd0*/  S2R R6, SR_TID.X ;  /* 0x0000000000067919 */ /* 0x000f220000002100 */
[----:B------:R-:W-:Y:S01]  /*0ce0*/  IMAD R9, R20, UR7, RZ ;  /* 0x0000000714097c24 */ /* 0x000fe2000f8e02ff */
[----:B------:R-:W-:Y:S01]  /*0cf0*/  SHF.L.U32 R5, R24, 0x2, RZ ;  /* 0x0000000218057819 */ /* 0x000fe200000006ff */
[----:B------:R-:W5:Y:S01]  /*0d00*/  LDCU.64 UR6, c[0x0][0x5e8] ;  /* 0x0000bd00ff0677ac */ /* 0x000f620008000a00 */
[----:B------:R-:W-:-:S02]  /*0d10*/  SHF.R.U32.HI R4, RZ, 0x3, R24 ;  /* 0x00000003ff047819 */ /* 0x000fc40000011618 */
[--C-:B------:R-:W-:Y:S02]  /*0d20*/  IADD3 R27, P0, P1, R26, R2, R9.reuse ;  /* 0x000000021a1b7210 */ /* 0x100fe4000791e009 */
[----:B------:R-:W-:Y:S02]  /*0d30*/  LOP3.LUT R5, R5, 0x1c, RZ, 0xc0, !PT ;  /* 0x0000001c05057812 */ /* 0x000fe400078ec0ff */
[----:B------:R-:W-:Y:S01]  /*0d40*/  SHF.R.S32.HI R9, RZ, 0x1f, R9 ;  /* 0x0000001fff097819 */ /* 0x000fe20000011409 */
[----:B-1----:R-:W-:Y:S01]  /*0d50*/  FADD.FTZ R7, R8, R7 ;  /* 0x0000000708077221 */ /* 0x002fe20000010000 */
[----:B--2---:R-:W-:Y:S01]  /*0d60*/  FADD.FTZ R2, R12, R11 ;  /* 0x0000000b0c027221 */ /* 0x004fe20000010000 */
[----:B------:R-:W-:-:S03]  /*0d70*/  IMAD R4, R3, R4, R5 ;  /* 0x0000000403047224 */ /* 0x000fc600078e0205 */
[----:B------:R-:W1:Y:S04]  /*0d80*/  SHFL.BFLY PT, R10, R7, 0x1, 0x1f ;  /* 0x0c201f00070a7f89 */ /* 0x000e6800000e0000 */
[----:B------:R-:W2:Y:S01]  /*0d90*/  SHFL.BFLY PT, R11, R2, 0x1, 0x1f ;  /* 0x0c201f00020b7f89 */ /* 0x000ea200000e0000 */
[----:B------:R-:W-:Y:S02]  /*0da0*/  IADD3.X R9, PT, PT, R23, R0, R9, P0, P1 ;  /* 0x0000000017097210 */ /* 0x000fe400007e2409 */
[----:B------:R-:W-:-:S04]  /*0db0*/  IADD3 R5, P0, PT, R4, R27, RZ ;  /* 0x0000001b04057210 */ /* 0x000fc80007f1e0ff */
[----:B------:R-:W-:Y:S02]  /*0dc0*/  LEA.HI.X.SX32 R8, R4, R9, 0x1, P0 ;  /* 0x0000000904087211 */ /* 0x000fe400000f0eff */
[----:B----4-:R-:W-:Y:S02]  /*0dd0*/  SHF.R.U32.HI R9, RZ, 0x2, R6 ;  /* 0x00000002ff097819 */ /* 0x010fe40000011606 */
[----:B---3--:R-:W-:Y:S02]  /*0de0*/  LEA R4, P1, R5, UR8, 0x2 ;  /* 0x0000000805047c11 */ /* 0x008fe4000f8210ff */
[----:B------:R-:W-:Y:S02]  /*0df0*/  IADD3 R0, P2, PT, R9, R22, RZ ;  /* 0x0000001609007210 */ /* 0x000fe40007f5e0ff */
[----:B------:R-:W-:Y:S02]  /*0e00*/  LOP3.LUT P0, RZ, R24, 0x3, RZ, 0xc0, !PT ;  /* 0x0000000318ff7812 */ /* 0x000fe4000780c0ff */
[----:B------:R-:W-:-:S02]  /*0e10*/  LEA.HI.X R5, R5, UR9, R8, 0x2, P1 ;  /* 0x0000000905057c11 */ /* 0x000fc400088f1408 */
[----:B------:R-:W-:Y:S02]  /*0e20*/  SHF.L.U32 R9, R3, 0x3, RZ ;  /* 0x0000000303097819 */ /* 0x000fe400000006ff */
[----:B------:R-:W-:-:S03]  /*0e30*/  LOP3.LUT R12, R6, 0x3, RZ, 0xc0, !PT ;  /* 0x00000003060c7812 */ /* 0x000fc600078ec0ff */
[----:B------:R-:W-:Y:S01]  /*0e40*/  IMAD.WIDE R8, R9, 0x10, R4 ;  /* 0x0000001009087825 */ /* 0x000fe200078e0204 */
[----:B------:R-:W-:Y:S02]  /*0e50*/  ISETP.NE.AND P1, PT, R12, RZ, PT ;  /* 0x000000ff0c00720c */ /* 0x000fe40003f25270 */
[----:B------:R-:W-:Y:S01]  /*0e60*/  LEA.HI.X.SX32 R13, R22, RZ, 0x1, P2 ;  /* 0x000000ff160d7211 */ /* 0x000fe200010f0eff */
[----:B-1----:R-:W-:Y:S01]  /*0e70*/  FADD.FTZ R12, R7, R10 ;  /* 0x0000000a070c7221 */ /* 0x002fe20000010000 */
[----:B-----5:R-:W-:Y:S01]  /*0e80*/  LEA R6, P2, R0, UR6, 0x2 ;  /* 0x0000000600067c11 */ /* 0x020fe2000f8410ff */
[----:B--2---:R-:W-:Y:S01]  /*0e90*/  FADD.FTZ R2, R2, R11 ;  /* 0x0000000b02027221 */ /* 0x004fe20000010000 */
[C---:B------:R-:W-:Y:S02]  /*0ea0*/  IMAD.WIDE R10, R3.reuse, 0x80, R8 ;  /* 0x00000080030a7825 */ /* 0x040fe400078e0208 */
[----:B------:R-:W-:Y:S02]  /*0eb0*/  LEA.HI.X R7, R0, UR7, R13, 0x2, P2 ;  /* 0x0000000700077c11 */ /* 0x000fe400090f140d */
[----:B0-----:R-:W-:Y:S01]  /*0ec0*/  @!P0 FMUL.FTZ R13, R12, UR10 ;  /* 0x0000000a0c0d8c20 */ /* 0x001fe20008410000 */
[----:B------:R-:W-:Y:S01]  /*0ed0*/  FMUL.FTZ R15, R2, UR10 ;  /* 0x0000000a020f7c20 */ /* 0x000fe20008410000 */
[----:B------:R-:W-:-:S03]  /*0ee0*/  IMAD.WIDE R2, R3, 0x80, R10 ;  /* 0x0000008003027825 */ /* 0x000fc600078e020a */
[----:B------:R-:W-:Y:S04]  /*0ef0*/  @!P0 STG.E desc[UR4][R6.64], R13 ;  /* 0x0000000d06008986 */ /* 0x000fe8000c101904 */
[----:B------:R-:W-:Y:S04]  /*0f00*/  @!P1 STG.E desc[UR4][R6.64+0x100], R15 ;  /* 0x0001000f06009986 */ /* 0x000fe8000c101904 */
[----:B------:R-:W-:Y:S04]  /*0f10*/  STG.E.128 desc[UR4][R4.64], RZ ;  /* 0x000000ff04007986 */ /* 0x000fe8000c101d04 */
[----:B------:R-:W-:Y:S04]  /*0f20*/  STG.E.128 desc[UR4][R8.64], RZ ;  /* 0x000000ff08007986 */ /* 0x000fe8000c101d04 */
[----:B------:R-:W-:Y:S04]  /*0f30*/  STG.E.128 desc[UR4][R10.64], RZ ;  /* 0x000000ff0a007986 */ /* 0x000fe8000c101d04 */
[----:B------:R-:W-:Y:S01]  /*0f40*/  STG.E.128 desc[UR4][R2.64], RZ ;  /* 0x000000ff02007986 */ /* 0x000fe2000c101d04 */
[----:B------:R-:W-:Y:S05]  /*0f50*/  EXIT ;  /* 0x000000000000794d */ /* 0x000fea0003800000 */
.L_x_942:
        /* <DEDUP_REMOVED lines=10> */
.L_x_1600:


//--------------------- .text._ZN5flash27flash_bwd_convert_dq_kernelI23Flash_bwd_kernel_traitsILi32ELi128ELi128ELi8ELi4ELi4ELi4ELb0ELb0EN7cutlass6half_tE19Flash_kernel_traitsILi32ELi128ELi128ELi8ES3_EEEEvNS_16Flash_bwd_paramsEi --------------------------
	.section	.text._ZN5flash27flash_bwd_convert_dq_kernelI23Flash_bwd_kernel_traitsILi32ELi128ELi128ELi8ELi4ELi4ELi4ELb0ELb0EN7cutlass6half_tE19Flash_kernel_traitsILi32ELi128ELi128ELi8ES3_EEEEvNS_16Flash_bwd_paramsEi,"ax",@progbits
	.align	128
        .global         _ZN5flash27flash_bwd_convert_dq_kernelI23Flash_bwd_kernel_traitsILi32ELi128ELi128ELi8ELi4ELi4ELi4ELb0ELb0EN7cutlass6half_tE19Flash_kernel_traitsILi32ELi128ELi128ELi8ES3_EEEEvNS_16Flash_bwd_paramsEi
        .type           _ZN5flash27flash_bwd_convert_dq_kernelI23Flash_bwd_kernel_traitsILi32ELi128ELi128ELi8ELi4ELi4ELi4ELb0ELb0EN7cutlass6half_tE19Flash_kernel_traitsILi32ELi128ELi128ELi8ES3_EEEEvNS_16Flash_bwd_paramsEi,@function
        .size           _ZN5flash27flash_bwd_convert_dq_kernelI23Flash_bwd_kernel_traitsILi32ELi128ELi128ELi8ELi4ELi4ELi4ELb0ELb0EN7cutlass6half_tE19Flash_kernel_traitsILi32ELi128ELi128ELi8ES3_EEEEvNS_16Flash_bwd_paramsEi,(.L_x_1601 - _ZN5flash27flash_bwd_convert_dq_kernelI23Flash_bwd_kernel_traitsILi32ELi128ELi128ELi8ELi4ELi4ELi4ELb0ELb0EN7cutlass6half_tE19Flash_kernel_traitsILi32ELi128ELi128ELi8ES3_EEEEvNS_16Flash_bwd_paramsEi)
        .other          _ZN5flash27flash_bwd_convert_dq_kernelI23Flash_bwd_kernel_traitsILi32ELi128ELi128ELi8ELi4ELi4ELi4ELb0ELb0EN7cutlass6half_tE19Flash_kernel_traitsILi32ELi128ELi128ELi8ES3_EEEEvNS_16Flash_bwd_paramsEi,@"STO_CUDA_ENTRY STV_DEFAULT"
_ZN5flash27flash_bwd_convert_dq_kernelI23Flash_bwd_kernel_traitsILi32ELi128ELi128ELi8ELi4ELi4ELi4ELb0ELb0EN7cutlass6half_tE19Flash_kernel_traitsILi32ELi128ELi128ELi8ES3_EEEEvNS_16Flash_bwd_paramsEi:
.text._ZN5flash27flash_bwd_convert_dq_kernelI23Flash_bwd_kernel_traitsILi32ELi128ELi128ELi8ELi4ELi4ELi4ELb0ELb0EN7cutlass6half_tE19Flash_kernel_traitsILi32ELi128ELi128ELi8ES3_EEEEvNS_16Flash_bwd_paramsEi:
        /* <DEDUP_REMOVED lines=56> */
.L_x_943:
[----:B------:R-:W-:Y:S02]  /*0380*/  IMAD R23, R21, UR16, RZ ;  /* 0x0000001015177c24 */ /* 0x000fe4000f8e02ff */
[----:B------:R-:W-:-:S05]  /*0390*/  IMAD.WIDE.U32 R24, R20, UR16, RZ ;  /* 0x0000001014187c25 */ /* 0x000fca000f8e00ff */
[----:B------:R-:W-:-:S07]  /*03a0*/  IADD3 R23, PT, PT, R25, R23, RZ ;  /* 0x0000001719177210 */ /* 0x000fce0007ffe0ff */
.L_x_944:
        /* <DEDUP_REMOVED lines=56> */
.L_x_947:
        /* <DEDUP_REMOVED lines=108> */
.L_x_946:
        /* <DEDUP_REMOVED lines=52> */
.L_x_945:
        /* <DEDUP_REMOVED lines=84> */
.L_x_949:
[----:B------:R-:W-:Y:S05]  /*1670*/  BSYNC.RECONVERGENT B0 ;  /* 0x0000000000007941 */ /* 0x000fea0003800200 */
.L_x_948:
        /* <DEDUP_REMOVED lines=14> */
.L_x_950:
        /* <DEDUP_REMOVED lines=10> */
.L_x_1601:


//--------------------- .text._ZN5flash44flash_bwd_dq_dk_dv_loop_seqk_parallel_kernelI23Flash_bwd_kernel_traitsILi32ELi128ELi128ELi8ELi4ELi4ELi4ELb0ELb0EN7cutlass6half_tE19Flash_kernel_traitsILi32ELi128ELi128ELi8ES3_EELb1ELb0ELb0ELb0ELb0ELb1ELb0EEEvNS_16Flash_bwd_paramsE --------------------------
	.section	.text._ZN5flash44flash_bwd_dq_dk_dv_loop_seqk_parallel_kernelI23Flash_bwd_kernel_traitsILi32ELi128ELi128ELi8ELi4ELi4ELi4ELb0ELb0EN7cutlass6half_tE19Flash_kernel_traitsILi32ELi128ELi128ELi8ES3_EELb1ELb0ELb0ELb0ELb0ELb1ELb0EEEvNS_16Flash_bwd_paramsE,"ax",@progbits
	.align	128
        .global         _ZN5flash44flash_bwd_dq_dk_dv_loop_seqk_parallel_kernelI23Flash_bwd_kernel_traitsILi32ELi128ELi128ELi8ELi4ELi4ELi4ELb0ELb0EN7cutlass6half_tE19Flash_kernel_traitsILi32ELi128ELi128ELi8ES3_EELb1ELb0ELb0ELb0ELb0ELb1ELb0EEEvNS_16Flash_bwd_paramsE
        .type           _ZN5flash44flash_bwd_dq_dk_dv_loop_seqk_parallel_kernelI23Flash_bwd_kernel_traitsILi32ELi128ELi128ELi8ELi4ELi4ELi4ELb0ELb0EN7cutlass6half_tE19Flash_kernel_traitsILi32ELi128ELi128ELi8ES3_EELb1ELb0ELb0ELb0ELb0ELb1ELb0EEEvNS_16Flash_bwd_paramsE,@function
        .size           _ZN5flash44flash_bwd_dq_dk_dv_loop_seqk_parallel_kernelI23Flash_bwd_kernel_traitsILi32ELi128ELi128ELi8ELi4ELi4ELi4ELb0ELb0EN7cutlass6half_tE19Flash_kernel_traitsILi32ELi128ELi128ELi8ES3_EELb1ELb0ELb0ELb0ELb0ELb1ELb0EEEvNS_16Flash_bwd_paramsE,(.L_x_1602 - _ZN5flash44flash_bwd_dq_dk_dv_loop_seqk_parallel_kernelI23Flash_bwd_kernel_traitsILi32ELi128ELi128ELi8ELi4ELi4ELi4ELb0ELb0EN7cutlass6half_tE19Flash_kernel_traitsILi32ELi128ELi128ELi8ES3_EELb1ELb0ELb0ELb0ELb0ELb1ELb0EEEvNS_16Flash_bwd_paramsE)
        .other          _ZN5flash44flash_bwd_dq_dk_dv_loop_seqk_parallel_kernelI23Flash_bwd_kernel_traitsILi32ELi128ELi128ELi8ELi4ELi4ELi4ELb0ELb0EN7cutlass6half_tE19Flash_kernel_traitsILi32ELi128ELi128ELi8ES3_EELb1ELb0ELb0ELb0ELb0ELb1ELb0EEEvNS_16Flash_bwd_paramsE,@"STO_CUDA_ENTRY STV_DEFAULT"
_ZN5flash44flash_bwd_dq_dk_dv_loop_seqk_parallel_kernelI23Flash_bwd_kernel_traitsILi32ELi128ELi128ELi8ELi4ELi4ELi4ELb0ELb0EN7cutlass6half_tE19Flash_kernel_traitsILi32ELi128ELi128ELi8ES3_EELb1ELb0ELb0ELb0ELb0ELb1ELb0EEEvNS_16Flash_bwd_paramsE:
.text._ZN5flash44flash_bwd_dq_dk_dv_loop_seqk_parallel_kernelI23Flash_bwd_kernel_traitsILi32ELi128ELi128ELi8ELi4ELi4ELi4ELb0ELb0EN7cutlass6half_tE19Flash_kernel_traitsILi32ELi128ELi128ELi8ES3_EELb1ELb0ELb0ELb0ELb0ELb1ELb0EEEvNS_16Flash_bwd_paramsE:
        /* <DEDUP_REMOVED lines=12> */
[----:B------:R-:W-:Y:S01]  /*00c0*/  IMAD.MOV.U32 R131, RZ, RZ, 0x20 ;  /* 0x00000020ff837424 */ /* 0x000fe200078e00ff */
[----:B------:R-:W3:Y:S01]  /*00d0*/  S2R R136, SR_CTAID.Z ;  /* 0x0000000000887919 */ /* 0x000ee20000002700 */
[----:B------:R-:W4:Y:S04]  /*00e0*/  LDCU.64 UR30, c[0x0][0x358] ;  /* 0x00006b00ff1e77ac */ /* 0x000f280008000a00 */
[----:B------:R-:W3:Y:S01]  /*00f0*/  S2UR UR25, SR_CTAID.X ;  /* 0x00000000001979c3 */ /* 0x000ee20000002500 */
[----:B------:R-:W1:Y:S01]  /*0100*/  LDCU.64 UR12, c[0x0][0x460] ;  /* 0x00008c00ff0c77ac */ /* 0x000e620008000a00 */
[----:B------:R-:W1:Y:S06]  /*0110*/  LDCU.64 UR6, c[0x0][0x470] ;  /* 0x00008e00ff0677ac */ /* 0x000e6c0008000a00 */
[----:B------:R-:W3:Y:S01]  /*0120*/  S2UR UR24, SR_CTAID.Y ;  /* 0x00000000001879c3 */ /* 0x000ee20000002600 */
[----:B------:R-:W-:Y:S01]  /*0130*/  UMOV UR28, URZ ;  /* 0x000000ff001c7c82 */ /* 0x000fe20008000000 */
[----:B------:R-:W-:Y:S01]  /*0140*/  UMOV UR29, URZ ;  /* 0x000000ff001d7c82 */ /* 0x000fe20008000000 */
[----:B--2---:R-:W-:Y:S01]  /*0150*/  ULEA UR5, UR5, UR4, 0x18 ;  /* 0x0000000405057291 */ /* 0x004fe2000f8ec0ff */
[----:B------:R-:W2:Y:S03]  /*0160*/  LDCU UR4, c[0x0][0x438] ;  /* 0x00008700ff0477ac */ /* 0x000ea60008000800 */
[----:B------:R-:W-:Y:S01]  /*0170*/  UIADD3 UR8, UPT, UPT, UR5, 0x12000, URZ ;  /* 0x0001200005087890 */ /* 0x000fe2000fffe0ff */
[C---:B-1----:R-:W-:Y:S01]  /*0180*/  IMAD.SHL.U32 R5, R3.reuse, 0x10, RZ ;  /* 0x0000001003057824 */ /* 0x042fe200078e00ff */
[----:B------:R-:W-:Y:S01]  /*0190*/  SHF.R.U32.HI R13, RZ, 0x1, R3 ;  /* 0x00000001ff0d7819 */ /* 0x000fe20000011603 */
[C---:B------:R-:W-:Y:S01]  /*01a0*/  IMAD.SHL.U32 R132, R3.reuse, 0x20, RZ ;  /* 0x0000002003847824 */ /* 0x040fe200078e00ff */
[C---:B------:R-:W-:Y:S01]  /*01b0*/  LOP3.LUT P0, RZ, R3.reuse, 0x4, RZ, 0xc0, !PT ;  /* 0x0000000403ff7812 */ /* 0x040fe2000780c0ff */
[----:B------:R-:W-:Y:S01]  /*01c0*/  IMAD.SHL.U32 R140, R3, 0x2, RZ ;  /* 0x00000002038c7824 */ /* 0x000fe200078e00ff */
[----:B------:R-:W-:Y:S01]  /*01d0*/  LOP3.LUT R9, R5, 0x1c0, RZ, 0xc0, !PT ;  /* 0x000001c005097812 */ /* 0x000fe200078ec0ff */
[C---:B------:R-:W-:Y:S01]  /*01e0*/  IMAD.SHL.U32 R129, R3.reuse, 0x40, RZ ;  /* 0x0000004003817824 */ /* 0x040fe200078e00ff */
[----:B------:R-:W-:Y:S01]  /*01f0*/  LOP3.LUT R2, R132, 0x120, RZ, 0xc0, !PT ;  /* 0x0000012084027812 */ /* 0x000fe200078ec0ff */
[----:B------:R-:W-:Y:S01]  /*0200*/  IMAD.SHL.U32 R135, R3, 0x8, RZ ;  /* 0x0000000803877824 */ /* 0x000fe200078e00ff */
[----:B------:R-:W-:-:S02]  /*0210*/  LOP3.LUT R7, R5, 0x600, RZ, 0xc0, !PT ;  /* 0x0000060005077812 */ /* 0x000fc400078ec0ff */
[--C-:B------:R-:W-:Y:S02]  /*0220*/  LOP3.LUT R0, R9, 0x38, R140.reuse, 0xf8, !PT ;  /* 0x0000003809007812 */ /* 0x100fe400078ef88c */
[----:B------:R-:W-:Y:S02]  /*0230*/  LOP3.LUT R137, R140, 0xe006, R129, 0xc8, !PT ;  /* 0x0000e0068c897812 */ /* 0x000fe400078ec881 */
[----:B------:R-:W-:Y:S02]  /*0240*/  LOP3.LUT R9, R2, 0x600, R5, 0xf8, !PT ;  /* 0x0000060002097812 */ /* 0x000fe400078ef805 */
[----:B------:R-:W-:Y:S02]  /*0250*/  LOP3.LUT R140, R7, 0x6, R140, 0xf8, !PT ;  /* 0x00000006078c7812 */ /* 0x000fe400078ef88c */
[----:B------:R-:W-:Y:S02]  /*0260*/  SHF.R.U32.HI R2, RZ, 0x4, R3 ;  /* 0x00000004ff027819 */ /* 0x000fe40000011603 */
[----:B------:R-:W-:-:S02]  /*0270*/  LOP3.LUT R6, R135, 0xc0, RZ, 0xc0, !PT ;  /* 0x000000c087067812 */ /* 0x000fc400078ec0ff */
[----:B------:R-:W-:Y:S02]  /*0280*/  LOP3.LUT R2, R2, 0x8, RZ, 0xc0, !PT ;  /* 0x0000000802027812 */ /* 0x000fe400078ec0ff */
[----:B------:R-:W-:Y:S02]  /*0290*/  LOP3.LUT R11, R6, 0x18, R3, 0xf8, !PT ;  /* 0x00000018060b7812 */ /* 0x000fe400078ef803 */
[----:B------:R-:W-:Y:S02]  /*02a0*/  LOP3.LUT R140, R140, 0x20, R135, 0xf8, !PT ;  /* 0x000000208c8c7812 */ /* 0x000fe400078ef887 */
[----:B------:R-:W-:Y:S02]  /*02b0*/  LOP3.LUT R130, R132, 0x20, RZ, 0xc0, !PT ;  /* 0x0000002084827812 */ /* 0x000fe400078ec0ff */
[----:B------:R-:W-:Y:S02]  /*02c0*/  LOP3.LUT R128, R129, 0x1c0, RZ, 0xc0, !PT ;  /* 0x000001c081807812 */ /* 0x000fe400078ec0ff */
[----:B------:R-:W-:-:S02]  /*02d0*/  LOP3.LUT R140, R140, R11, R2, 0xf6, !PT ;  /* 0x0000000b8c8c7212 */ /* 0x000fc400078ef602 */
[----:B------:R-:W-:Y:S02]  /*02e0*/  LOP3.LUT R130, R130, 0x3800, R5, 0xf8, !PT ;  /* 0x0000380082827812 */ /* 0x000fe400078ef805 */
[----:B------:R-:W-:Y:S02]  /*02f0*/  LOP3.LUT R128, R128, 0x38, R135, 0xf8, !PT ;  /* 0x0000003880807812 */ /* 0x000fe400078ef887 */
[----:B------:R-:W-:Y:S02]  /*0300*/  LOP3.LUT R11, R129, 0x200, RZ, 0xc0, !PT ;  /* 0x00000200810b7812 */ /* 0x000fe400078ec0ff */
[----:B------:R-:W-:Y:S01]  /*0310*/  LOP3.LUT R130, R130, 0x100, R5, 0xf8, !PT ;  /* 0x0000010082827812 */ /* 0x000fe200078ef805 */
[C---:B------:R-:W-:Y:S01]  /*0320*/  IMAD.SHL.U32 R5, R3.reuse, 0x4, RZ ;  /* 0x0000000403057824 */ /* 0x040fe200078e00ff */
[----:B------:R-:W-:Y:S02]  /*0330*/  LOP3.LUT P1, R7, R3, 0x10, RZ, 0xc0, !PT ;  /* 0x0000001003077812 */ /* 0x000fe4000782c0ff */
[----:B------:R-:W-:-:S02]  /*0340*/  LOP3.LUT R128, R128, 0x8, R13, 0x78, !PT ;  /* 0x0000000880807812 */ /* 0x000fc400078e780d */
[--C-:B------:R-:W-:Y:S02]  /*0350*/  LOP3.LUT R11, R11, 0xc00, R132.reuse, 0xf8, !PT ;  /* 0x00000c000b0b7812 */ /* 0x100fe400078ef884 */
[----:B------:R-:W-:Y:S02]  /*0360*/  LOP3.LUT R137, R137, 0xc00, R132, 0xf8, !PT ;  /* 0x00000c0089897812 */ /* 0x000fe400078ef884 */
[----:B------:R-:W-:Y:S02]  /*0370*/  LOP3.LUT R7, R2, R7, RZ, 0xfc, !PT ;  /* 0x0000000702077212 */ /* 0x000fe400078efcff */
[----:B------:R-:W-:Y:S02]  /*0380*/  LOP3.LUT R128, R11, R128, RZ, 0xfc, !PT ;  /* 0x000000800b807212 */ /* 0x000fe400078efcff */
[----:B------:R-:W-:Y:S02]  /*0390*/  LOP3.LUT R137, R137, R0, RZ, 0xfc, !PT ;  /* 0x0000000089897212 */ /* 0x000fe400078efcff */
[----:B------:R-:W-:-:S02]  /*03a0*/  LOP3.LUT R5, R5, 0x18, RZ, 0xc0, !PT ;  /* 0x0000001805057812 */ /* 0x000fc400078ec0ff */
[----:B------:R-:W-:Y:S02]  /*03b0*/  SHF.R.U32.HI R133, RZ, 0x2, R3 ;  /* 0x00000002ff857819 */ /* 0x000fe40000011603 */
[----:B------:R-:W-:Y:S02]  /*03c0*/  LOP3.LUT R0, R13, 0x30, RZ, 0xc0, !PT ;  /* 0x000000300d007812 */ /* 0x000fe400078ec0ff */
[--C-:B------:R-:W-:Y:S02]  /*03d0*/  LOP3.LUT R2, R7, 0xc0, R132.reuse, 0xf8, !PT ;  /* 0x000000c007027812 */ /* 0x100fe400078ef884 */
[----:B------:R-:W-:Y:S02]  /*03e0*/  LEA R128, R128, UR5, 0x1 ;  /* 0x0000000580807c11 */ /* 0x000fe4000f8e08ff */
[----:B------:R-:W-:Y:S02]  /*03f0*/  LOP3.LUT R4, R135, 0xd8, RZ, 0xc0, !PT ;  /* 0x000000d887047812 */ /* 0x000fe400078ec0ff */
[----:B------:R-:W-:Y:S01]  /*0400*/  LOP3.LUT R134, R5, 0xc0, R132, 0xf8, !PT ;  /* 0x000000c005867812 */ /* 0x000fe200078ef884 */
[----:B------:R-:W-:Y:S01]  /*0410*/  VIADD R127, R128, 0xa040 ;  /* 0x0000a040807f7836 */ /* 0x000fe20000000000 */
[----:B------:R-:W-:-:S02]  /*0420*/  LOP3.LUT R133, R0, 0x7, R133, 0xf8, !PT ;  /* 0x0000000700857812 */ /* 0x000fc400078ef885 */
[--C-:B------:R-:W-:Y:S02]  /*0430*/  LOP3.LUT R0, R0, 0x8, R3.reuse, 0xf8, !PT ;  /* 0x0000000800007812 */ /* 0x100fe400078ef803 */
[----:B------:R-:W-:Y:S01]  /*0440*/  LOP3.LUT R5, R2, R5, RZ, 0x3c, !PT ;  /* 0x0000000502057212 */ /* 0x000fe200078e3cff */
[----:B------:R-:W-:Y:S01]  /*0450*/  VIADD R2, R128, 0xa000 ;  /* 0x0000a00080027836 */ /* 0x000fe20000000000 */
[C---:B------:R-:W-:Y:S02]  /*0460*/  LOP3.LUT P3, RZ, R3.reuse, 0x2, RZ, 0xc0, !PT ;  /* 0x0000000203ff7812 */ /* 0x040fe4000786c0ff */
[----:B------:R-:W-:Y:S01]  /*0470*/  LOP3.LUT P2, RZ, R3, 0x8, RZ, 0xc0, !PT ;  /* 0x0000000803ff7812 */ /* 0x000fe2000784c0ff */
[----:B------:R-:W-:Y:S01]  /*0480*/  @P0 VIADD R127, R2, 0xffffffc0 ;  /* 0xffffffc0027f0836 */ /* 0x000fe20000000000 */
[--C-:B------:R-:W-:Y:S01]  /*0490*/  LOP3.LUT R4, R4, 0x18, R3.reuse, 0x78, !PT ;  /* 0x0000001804047812 */ /* 0x100fe200078e7803 */
[----:B--2---:R-:W-:Y:S01]  /*04a0*/  IMAD.U32 R2, RZ, RZ, UR4 ;  /* 0x00000004ff027e24 */ /* 0x004fe2000f8e00ff */
[----:B------:R-:W-:Y:S01]  /*04b0*/  LOP3.LUT R3, R134, 0x8, R3, 0x78, !PT ;  /* 0x0000000886037812 */ /* 0x000fe200078e7803 */
[----:B------:R-:W-:Y:S01]  /*04c0*/  UIADD3 UR4, UPT, UPT, UR5, 0x6000, URZ ;  /* 0x0000600005047890 */ /* 0x000fe2000fffe0ff */
[----:B------:R-:W-:-:S02]  /*04d0*/  LEA R137, R137, UR8, 0x1 ;  /* 0x0000000889897c11 */ /* 0x000fc4000f8e08ff */
[----:B------:R-:W-:Y:S02]  /*04e0*/  LOP3.LUT R0, R0, 0x1c0, R129, 0xf8, !PT ;  /* 0x000001c000007812 */ /* 0x000fe400078ef881 */
[----:B------:R-:W-:Y:S01]  /*04f0*/  LOP3.LUT R134, R134, 0x8, R13, 0x78, !PT ;  /* 0x0000000886867812 */ /* 0x000fe200078e780d */
[C---:B------:R-:W-:Y:S01]  /*0500*/  VIADD R138, R137.reuse, 0x40 ;  /* 0x00000040898a7836 */ /* 0x040fe20000000000 */
[----:B------:R-:W-:Y:S01]  /*0510*/  LOP3.LUT R130, R130, R3, RZ, 0xfc, !PT ;  /* 0x0000000382827212 */ /* 0x000fe200078efcff */
[----:B------:R-:W-:Y:S01]  /*0520*/  @P1 VIADD R138, R137, 0xffffffc0 ;  /* 0xffffffc0898a1836 */ /* 0x000fe20000000000 */
[C---:B------:R-:W-:Y:S02]  /*0530*/  SEL R3, R131.reuse, 0xffffffe0, !P3 ;  /* 0xffffffe083037807 */ /* 0x040fe40005800000 */
[----:B------:R-:W-:Y:S02]  /*0540*/  SEL R142, R131, 0xffffffe0, !P2 ;  /* 0xffffffe0838e7807 */ /* 0x000fe40005000000 */
[----:B------:R-:W-:Y:S01]  /*0550*/  LOP3.LUT R129, R129, 0x400, RZ, 0xc0, !PT ;  /* 0x0000040081817812 */ /* 0x000fe200078ec0ff */
[----:B------:R-:W-:Y:S01]  /*0560*/  IMAD.IADD R124, R3, 0x1, R128 ;  /* 0x00000001037c7824 */ /* 0x000fe200078e0280 */
[----:B------:R-:W-:Y:S01]  /*0570*/  LOP3.LUT R0, R0, 0x38, R135, 0x78, !PT ;  /* 0x0000003800007812 */ /* 0x000fe200078e7887 */
[----:B------:R-:W-:Y:S01]  /*0580*/  IMAD.IADD R141, R137, 0x1, R142 ;  /* 0x00000001898d7824 */ /* 0x000fe200078e028e */
[----:B------:R-:W-:Y:S01]  /*0590*/  LOP3.LUT R134, R9, R134, RZ, 0xfc, !PT ;  /* 0x0000008609867212 */ /* 0x000fe200078efcff */
[----:B------:R-:W-:Y:S01]  /*05a0*/  IMAD.IADD R142, R142, 0x1, R138 ;  /* 0x000000018e8e7824 */ /* 0x000fe200078e028a */
[----:B------:R-:W-:Y:S01]  /*05b0*/  LOP3.LUT R132, R5, 0x120, R132, 0xf8, !PT ;  /* 0x0000012005847812 */ /* 0x000fe200078ef884 */
[----:B------:R-:W-:Y:S01]  /*05c0*/  IMAD R129, R0, 0x2, R129 ;  /* 0x0000000200817824 */ /* 0x000fe200078e0281 */
[----:B------:R-:W-:Y:S01]  /*05d0*/  LOP3.LUT R4, R4, 0x1f20, R135, 0xf8, !PT ;  /* 0x00001f2004047812 */ /* 0x000fe200078ef887 */
[----:B------:R-:W-:Y:S01]  /*05e0*/  IMAD.IADD R3, R3, 0x1, R127 ;  /* 0x0000000103037824 */ /* 0x000fe200078e027f */
[----:B------:R-:W-:-:S02]  /*05f0*/  SEL R131, R131, 0xffffffe0, !P0 ;  /* 0xffffffe083837807 */ /* 0x000fc40004000000 */
[----:B------:R-:W-:Y:S02]  /*0600*/  LEA R139, R4, UR5, 0x1 ;  /* 0x00000005048b7c11 */ /* 0x000fe4000f8e08ff */
[----:B------:R-:W-:Y:S02]  /*0610*/  LEA R134, R134, UR5, 0x1 ;  /* 0x0000000586867c11 */ /* 0x000fe4000f8e08ff */
[----:B------:R-:W-:Y:S02]  /*0620*/  LEA R140, R140, UR4, 0x1 ;  /* 0x000000048c8c7c11 */ /* 0x000fe4000f8e08ff */
[----:B------:R-:W-:Y:S02]  /*0630*/  LEA R130, R130, UR4, 0x1 ;  /* 0x0000000482827c11 */ /* 0x000fe4000f8e08ff */
[----:B---34-:R-:W-:-:S07]  /*0640*/  LEA R132, R132, UR5, 0x1 ;  /* 0x0000000584847c11 */ /* 0x018fce000f8e08ff */
.L_x_982:
[----:B-12---:R-:W1:Y:S01]  /*0650*/  S2R R13, SR_CTAID.Y ;  /* 0x00000000000d7919 */ /* 0x006e620000002600 */
[----:B------:R-:W2:Y:S01]  /*0660*/  LDCU.64 UR8, c[0x0][0x478] ;  /* 0x00008f00ff0877ac */ /* 0x000ea20008000a00 */
[----:B------:R-:W-:Y:S01]  /*0670*/  ISETP.NE.U32.AND P0, PT, RZ, UR6, PT ;  /* 0x00000006ff007c0c */ /* 0x000fe2000bf05070 */
[----:B------:R-:W3:Y:S01]  /*0680*/  LDC.64 R8, c[0x0][0x460] ;  /* 0x00011800ff087b82 */ /* 0x000ee20000000a00 */
[----:B------:R-:W-:Y:S01]  /*0690*/  ISETP.NE.U32.AND P5, PT, RZ, UR12, PT ;  /* 0x0000000cff007c0c */ /* 0x000fe2000bfa5070 */
[----:B------:R-:W-:Y:S01]  /*06a0*/  IMAD.MOV.U32 R179, RZ, RZ, RZ ;  /* 0x000000ffffb37224 */ /* 0x000fe200078e00ff */
[----:B------:R-:W-:Y:S02]  /*06b0*/  ISETP.NE.AND.EX P0, PT, RZ, UR7, PT, P0 ;  /* 0x00000007ff007c0c */ /* 0x000fe4000bf05300 */
[----:B------:R-:W-:-:S03]  /*06c0*/  ISETP.NE.AND.EX P5, PT, RZ, UR13, PT, P5 ;  /* 0x0000000dff007c0c */ /* 0x000fc6000bfa5350 */
[----:B------:R-:W4:Y:S01]  /*06d0*/  LDC.64 R6, c[0x0][0x468] ;  /* 0x00011a00ff067b82 */ /* 0x000f220000000a00 */
[----:B--2---:R-:W-:-:S07]  /*06e0*/  ISETP.NE.U32.AND P2, PT, RZ, UR8, PT ;  /* 0x00000008ff007c0c */ /* 0x004fce000bf45070 */
[----:B------:R-:W2:Y:S01]  /*06f0*/  LDC.U8 R5, c[0x0][0x532] ;  /* 0x00014c80ff057b82 */ /* 0x000ea20000000000 */
[----:B------:R-:W-:Y:S01]  /*0700*/  ISETP.NE.AND.EX P2, PT, RZ, UR9, PT, P2 ;  /* 0x00000009ff007c0c */ /* 0x000fe2000bf45320 */
[----:B-1----:R-:W-:Y:S01]  /*0710*/  IMAD.SHL.U32 R11, R13, 0x4, RZ ;  /* 0x000000040d0b7824 */ /* 0x002fe200078e00ff */
[----:B------:R-:W-:-:S11]  /*0720*/  SHF.R.U32.HI R4, RZ, 0x1e, R13 ;  /* 0x0000001eff047819 */ /* 0x000fd6000001160d */
[C---:B------:R-:W-:Y:S02]  /*0730*/  @P2 IADD3 R14, P3, PT, R11.reuse, UR8, RZ ;  /* 0x000000080b0e2c10 */ /* 0x040fe4000ff7e0ff */
[----:B------:R-:W-:Y:S02]  /*0740*/  @P0 IADD3 R16, P1, PT, R11, UR6, RZ ;  /* 0x000000060b100c10 */ /* 0x000fe4000ff3e0ff */
[C---:B------:R-:W-:Y:S02]  /*0750*/  @P2 IADD3.X R15, PT, PT, R4.reuse, UR9, RZ, P3, !PT ;  /* 0x00000009040f2c10 */ /* 0x040fe40009ffe4ff */
[----:B------:R-:W-:Y:S02]  /*0760*/  ISETP.NE.U32.AND P3, PT, RZ, UR12, PT ;  /* 0x0000000cff007c0c */ /* 0x000fe4000bf65070 */
[----:B------:R-:W-:Y:S01]  /*0770*/  @P0 IADD3.X R17, PT, PT, R4, UR7, RZ, P1, !PT ;  /* 0x0000000704110c10 */ /* 0x000fe20008ffe4ff */
[----:B------:R-:W-:Y:S01]  /*0780*/  IMAD.MOV.U32 R0, RZ, RZ, -0x1 ;  /* 0xffffffffff007424 */ /* 0x000fe200078e00ff */
[----:B------:R-:W-:Y:S01]  /*0790*/  ISETP.NE.AND.EX P3, PT, RZ, UR13, PT, P3 ;  /* 0x0000000dff007c0c */ /* 0x000fe2000bf65330 */
[----:B---3--:R-:W-:Y:S01]  /*07a0*/  IMAD.WIDE.U32 R18, R13, 0x4, R8 ;  /* 0x000000040d127825 */ /* 0x008fe200078e0008 */
[----:B------:R-:W3:Y:S01]  /*07b0*/  @P2 LDG.E R178, desc[UR30][R14.64] ;  /* 0x0000001e0eb22981 */ /* 0x000ee2000c1e1900 */
[----:B--2---:R-:W-:Y:S01]  /*07c0*/  ISETP.NE.AND P4, PT, R5, RZ, PT ;  /* 0x000000ff0500720c */ /* 0x004fe20003f85270 */
[----:B------:R-:W1:Y:S02]  /*07d0*/  @!P2 LDC R8, c[0x0][0x43c] ;  /* 0x00010f00ff08ab82 */ /* 0x000e640000000800 */
[----:B------:R-:W3:Y:S04]  /*07e0*/  @P0 LDG.E R179, desc[UR30][R16.64] ;  /* 0x0000001e10b30981 */ /* 0x000ee8000c1e1900 */
[----:B-----5:R2:W5:Y:S04]  /*07f0*/  @P5 LDG.E R0, desc[UR30][R18.64] ;  /* 0x0000001e12005981 */ /* 0x020568000c1e1900 */
[----:B------:R2:W5:Y:S01]  /*0800*/  @P3 LDG.E R9, desc[UR30][R18.64+0x4] ;  /* 0x0000041e12093981 */ /* 0x000562000c1e1900 */
[----:B----4-:R-:W-:-:S02]  /*0810*/  IADD3 R10, P0, PT, R11, R6, RZ ;  /* 0x000000060b0a7210 */ /* 0x010fc40007f1e0ff */
[----:B------:R-:W-:-:S03]  /*0820*/  ISETP.EQ.U32.AND P1, PT, R6, RZ, PT ;  /* 0x000000ff0600720c */ /* 0x000fc60003f22070 */
[----:B------:R-:W-:Y:S01]  /*0830*/  IMAD.X R11, R4, 0x1, R7, P0 ;  /* 0x00000001040b7824 */ /* 0x000fe200000e0607 */
[----:B------:R-:W-:Y:S01]  /*0840*/  ISETP.EQ.OR.EX P1, PT, R7, RZ, !P4, P1 ;  /* 0x000000ff0700720c */ /* 0x000fe20006722710 */
[----:B------:R-:W4:Y:S01]  /*0850*/  @!P2 LDC.64 R4, c[0x0][0x488] ;  /* 0x00012200ff04ab82 */ /* 0x000f220000000a00 */
[----:B------:R-:W-:-:S07]  /*0860*/  IMAD.MOV.U32 R180, RZ, RZ, -0x1 ;  /* 0xffffffffffb47424 */ /* 0x000fce00078e00ff */
[----:B------:R-:W1:Y:S04]  /*0870*/  @!P3 LDC R12, c[0x0][0x434] ;  /* 0x00010d00ff0cbb82 */ /* 0x000e680000000800 */
[----:B------:R2:W5:Y:S01]  /*0880*/  @!P1 LDG.E R180, desc[UR30][R10.64] ;  /* 0x0000001e0ab49981 */ /* 0x000562000c1e1900 */
[----:B------:R-:W-:-:S04]  /*0890*/  ISETP.NE.U32.AND P1, PT, R6, RZ, PT ;  /* 0x000000ff0600720c */ /* 0x000fc80003f25070 */
[----:B------:R-:W-:Y:S01]  /*08a0*/  ISETP.NE.AND.EX P1, PT, R7, RZ, PT, P1 ;  /* 0x000000ff0700720c */ /* 0x000fe20003f25310 */
[----:B------:R-:W-:Y:S01]  /*08b0*/  USHF.L.U32 UR27, UR26, 0x7, URZ ;  /* 0x000000071a1b7899 */ /* 0x000fe200080006ff */
[----:B----4-:R-:W-:-:S04]  /*08c0*/  @!P2 ISETP.NE.U32.AND P0, PT, R4, RZ, PT ;  /* 0x000000ff0400a20c */ /* 0x010fc80003f05070 */
[----:B------:R-:W-:-:S04]  /*08d0*/  @!P2 ISETP.NE.AND.EX P0, PT, R5, RZ, PT, P0 ;  /* 0x000000ff0500a20c */ /* 0x000fc80003f05300 */
[----:B-1----:R-:W-:Y:S01]  /*08e0*/  @!P2 SEL R8, R8, RZ, P0 ;  /* 0x000000ff0808a207 */ /* 0x002fe20000000000 */
[----:B---3--:R-:W-:Y:S02]  /*08f0*/  @P2 IMAD.IADD R178, R178, 0x1, -R179 ;  /* 0x00000001b2b22824 */ /* 0x008fe400078e0ab3 */
[----:B--2---:R-:W-:Y:S06]  /*0900*/  @!P1 BRA `(.L_x_951) ;  /* 0x00000000000c9947 */ /* 0x004fec0003800000 */
[----:B------:R-:W2:Y:S02]  /*0910*/  @P4 LDG.E R5, desc[UR30][R10.64+0x4] ;  /* 0x0000041e0a054981 */ /* 0x000ea4000c1e1900 */
[----:B--2--5:R-:W-:-:S06]  /*0920*/  @P4 IADD3 R2, PT, PT, R5, -R180, RZ ;  /* 0x800000b405024210 */ /* 0x024fcc0007ffe0ff */
[----:B------:R1:W5:Y:S02]  /*0930*/  @!P4 LDG.E R2, desc[UR30][R10.64] ;  /* 0x0000001e0a02c981 */ /* 0x000364000c1e1900 */
.L_x_951:
[----:B-----5:R-:W-:Y:S01]  /*0940*/  @!P2 IADD3 R178, PT, PT, R8, R2, -R179 ;  /* 0x0000000208b2a210 */ /* 0x020fe20007ffe8b3 */
[----:B------:R-:W-:-:S03]  /*0950*/  @P3 IMAD.IADD R12, R9, 0x1, -R0 ;  /* 0x00000001090c3824 */ /* 0x000fc600078e0a00 */
[----:B------:R-:W-:-:S13]  /*0960*/  ISETP.GT.AND P0, PT, R178, UR27, PT ;  /* 0x0000001bb2007c0c */ /* 0x000fda000bf04270 */
[----:B------:R-:W-:Y:S05]  /*0970*/  @!P0 BRA `(.L_x_952) ;  /* 0x0000007c00308947 */ /* 0x000fea0003800000 */
[----:B------:R-:W-:Y:S01]  /*0980*/  ISETP.NE.AND P3, PT, R0, -0x1, PT ;  /* 0xffffffff0000780c */ /* 0x000fe20003f65270 */
[----:B------:R-:W-:Y:S01]  /*0990*/  VIADD R9, R12, 0x7f ;  /* 0x0000007f0c097836 */ /* 0x000fe20000000000 */
[----:B------:R-:W-:-:S04]  /*09a0*/  ISETP.NE.AND P0, PT, R180, -0x1, PT ;  /* 0xffffffffb400780c */ /* 0x000fc80003f05270 */
[----:B------:R-:W-:-:S04]  /*09b0*/  SHF.R.S32.HI R2, RZ, 0x1f, R9 ;  /* 0x0000001fff027819 */ /* 0x000fc80000011409 */
[----:B------:R-:W-:-:S03]  /*09c0*/  LEA.HI R171, R2, R9, RZ, 0x7 ;  /* 0x0000000902ab7211 */ /* 0x000fc600078f38ff */
[----:B------:R-:W2:Y:S01]  /*09d0*/  @!P3 LDC.64 R6, c[0x0][0x398] ;  /* 0x0000e600ff06bb82 */ /* 0x000ea20000000a00 */
[----:B------:R-:W-:-:S07]  /*09e0*/  SHF.R.S32.HI R171, RZ, 0x7, R171 ;  /* 0x00000007ffab7819 */ /* 0x000fce00000114ab */
[----:B------:R-:W3:Y:S01]  /*09f0*/  @P3 LDC.64 R4, c[0x0][0x3b0] ;  /* 0x0000ec00ff043b82 */ /* 0x000ee20000000a00 */
[----:B--2---:R-:W-:-:S04]  /*0a00*/  @!P3 IMAD.WIDE.U32 R14, R13, R6, RZ ;  /* 0x000000060d0eb225 */ /* 0x004fc800078e00ff */
[----:B------:R-:W-:Y:S01]  /*0a10*/  @!P3 IMAD R2, R13, R7, R15 ;  /* 0x000000070d02b224 */ /* 0x000fe200078e020f */
[----:B------:R-:W-:Y:S01]  /*0a20*/  LEA R15, R171, 0xffffff80, 0x7 ;  /* 0xffffff80ab0f7811 */ /* 0x000fe200078e38ff */
[----:B---3--:R-:W-:-:S03]  /*0a30*/  @P3 IMAD.WIDE.U32 R6, R0, R4, RZ ;  /* 0x0000000400063225 */ /* 0x008fc600078e00ff */
[----:B------:R-:W-:Y:S01]  /*0a40*/  SHF.R.S32.HI R21, RZ, 0x1f, R15 ;  /* 0x0000001fff157819 */ /* 0x000fe2000001140f */
        /* <DEDUP_REMOVED lines=13> */
.L_x_953:
[----:B------:R-:W1:Y:S01]  /*0b20*/  LDCU.64 UR18, c[0x0][0x3b8] ;  /* 0x00007700ff1277ac */ /* 0x000e620008000a00 */
[----:B------:R-:W-:-:S05]  /*0b30*/  IADD3 R16, PT, PT, R179, R180, RZ ;  /* 0x000000b4b3107210 */ /* 0x000fca0007ffe0ff */
[C---:B-1----:R-:W-:Y:S02]  /*0b40*/  IMAD R10, R16.reuse, UR19, RZ ;  /* 0x00000013100a7c24 */ /* 0x042fe4000f8e02ff */
[----:B------:R-:W-:-:S05]  /*0b50*/  IMAD.WIDE.U32 R16, R16, UR18, RZ ;  /* 0x0000001210107c25 */ /* 0x000fca000f8e00ff */
[----:B------:R-:W-:Y:S02]  /*0b60*/  IADD3 R10, PT, PT, R17, R10, RZ ;  /* 0x0000000a110a7210 */ /* 0x000fe40007ffe0ff */
.L_x_954:
[----:B------:R-:W1:Y:S01]  /*0b70*/  LDC R5, c[0x0][0x3e8] ;  /* 0x0000fa00ff057b82 */ /* 0x000e620000000800 */
        /* <DEDUP_REMOVED lines=9> */
[----:B------:R-:W-:-:S03]  /*0c10*/  IABS R4, R136 ;  /* 0x0000008800047213 */ /* 0x000fc60000000000 */
        /* <DEDUP_REMOVED lines=27> */
.L_x_955:
[----:B------:R-:W1:Y:S01]  /*0dd0*/  LDCU.64 UR16, c[0x0][0x3c0] ;  /* 0x00007800ff1077ac */ /* 0x000e620008000a00 */
[----:B------:R-:W-:-:S05]  /*0de0*/  IADD3 R18, PT, PT, R179, R180, RZ ;  /* 0x000000b4b3127210 */ /* 0x000fca0007ffe0ff */
[C---:B-1----:R-:W-:Y:S02]  /*0df0*/  IMAD R9, R18.reuse, UR17, RZ ;  /* 0x0000001112097c24 */ /* 0x042fe4000f8e02ff */
[----:B------:R-:W-:-:S05]  /*0e00*/  IMAD.WIDE.U32 R18, R18, UR16, RZ ;  /* 0x0000001012127c25 */ /* 0x000fca000f8e00ff */
[----:B------:R-:W-:Y:S02]  /*0e10*/  IADD3 R9, PT, PT, R19, R9, RZ ;  /* 0x0000000913097210 */ /* 0x000fe40007ffe0ff */
.L_x_956:
[----:B------:R-:W1:Y:S01]  /*0e20*/  @!P3 LDC.64 R6, c[0x0][0x588] ;  /* 0x00016200ff06bb82 */ /* 0x000e620000000a00 */
[----:B------:R-:W2:Y:S01]  /*0e30*/  LDCU UR32, c[0x0][0x3e0] ;  /* 0x00007c00ff2077ac */ /* 0x000ea20008000800 */
[----:B------:R-:W2:Y:S06]  /*0e40*/  LDCU UR33, c[0x0][0x44c] ;  /* 0x00008980ff2177ac */ /* 0x000eac0008000800 */
[----:B------:R-:W3:Y:S01]  /*0e50*/  @P3 LDC.64 R4, c[0x0][0x590] ;  /* 0x00016400ff043b82 */ /* 0x000ee20000000a00 */
[----:B--2---:R-:W-:Y:S01]  /*0e60*/  UIMAD.WIDE UR10, UR32, UR33, URZ ;  /* 0x00000021200a72a5 */ /* 0x004fe2000f8e02ff */
[----:B-1----:R-:W-:-:S04]  /*0e70*/  @!P3 IMAD.WIDE.U32 R32, R13, R6, RZ ;  /* 0x000000060d20b225 */ /* 0x002fc800078e00ff */
[----:B------:R-:W-:Y:S02]  /*0e80*/  @!P3 IMAD R7, R13, R7, R33 ;  /* 0x000000070d07b224 */ /* 0x000fe400078e0221 */
[----:B---3--:R-:W-:-:S04]  /*0e90*/  @P3 IMAD.WIDE.U32 R24, R0, R4, RZ ;  /* 0x0000000400183225 */ /* 0x008fc800078e00ff */
[----:B------:R-:W-:Y:S01]  /*0ea0*/  @P3 IMAD R7, R0, R5, R25 ;  /* 0x0000000500073224 */ /* 0x000fe200078e0219 */
[----:B------:R-:W-:Y:S01]  /*0eb0*/  @P3 MOV R32, R24 ;  /* 0x0000001800203202 */ /* 0x000fe20000000f00 */
[----:B------:R-:W-:Y:S06]  /*0ec0*/  @P3 BRA `(.L_x_957) ;  /* 0x0000000000403947 */ /* 0x000fec0003800000 */
[----:B------:R-:W1:Y:S02]  /*0ed0*/  LDCU UR8, c[0x0][0x444] ;  /* 0x00008880ff0877ac */ /* 0x000e640008000800 */
[----:B-1----:R-:W-:Y:S01]  /*0ee0*/  USHF.R.S32.HI UR9, URZ, 0x1f, UR8 ;  /* 0x0000001fff097899 */ /* 0x002fe20008011408 */
[----:B------:R-:W-:Y:S01]  /*0ef0*/  IMAD.WIDE.U32 R24, R13, UR8, RZ ;  /* 0x000000080d187c25 */ /* 0x000fe2000f8e00ff */
[----:B------:R-:W-:-:S04]  /*0f00*/  USHF.R.S32.HI UR8, URZ, 0x1f, UR32 ;  /* 0x0000001fff087899 */ /* 0x000fc80008011420 */
[----:B------:R-:W-:-:S05]  /*0f10*/  IMAD R5, R13, UR9, RZ ;  /* 0x000000090d057c24 */ /* 0x000fca000f8e02ff */
[----:B------:R-:W-:-:S05]  /*0f20*/  IADD3 R5, PT, PT, R25, R5, RZ ;  /* 0x0000000519057210 */ /* 0x000fca0007ffe0ff */
[----:B------:R-:W-:Y:S02]  /*0f30*/  IMAD R11, R5, UR32, RZ ;  /* 0x00000020050b7c24 */ /* 0x000fe4000f8e02ff */
[----:B------:R-:W-:-:S04]  /*0f40*/  IMAD.WIDE.U32 R4, R24, UR32, RZ ;  /* 0x0000002018047c25 */ /* 0x000fc8000f8e00ff */
[----:B------:R-:W-:Y:S01]  /*0f50*/  IMAD R11, R24, UR8, R11 ;  /* 0x00000008180b7c24 */ /* 0x000fe2000f8e020b */
[----:B------:R-:W-:Y:S01]  /*0f60*/  USHF.R.S32.HI UR8, URZ, 0x1f, UR33 ;  /* 0x0000001fff087899 */ /* 0x000fe20008011421 */
[----:B------:R-:W-:-:S03]  /*0f70*/  IMAD.WIDE.U32 R26, R4, UR33, RZ ;  /* 0x00000021041a7c25 */ /* 0x000fc6000f8e00ff */
[----:B------:R-:W-:-:S05]  /*0f80*/  IADD3 R11, PT, PT, R5, R11, RZ ;  /* 0x0000000b050b7210 */ /* 0x000fca0007ffe0ff */
[----:B------:R-:W-:-:S04]  /*0f90*/  IMAD R24, R11, UR33, RZ ;  /* 0x000000210b187c24 */ /* 0x000fc8000f8e02ff */
[----:B------:R-:W-:-:S05]  /*0fa0*/  IMAD R24, R4, UR8, R24 ;  /* 0x0000000804187c24 */ /* 0x000fca000f8e0218 */
[----:B------:R-:W-:Y:S01]  /*0fb0*/  IADD3 R24, PT, PT, R27, R24, RZ ;  /* 0x000000181b187210 */ /* 0x000fe20007ffe0ff */
[----:B------:R-:W-:Y:S06]  /*0fc0*/  BRA `(.L_x_958) ;  /* 0x00000000000c7947 */ /* 0x000fec0003800000 */
.L_x_957:
[C---:B------:R-:W-:Y:S02]  /*0fd0*/  IMAD R24, R0.reuse, UR11, RZ ;  /* 0x0000000b00187c24 */ /* 0x040fe4000f8e02ff */
[----:B------:R-:W-:-:S05]  /*0fe0*/  IMAD.WIDE.U32 R26, R0, UR10, RZ ;  /* 0x0000000a001a7c25 */ /* 0x000fca000f8e00ff */
[----:B------:R-:W-:Y:S02]  /*0ff0*/  IADD3 R24, PT, PT, R27, R24, RZ ;  /* 0x000000181b187210 */ /* 0x000fe40007ffe0ff */
.L_x_958:
[----:B------:R-:W1:Y:S01]  /*1000*/  LDCU.U8 UR8, c[0x0][0x548] ;  /* 0x0000a900ff0877ac */ /* 0x000e620008000000 */
[----:B------:R-:W-:Y:S01]  /*1010*/  SHF.L.U32 R19, R13, 0x7, RZ ;  /* 0x000000070d137819 */ /* 0x000fe200000006ff */
[----:B------:R-:W-:Y:S01]  /*1020*/  IMAD R25, R136, UR33, RZ ;  /* 0x0000002188197c24 */ /* 0x000fe2000f8e02ff */
[----:B------:R-:W2:Y:S02]  /*1030*/  LDCU.U8 UR20, c[0x0][0x5f0] ;  /* 0x0000be00ff1477ac */ /* 0x000ea40008000000 */
[----:B------:R-:W-:-:S04]  /*1040*/  SEL R30, R19, RZ, P5 ;  /* 0x000000ff131e7207 */ /* 0x000fc80002800000 */
[----:B------:R-:W-:-:S04]  /*1050*/  IADD3 R30, P1, PT, R15, R30, RZ ;  /* 0x0000001e0f1e7210 */ /* 0x000fc80007f3e0ff */
[----:B------:R-:W-:Y:S01]  /*1060*/  IADD3.X R17, PT, PT, RZ, R21, RZ, P1, !PT ;  /* 0x00000015ff117210 */ /* 0x000fe20000ffe4ff */
[----:B-1----:R-:W-:-:S04]  /*1070*/  UISETP.NE.AND UP0, UPT, UR8, URZ, UPT ;  /* 0x000000ff0800728c */ /* 0x002fc8000bf05270 */
[----:B------:R-:W-:-:S04]  /*1080*/  IMAD R17, R17, UR10, RZ ;  /* 0x0000000a11117c24 */ /* 0x000fc8000f8e02ff */
[C---:B------:R-:W-:Y:S02]  /*1090*/  IMAD R17, R30.reuse, UR11, R17 ;  /* 0x0000000b1e117c24 */ /* 0x040fe4000f8e0211 */
[----:B------:R-:W-:-:S05]  /*10a0*/  IMAD.WIDE.U32 R30, R30, UR10, RZ ;  /* 0x0000000a1e1e7c25 */ /* 0x000fca000f8e00ff */
[----:B------:R-:W-:Y:S01]  /*10b0*/  IADD3 R17, PT, PT, R31, R17, RZ ;  /* 0x000000111f117210 */ /* 0x000fe20007ffe0ff */
[----:B--2---:R-:W-:Y:S06]  /*10c0*/  BRA.U !UP0, `(.L_x_959) ;  /* 0x00000001081c7547 */ /* 0x004fec000b800000 */
[----:B------:R-:W1:Y:S01]  /*10d0*/  LDC R4, c[0x0][0x434] ;  /* 0x00010d00ff047b82 */ /* 0x000e620000000800 */
[----:B------:R-:W2:Y:S01]  /*10e0*/  LDCU UR8, c[0x0][0x454] ;  /* 0x00008a80ff0877ac */ /* 0x000ea20008000800 */
[----:B------:R-:W-:Y:S01]  /*10f0*/  ISETP.NE.AND P1, PT, R0, -0x1, PT ;  /* 0xffffffff0000780c */ /* 0x000fe20003f25270 */
[----:B-1----:R-:W-:-:S05]  /*1100*/  IMAD R11, R13, R4, RZ ;  /* 0x000000040d0b7224 */ /* 0x002fca00078e02ff */
[----:B------:R-:W-:-:S05]  /*1110*/  SEL R11, R11, R0, !P1 ;  /* 0x000000000b0b7207 */ /* 0x000fca0004800000 */
[----:B--2---:R-:W-:Y:S01]  /*1120*/  IMAD R11, R136, UR8, R11 ;  /* 0x00000008880b7c24 */ /* 0x004fe2000f8e020b */
[----:B------:R-:W-:Y:S05]  /*1130*/  BRA `(.L_x_960) ;  /* 0x00000000000c7947 */ /* 0x000fea0003800000 */
.L_x_959:
[----:B------:R-:W1:Y:S01]  /*1140*/  LDC R11, c[0x0][0x434] ;  /* 0x00010d00ff0b7b82 */ /* 0x000e620000000800 */
[----:B------:R-:W-:-:S04]  /*1150*/  IMAD R4, R13, UR32, R136 ;  /* 0x000000200d047c24 */ /* 0x000fc8000f8e0288 */
[----:B-1----:R-:W-:-:S03]  /*1160*/  IMAD R11, R4, R11, RZ ;  /* 0x0000000b040b7224 */ /* 0x002fc600078e02ff */
.L_x_960:
        /* <DEDUP_REMOVED lines=11> */
.L_x_961:
[----:B------:R-:W1:Y:S01]  /*1220*/  LDC R19, c[0x0][0x444] ;  /* 0x00011100ff137b82 */ /* 0x000e620000000800 */
[----:B------:R-:W-:-:S04]  /*1230*/  IMAD R0, R13, UR32, R136 ;  /* 0x000000200d007c24 */ /* 0x000fc8000f8e0288 */
[----:B-1----:R-:W-:-:S07]  /*1240*/  IMAD R19, R0, R19, RZ ;  /* 0x0000001300137224 */ /* 0x002fce00078e02ff */
.L_x_962:
[----:B------:R-:W1:Y:S01]  /*1250*/  LDC.64 R4, c[0x0][0x3b0] ;  /* 0x0000ec00ff047b82 */ /* 0x000e620000000a00 */
[----:B------:R-:W-:Y:S01]  /*1260*/  LOP3.LUT R20, R135, 0x18, RZ, 0xc0, !PT ;  /* 0x0000001887147812 */ /* 0x000fe200078ec0ff */
[----:B------:R-:W2:Y:S01]  /*1270*/  LDCU.128 UR8, c[0x0][0x590] ;  /* 0x0000b200ff0877ac */ /* 0x000ea20008000c00 */
[----:B------:R-:W3:Y:S01]  /*1280*/  S2R R23, SR_TID.X ;  /* 0x0000000000177919 */ /* 0x000ee20000002100 */
[----:B------:R-:W-:Y:S01]  /*1290*/  IMAD R11, R176, 0x80, R11 ;  /* 0x00000080b00b7824 */ /* 0x000fe200078e020b */
[----:B------:R-:W-:Y:S01]  /*12a0*/  IADD3 R32, P1, PT, R20, R32, RZ ;  /* 0x0000002014207210 */ /* 0x000fe20007f3e0ff */
[----:B------:R-:W4:Y:S01]  /*12b0*/  LDCU.64 UR14, c[0x0][0x3c8] ;  /* 0x00007900ff0e77ac */ /* 0x000f220008000a00 */
[----:B------:R-:W5:Y:S01]  /*12c0*/  S2R R0, SR_TID.X ;  /* 0x0000000000007919 */ /* 0x000f620000002100 */
[----:B------:R-:W4:Y:S01]  /*12d0*/  LDC.64 R190, c[0x0][0x420] ;  /* 0x00010800ffbe7b82 */ /* 0x000f220000000a00 */
[----:B------:R-:W-:Y:S01]  /*12e0*/  BSSY.RECONVERGENT B1, `(.L_x_952) ;  /* 0x0000735000017945 */ /* 0x000fe20003800200 */
[----:B------:R-:W-:Y:S01]  /*12f0*/  IMAD.X R33, RZ, RZ, R7, P1 ;  /* 0x000000ffff217224 */ /* 0x000fe200008e0607 */
[--C-:B------:R-:W-:Y:S01]  /*1300*/  IADD3 R26, P2, P1, R30, R26, R25.reuse ;  /* 0x0000001a1e1a7210 */ /* 0x100fe2000795e019 */
[----:B------:R-:W-:Y:S01]  /*1310*/  UIMAD UR33, UR32, UR33, URZ ;  /* 0x00000021202172a4 */ /* 0x000fe2000f8e02ff */
[----:B------:R-:W-:Y:S01]  /*1320*/  SHF.R.S32.HI R25, RZ, 0x1f, R25 ;  /* 0x0000001fff197819 */ /* 0x000fe20000011419 */
[----:B------:R-:W4:Y:S02]  /*1330*/  LDCU.64 UR22, c[0x0][0x570] ;  /* 0x0000ae00ff1677ac */ /* 0x000f240008000a00 */
[----:B------:R-:W4:Y:S01]  /*1340*/  LDC.64 R6, c[0x0][0x5f8] ;  /* 0x00017e00ff067b82 */ /* 0x000f220000000a00 */
[----:B------:R-:W-:-:S02]  /*1350*/  IADD3.X R17, PT, PT, R17, R24, R25, P2, P1 ;  /* 0x0000001811117210 */ /* 0x000fc400017e2419 */
[----:B------:R-:W-:Y:S01]  /*1360*/  ISETP.NE.AND P1, PT, RZ, UR20, PT ;  /* 0x00000014ff007c0c */ /* 0x000fe2000bf25270 */
[----:B--2---:R-:W-:Y:S01]  /*1370*/  IMAD R28, R21, UR8, RZ ;  /* 0x00000008151c7c24 */ /* 0x004fe2000f8e02ff */
[----:B------:R-:W2:Y:S01]  /*1380*/  LDCU.64 UR20, c[0x0][0x380] ;  /* 0x00007000ff1477ac */ /* 0x000ea20008000a00 */
[----:B------:R-:W-:-:S04]  /*1390*/  IMAD.WIDE.U32 R32, R15, UR8, R32 ;  /* 0x000000080f207c25 */ /* 0x000fc8000f8e0020 */
[----:B------:R-:W-:Y:S02]  /*13a0*/  IMAD R28, R15, UR9, R28 ;  /* 0x000000090f1c7c24 */ /* 0x000fe4000f8e021c */
[-C--:B-1----:R-:W-:Y:S02]  /*13b0*/  IMAD R24, R21, R4.reuse, RZ ;  /* 0x0000000415187224 */ /* 0x082fe400078e02ff */
[----:B------:R-:W-:Y:S02]  /*13c0*/  IMAD.MOV.U32 R21, RZ, RZ, RZ ;  /* 0x000000ffff157224 */ /* 0x000fe400078e00ff */
[----:B------:R-:W-:Y:S02]  /*13d0*/  IMAD.IADD R33, R33, 0x1, R28 ;  /* 0x0000000121217824 */ /* 0x000fe400078e021c */
[----:B------:R-:W-:-:S04]  /*13e0*/  IMAD.WIDE.U32 R30, R15, R4, R20 ;  /* 0x000000040f1e7225 */ /* 0x000fc800078e0014 */
[----:B------:R-:W-:Y:S01]  /*13f0*/  IMAD.WIDE.U32 R28, R136, UR10, R32 ;  /* 0x0000000a881c7c25 */ /* 0x000fe2000f8e0020 */
[----:B-----5:R-:W-:Y:S02]  /*1400*/  LOP3.LUT R186, R0, 0x1f, RZ, 0xc0, !PT ;  /* 0x0000001f00ba7812 */ /* 0x020fe400078ec0ff */
[----:B------:R-:W-:Y:S01]  /*1410*/  IADD3 R30, P2, PT, R14, R30, RZ ;  /* 0x0000001e0e1e7210 */ /* 0x000fe20007f5e0ff */
[----:B------:R-:W-:Y:S01]  /*1420*/  IMAD R25, R15, R5, R24 ;  /* 0x000000050f197224 */ /* 0x000fe200078e0218 */
[----:B---3--:R-:W-:Y:S01]  /*1430*/  SHF.R.U32.HI R15, RZ, 0x5, R23 ;  /* 0x00000005ff0f7819 */ /* 0x008fe20000011617 */
[----:B----4-:R-:W-:-:S03]  /*1440*/  IMAD.WIDE.U32 R32, R6, UR25, RZ ;  /* 0x0000001906207c25 */ /* 0x010fc6000f8e00ff */
[----:B------:R-:W-:Y:S01]  /*1450*/  IADD3.X R31, PT, PT, R2, R31, R25, P2, !PT ;  /* 0x0000001f021f7210 */ /* 0x000fe200017fe419 */
[----:B------:R-:W-:Y:S01]  /*1460*/  IMAD R29, R136, UR11, R29 ;  /* 0x0000000b881d7c24 */ /* 0x000fe2000f8e021d */
[----:B------:R-:W1:Y:S01]  /*1470*/  LDCU.64 UR10, c[0x0][0x550] ;  /* 0x0000aa00ff0a77ac */ /* 0x000e620008000a00 */
[----:B------:R-:W-:Y:S01]  /*1480*/  IMAD R27, R15, UR33, R186 ;  /* 0x000000210f1b7c24 */ /* 0x000fe2000f8e02ba */
[----:B------:R-:W-:Y:S01]  /*1490*/  SEL R2, R32, RZ, P1 ;  /* 0x000000ff20027207 */ /* 0x000fe20000800000 */
[----:B------:R-:W-:Y:S01]  /*14a0*/  IMAD R6, R7, UR25, R33 ;  /* 0x0000001907067c24 */ /* 0x000fe2000f8e0221 */
[----:B------:R-:W3:Y:S01]  /*14b0*/  LDC.64 R24, c[0x0][0x5e8] ;  /* 0x00017a00ff187b82 */ /* 0x000ee20000000a00 */
[C---:B------:R-:W-:Y:S01]  /*14c0*/  IMAD.WIDE.U32 R30, R136.reuse, UR14, R30 ;  /* 0x0000000e881e7c25 */ /* 0x040fe2000f8e001e */
[----:B------:R-:W-:Y:S01]  /*14d0*/  IADD3 R7, P3, P2, R27, R26, R2 ;  /* 0x0000001a1b077210 */ /* 0x000fe20007a7e002 */
[----:B------:R-:W-:Y:S01]  /*14e0*/  USHF.L.U64.HI UR14, UR8, 0x6, UR9 ;  /* 0x00000006080e7899 */ /* 0x000fe20008010209 */
[----:B------:R-:W-:Y:S01]  /*14f0*/  SHF.R.U32.HI R2, RZ, 0x2, R23 ;  /* 0x00000002ff027819 */ /* 0x000fe20000011617 */
[----:B------:R-:W-:Y:S01]  /*1500*/  IMAD R31, R136, UR15, R31 ;  /* 0x0000000f881f7c24 */ /* 0x000fe2000f8e021f */
[----:B------:R-:W-:Y:S01]  /*1510*/  SHF.R.S32.HI R14, RZ, 0x1f, R27 ;  /* 0x0000001fff0e7819 */ /* 0x000fe2000001141b */
[----:B------:R-:W-:Y:S01]  /*1520*/  USHF.L.U32 UR15, UR8, 0x6, URZ ;  /* 0x00000006080f7899 */ /* 0x000fe200080006ff */
[----:B------:R-:W-:Y:S01]  /*1530*/  SEL R6, R6, RZ, P1 ;  /* 0x000000ff06067207 */ /* 0x000fe20000800000 */
[----:B------:R-:W-:Y:S01]  /*1540*/  IMAD.WIDE.U32 R28, R2, UR8, R28 ;  /* 0x00000008021c7c25 */ /* 0x000fe2000f8e001c */
[----:B------:R-:W-:-:S02]  /*1550*/  USHF.L.U32 UR8, UR33, 0x7, URZ ;  /* 0x0000000721087899 */ /* 0x000fc400080006ff */
[----:B------:R-:W-:Y:S01]  /*1560*/  IADD3.X R17, PT, PT, R14, R17, R6, P3, P2 ;  /* 0x000000110e117210 */ /* 0x000fe20001fe4406 */
[----:B------:R-:W-:Y:S01]  /*1570*/  IMAD R151, R2, UR9, R29 ;  /* 0x0000000902977c24 */ /* 0x000fe2000f8e021d */
[----:B-1----:R-:W-:Y:S01]  /*1580*/  LEA R150, P3, R28, UR10, 0x1 ;  /* 0x0000000a1c967c11 */ /* 0x002fe2000f8608ff */
[----:B------:R-:W-:Y:S01]  /*1590*/  IMAD.WIDE.U32 R26, R2, R4, R30 ;  /* 0x00000004021a7225 */ /* 0x000fe200078e001e */
[----:B------:R-:W-:Y:S02]  /*15a0*/  MOV R6, UR8 ;  /* 0x0000000800067c02 */ /* 0x000fe40008000f00 */
[----:B------:R-:W-:Y:S01]  /*15b0*/  LEA.HI.X R151, R28, UR11, R151, 0x1, P3 ;  /* 0x0000000b1c977c11 */ /* 0x000fe200098f0c97 */
[----:B------:R-:W-:Y:S01]  /*15c0*/  IMAD R14, R176, 0x80, R19 ;  /* 0x00000080b00e7824 */ /* 0x000fe200078e0213 */
[----:B------:R-:W-:Y:S01]  /*15d0*/  IADD3 R7, P2, PT, R7, UR8, RZ ;  /* 0x0000000807077c10 */ /* 0x000fe2000ff5e0ff */
[----:B------:R-:W-:Y:S01]  /*15e0*/  IMAD R149, R2, R5, R27 ;  /* 0x0000000502957224 */ /* 0x000fe200078e021b */
[----:B------:R-:W-:Y:S01]  /*15f0*/  ISETP.GT.AND P3, PT, R12, RZ, PT ;  /* 0x000000ff0c00720c */ /* 0x000fe20003f64270 */
[----:B------:R-:W-:Y:S01]  /*1600*/  IMAD.WIDE R190, R11, 0x4, R190 ;  /* 0x000000040bbe7825 */ /* 0x000fe200078e02be */
[----:B------:R-:W-:-:S02]  /*1610*/  LEA.HI.X.SX32 R6, R6, R17, 0x1, P2 ;  /* 0x0000001106067211 */ /* 0x000fc400010f0eff */
[C---:B------:R-:W-:Y:S01]  /*1620*/  LEA R188, P2, R7.reuse, UR22, 0x2 ;  /* 0x0000001607bc7c11 */ /* 0x040fe2000f8410ff */
[----:B---3--:R-:W-:Y:S01]  /*1630*/  IMAD.WIDE R146, R14, 0x4, R24 ;  /* 0x000000040e927825 */ /* 0x008fe200078e0218 */
[----:B--2---:R-:W-:Y:S02]  /*1640*/  LEA R148, P4, R26, UR20, 0x1 ;  /* 0x000000141a947c11 */ /* 0x004fe4000f8808ff */
[----:B------:R-:W-:Y:S02]  /*1650*/  LEA.HI.X R189, R7, UR23, R6, 0x2, P2 ;  /* 0x0000001707bd7c11 */ /* 0x000fe400090f1406 */
[----:B------:R-:W-:Y:S02]  /*1660*/  IADD3 R14, P2, PT, R2, 0x40, RZ ;  /* 0x00000040020e7810 */ /* 0x000fe40007f5e0ff */
[----:B------:R-:W-:Y:S02]  /*1670*/  LEA.HI.X R149, R26, UR21, R149, 0x1, P4 ;  /* 0x000000151a957c11 */ /* 0x000fe4000a0f0c95 */
[C---:B------:R-:W-:Y:S01]  /*1680*/  SHF.L.U64.HI R6, R4.reuse, 0x6, R5 ;  /* 0x0000000604067819 */ /* 0x040fe20000010205 */
[----:B------:R-:W-:Y:S01]  /*1690*/  IMAD.SHL.U32 R5, R4, 0x40, RZ ;  /* 0x0000004004057824 */ /* 0x000fe200078e00ff */
[----:B------:R-:W-:Y:S01]  /*16a0*/  IADD3 R7, PT, PT, R2, 0x40, RZ ;  /* 0x0000004002077810 */ /* 0x000fe20007ffe0ff */
        /* <DEDUP_REMOVED lines=13> */
.L_x_964:
[----:B------:R-:W1:Y:S01]  /*1780*/  LDCU.64 UR14, c[0x0][0x5c0] ;  /* 0x0000b800ff0e77ac */ /* 0x000e620008000a00 */
[----:B------:R-:W-:-:S05]  /*1790*/  IADD3 R0, PT, PT, R179, R180, RZ ;  /* 0x000000b4b3007210 */ /* 0x000fca0007ffe0ff */
[C---:B-1----:R-:W-:Y:S02]  /*17a0*/  IMAD R4, R0.reuse, UR15, RZ ;  /* 0x0000000f00047c24 */ /* 0x042fe4000f8e02ff */
[----:B------:R-:W-:-:S05]  /*17b0*/  IMAD.WIDE.U32 R8, R0, UR14, RZ ;  /* 0x0000000e00087c25 */ /* 0x000fca000f8e00ff */
[----:B------:R-:W-:Y:S02]  /*17c0*/  IADD3 R0, PT, PT, R9, R4, RZ ;  /* 0x0000000409007210 */ /* 0x000fe40007ffe0ff */
[----:B------:R-:W-:Y:S02]  /*17d0*/  MOV R4, R8 ;  /* 0x0000000800047202 */ /* 0x000fe40000000f00 */
.L_x_965:
        /* <DEDUP_REMOVED lines=12> */
.L_x_966:
[----:B------:R-:W1:Y:S01]  /*18a0*/  LDCU.64 UR10, c[0x0][0x5c8] ;  /* 0x0000b900ff0a77ac */ /* 0x000e620008000a00 */
[----:B------:R-:W-:-:S05]  /*18b0*/  IADD3 R179, PT, PT, R179, R180, RZ ;  /* 0x000000b4b3b37210 */ /* 0x000fca0007ffe0ff */
[C---:B-1----:R-:W-:Y:S02]  /*18c0*/  IMAD R13, R179.reuse, UR11, RZ ;  /* 0x0000000bb30d7c24 */ /* 0x042fe4000f8e02ff */
[----:B------:R-:W-:-:S05]  /*18d0*/  IMAD.WIDE.U32 R8, R179, UR10, RZ ;  /* 0x0000000ab3087c25 */ /* 0x000fca000f8e00ff */
[----:B------:R-:W-:Y:S02]  /*18e0*/  IADD3 R13, PT, PT, R9, R13, RZ ;  /* 0x0000000d090d7210 */ /* 0x000fe40007ffe0ff */
[----:B------:R-:W-:-:S07]  /*18f0*/  MOV R6, R8 ;  /* 0x0000000800067202 */ /* 0x000fce0000000f00 */
.L_x_967:
        /* <DEDUP_REMOVED lines=31> */
.L_x_969:
[----:B------:R-:W-:Y:S05]  /*1af0*/  BSYNC.RECONVERGENT B0 ;  /* 0x0000000000007941 */ /* 0x000fea0003800200 */
.L_x_968:
        /* <DEDUP_REMOVED lines=20> */
[----:B---3--:R-:W-:-:S05]  /*1c40*/  IMAD R5, R14, UR11, R19 ;  /* 0x0000000b0e057c24 */ /* 0x008fca000f8e0213 */
[----:B------:R-:W-:Y:S02]  /*1c50*/  IADD3 R5, PT, PT, R7, R5, RZ ;  /* 0x0000000507057210 */ /* 0x000fe40007ffe0ff */
[----:B-1----:R-:W-:-:S04]  /*1c60*/  LEA R4, P0, R6, UR8, 0x1 ;  /* 0x0000000806047c11 */ /* 0x002fc8000f8008ff */
[----:B------:R-:W-:-:S05]  /*1c70*/  LEA.HI.X R5, R6, UR9, R5, 0x1, P0 ;  /* 0x0000000906057c11 */ /* 0x000fca00080f0c05 */
[----:B------:R4:W-:Y:S01]  /*1c80*/  STG.E.128 desc[UR30][R4.64], RZ ;  /* 0x000000ff04007986 */ /* 0x0009e2000c101d1e */
[----:B------:R-:W-:Y:S05]  /*1c90*/  BRA `(.L_x_970) ;  /* 0x0000006800647947 */ /* 0x000fea0003800000 */
.L_x_963:
[C---:B------:R-:W-:Y:S01]  /*1ca0*/  IMAD R12, R176.reuse, -0x80, R12 ;  /* 0xffffff80b00c7824 */ /* 0x040fe200078e020c */
[----:B------:R-:W1:Y:S01]  /*1cb0*/  LDCU.64 UR10, c[0x0][0x3d0] ;  /* 0x00007a00ff0a77ac */ /* 0x000e620008000a00 */
[----:B------:R-:W-:Y:S01]  /*1cc0*/  IMAD.U32 R17, RZ, RZ, UR18 ;  /* 0x00000012ff117e24 */ /* 0x000fe2000f8e00ff */
[----:B------:R-:W-:Y:S01]  /*1cd0*/  LOP3.LUT R23, R176, 0x80000001, RZ, 0xc0, !PT ;  /* 0x80000001b0177812 */ /* 0x000fe200078ec0ff */
[----:B------:R-:W-:Y:S01]  /*1ce0*/  IMAD.U32 R11, RZ, RZ, UR16 ;  /* 0x00000010ff0b7e24 */ /* 0x000fe2000f8e00ff */
[----:B------:R-:W-:Y:S01]  /*1cf0*/  ISETP.GE.AND P4, PT, R7, R12, PT ;  /* 0x0000000c0700720c */ /* 0x000fe20003f86270 */
[----:B------:R-:W2:Y:S01]  /*1d00*/  LDCU.64 UR8, c[0x0][0x3d8] ;  /* 0x00007b00ff0877ac */ /* 0x000ea20008000a00 */
[--C-:B------:R-:W-:Y:S01]  /*1d10*/  IMAD.WIDE.U32 R24, R17, UR27, R20.reuse ;  /* 0x0000001b11187c25 */ /* 0x100fe2000f8e0014 */
[----:B------:R-:W-:Y:S01]  /*1d20*/  ISETP.NE.AND P6, PT, R23, 0x1, PT ;  /* 0x000000011700780c */ /* 0x000fe20003fc5270 */
[----:B------:R-:W3:Y:S01]  /*1d30*/  LDC.64 R30, c[0x0][0x528] ;  /* 0x00014a00ff1e7b82 */ /* 0x000ee20000000a00 */
[----:B------:R-:W-:Y:S01]  /*1d40*/  UIMAD UR20, UR4, UR18, URZ ;  /* 0x00000012041472a4 */ /* 0x000fe2000f8e02ff */
[----:B------:R-:W-:Y:S01]  /*1d50*/  VIADD R4, R178, -UR27 ;  /* 0x8000001bb2047c36 */ /* 0x000fe20008000000 */
[----:B------:R-:W-:Y:S01]  /*1d60*/  UIMAD UR4, UR4, UR16, URZ ;  /* 0x00000010040472a4 */ /* 0x000fe2000f8e02ff */
[----:B------:R-:W-:Y:S01]  /*1d70*/  IMAD.WIDE.U32 R26, R11, UR27, R20 ;  /* 0x0000001b0b1a7c25 */ /* 0x000fe2000f8e0014 */
[----:B------:R-:W-:Y:S01]  /*1d80*/  UIMAD UR20, UR27, UR19, UR20 ;  /* 0x000000131b1472a4 */ /* 0x000fe2000f8e0214 */
[----:B------:R-:W-:Y:S01]  /*1d90*/  IADD3 R16, P0, PT, R16, R24, RZ ;  /* 0x0000001810107210 */ /* 0x000fe20007f1e0ff */
[----:B------:R-:W-:Y:S01]  /*1da0*/  UIMAD UR4, UR27, UR17, UR4 ;  /* 0x000000111b0472a4 */ /* 0x000fe2000f8e0204 */
[----:B------:R-:W-:Y:S01]  /*1db0*/  IMAD.U32 R11, RZ, RZ, UR15 ;  /* 0x0000000fff0b7e24 */ /* 0x000fe2000f8e00ff */
[----:B------:R-:W-:Y:S01]  /*1dc0*/  ISETP.GE.AND P2, PT, R7, R4, PT ;  /* 0x000000040700720c */ /* 0x000fe20003f46270 */
[----:B------:R-:W-:Y:S01]  /*1dd0*/  IMAD.U32 R7, RZ, RZ, UR15 ;  /* 0x0000000fff077e24 */ /* 0x000fe2000f8e00ff */
[----:B------:R-:W-:Y:S01]  /*1de0*/  @P1 BAR.SYNC.DEFER_BLOCKING 0x0 ;  /* 0x0000000000001b1d */ /* 0x000fe20000010000 */
[----:B------:R-:W-:-:S02]  /*1df0*/  MOV R20, UR14 ;  /* 0x0000000e00147c02 */ /* 0x000fc40008000f00 */
[----:B------:R-:W-:Y:S02]  /*1e00*/  @!P4 LEA R28, P3, R11, R150, 0x1 ;  /* 0x000000960b1cc211 */ /* 0x000fe400078608ff */
[----:B------:R-:W-:Y:S01]  /*1e10*/  IADD3.X R17, PT, PT, R10, UR20, R25, P0, !PT ;  /* 0x000000140a117c10 */ /* 0x000fe200087fe419 */
[----:B------:R-:W-:Y:S01]  /*1e20*/  IMAD.MOV.U32 R175, RZ, RZ, 0x7f800000 ;  /* 0x7f800000ffaf7424 */ /* 0x000fe200078e00ff */
[----:B------:R-:W-:Y:S01]  /*1e30*/  IADD3 R10, P0, PT, R18, R26, RZ ;  /* 0x0000001a120a7210 */ /* 0x000fe20007f1e0ff */
[----:B------:R-:W-:Y:S01]  /*1e40*/  IMAD.MOV.U32 R173, RZ, RZ, 0x7f800000 ;  /* 0x7f800000ffad7424 */ /* 0x000fe200078e00ff */
[----:B------:R-:W-:Y:S01]  /*1e50*/  @!P4 LEA.HI.X R29, R7, R151, R20, 0x1, P3 ;  /* 0x00000097071dc211 */ /* 0x000fe200018f0c14 */
[----:B-1----:R-:W-:Y:S01]  /*1e60*/  IMAD R7, R8, UR10, RZ ;  /* 0x0000000a08077c24 */ /* 0x002fe2000f8e02ff */
[----:B------:R-:W-:Y:S01]  /*1e70*/  ISETP.GE.AND P3, PT, R2, R4, PT ;  /* 0x000000040200720c */ /* 0x000fe20003f66270 */
[C---:B------:R-:W-:Y:S01]  /*1e80*/  IMAD.WIDE.U32 R16, R22.reuse, UR10, R16 ;  /* 0x0000000a16107c25 */ /* 0x040fe2000f8e0010 */
[----:B------:R-:W-:Y:S01]  /*1e90*/  IADD3.X R11, PT, PT, R9, UR4, R27, P0, !PT ;  /* 0x00000004090b7c10 */ /* 0x000fe200087fe41b */
[----:B------:R-:W1:Y:S01]  /*1ea0*/  LDCU UR10, c[0x0][0x590] ;  /* 0x0000b200ff0a77ac */ /* 0x000e620008000800 */
[C---:B------:R-:W-:Y:S01]  /*1eb0*/  @!P4 LEA R24, P1, R5.reuse, R148, 0x1 ;  /* 0x000000940518c211 */ /* 0x040fe200078208ff */
[----:B------:R-:W-:Y:S01]  /*1ec0*/  IMAD R26, R22, UR11, R7 ;  /* 0x0000000b161a7c24 */ /* 0x000fe2000f8e0207 */
[----:B------:R-:W-:Y:S01]  /*1ed0*/  ISETP.GE.AND P5, PT, R2, R12, PT ;  /* 0x0000000c0200720c */ /* 0x000fe20003fa6270 */
[----:B------:R-:W-:Y:S01]  /*1ee0*/  @!P2 IMAD.MOV.U32 R20, RZ, RZ, R16 ;  /* 0x000000ffff14a224 */ /* 0x000fe200078e0010 */
[----:B------:R-:W-:Y:S01]  /*1ef0*/  @!P4 LEA.HI.X R25, R5, R149, R6, 0x1, P1 ;  /* 0x000000950519c211 */ /* 0x000fe200008f0c06 */
[----:B--2---:R-:W-:Y:S01]  /*1f00*/  IMAD R5, R8, UR8, RZ ;  /* 0x0000000808057c24 */ /* 0x004fe2000f8e02ff */
[----:B------:R-:W2:Y:S01]  /*1f10*/  @!P2 LDC.64 R6, c[0x0][0x388] ;  /* 0x0000e200ff06ab82 */ /* 0x000ea20000000a00 */
[----:B------:R-:W-:Y:S01]  /*1f20*/  IMAD.IADD R27, R17, 0x1, R26 ;  /* 0x00000001111b7824 */ /* 0x000fe200078e021a */
[----:B------:R-:W4:Y:S01]  /*1f30*/  LDCU UR4, c[0x0][0x3e0] ;  /* 0x00007c00ff0477ac */ /* 0x000f220008000800 */
[C---:B------:R-:W-:Y:S01]  /*1f40*/  IMAD R5, R22.reuse, UR9, R5 ;  /* 0x0000000916057c24 */ /* 0x040fe2000f8e0205 */
[----:B------:R-:W-:Y:S01]  /*1f50*/  SEL R125, RZ, 0x2000, P6 ;  /* 0x00002000ff7d7807 */ /* 0x000fe20003000000 */
[----:B------:R-:W-:Y:S01]  /*1f60*/  IMAD.WIDE.U32 R22, R22, UR8, R10 ;  /* 0x0000000816167c25 */ /* 0x000fe2000f8e000a */
[----:B------:R-:W1:Y:S01]  /*1f70*/  LDCU UR9, c[0x0][0x45c] ;  /* 0x00008b80ff0977ac */ /* 0x000e620008000800 */
[----:B---3--:R-:W3:Y:S01]  /*1f80*/  LDG.E.64 R152, desc[UR30][R30.64+0x8] ;  /* 0x0000081e1e987981 */ /* 0x008ee2000c1e1b00 */
[----:B------:R-:W4:Y:S01]  /*1f90*/  @!P3 LDC.64 R10, c[0x0][0x388] ;  /* 0x0000e200ff0abb82 */ /* 0x000f220000000a00 */
[----:B------:R-:W-:Y:S01]  /*1fa0*/  @!P2 IMAD.MOV.U32 R21, RZ, RZ, R27 ;  /* 0x000000ffff15a224 */ /* 0x000fe200078e001b */
[----:B------:R-:W-:Y:S01]  /*1fb0*/  IADD3 R23, PT, PT, R23, R5, RZ ;  /* 0x0000000517177210 */ /* 0x000fe20007ffe0ff */
[----:B------:R-:W-:Y:S01]  /*1fc0*/  @!P2 IMAD R17, R19, UR18, RZ ;  /* 0x000000121311ac24 */ /* 0x000fe2000f8e02ff */
[----:B------:R-:W-:Y:S01]  /*1fd0*/  @!PT LDS RZ, [RZ] ;  /* 0x00000000fffff984 */ /* 0x000fe20000000800 */
[----:B------:R-:W-:Y:S01]  /*1fe0*/  @!PT LDS RZ, [RZ] ;  /* 0x00000000fffff984 */ /* 0x000fe20000000800 */
[----:B------:R-:W-:Y:S01]  /*1ff0*/  @!PT LDS RZ, [RZ] ;  /* 0x00000000fffff984 */ /* 0x000fe20000000800 */
[----:B------:R-:W-:Y:S01]  /*2000*/  @!P5 LDGSTS.E.BYPASS.LTC128B.128 [R139+0x4000], desc[UR30][R150.64] ;  /* 0x04000000968bdfae */ /* 0x000fe2000b981a1e */
[----:B------:R-:W-:Y:S01]  /*2010*/  @!P2 IMAD.WIDE.U32 R20, R14, UR18, R20 ;  /* 0x000000120e14ac25 */ /* 0x000fe2000f8e0014 */
[----:B------:R-:W-:-:S02]  /*2020*/  SHF.R.U32.HI R145, RZ, 0x1, R0 ;  /* 0x00000001ff917819 */ /* 0x000fc40000011600 */
[----:B------:R-:W1:Y:S01]  /*2030*/  LDC R143, c[0x0][0x44c] ;  /* 0x00011300ff8f7b82 */ /* 0x000e620000000800 */
[----:B------:R1:W-:Y:S01]  /*2040*/  @P5 STS.128 [R139+0x4000], RZ ;  /* 0x004000ff8b005388 */ /* 0x0003e20000000c00 */
[----:B------:R-:W-:Y:S02]  /*2050*/  @!P2 IMAD R17, R14, UR19, R17 ;  /* 0x000000130e11ac24 */ /* 0x000fe4000f8e0211 */
[----:B------:R-:W-:Y:S01]  /*2060*/  IMAD.MOV.U32 R174, RZ, RZ, 0x7f800000 ;  /* 0x7f800000ffae7424 */ /* 0x000fe200078e00ff */
[----:B------:R1:W-:Y:S01]  /*2070*/  @P4 STS.128 [R139+0x5000], RZ ;  /* 0x005000ff8b004388 */ /* 0x0003e20000000c00 */
[----:B------:R-:W-:Y:S02]  /*2080*/  @!P2 IMAD R19, R19, UR16, RZ ;  /* 0x000000101313ac24 */ /* 0x000fe4000f8e02ff */
[----:B------:R-:W-:Y:S01]  /*2090*/  IMAD.MOV.U32 R172, RZ, RZ, 0x7f800000 ;  /* 0x7f800000ffac7424 */ /* 0x000fe200078e00ff */
[----:B------:R-:W1:Y:S01]  /*20a0*/  @!P2 LDC.64 R4, c[0x0][0x390] ;  /* 0x0000e400ff04ab82 */ /* 0x000e620000000a00 */
[----:B------:R-:W-:Y:S01]  /*20b0*/  @!PT LDS RZ, [RZ] ;  /* 0x00000000fffff984 */ /* 0x000fe20000000800 */
[----:B------:R-:W-:Y:S01]  /*20c0*/  @!PT LDS RZ, [RZ] ;  /* 0x00000000fffff984 */ /* 0x000fe20000000800 */
[----:B------:R-:W-:Y:S01]  /*20d0*/  @!PT LDS RZ, [RZ] ;  /* 0x00000000fffff984 */ /* 0x000fe20000000800 */
[----:B------:R4:W-:Y:S01]  /*20e0*/  @!P4 LDGSTS.E.BYPASS.LTC128B.128 [R139+0x5000], desc[UR30][R28.64] ;  /* 0x050000001c8bcfae */ /* 0x0009e2000b981a1e */
[----:B------:R-:W-:Y:S01]  /*20f0*/  @!P3 IMAD.MOV.U32 R26, RZ, RZ, R16 ;  /* 0x000000ffff1ab224 */ /* 0x000fe200078e0010 */
[----:B--2---:R-:W-:Y:S01]  /*2100*/  @!P2 LEA R6, P0, R20, R6, 0x1 ;  /* 0x000000061406a211 */ /* 0x004fe200078008ff */
[----:B------:R-:W-:-:S02]  /*2110*/  @!P2 IMAD.IADD R18, R21, 0x1, R17 ;  /* 0x000000011512a824 */ /* 0x000fc400078e0211 */
[----:B------:R-:W-:Y:S01]  /*2120*/  IMAD.MOV.U32 R155, RZ, RZ, 0x10 ;  /* 0x00000010ff9b7424 */ /* 0x000fe200078e00ff */
[----:B------:R-:W-:Y:S01]  /*2130*/  CS2R R94, SRZ ;  /* 0x00000000005e7805 */ /* 0x000fe2000001ff00 */
[----:B------:R-:W2:Y:S01]  /*2140*/  @!P3 LDC.64 R8, c[0x0][0x390] ;  /* 0x0000e400ff08bb82 */ /* 0x000ea20000000a00 */
[----:B------:R-:W-:Y:S01]  /*2150*/  @!P2 IMAD R16, R14, UR17, R19 ;  /* 0x000000110e10ac24 */ /* 0x000fe2000f8e0213 */
[----:B------:R-:W-:Y:S01]  /*2160*/  @!P2 LEA.HI.X R7, R20, R7, R18, 0x1, P0 ;  /* 0x000000071407a211 */ /* 0x000fe200000f0c12 */
[----:B------:R-:W-:Y:S01]  /*2170*/  @!P3 IMAD.WIDE.U32 R26, R2, UR18, R26 ;  /* 0x00000012021abc25 */ /* 0x000fe2000f8e001a */
[----:B------:R-:W-:Y:S02]  /*2180*/  CS2R R92, SRZ ;  /* 0x00000000005c7805 */ /* 0x000fe4000001ff00 */
[----:B------:R-:W-:Y:S02]  /*2190*/  CS2R R98, SRZ ;  /* 0x0000000000627805 */ /* 0x000fe4000001ff00 */
[----:B------:R-:W-:Y:S01]  /*21a0*/  CS2R R96, SRZ ;  /* 0x0000000000607805 */ /* 0x000fe2000001ff00 */
[--C-:B------:R-:W-:Y:S01]  /*21b0*/  IMAD.IADD R177, R139, 0x1, R125.reuse ;  /* 0x000000018bb17824 */ /* 0x100fe200078e027d */
[----:B----4-:R-:W-:Y:S01]  /*21c0*/  @!P3 LEA R10, P1, R26, R10, 0x1 ;  /* 0x0000000a1a0ab211 */ /* 0x010fe200078208ff */
[----:B------:R-:W-:Y:S01]  /*21d0*/  IMAD.IADD R126, R134, 0x1, R125 ;  /* 0x00000001867e7824 */ /* 0x000fe200078e027d */
[----:B------:R-:W-:-:S02]  /*21e0*/  CS2R R90, SRZ ;  /* 0x00000000005a7805 */ /* 0x000fc4000001ff00 */
[----:B------:R-:W-:Y:S01]  /*21f0*/  CS2R R88, SRZ ;  /* 0x0000000000587805 */ /* 0x000fe2000001ff00 */
[----:B------:R-:W-:Y:S01]  /*2200*/  @!P5 LDGSTS.E.BYPASS.LTC128B.128 [R177], desc[UR30][R148.64] ;  /* 0x0000000094b1dfae */ /* 0x000fe2000b981a1e */
[----:B------:R-:W-:Y:S02]  /*2210*/  CS2R R86, SRZ ;  /* 0x0000000000567805 */ /* 0x000fe4000001ff00 */
[----:B------:R-:W-:Y:S02]  /*2220*/  CS2R R84, SRZ ;  /* 0x0000000000547805 */ /* 0x000fe4000001ff00 */
[----:B------:R-:W-:Y:S01]  /*2230*/  CS2R R78, SRZ ;  /* 0x00000000004e7805 */ /* 0x000fe2000001ff00 */
[----:B------:R4:W-:Y:S01]  /*2240*/  @P5 STS.128 [R177], RZ ;  /* 0x000000ffb1005388 */ /* 0x0009e20000000c00 */
[----:B------:R-:W-:Y:S02]  /*2250*/  CS2R R76, SRZ ;  /* 0x00000000004c7805 */ /* 0x000fe4000001ff00 */
[----:B------:R-:W-:-:S02]  /*2260*/  CS2R R82, SRZ ;  /* 0x0000000000527805 */ /* 0x000fc4000001ff00 */
[----:B------:R-:W-:Y:S01]  /*2270*/  CS2R R80, SRZ ;  /* 0x0000000000507805 */ /* 0x000fe2000001ff00 */
[--C-:B------:R-:W-:Y:S01]  /*2280*/  @!P2 IMAD.MOV.U32 R28, RZ, RZ, R22.reuse ;  /* 0x000000ffff1ca224 */ /* 0x100fe200078e0016 */
[----:B------:R4:W-:Y:S01]  /*2290*/  @P4 STS.128 [R177+0x1000], RZ ;  /* 0x001000ffb1004388 */ /* 0x0009e20000000c00 */
[--C-:B------:R-:W-:Y:S01]  /*22a0*/  @!P2 IMAD.MOV.U32 R29, RZ, RZ, R23.reuse ;  /* 0x000000ffff1da224 */ /* 0x100fe200078e0017 */
[----:B------:R-:W-:Y:S01]  /*22b0*/  CS2R R74, SRZ ;  /* 0x00000000004a7805 */ /* 0x000fe2000001ff00 */
[----:B------:R-:W-:Y:S01]  /*22c0*/  @!P3 IMAD.WIDE.U32 R22, R2, UR16, R22 ;  /* 0x000000100216bc25 */ /* 0x000fe2000f8e0016 */
[----:B------:R-:W-:Y:S01]  /*22d0*/  @!PT LDS RZ, [RZ] ;  /* 0x00000000fffff984 */ /* 0x000fe20000000800 */
[----:B------:R-:W-:Y:S01]  /*22e0*/  @!PT LDS RZ, [RZ] ;  /* 0x00000000fffff984 */ /* 0x000fe20000000800 */
[----:B------:R-:W-:Y:S01]  /*22f0*/  @!PT LDS RZ, [RZ] ;  /* 0x00000000fffff984 */ /* 0x000fe20000000800 */
[----:B------:R-:W-:Y:S01]  /*2300*/  @!P4 LDGSTS.E.BYPASS.LTC128B.128 [R177+0x1000], desc[UR30][R24.64] ;  /* 0x0100000018b1cfae */ /* 0x000fe2000b981a1e */
[----:B------:R-:W-:Y:S02]  /*2310*/  CS2R R72, SRZ ;  /* 0x0000000000487805 */ /* 0x000fe4000001ff00 */
[----:B------:R-:W-:Y:S01]  /*2320*/  CS2R R70, SRZ ;  /* 0x0000000000467805 */ /* 0x000fe2000001ff00 */
[----:B------:R-:W-:Y:S01]  /*2330*/  @!P2 IMAD.WIDE.U32 R28, R14, UR16, R28 ;  /* 0x000000100e1cac25 */ /* 0x000fe2000f8e001c */
[----:B------:R-:W-:Y:S01]  /*2340*/  CS2R R68, SRZ ;  /* 0x0000000000447805 */ /* 0x000fe2000001ff00 */
[----:B------:R-:W-:-:S02]  /*2350*/  USHF.L.U32 UR33, UR33, 0x3, URZ ;  /* 0x0000000321217899 */ /* 0x000fc400080006ff */
[----:B------:R-:W-:Y:S01]  /*2360*/  @!P2 IMAD.IADD R16, R29, 0x1, R16 ;  /* 0x000000011d10a824 */ /* 0x000fe200078e0210 */
[----:B-1----:R-:W-:Y:S01]  /*2370*/  @!P2 LEA R18, P0, R28, R4, 0x1 ;  /* 0x000000041c12a211 */ /* 0x002fe200078008ff */
[C---:B------:R-:W-:Y:S01]  /*2380*/  @!P3 IMAD R14, R2.reuse, UR19, R27 ;  /* 0x00000013020ebc24 */ /* 0x040fe2000f8e021b */
[----:B------:R-:W1:Y:S01]  /*2390*/  LDCU.U8 UR8, c[0x0][0x4f8] ;  /* 0x00009f00ff0877ac */ /* 0x000e620008000000 */
[----:B------:R-:W-:Y:S01]  /*23a0*/  @!P3 IMAD R2, R2, UR17, R23 ;  /* 0x000000110202bc24 */ /* 0x000fe2000f8e0217 */
[----:B------:R-:W-:Y:S02]  /*23b0*/  @!P2 LEA.HI.X R19, R28, R5, R16, 0x1, P0 ;  /* 0x000000051c13a211 */ /* 0x000fe400000f0c10 */
[----:B------:R-:W4:Y:S01]  /*23c0*/  LDG.E.64 R4, desc[UR30][R30.64] ;  /* 0x0000001e1e047981 */ /* 0x000f22000c1e1b00 */
[----:B------:R-:W-:Y:S02]  /*23d0*/  @!P3 LEA.HI.X R11, R26, R11, R14, 0x1, P1 ;  /* 0x0000000b1a0bb211 */ /* 0x000fe400008f0c0e */
[----:B--2---:R-:W-:-:S03]  /*23e0*/  @!P3 LEA R8, P1, R22, R8, 0x1 ;  /* 0x000000081608b211 */ /* 0x004fc600078208ff */
[----:B------:R2:W-:Y:S01]  /*23f0*/  @!P3 LDGSTS.E.BYPASS.LTC128B.128 [R139+0x6000], desc[UR30][R10.64] ;  /* 0x060000000a8bbfae */ /* 0x0005e2000b981a1e */
[----:B------:R-:W-:-:S03]  /*2400*/  @!P3 LEA.HI.X R9, R22, R9, R2, 0x1, P1 ;  /* 0x000000091609b211 */ /* 0x000fc600008f0c02 */
[----:B------:R1:W-:Y:S04]  /*2410*/  @P3 STS.128 [R139+0x6000], RZ ;  /* 0x006000ff8b003388 */ /* 0x0003e80000000c00 */
[----:B------:R1:W-:Y:S04]  /*2420*/  @P2 STS.128 [R139+0x7000], RZ ;  /* 0x007000ff8b002388 */ /* 0x0003e80000000c00 */
[----:B------:R-:W-:Y:S01]  /*2430*/  @!PT LDS RZ, [RZ] ;  /* 0x00000000fffff984 */ /* 0x000fe20000000800 */
[----:B------:R-:W-:Y:S01]  /*2440*/  @!PT LDS RZ, [RZ] ;  /* 0x00000000fffff984 */ /* 0x000fe20000000800 */
[----:B------:R-:W-:Y:S01]  /*2450*/  @!PT LDS RZ, [RZ] ;  /* 0x00000000fffff984 */ /* 0x000fe20000000800 */
[----:B------:R-:W-:Y:S04]  /*2460*/  @!P2 LDGSTS.E.BYPASS.LTC128B.128 [R139+0x7000], desc[UR30][R6.64] ;  /* 0x07000000068bafae */ /* 0x000fe8000b981a1e */
[----:B------:R1:W-:Y:S04]  /*2470*/  @!P3 LDGSTS.E.BYPASS.LTC128B.128 [R139+0x8000], desc[UR30][R8.64] ;  /* 0x08000000088bbfae */ /* 0x0003e8000b981a1e */
[----:B------:R1:W-:Y:S01]  /*2480*/  @P3 STS.128 [R139+0x8000], RZ ;  /* 0x008000ff8b003388 */ /* 0x0003e20000000c00 */
[----:B------:R-:W-:-:S02]  /*2490*/  ISETP.GE.AND P3, PT, R133, R12, PT ;  /* 0x0000000c8500720c */ /* 0x000fc40003f66270 */
[----:B--2---:R-:W-:Y:S01]  /*24a0*/  IADD3 R11, PT, PT, R133, 0x48, RZ ;  /* 0x00000048850b7810 */ /* 0x004fe20007ffe0ff */
[----:B------:R-:W2:Y:S03]  /*24b0*/  S2R R2, SR_TID.X ;  /* 0x0000000000027919 */ /* 0x000ea60000002100 */
[-C--:B------:R-:W-:Y:S01]  /*24c0*/  ISETP.GE.AND P0, PT, R11, R12.reuse, PT ;  /* 0x0000000c0b00720c */ /* 0x080fe20003f06270 */
[C---:B------:R-:W-:Y:S01]  /*24d0*/  IMAD.WIDE.U32 R10, R133.reuse, 0x4, R190 ;  /* 0x00000004850a7825 */ /* 0x040fe200078e00be */
[----:B------:R-:W-:Y:S01]  /*24e0*/  LOP3.LUT R17, R133, 0x40, RZ, 0xfc, !PT ;  /* 0x0000004085117812 */ /* 0x000fe200078efcff */
[----:B------:R2:W-:Y:S03]  /*24f0*/  @P2 STS.128 [R139+0x9000], RZ ;  /* 0x009000ff8b002388 */ /* 0x0005e60000000c00 */
[----:B------:R-:W-:Y:S01]  /*2500*/  ISETP.GE.AND P1, PT, R17, R12, PT ;  /* 0x0000000c1100720c */ /* 0x000fe20003f26270 */
[----:B------:R3:W5:Y:S01]  /*2510*/  @!P3 LDG.E R175, desc[UR30][R10.64] ;  /* 0x0000001e0aafb981 */ /* 0x000762000c1e1900 */
[----:B------:R-:W-:-:S03]  /*2520*/  VIADD R21, R133, 0x8 ;  /* 0x0000000885157836 */ /* 0x000fc60000000000 */
[----:B------:R-:W-:Y:S01]  /*2530*/  @!PT LDS RZ, [RZ] ;  /* 0x00000000fffff984 */ /* 0x000fe20000000800 */
[----:B------:R-:W-:Y:S01]  /*2540*/  @!PT LDS RZ, [RZ] ;  /* 0x00000000fffff984 */ /* 0x000fe20000000800 */
[----:B------:R-:W-:Y:S01]  /*2550*/  @!PT LDS RZ, [RZ] ;  /* 0x00000000fffff984 */ /* 0x000fe20000000800 */
[----:B------:R3:W-:Y:S02]  /*2560*/  @!P2 LDGSTS.E.BYPASS.LTC128B.128 [R139+0x9000], desc[UR30][R18.64] ;  /* 0x09000000128bafae */ /* 0x0007e4000b981a1e */
[----:B------:R-:W-:Y:S01]  /*2570*/  ISETP.GE.AND P2, PT, R21, R12, PT ;  /* 0x0000000c1500720c */ /* 0x000fe20003f46270 */
[----:B-1----:R-:W-:Y:S01]  /*2580*/  IMAD R9, R13, UR32, R136 ;  /* 0x000000200d097c24 */ /* 0x002fe2000f8e0288 */
[----:B------:R-:W0:Y:S04]  /*2590*/  LDGDEPBAR ;  /* 0x00000000000079af */ /* 0x000e280000000000 */
[----:B------:R1:W5:Y:S01]  /*25a0*/  @!P1 LDG.E R173, desc[UR30][R10.64+0x100] ;  /* 0x0001001e0aad9981 */ /* 0x000362000c1e1900 */
[----:B------:R-:W-:Y:S02]  /*25b0*/  IMAD.SHL.U32 R9, R9, 0x20, RZ ;  /* 0x0000002009097824 */ /* 0x000fe400078e00ff */
[----:B------:R-:W-:Y:S01]  /*25c0*/  IMAD.U32 R7, RZ, RZ, UR26 ;  /* 0x0000001aff077e24 */ /* 0x000fe2000f8e00ff */
[----:B------:R1:W5:Y:S01]  /*25d0*/  @!P0 LDG.E R172, desc[UR30][R10.64+0x120] ;  /* 0x0001201e0aac8981 */ /* 0x000362000c1e1900 */
[----:B------:R-:W-:-:S03]  /*25e0*/  UIADD3 UR17, UPT, UPT, UR27, 0x80, URZ ;  /* 0x000000801b117890 */ /* 0x000fc6000fffe0ff */
[----:B------:R1:W5:Y:S01]  /*25f0*/  @!P2 LDG.E R174, desc[UR30][R10.64+0x20] ;  /* 0x0000201e0aaea981 */ /* 0x000362000c1e1900 */
[----:B--2---:R-:W-:Y:S02]  /*2600*/  LOP3.LUT P1, RZ, R2, 0x4, RZ, 0xc0, !PT ;  /* 0x0000000402ff7812 */ /* 0x004fe4000782c0ff */
[----:B------:R-:W-:Y:S02]  /*2610*/  SHF.L.U32 R2, R0, 0x1, RZ ;  /* 0x0000000100027819 */ /* 0x000fe400000006ff */
[----:B------:R-:W-:-:S04]  /*2620*/  SHF.R.U32.HI R0, RZ, 0x6, R0 ;  /* 0x00000006ff007819 */ /* 0x000fc80000011600 */
[----:B------:R-:W-:-:S05]  /*2630*/  LOP3.LUT R0, R0, 0xe, RZ, 0xc0, !PT ;  /* 0x0000000e00007812 */ /* 0x000fca00078ec0ff */
[----:B------:R-:W-:Y:S01]  /*2640*/  IMAD R7, R7, 0x4, R0 ;  /* 0x0000000407077824 */ /* 0x000fe200078e0200 */
[----:B------:R-:W-:Y:S02]  /*2650*/  LOP3.LUT R2, R2, 0x6, RZ, 0xc0, !PT ;  /* 0x0000000602027812 */ /* 0x000fe400078ec0ff */
[----:B------:R-:W-:Y:S02]  /*2660*/  LOP3.LUT R6, R15, 0x3, RZ, 0xc0, !PT ;  /* 0x000000030f067812 */ /* 0x000fe400078ec0ff */
[----:B------:R-:W-:Y:S02]  /*2670*/  LOP3.LUT R145, R2, 0x1c0, R145, 0xf8, !PT ;  /* 0x000001c002917812 */ /* 0x000fe400078ef891 */
[----:B------:R-:W-:Y:S01]  /*2680*/  SEL R155, R155, 0xfffffff0, !P1 ;  /* 0xfffffff09b9b7807 */ /* 0x000fe20004800000 */
[----:B------:R-:W-:Y:S02]  /*2690*/  IMAD R171, R171, 0x8, R6 ;  /* 0x00000008abab7824 */ /* 0x000fe400078e0206 */
[----:B------:R-:W-:Y:S01]  /*26a0*/  VIADD R145, R145, UR27 ;  /* 0x0000001b91917c36 */ /* 0x000fe20008000000 */
[----:B------:R-:W-:Y:S01]  /*26b0*/  IADD3 R0, PT, PT, R134, R131, RZ ;  /* 0x0000008386007210 */ /* 0x000fe20007ffe0ff */
[----:B------:R-:W-:-:S02]  /*26c0*/  IMAD.IADD R2, R130, 0x1, R131 ;  /* 0x0000000182027824 */ /* 0x000fc400078e0283 */
[----:B------:R-:W-:Y:S02]  /*26d0*/  VIADD R171, R171, 0xfffffff8 ;  /* 0xfffffff8abab7836 */ /* 0x000fe40000000000 */
[----:B------:R-:W-:Y:S02]  /*26e0*/  IMAD.IADD R125, R132, 0x1, R125 ;  /* 0x00000001847d7824 */ /* 0x000fe400078e027d */
[--C-:B------:R-:W-:Y:S02]  /*26f0*/  IMAD.IADD R154, R137, 0x1, R155.reuse ;  /* 0x00000001899a7824 */ /* 0x100fe400078e029b */
[----:B------:R-:W-:Y:S01]  /*2700*/  IMAD.IADD R144, R142, 0x1, R155 ;  /* 0x000000018e907824 */ /* 0x000fe200078e029b */
[----:B------:R-:W-:Y:S01]  /*2710*/  USHF.L.U32 UR10, UR10, 0x7, URZ ;  /* 0x000000070a0a7899 */ /* 0x000fe200080006ff */
[----:B---3--:R-:W-:Y:S02]  /*2720*/  IADD3 R186, P2, P0, R9, R152, R186 ;  /* 0x0000009809ba7210 */ /* 0x008fe4000785e0ba */
[----:B------:R-:W-:-:S04]  /*2730*/  SHF.R.S32.HI R152, RZ, 0x1f, R9 ;  /* 0x0000001fff987819 */ /* 0x000fc80000011409 */
[----:B------:R-:W-:Y:S02]  /*2740*/  IADD3.X R152, PT, PT, R152, R153, RZ, P2, P0 ;  /* 0x0000009998987210 */ /* 0x000fe400017e04ff */
[----:B------:R-:W-:Y:S01]  /*2750*/  ISETP.LE.AND P0, PT, R178, UR17, PT ;  /* 0x00000011b2007c0c */ /* 0x000fe2000bf03270 */
[----:B------:R-:W-:-:S04]  /*2760*/  IMAD.WIDE.U32 R186, R186, -0x2daee0ad, RZ ;  /* 0xd2511f53baba7825 */ /* 0x000fc800078e00ff */
[----:B------:R-:W-:-:S08]  /*2770*/  IMAD.IADD R153, R141, 0x1, R155 ;  /* 0x000000018d997824 */ /* 0x000fd000078e029b */
[C---:B------:R-:W-:Y:S01]  /*2780*/  @P0 VIADD R170, R145.reuse, 0x39 ;  /* 0x0000003991aa0836 */ /* 0x040fe20000000000 */
[C---:B------:R-:W-:Y:S01]  /*2790*/  @P0 IADD3 R169, PT, PT, R145.reuse, 0x38, RZ ;  /* 0x0000003891a90810 */ /* 0x040fe20007ffe0ff */
[C---:B------:R-:W-:Y:S01]  /*27a0*/  @P0 VIADD R168, R145.reuse, 0x31 ;  /* 0x0000003191a80836 */ /* 0x040fe20000000000 */
[C---:B------:R-:W-:Y:S01]  /*27b0*/  @P0 IADD3 R164, PT, PT, R145.reuse, 0x21, RZ ;  /* 0x0000002191a40810 */ /* 0x040fe20007ffe0ff */
[C---:B------:R-:W-:Y:S01]  /*27c0*/  @P0 VIADD R167, R145.reuse, 0x30 ;  /* 0x0000003091a70836 */ /* 0x040fe20000000000 */
[C---:B------:R-:W-:Y:S01]  /*27d0*/  @P0 IADD3 R159, PT, PT, R145.reuse, 0x10, RZ ;  /* 0x00000010919f0810 */ /* 0x040fe20007ffe0ff */
[C---:B------:R-:W-:Y:S02]  /*27e0*/  @P0 VIADD R166, R145.reuse, 0x29 ;  /* 0x0000002991a60836 */ /* 0x040fe40000000000 */
[C---:B------:R-:W-:Y:S02]  /*27f0*/  @P0 VIADD R165, R145.reuse, 0x28 ;  /* 0x0000002891a50836 */ /* 0x040fe40000000000 */
[----:B------:R-:W-:-:S02]  /*2800*/  @P0 VIADD R163, R145, 0x20 ;  /* 0x0000002091a30836 */ /* 0x000fc40000000000 */
[C---:B------:R-:W-:Y:S02]  /*2810*/  @P0 VIADD R162, R145.reuse, 0x19 ;  /* 0x0000001991a20836 */ /* 0x040fe40000000000 */
[C---:B------:R-:W-:Y:S02]  /*2820*/  @P0 VIADD R161, R145.reuse, 0x18 ;  /* 0x0000001891a10836 */ /* 0x040fe40000000000 */
[C---:B------:R-:W-:Y:S02]  /*2830*/  @P0 VIADD R160, R145.reuse, 0x11 ;  /* 0x0000001191a00836 */ /* 0x040fe40000000000 */
[C---:B------:R-:W-:Y:S02]  /*2840*/  @P0 VIADD R158, R145.reuse, 0x9 ;  /* 0x00000009919e0836 */ /* 0x040fe40000000000 */
[C---:B------:R-:W-:Y:S02]  /*2850*/  @P0 VIADD R157, R145.reuse, 0x8 ;  /* 0x00000008919d0836 */ /* 0x040fe40000000000 */
[----:B------:R-:W-:Y:S01]  /*2860*/  @P0 VIADD R156, R145, 0x1 ;  /* 0x00000001919c0836 */ /* 0x000fe20000000000 */
[----:B----4-:R-:W-:-:S02]  /*2870*/  R2UR UR16, R5 ;  /* 0x00000000051072ca */ /* 0x010fc400000e0000 */
[----:B------:R-:W-:Y:S02]  /*2880*/  IADD3 R5, PT, PT, R7, 0x1, RZ ;  /* 0x0000000107057810 */ /* 0x000fe40007ffe0ff */
[----:B------:R-:W-:-:S09]  /*2890*/  R2UR UR11, R4 ;  /* 0x00000000040b72ca */ /* 0x000fd200000e0000 */
[----:B------:R-:W-:Y:S02]  /*28a0*/  LOP3.LUT R7, R7, UR16, RZ, 0x3c, !PT ;  /* 0x0000001007077c12 */ /* 0x000fe4000f8e3cff */
[----:B------:R-:W-:Y:S02]  /*28b0*/  LOP3.LUT R5, R5, UR16, RZ, 0x3c, !PT ;  /* 0x0000001005057c12 */ /* 0x000fe4000f8e3cff */
[C---:B------:R-:W-:Y:S02]  /*28c0*/  LOP3.LUT R184, R187.reuse, R7, RZ, 0x3c, !PT ;  /* 0x00000007bbb87212 */ /* 0x040fe400078e3cff */
[----:B------:R-:W-:-:S03]  /*28d0*/  LOP3.LUT R182, R187, R5, RZ, 0x3c, !PT ;  /* 0x00000005bbb67212 */ /* 0x000fc600078e3cff */
        /* <DEDUP_REMOVED lines=8> */
.L_x_973:
[-C--:B------:R-:W-:Y:S01]  /*2960*/  @P0 ISETP.GE.AND P3, PT, R156, R178.reuse, PT ;  /* 0x000000b29c00020c */ /* 0x080fe20003f66270 */
[----:B------:R-:W0:Y:S01]  /*2970*/  LDGDEPBAR ;  /* 0x00000000000079af */ /* 0x000e220000000000 */
[----:B------:R-:W-:Y:S01]  /*2980*/  @P0 ISETP.GE.AND P2, PT, R145, R178, PT ;  /* 0x000000b29100020c */ /* 0x000fe20003f46270 */
[----:B------:R-:W-:Y:S01]  /*2990*/  IMAD.WIDE.U32 R194, R171, -0x326172a9, RZ ;  /* 0xcd9e8d57abc27825 */ /* 0x000fe200078e00ff */
[----:B------:R-:W-:Y:S03]  /*29a0*/  UIADD3 UR16, UPT, UPT, UR11, -0x61c88647, URZ ;  /* 0x9e3779b90b107890 */ /* 0x000fe6000fffe0ff */
[----:B-----5:R-:W-:Y:S01]  /*29b0*/  FMUL.FTZ R248, R175, 1.4426950216293334961 ;  /* 0x3fb8aa3baff87820 */ /* 0x020fe20000410000 */
[----:B------:R-:W-:Y:S01]  /*29c0*/  VIADD R198, R171, 0x4 ;  /* 0x00000004abc67836 */ /* 0x000fe20000000000 */
[----:B------:R-:W-:Y:S01]  /*29d0*/  LOP3.LUT R200, R152, UR11, R195, 0x96, !PT ;  /* 0x0000000b98c87c12 */ /* 0x000fe2000f8e96c3 */
[----:B------:R-:W-:Y:S01]  /*29e0*/  UIADD3 UR17, UPT, UPT, UR11, 0x3c6ef372, URZ ;  /* 0x3c6ef3720b117890 */ /* 0x000fe2000fffe0ff */
[----:B------:R-:W-:Y:S01]  /*29f0*/  LOP3.LUT R192, R194, UR16, R185, 0x96, !PT ;  /* 0x00000010c2c07c12 */ /* 0x000fe2000f8e96b9 */
[----:B------:R-:W-:Y:S01]  /*2a00*/  IMAD.WIDE.U32 R198, R198, -0x326172a9, RZ ;  /* 0xcd9e8d57c6c67825 */ /* 0x000fe200078e00ff */
[----:B------:R-:W-:Y:S03]  /*2a10*/  LOP3.LUT R194, R194, UR16, R183, 0x96, !PT ;  /* 0x00000010c2c27c12 */ /* 0x000fe6000f8e96b7 */
[----:B------:R-:W-:Y:S01]  /*2a20*/  FMUL.FTZ R250, R173, 1.4426950216293334961 ;  /* 0x3fb8aa3badfa7820 */ /* 0x000fe20000410000 */
[----:B------:R-:W-:Y:S01]  /*2a30*/  IMAD.WIDE.U32 R200, R200, -0x2daee0ad, RZ ;  /* 0xd2511f53c8c87825 */ /* 0x000fe200078e00ff */
[----:B------:R-:W-:Y:S02]  /*2a40*/  LOP3.LUT R197, R152, UR11, R199, 0x96, !PT ;  /* 0x0000000b98c57c12 */ /* 0x000fe4000f8e96c7 */
[----:B------:R-:W-:Y:S01]  /*2a50*/  LOP3.LUT R216, R198, UR16, R185, 0x96, !PT ;  /* 0x00000010c6d87c12 */ /* 0x000fe2000f8e96b9 */
[----:B------:R-:W-:Y:S01]  /*2a60*/  IMAD.WIDE.U32 R192, R192, -0x2daee0ad, RZ ;  /* 0xd2511f53c0c07825 */ /* 0x000fe200078e00ff */
[----:B------:R-:W-:Y:S02]  /*2a70*/  LOP3.LUT R181, R186, UR23, R201, 0x96, !PT ;  /* 0x00000017bab57c12 */ /* 0x000fe4000f8e96c9 */
[----:B------:R-:W-:Y:S01]  /*2a80*/  LOP3.LUT R198, R198, UR16, R183, 0x96, !PT ;  /* 0x00000010c6c67c12 */ /* 0x000fe2000f8e96b7 */
[----:B------:R-:W-:Y:S01]  /*2a90*/  IMAD.WIDE.U32 R194, R194, -0x2daee0ad, RZ ;  /* 0xd2511f53c2c27825 */ /* 0x000fe200078e00ff */
[C---:B------:R-:W-:Y:S01]  /*2aa0*/  LOP3.LUT R196, R200.reuse, UR22, R193, 0x96, !PT ;  /* 0x00000016c8c47c12 */ /* 0x040fe2000f8e96c1 */
[----:B------:R-:W-:Y:S04]  /*2ab0*/  DEPBAR.LE SB0, 0x0 ;  /* 0x000080000000791a */ /* 0x000fe80000000000 */
[----:B------:R-:W-:Y:S01]  /*2ac0*/  LOP3.LUT R200, R200, UR22, R195, 0x96, !PT ;  /* 0x00000016c8c87c12 */ /* 0x000fe2000f8e96c3 */
[----:B------:R-:W-:Y:S01]  /*2ad0*/  BAR.SYNC.DEFER_BLOCKING 0x0 ;  /* 0x0000000000007b1d */ /* 0x000fe20000010000 */
[----:B------:R-:W-:Y:S01]  /*2ae0*/  IMAD.WIDE.U32 R214, R197, -0x2daee0ad, RZ ;  /* 0xd2511f53c5d67825 */ /* 0x000fe200078e00ff */
[----:B------:R-:W-:Y:S03]  /*2af0*/  UIADD3 UR16, UPT, UPT, UR11, -0x255992d5, URZ ;  /* 0xdaa66d2b0b107890 */ /* 0x000fe6000fffe0ff */
[----:B------:R-:W-:Y:S01]  /*2b00*/  IMAD.WIDE.U32 R198, R198, -0x2daee0ad, RZ ;  /* 0xd2511f53c6c67825 */ /* 0x000fe200078e00ff */
[----:B------:R-:W-:Y:S03]  /*2b10*/  LOP3.LUT R195, R186, UR23, R215, 0x96, !PT ;  /* 0x00000017bac37c12 */ /* 0x000fe6000f8e96d7 */
[----:B------:R-:W-:Y:S04]  /*2b20*/  IMAD.WIDE.U32 R210, R181, -0x326172a9, RZ ;  /* 0xcd9e8d57b5d27825 */ /* 0x000fe800078e00ff */
[----:B------:R-:W-:Y:S01]  /*2b30*/  IMAD.WIDE.U32 R200, R200, -0x326172a9, RZ ;  /* 0xcd9e8d57c8c87825 */ /* 0x000fe200078e00ff */
[--C-:B------:R-:W-:Y:S02]  /*2b40*/  LOP3.LUT R181, R184, UR17, R211.reuse, 0x96, !PT ;  /* 0x00000011b8b57c12 */ /* 0x100fe4000f8e96d3 */
[----:B------:R-:W-:Y:S01]  /*2b50*/  LOP3.LUT R193, R182, UR17, R211, 0x96, !PT ;  /* 0x00000011b6c17c12 */ /* 0x000fe2000f8e96d3 */
[----:B------:R-:W-:Y:S04]  /*2b60*/  IMAD.WIDE.U32 R224, R195, -0x326172a9, RZ ;  /* 0xcd9e8d57c3e07825 */ /* 0x000fe800078e00ff */
[----:B------:R-:W-:Y:S01]  /*2b70*/  IMAD.WIDE.U32 R216, R216, -0x2daee0ad, RZ ;  /* 0xd2511f53d8d87825 */ /* 0x000fe200078e00ff */
[----:B------:R-:W-:Y:S01]  /*2b80*/  LOP3.LUT R195, R184, UR17, R225, 0x96, !PT ;  /* 0x00000011b8c37c12 */ /* 0x000fe2000f8e96e1 */
[----:B------:R-:W-:Y:S02]  /*2b90*/  LDSM.16.M88.4 R100, [R126] ;  /* 0x000000007e64783b */ /* 0x000fe40000000200 */
[----:B------:R-:W-:Y:S01]  /*2ba0*/  IMAD.WIDE.U32 R208, R181, -0x2daee0ad, RZ ;  /* 0xd2511f53b5d07825 */ /* 0x000fe200078e00ff */
[C---:B------:R-:W-:Y:S02]  /*2bb0*/  LOP3.LUT R202, R214.reuse, UR22, R217, 0x96, !PT ;  /* 0x00000016d6ca7c12 */ /* 0x040fe4000f8e96d9 */
[----:B------:R-:W-:Y:S01]  /*2bc0*/  LOP3.LUT R214, R214, UR22, R199, 0x96, !PT ;  /* 0x00000016d6d67c12 */ /* 0x000fe2000f8e96c7 */
[----:B------:R-:W-:Y:S01]  /*2bd0*/  IMAD.WIDE.U32 R196, R196, -0x326172a9, RZ ;  /* 0xcd9e8d57c4c47825 */ /* 0x000fe200078e00ff */
[----:B------:R-:W-:Y:S02]  /*2be0*/  LOP3.LUT R192, R192, UR21, R209, 0x96, !PT ;  /* 0x00000015c0c07c12 */ /* 0x000fe4000f8e96d1 */
[----:B------:R-:W-:Y:S01]  /*2bf0*/  LOP3.LUT R181, R182, UR17, R225, 0x96, !PT ;  /* 0x00000011b6b57c12 */ /* 0x000fe2000f8e96e1 */
[----:B------:R-:W1:Y:S01]  /*2c00*/  LDSM.16.M88.4 R104, [R130] ;  /* 0x000000008268783b */ /* 0x000e620000000200 */
[C---:B------:R-:W-:Y:S01]  /*2c10*/  LOP3.LUT R212, R210.reuse, UR16, R197, 0x96, !PT ;  /* 0x00000010d2d47c12 */ /* 0x040fe2000f8e96c5 */
[----:B------:R-:W-:Y:S01]  /*2c20*/  IMAD.WIDE.U32 R206, R195, -0x2daee0ad, RZ ;  /* 0xd2511f53c3ce7825 */ /* 0x000fe200078e00ff */
[----:B------:R-:W-:Y:S01]  /*2c30*/  LOP3.LUT R210, R210, UR16, R201, 0x96, !PT ;  /* 0x00000010d2d27c12 */ /* 0x000fe2000f8e96c9 */
[----:B------:R-:W-:Y:S02]  /*2c40*/  UIADD3 UR17, UPT, UPT, UR11, 0x78dde6e4, URZ ;  /* 0x78dde6e40b117890 */ /* 0x000fe4000fffe0ff */
[----:B------:R-:W-:Y:S01]  /*2c50*/  FMUL.FTZ R195, R174, 1.4426950216293334961 ;  /* 0x3fb8aa3baec37820 */ /* 0x000fe20000410000 */
[----:B------:R-:W-:Y:S01]  /*2c60*/  IMAD.WIDE.U32 R202, R202, -0x326172a9, RZ ;  /* 0xcd9e8d57caca7825 */ /* 0x000fe200078e00ff */
[----:B------:R-:W-:Y:S01]  /*2c70*/  LOP3.LUT R197, R216, UR21, R207, 0x96, !PT ;  /* 0x00000015d8c57c12 */ /* 0x000fe2000f8e96cf */
[----:B------:R-:W2:Y:S02]  /*2c80*/  LDSM.16.M88.4 R108, [R126+0x1000] ;  /* 0x001000007e6c783b */ /* 0x000ea40000000200 */
[----:B------:R-:W-:Y:S01]  /*2c90*/  IMAD.WIDE.U32 R218, R192, -0x326172a9, RZ ;  /* 0xcd9e8d57c0da7825 */ /* 0x000fe200078e00ff */
[----:B------:R-:W-:Y:S03]  /*2ca0*/  LOP3.LUT R204, R224, UR16, R203, 0x96, !PT ;  /* 0x00000010e0cc7c12 */ /* 0x000fe6000f8e96cb */
[----:B------:R-:W-:Y:S01]  /*2cb0*/  IMAD.WIDE.U32 R230, R181, -0x2daee0ad, RZ ;  /* 0xd2511f53b5e67825 */ /* 0x000fe200078e00ff */
[----:B------:R-:W-:Y:S01]  /*2cc0*/  LOP3.LUT R203, R196, UR17, R219, 0x96, !PT ;  /* 0x00000011c4cb7c12 */ /* 0x000fe2000f8e96db */
[----:B------:R-:W3:Y:S02]  /*2cd0*/  LDSM.16.M88.4 R112, [R130+0x400] ;  /* 0x000400008270783b */ /* 0x000ee40000000200 */
[----:B------:R-:W-:Y:S01]  /*2ce0*/  FMUL.FTZ R196, R172, 1.4426950216293334961 ;  /* 0x3fb8aa3bacc47820 */ /* 0x000fe20000410000 */
[----:B------:R-:W-:Y:S01]  /*2cf0*/  IMAD.WIDE.U32 R212, R212, -0x2daee0ad, RZ ;  /* 0xd2511f53d4d47825 */ /* 0x000fe200078e00ff */
[----:B------:R-:W-:Y:S03]  /*2d00*/  LOP3.LUT R198, R198, UR21, R231, 0x96, !PT ;  /* 0x00000015c6c67c12 */ /* 0x000fe6000f8e96e7 */
[----:B------:R-:W-:Y:S01]  /*2d10*/  IMAD.WIDE.U32 R214, R214, -0x326172a9, RZ ;  /* 0xcd9e8d57d6d67825 */ /* 0x000fe200078e00ff */
[----:B------:R-:W-:Y:S01]  /*2d20*/  LOP3.LUT R208, R208, UR20, R213, 0x96, !PT ;  /* 0x00000014d0d07c12 */ /* 0x000fe2000f8e96d5 */
[----:B------:R-:W4:Y:S02]  /*2d30*/  LDSM.16.M88.4 R116, [R130+0x800] ;  /* 0x000800008274783b */ /* 0x000f240000000200 */
[----:B------:R-:W-:Y:S01]  /*2d40*/  IMAD.WIDE.U32 R228, R193, -0x2daee0ad, RZ ;  /* 0xd2511f53c1e47825 */ /* 0x000fe200078e00ff */
[----:B------:R-:W-:Y:S01]  /*2d50*/  LOP3.LUT R224, R224, UR16, R215, 0x96, !PT ;  /* 0x00000010e0e07c12 */ /* 0x000fe2000f8e96d7 */
[----:B------:R-:W-:Y:S02]  /*2d60*/  UIADD3 UR16, UPT, UPT, UR11, 0x1715609d, URZ ;  /* 0x1715609d0b107890 */ /* 0x000fe4000fffe0ff */
[----:B------:R-:W-:Y:S01]  /*2d70*/  IMAD.WIDE.U32 R208, R208, -0x326172a9, RZ ;  /* 0xcd9e8d57d0d07825 */ /* 0x000fe200078e00ff */
[----:B------:R-:W-:Y:S01]  /*2d80*/  LOP3.LUT R193, R194, UR21, R229, 0x96, !PT ;  /* 0x00000015c2c17c12 */ /* 0x000fe2000f8e96e5 */
[----:B------:R-:W4:Y:S02]  /*2d90*/  LDSM.16.M88.4 R120, [R130+0xc00] ;  /* 0x000c00008278783b */ /* 0x000f240000000200 */
[----:B------:R-:W-:Y:S04]  /*2da0*/  IMAD.WIDE.U32 R204, R204, -0x2daee0ad, RZ ;  /* 0xd2511f53cccc7825 */ /* 0x000fe800078e00ff */
[----:B------:R-:W-:Y:S01]  /*2db0*/  IMAD.WIDE.U32 R234, R197, -0x326172a9, RZ ;  /* 0xcd9e8d57c5ea7825 */ /* 0x000fe200078e00ff */
[----:B------:R-:W-:Y:S01]  /*2dc0*/  LOP3.LUT R206, R206, UR20, R205, 0x96, !PT ;  /* 0x00000014cece7c12 */ /* 0x000fe2000f8e96cd */
[-C--:B-1----:R-:W-:Y:S03]  /*2dd0*/  HMMA.16816.F32 R4, R100, R104.reuse, RZ ;  /* 0x000000686404723c */ /* 0x082fe600000018ff */
[----:B------:R-:W-:Y:S01]  /*2de0*/  LOP3.LUT R202, R202, UR17, R235, 0x96, !PT ;  /* 0x00000011caca7c12 */ /* 0x000fe2000f8e96eb */
[----:B------:R-:W-:Y:S04]  /*2df0*/  IMAD.WIDE.U32 R224, R224, -0x2daee0ad, RZ ;  /* 0xd2511f53e0e07825 */ /* 0x000fe800078e00ff */
[C---:B--2---:R-:W-:Y:S02]  /*2e00*/  HMMA.16816.F32 R8, R108.reuse, R104, RZ ;  /* 0x000000686c08723c */ /* 0x044fe400000018ff */
[----:B------:R-:W-:Y:S01]  /*2e10*/  LOP3.LUT R230, R230, UR20, R225, 0x96, !PT ;  /* 0x00000014e6e67c12 */ /* 0x000fe2000f8e96e1 */
[----:B------:R-:W-:Y:S04]  /*2e20*/  IMAD.WIDE.U32 R210, R210, -0x2daee0ad, RZ ;  /* 0xd2511f53d2d27825 */ /* 0x000fe800078e00ff */
[----:B------:R-:W-:Y:S01]  /*2e30*/  IMAD.WIDE.U32 R216, R193, -0x326172a9, RZ ;  /* 0xcd9e8d57c1d87825 */ /* 0x000fe200078e00ff */
[----:B------:R-:W-:Y:S01]  /*2e40*/  LOP3.LUT R228, R228, UR20, R211, 0x96, !PT ;  /* 0x00000014e4e47c12 */ /* 0x000fe2000f8e96d3 */
[-C--:B------:R-:W-:Y:S02]  /*2e50*/  HMMA.16816.F32 R12, R108, R106.reuse, RZ ;  /* 0x0000006a6c0c723c */ /* 0x080fe400000018ff */
[----:B------:R-:W-:Y:S01]  /*2e60*/  IMAD.WIDE.U32 R226, R198, -0x326172a9, RZ ;  /* 0xcd9e8d57c6e27825 */ /* 0x000fe200078e00ff */
[----:B------:R-:W-:Y:S03]  /*2e70*/  LOP3.LUT R200, R200, UR17, R217, 0x96, !PT ;  /* 0x00000011c8c87c12 */ /* 0x000fe6000f8e96d9 */
[----:B------:R-:W-:Y:S01]  /*2e80*/  IMAD.WIDE.U32 R220, R202, -0x2daee0ad, RZ ;  /* 0xd2511f53cadc7825 */ /* 0x000fe200078e00ff */
[----:B------:R-:W-:Y:S01]  /*2e90*/  LOP3.LUT R223, R214, UR17, R227, 0x96, !PT ;  /* 0x00000011d6df7c12 */ /* 0x000fe2000f8e96e3 */
[C---:B------:R-:W-:Y:S02]  /*2ea0*/  HMMA.16816.F32 R16, R100.reuse, R106, RZ ;  /* 0x0000006a6410723c */ /* 0x040fe400000018ff */
[----:B------:R-:W-:Y:S04]  /*2eb0*/  IMAD.WIDE.U32 R228, R228, -0x326172a9, RZ ;  /* 0xcd9e8d57e4e47825 */ /* 0x000fe800078e00ff */
[----:B------:R-:W-:Y:S02]  /*2ec0*/  IMAD.WIDE.U32 R206, R206, -0x326172a9, RZ ;  /* 0xcd9e8d57cece7825 */ /* 0x000fe400078e00ff */
[-C--:B---3--:R-:W-:Y:S02]  /*2ed0*/  HMMA.16816.F32 R20, R100, R112.reuse, RZ ;  /* 0x000000706414723c */ /* 0x088fe400000018ff */
[----:B------:R-:W-:Y:S01]  /*2ee0*/  IMAD.WIDE.U32 R230, R230, -0x326172a9, RZ ;  /* 0xcd9e8d57e6e67825 */ /* 0x000fe200078e00ff */
[----:B------:R-:W-:Y:S03]  /*2ef0*/  LOP3.LUT R234, R234, UR16, R207, 0x96, !PT ;  /* 0x00000010eaea7c12 */ /* 0x000fe6000f8e96cf */
[----:B------:R-:W-:Y:S01]  /*2f00*/  IMAD.WIDE.U32 R214, R200, -0x2daee0ad, RZ ;  /* 0xd2511f53c8d67825 */ /* 0x000fe200078e00ff */
[----:B------:R-:W-:Y:S01]  /*2f10*/  LOP3.LUT R226, R226, UR16, R231, 0x96, !PT ;  /* 0x00000010e2e27c12 */ /* 0x000fe2000f8e96e7 */
[C---:B------:R-:W-:Y:S02]  /*2f20*/  HMMA.16816.F32 R24, R108.reuse, R112, RZ ;  /* 0x000000706c18723c */ /* 0x040fe400000018ff */
[----:B------:R-:W-:Y:S01]  /*2f30*/  IMAD.WIDE.U32 R240, R223, -0x2daee0ad, RZ ;  /* 0xd2511f53dff07825 */ /* 0x000fe200078e00ff */
[----:B------:R-:W-:Y:S03]  /*2f40*/  LOP3.LUT R231, R210, UR19, R215, 0x96, !PT ;  /* 0x00000013d2e77c12 */ /* 0x000fe6000f8e96d7 */
[----:B------:R-:W-:Y:S02]  /*2f50*/  IMAD.WIDE.U32 R234, R234, -0x2daee0ad, RZ ;  /* 0xd2511f53eaea7825 */ /* 0x000fe400078e00ff */
[-C--:B------:R-:W-:Y:S03]  /*2f60*/  HMMA.16816.F32 R28, R108, R114.reuse, RZ ;  /* 0x000000726c1c723c */ /* 0x080fe600000018ff */
[----:B------:R-:W-:Y:S02]  /*2f70*/  LOP3.LUT R220, R220, UR18, R235, 0x96, !PT ;  /* 0x00000012dcdc7c12 */ /* 0x000fe4000f8e96eb */
[----:B------:R-:W-:Y:S03]  /*2f80*/  PRMT R238, R234, 0x7771, RZ ;  /* 0x00007771eaee7816 */ /* 0x000fe600000000ff */
[C---:B------:R-:W-:Y:S01]  /*2f90*/  HMMA.16816.F32 R32, R100.reuse, R114, RZ ;  /* 0x000000726420723c */ /* 0x040fe200000018ff */
[----:B------:R-:W-:Y:S07]  /*2fa0*/  LDSM.16.M88.4 R112, [R2] ;  /* 0x000000000270783b */ /* 0x000fee0000000200 */
[-C--:B----4-:R-:W-:Y:S08]  /*2fb0*/  HMMA.16816.F32 R36, R100, R116.reuse, RZ ;  /* 0x000000746424723c */ /* 0x090ff000000018ff */
[C---:B------:R-:W-:Y:S02]  /*2fc0*/  HMMA.16816.F32 R40, R108.reuse, R116, RZ ;  /* 0x000000746c28723c */ /* 0x040fe400000018ff */
[----:B------:R-:W-:Y:S05]  /*2fd0*/  IMAD.IADD R116, R131, 0x1, R126 ;  /* 0x0000000183747824 */ /* 0x000fea00078e027e */
[----:B------:R-:W1:Y:S01]  /*2fe0*/  LDSM.16.M88.4 R104, [R116] ;  /* 0x000000007468783b */ /* 0x000e620000000200 */
[-C--:B------:R-:W-:Y:S08]  /*2ff0*/  HMMA.16816.F32 R44, R108, R118.reuse, RZ ;  /* 0x000000766c2c723c */ /* 0x080ff000000018ff */
[C---:B------:R-:W-:Y:S08]  /*3000*/  HMMA.16816.F32 R48, R100.reuse, R118, RZ ;  /* 0x000000766430723c */ /* 0x040ff000000018ff */
[-C--:B------:R-:W-:Y:S08]  /*3010*/  HMMA.16816.F32 R52, R100, R120.reuse, RZ ;  /* 0x000000786434723c */ /* 0x080ff000000018ff */
[C---:B------:R-:W-:Y:S02]  /*3020*/  HMMA.16816.F32 R56, R108.reuse, R120, RZ ;  /* 0x000000786c38723c */ /* 0x040fe400000018ff */
[C---:B------:R-:W-:Y:S04]  /*3030*/  LEA R120, P1, R133.reuse, R146, 0x2 ;  /* 0x0000009285787211 */ /* 0x040fe800078210ff */
[----:B------:R-:W-:Y:S02]  /*3040*/  LEA.HI.X R121, R133, R147, RZ, 0x2, P1 ;  /* 0x0000009385797211 */ /* 0x000fe400008f14ff */
[----:B------:R-:W-:Y:S01]  /*3050*/  FSETP.NEU.FTZ.AND P1, PT, R175, -INF , PT ;  /* 0xff800000af00780b */ /* 0x000fe20003f3d000 */
[-C--:B------:R-:W-:Y:S01]  /*3060*/  HMMA.16816.F32 R60, R108, R122.reuse, RZ ;  /* 0x0000007a6c3c723c */ /* 0x080fe200000018ff */
[----:B------:R-:W-:Y:S02]  /*3070*/  LDSM.16.M88.4 R108, [R2+0x400] ;  /* 0x00040000026c783b */ /* 0x000fe40000000200 */
[----:B------:R-:W-:Y:S02]  /*3080*/  FSEL R248, R248, RZ, P1 ;  /* 0x000000fff8f87208 */ /* 0x000fe40000800000 */
[----:B------:R-:W-:Y:S03]  /*3090*/  FSETP.NEU.FTZ.AND P1, PT, R174, -INF , PT ;  /* 0xff800000ae00780b */ /* 0x000fe60003f3d000 */
[----:B------:R-:W-:Y:S01]  /*30a0*/  HMMA.16816.F32 R64, R100, R122, RZ ;  /* 0x0000007a6440723c */ /* 0x000fe200000018ff */
[----:B------:R-:W2:Y:S01]  /*30b0*/  LDSM.16.M88.4 R100, [R116+0x1000] ;  /* 0x001000007464783b */ /* 0x000ea20000000200 */
[----:B------:R-:W-:Y:S06]  /*30c0*/  IMAD.IADD R123, R138, 0x1, R155 ;  /* 0x000000018a7b7824 */ /* 0x000fec00078e029b */
[-C--:B-1----:R-:W-:Y:S01]  /*30d0*/  HMMA.16816.F32 R4, R104, R112.reuse, R4 ;  /* 0x000000706804723c */ /* 0x082fe20000001804 */
[----:B------:R-:W5:Y:S04]  /*30e0*/  LDG.E R117, desc[UR30][R120.64+0x100] ;  /* 0x0001001e78757981 */ /* 0x000f68000c1e1900 */
[----:B------:R-:W5:Y:S11]  /*30f0*/  LDG.E R118, desc[UR30][R120.64+0x120] ;  /* 0x0001201e78767981 */ /* 0x000f76000c1e1900 */
[----:B------:R-:W-:Y:S03]  /*3100*/  @!UPT UIADD3 URZ, UPT, UPT, URZ, URZ, URZ ;  /* 0x000000fffffff290 */ /* 0x000fe6000fffe0ff */
[----:B------:R-:W-:Y:S02]  /*3110*/  @P0 FSEL R5, R5, -INF , !P3 ;  /* 0xff80000005050808 */ /* 0x000fe40005800000 */
[----:B------:R-:W-:Y:S02]  /*3120*/  @P0 FSEL R6, R6, -INF , !P2 ;  /* 0xff80000006060808 */ /* 0x000fe40005000000 */
[----:B------:R-:W-:Y:S01]  /*3130*/  @P0 FSEL R7, R7, -INF , !P3 ;  /* 0xff80000007070808 */ /* 0x000fe20005800000 */
[--C-:B------:R-:W-:Y:S01]  /*3140*/  FFMA.FTZ R199, R5, UR9, -R248.reuse ;  /* 0x0000000905c77c23 */ /* 0x100fe200080108f8 */
[----:B------:R-:W-:Y:S02]  /*3150*/  FSEL R5, R195, RZ, P1 ;  /* 0x000000ffc3057208 */ /* 0x000fe40000800000 */
[----:B------:R-:W-:Y:S01]  /*3160*/  FSETP.NEU.FTZ.AND P1, PT, R173, -INF , PT ;  /* 0xff800000ad00780b */ /* 0x000fe20003f3d000 */
[----:B------:R1:W-:Y:S01]  /*3170*/  MUFU.EX2 R195, R199 ;  /* 0x000000c700c37308 */ /* 0x0003e20000000800 */
[----:B------:R-:W-:Y:S01]  /*3180*/  @P0 FSEL R4, R4, -INF , !P2 ;  /* 0xff80000004040808 */ /* 0x000fe20005000000 */
[--C-:B------:R-:W-:Y:S01]  /*3190*/  FFMA.FTZ R181, R6, UR9, -R5.reuse ;  /* 0x0000000906b57c23 */ /* 0x100fe20008010805 */
[----:B------:R-:W-:Y:S01]  /*31a0*/  FSEL R250, R250, RZ, P1 ;  /* 0x000000fffafa7208 */ /* 0x000fe20000800000 */
[----:B------:R-:W-:Y:S01]  /*31b0*/  FFMA.FTZ R201, R7, UR9, -R5 ;  /* 0x0000000907c97c23 */ /* 0x000fe20008010805 */
[----:B------:R-:W-:Y:S01]  /*31c0*/  FSETP.NEU.FTZ.AND P1, PT, R172, -INF , PT ;  /* 0xff800000ac00780b */ /* 0x000fe20003f3d000 */
[C---:B--2---:R-:W-:Y:S04]  /*31d0*/  HMMA.16816.F32 R8, R100.reuse, R112, R8 ;  /* 0x000000706408723c */ /* 0x044fe80000001808 */
[----:B------:R2:W-:Y:S01]  /*31e0*/  MUFU.EX2 R192, R201 ;  /* 0x000000c900c07308 */ /* 0x0005e20000000800 */
[----:B------:R-:W-:Y:S01]  /*31f0*/  FSEL R6, R196, RZ, P1 ;  /* 0x000000ffc4067208 */ /* 0x000fe20000800000 */
[----:B------:R-:W-:Y:S01]  /*3200*/  FFMA.FTZ R194, R4, UR9, -R248 ;  /* 0x0000000904c27c23 */ /* 0x000fe200080108f8 */
[-C--:B------:R-:W-:Y:S01]  /*3210*/  @P0 ISETP.GE.AND P1, PT, R158, R178.reuse, PT ;  /* 0x000000b29e00020c */ /* 0x080fe20003f26270 */
[-C--:B------:R-:W-:Y:S06]  /*3220*/  HMMA.16816.F32 R12, R100, R114.reuse, R12 ;  /* 0x00000072640c723c */ /* 0x080fec000000180c */
[----:B------:R-:W-:Y:S01]  /*3230*/  MUFU.EX2 R181, R181 ;  /* 0x000000b500b57308 */ /* 0x000fe20000000800 */
[----:B-1----:R-:W-:Y:S01]  /*3240*/  LOP3.LUT R199, R218, UR16, R209, 0x96, !PT ;  /* 0x00000010dac77c12 */ /* 0x002fe2000f8e96d1 */
[----:B------:R-:W-:Y:S01]  /*3250*/  IMAD.WIDE.U32 R218, R203, -0x2daee0ad, RZ ;  /* 0xd2511f53cbda7825 */ /* 0x000fe200078e00ff */
[C---:B------:R-:W-:Y:S01]  /*3260*/  HMMA.16816.F32 R16, R104.reuse, R114, R16 ;  /* 0x000000726810723c */ /* 0x040fe20000001810 */
[----:B------:R-:W1:Y:S06]  /*3270*/  LDSM.16.M88.4 R112, [R2+0x800] ;  /* 0x000800000270783b */ /* 0x000e6c0000000200 */
[----:B------:R-:W3:Y:S01]  /*3280*/  MUFU.EX2 R194, R194 ;  /* 0x000000c200c27308 */ /* 0x000ee20000000800 */
[----:B------:R-:W-:Y:S01]  /*3290*/  LOP3.LUT R203, R212, UR19, R219, 0x96, !PT ;  /* 0x00000013d4cb7c12 */ /* 0x000fe2000f8e96db */
[----:B------:R-:W-:Y:S01]  /*32a0*/  IMAD.WIDE.U32 R232, R199, -0x2daee0ad, RZ ;  /* 0xd2511f53c7e87825 */ /* 0x000fe200078e00ff */
[----:B------:R-:W-:Y:S02]  /*32b0*/  @P0 FSEL R9, R9, -INF , !P3 ;  /* 0xff80000009090808 */ /* 0x000fe40005800000 */
[----:B--2---:R-:W-:Y:S01]  /*32c0*/  LOP3.LUT R201, R216, UR16, R229, 0x96, !PT ;  /* 0x00000010d8c97c12 */ /* 0x004fe2000f8e96e5 */
[-C--:B------:R-:W-:Y:S01]  /*32d0*/  HMMA.16816.F32 R20, R104, R108.reuse, R20 ;  /* 0x0000006c6814723c */ /* 0x080fe20000001814 */
[----:B------:R-:W-:Y:S02]  /*32e0*/  UIADD3 UR16, UPT, UPT, UR11, -0x4ab325aa, URZ ;  /* 0xb54cda560b107890 */ /* 0x000fe4000fffe0ff */
[----:B------:R-:W-:Y:S01]  /*32f0*/  @P0 FSEL R15, R15, -INF , !P1 ;  /* 0xff8000000f0f0808 */ /* 0x000fe20004800000 */
[----:B------:R-:W-:Y:S01]  /*3300*/  FFMA.FTZ R205, R9, UR9, -R250 ;  /* 0x0000000909cd7c23 */ /* 0x000fe200080108fa */
[----:B------:R-:W-:Y:S01]  /*3310*/  @P0 FSEL R8, R8, -INF , !P2 ;  /* 0xff80000008080808 */ /* 0x000fe20005000000 */
[----:B------:R-:W-:Y:S01]  /*3320*/  IMAD.WIDE.U32 R212, R201, -0x2daee0ad, RZ ;  /* 0xd2511f53c9d47825 */ /* 0x000fe200078e00ff */
[----:B------:R-:W-:Y:S01]  /*3330*/  @P0 FSEL R10, R10, -INF , !P2 ;  /* 0xff8000000a0a0808 */ /* 0x000fe20005000000 */
[----:B------:R2:W-:Y:S01]  /*3340*/  MUFU.EX2 R196, R205 ;  /* 0x000000cd00c47308 */ /* 0x0005e20000000800 */
[-C--:B------:R-:W-:Y:S01]  /*3350*/  @P0 ISETP.GE.AND P2, PT, R157, R178.reuse, PT ;  /* 0x000000b29d00020c */ /* 0x080fe20003f46270 */
[----:B------:R-:W-:Y:S01]  /*3360*/  FFMA.FTZ R209, R15, UR9, -R6 ;  /* 0x000000090fd17c23 */ /* 0x000fe20008010806 */
[----:B------:R-:W-:Y:S01]  /*3370*/  PRMT R251, R212, 0x7772, RZ ;  /* 0x00007772d4fb7816 */ /* 0x000fe200000000ff */
[----:B------:R-:W-:Y:S01]  /*3380*/  IMAD.WIDE.U32 R210, R203, -0x326172a9, RZ ;  /* 0xcd9e8d57cbd27825 */ /* 0x000fe200078e00ff */
[----:B------:R-:W-:Y:S01]  /*3390*/  @P0 FSEL R12, R12, -INF , !P2 ;  /* 0xff8000000c0c0808 */ /* 0x000fe20005000000 */
[C---:B------:R-:W-:Y:S04]  /*33a0*/  HMMA.16816.F32 R24, R100.reuse, R108, R24 ;  /* 0x0000006c6418723c */ /* 0x040fe80000001818 */
[----:B------:R4:W-:Y:S01]  /*33b0*/  MUFU.EX2 R202, R209 ;  /* 0x000000d100ca7308 */ /* 0x0009e20000000800 */
[----:B------:R-:W-:Y:S01]  /*33c0*/  @P0 FSEL R14, R14, -INF , !P2 ;  /* 0xff8000000e0e0808 */ /* 0x000fe20005000000 */
[--C-:B------:R-:W-:Y:S01]  /*33d0*/  FFMA.FTZ R193, R8, UR9, -R250.reuse ;  /* 0x0000000908c17c23 */ /* 0x100fe200080108fa */
[----:B------:R-:W-:Y:S01]  /*33e0*/  @P0 FSEL R16, R16, -INF , !P2 ;  /* 0xff80000010100808 */ /* 0x000fe20005000000 */
[----:B------:R-:W-:Y:S01]  /*33f0*/  FFMA.FTZ R199, R12, UR9, -R250 ;  /* 0x000000090cc77c23 */ /* 0x000fe200080108fa */
[----:B------:R-:W-:Y:S01]  /*3400*/  LOP3.LUT R207, R208, UR16, R211, 0x96, !PT ;  /* 0x00000010d0cf7c12 */ /* 0x000fe2000f8e96d3 */
[-C--:B------:R-:W-:Y:S04]  /*3410*/  HMMA.16816.F32 R28, R100, R110.reuse, R28 ;  /* 0x0000006e641c723c */ /* 0x080fe8000000181c */
[----:B------:R-:W-:Y:S01]  /*3420*/  MUFU.EX2 R193, R193 ;  /* 0x000000c100c17308 */ /* 0x000fe20000000800 */
[----:B------:R-:W-:Y:S01]  /*3430*/  @P0 FSEL R18, R18, -INF , !P2 ;  /* 0xff80000012120808 */ /* 0x000fe20005000000 */
[----:B------:R-:W-:Y:S01]  /*3440*/  FFMA.FTZ R203, R16, UR9, -R248 ;  /* 0x0000000910cb7c23 */ /* 0x000fe200080108f8 */
[-C--:B------:R-:W-:Y:S01]  /*3450*/  @P0 ISETP.GE.AND P2, PT, R159, R178.reuse, PT ;  /* 0x000000b29f00020c */ /* 0x080fe20003f46270 */
[--C-:B------:R-:W-:Y:S01]  /*3460*/  FFMA.FTZ R197, R10, UR9, -R6.reuse ;  /* 0x000000090ac57c23 */ /* 0x100fe20008010806 */
[----:B--2---:R-:W-:Y:S01]  /*3470*/  LOP3.LUT R205, R204, UR19, R221, 0x96, !PT ;  /* 0x00000013cccd7c12 */ /* 0x004fe2000f8e96dd */
[C---:B------:R-:W-:Y:S01]  /*3480*/  HMMA.16816.F32 R32, R104.reuse, R110, R32 ;  /* 0x0000006e6820723c */ /* 0x040fe20000001820 */
[----:B------:R-:W2:Y:S03]  /*3490*/  LDSM.16.M88.4 R108, [R2+0xc00] ;  /* 0x000c0000026c783b */ /* 0x000ea60000000200 */
[----:B------:R-:W3:Y:S01]  /*34a0*/  MUFU.EX2 R199, R199 ;  /* 0x000000c700c77308 */ /* 0x000ee20000000800 */
[----:B----4-:R-:W-:Y:S01]  /*34b0*/  LOP3.LUT R209, R207, 0xffff, RZ, 0xc0, !PT ;  /* 0x0000ffffcfd17812 */ /* 0x010fe200078ec0ff */
[----:B------:R-:W-:Y:S01]  /*34c0*/  FFMA.FTZ R201, R14, UR9, -R6 ;  /* 0x000000090ec97c23 */ /* 0x000fe20008010806 */
[----:B------:R-:W-:Y:S01]  /*34d0*/  @P0 FSEL R20, R20, -INF , !P2 ;  /* 0xff80000014140808 */ /* 0x000fe20005000000 */
[----:B------:R-:W-:Y:S01]  /*34e0*/  IMAD.WIDE.U32 R236, R205, -0x326172a9, RZ ;  /* 0xcd9e8d57cdec7825 */ /* 0x000fe200078e00ff */
[----:B------:R-:W-:Y:S01]  /*34f0*/  LOP3.LUT R243, R214, UR18, R213, 0x96, !PT ;  /* 0x00000012d6f37c12 */ /* 0x000fe2000f8e96d5 */
[-C--:B-1----:R-:W-:Y:S04]  /*3500*/  HMMA.16816.F32 R36, R104, R112.reuse, R36 ;  /* 0x000000706824723c */ /* 0x082fe80000001824 */
[----:B------:R-:W-:Y:S01]  /*3510*/  MUFU.EX2 R197, R197 ;  /* 0x000000c500c57308 */ /* 0x000fe20000000800 */
[----:B------:R-:W-:Y:S01]  /*3520*/  SHF.R.U32.HI R209, RZ, 0x8, R209 ;  /* 0x00000008ffd17819 */ /* 0x000fe200000116d1 */
[----:B------:R-:W-:Y:S01]  /*3530*/  FFMA.FTZ R213, R20, UR9, -R248 ;  /* 0x0000000914d57c23 */ /* 0x000fe200080108f8 */
[C---:B------:R-:W-:Y:S02]  /*3540*/  PRMT R214, R210.reuse, 0x7770, RZ ;  /* 0x00007770d2d67816 */ /* 0x040fe400000000ff */
[C---:B------:R-:W-:Y:S01]  /*3550*/  PRMT R215, R210.reuse, 0x7771, RZ ;  /* 0x00007771d2d77816 */ /* 0x040fe200000000ff */
[C---:B------:R-:W-:Y:S04]  /*3560*/  HMMA.16816.F32 R40, R100.reuse, R112, R40 ;  /* 0x000000706428723c */ /* 0x040fe80000001828 */
[----:B------:R-:W-:Y:S01]  /*3570*/  MUFU.EX2 R201, R201 ;  /* 0x000000c900c97308 */ /* 0x000fe20000000800 */
[C---:B------:R-:W-:Y:S02]  /*3580*/  PRMT R216, R210.reuse, 0x7772, RZ ;  /* 0x00007772d2d87816 */ /* 0x040fe400000000ff */
[----:B------:R-:W-:Y:S02]  /*3590*/  PRMT R217, R210, 0x7773, RZ ;  /* 0x00007773d2d97816 */ /* 0x000fe400000000ff */
[----:B------:R-:W-:Y:S01]  /*35a0*/  LOP3.LUT R210, R207, 0xff, RZ, 0xc0, !PT ;  /* 0x000000ffcfd27812 */ /* 0x000fe200078ec0ff */
[-C--:B------:R-:W-:Y:S04]  /*35b0*/  HMMA.16816.F32 R44, R100, R114.reuse, R44 ;  /* 0x00000072642c723c */ /* 0x080fe8000000182c */
[----:B------:R-:W-:Y:S01]  /*35c0*/  MUFU.EX2 R203, R203 ;  /* 0x000000cb00cb7308 */ /* 0x000fe20000000800 */
[----:B------:R-:W-:Y:S02]  /*35d0*/  @P0 FSEL R19, R19, -INF , !P1 ;  /* 0xff80000013130808 */ /* 0x000fe40004800000 */
[C---:B------:R-:W-:Y:S02]  /*35e0*/  PRMT R229, R212.reuse, 0x7770, RZ ;  /* 0x00007770d4e57816 */ /* 0x040fe400000000ff */
[C---:B------:R-:W-:Y:S01]  /*35f0*/  PRMT R252, R212.reuse, 0x7771, RZ ;  /* 0x00007771d4fc7816 */ /* 0x040fe200000000ff */
[C---:B------:R-:W-:Y:S01]  /*3600*/  HMMA.16816.F32 R48, R104.reuse, R114, R48 ;  /* 0x000000726830723c */ /* 0x040fe20000001830 */
[----:B------:R1:W4:Y:S03]  /*3610*/  LDG.E R114, desc[UR30][R120.64+0x20] ;  /* 0x0000201e78727981 */ /* 0x000326000c1e1900 */
[----:B------:R-:W-:Y:S02]  /*3620*/  PRMT R249, R212, 0x7773, RZ ;  /* 0x00007773d4f97816 */ /* 0x000fe400000000ff */
[----:B------:R-:W-:Y:S02]  /*3630*/  LOP3.LUT R209, R209, 0xffff, RZ, 0xc0, !PT ;  /* 0x0000ffffd1d17812 */ /* 0x000fe400078ec0ff */
[----:B------:R-:W-:Y:S01]  /*3640*/  LOP3.LUT R212, R206, UR16, R237, 0x96, !PT ;  /* 0x00000010ced47c12 */ /* 0x000fe2000f8e96ed */
[-C--:B--2---:R-:W-:Y:S01]  /*3650*/  HMMA.16816.F32 R52, R104, R108.reuse, R52 ;  /* 0x0000006c6834723c */ /* 0x084fe20000001834 */
[----:B------:R2:W-:Y:S02]  /*3660*/  MUFU.EX2 R206, R213 ;  /* 0x000000d500ce7308 */ /* 0x0005e40000000800 */
[----:B------:R-:W-:Y:S02]  /*3670*/  @P0 FSEL R13, R13, -INF , !P1 ;  /* 0xff8000000d0d0808 */ /* 0x000fe40004800000 */
[----:B------:R-:W-:Y:S02]  /*3680*/  @P0 FSEL R17, R17, -INF , !P1 ;  /* 0xff80000011110808 */ /* 0x000fe40004800000 */
[----:B------:R-:W-:Y:S01]  /*3690*/  PRMT R211, R207, 0x7632, R211 ;  /* 0x00007632cfd37816 */ /* 0x000fe200000000d3 */
[C---:B------:R-:W-:Y:S04]  /*36a0*/  HMMA.16816.F32 R56, R100.reuse, R108, R56 ;  /* 0x0000006c6438723c */ /* 0x040fe80000001838 */
[----:B------:R-:W-:Y:S01]  /*36b0*/  ISETP.LE.U32.AND P1, PT, R210, UR8, PT ;  /* 0x00000008d2007c0c */ /* 0x000fe2000bf23070 */
[----:B------:R-:W-:Y:S01]  /*36c0*/  FFMA.FTZ R210, R19, UR9, -R5 ;  /* 0x0000000913d27c23 */ /* 0x000fe20008010805 */
[----:B------:R-:W-:Y:S01]  /*36d0*/  ISETP.LE.U32.AND P4, PT, R209, UR8, PT ;  /* 0x00000008d1007c0c */ /* 0x000fe2000bf83070 */
[----:B------:R-:W-:Y:S01]  /*36e0*/  FFMA.FTZ R200, R13, UR9, -R250 ;  /* 0x000000090dc87c23 */ /* 0x000fe200080108fa */
[----:B------:R-:W-:Y:S01]  /*36f0*/  LOP3.LUT R209, R211, 0xff, RZ, 0xc0, !PT ;  /* 0x000000ffd3d17812 */ /* 0x000fe200078ec0ff */
[----:B------:R1:W-:Y:S01]  /*3700*/  MUFU.EX2 R205, R210 ;  /* 0x000000d200cd7308 */ /* 0x0003e20000000800 */
[----:B------:R-:W-:Y:S01]  /*3710*/  @P0 FSEL R11, R11, -INF , !P3 ;  /* 0xff8000000b0b0808 */ /* 0x000fe20005800000 */
[-C--:B------:R-:W-:Y:S03]  /*3720*/  HMMA.16816.F32 R60, R100, R110.reuse, R60 ;  /* 0x0000006e643c723c */ /* 0x080fe6000000183c */
[----:B------:R-:W-:Y:S01]  /*3730*/  ISETP.LE.U32.AND P6, PT, R209, UR8, PT ;  /* 0x00000008d1007c0c */ /* 0x000fe2000bfc3070 */
[----:B------:R-:W-:Y:S01]  /*3740*/  FFMA.FTZ R208, R17, UR9, -R248 ;  /* 0x0000000911d07c23 */ /* 0x000fe200080108f8 */
[-C--:B------:R-:W-:Y:S01]  /*3750*/  @P0 ISETP.GE.AND P3, PT, R160, R178.reuse, PT ;  /* 0x000000b2a000020c */ /* 0x080fe20003f66270 */
[----:B---3--:R-:W-:Y:S01]  /*3760*/  @!P1 FADD.FTZ R194, -R194, -RZ ;  /* 0x800000ffc2c29221 */ /* 0x008fe20000010100 */
[----:B--2---:R-:W-:Y:S01]  /*3770*/  PRMT R213, R236, 0x7770, RZ ;  /* 0x00007770ecd57816 */ /* 0x004fe200000000ff */
[----:B------:R-:W-:Y:S01]  /*3780*/  HMMA.16816.F32 R64, R104, R110, R64 ;  /* 0x0000006e6840723c */ /* 0x000fe20000001840 */
[----:B------:R-:W-:Y:S03]  /*3790*/  MUFU.EX2 R200, R200 ;  /* 0x000000c800c87308 */ /* 0x000fe60000000800 */
[----:B------:R-:W-:Y:S01]  /*37a0*/  SHF.R.U32.HI R209, RZ, 0x18, R207 ;  /* 0x00000018ffd17819 */ /* 0x000fe200000116cf */
[----:B------:R-:W-:Y:S01]  /*37b0*/  @!P4 FADD.FTZ R195, -R195, -RZ ;  /* 0x800000ffc3c3c221 */ /* 0x000fe20000010100 */
[----:B------:R-:W-:Y:S01]  /*37c0*/  @P0 FSEL R25, R25, -INF , !P3 ;  /* 0xff80000019190808 */ /* 0x000fe20005800000 */
[----:B------:R-:W-:Y:S01]  /*37d0*/  FFMA.FTZ R198, R11, UR9, -R6 ;  /* 0x000000090bc67c23 */ /* 0x000fe20008010806 */
[C---:B-1----:R-:W-:Y:S01]  /*37e0*/  LOP3.LUT R210, R212.reuse, 0xff, RZ, 0xc0, !PT ;  /* 0x000000ffd4d27812 */ /* 0x042fe200078ec0ff */
[----:B------:R-:W-:Y:S01]  /*37f0*/  @!P6 FADD.FTZ R181, -R181, -RZ ;  /* 0x800000ffb5b5e221 */ /* 0x000fe20000010100 */
[----:B------:R-:W-:Y:S01]  /*3800*/  ISETP.LE.U32.AND P6, PT, R213, UR8, PT ;  /* 0x00000008d5007c0c */ /* 0x000fe2000bfc3070 */
[----:B------:R-:W-:Y:S01]  /*3810*/  FFMA.FTZ R221, R25, UR9, -R250 ;  /* 0x0000000919dd7c23 */ /* 0x000fe200080108fa */
[C---:B------:R-:W-:Y:S01]  /*3820*/  LOP3.LUT R211, R212.reuse, 0xffff, RZ, 0xc0, !PT ;  /* 0x0000ffffd4d37812 */ /* 0x040fe200078ec0ff */
[----:B------:R-:W-:Y:S01]  /*3830*/  MUFU.EX2 R208, R208 ;  /* 0x000000d000d07308 */ /* 0x000fe20000000800 */
[----:B------:R-:W-:Y:S01]  /*3840*/  PRMT R213, R212, 0x7632, R213 ;  /* 0x00007632d4d57816 */ /* 0x000fe200000000d5 */
[----:B------:R-:W-:Y:S01]  /*3850*/  IMAD.WIDE.U32 R10, R226, -0x2daee0ad, RZ ;  /* 0xd2511f53e20a7825 */ /* 0x000fe200078e00ff */
[----:B------:R-:W-:Y:S02]  /*3860*/  ISETP.LE.U32.AND P1, PT, R209, UR8, PT ;  /* 0x00000008d1007c0c */ /* 0x000fe4000bf23070 */
[----:B------:R-:W-:Y:S02]  /*3870*/  SHF.R.U32.HI R212, RZ, 0x18, R212 ;  /* 0x00000018ffd47819 */ /* 0x000fe400000116d4 */
[----:B------:R-:W-:Y:S03]  /*3880*/  @P0 FSEL R22, R22, -INF , !P2 ;  /* 0xff80000016160808 */ /* 0x000fe60005000000 */
[----:B------:R-:W1:Y:S01]  /*3890*/  MUFU.EX2 R198, R198 ;  /* 0x000000c600c67308 */ /* 0x000e620000000800 */
[----:B------:R-:W-:Y:S01]  /*38a0*/  @P0 FSEL R24, R24, -INF , !P2 ;  /* 0xff80000018180808 */ /* 0x000fe20005000000 */
[----:B------:R-:W-:Y:S01]  /*38b0*/  @!P6 FADD.FTZ R199, -R199, -RZ ;  /* 0x800000ffc7c7e221 */ /* 0x000fe20000010100 */
[----:B------:R-:W-:Y:S01]  /*38c0*/  @P0 FSEL R26, R26, -INF , !P2 ;  /* 0xff8000001a1a0808 */ /* 0x000fe20005000000 */
[----:B------:R-:W-:Y:S01]  /*38d0*/  FFMA.FTZ R209, R22, UR9, -R5 ;  /* 0x0000000916d17c23 */ /* 0x000fe20008010805 */
[----:B------:R-:W-:Y:S01]  /*38e0*/  ISETP.LE.U32.AND P2, PT, R212, UR8, PT ;  /* 0x00000008d4007c0c */ /* 0x000fe2000bf43070 */
[----:B------:R-:W-:Y:S01]  /*38f0*/  FFMA.FTZ R222, R24, UR9, -R250 ;  /* 0x0000000918de7c23 */ /* 0x000fe200080108fa */
[----:B------:R-:W-:Y:S01]  /*3900*/  ISETP.LE.U32.AND P4, PT, R210, UR8, PT ;  /* 0x00000008d2007c0c */ /* 0x000fe2000bf83070 */
[----:B------:R-:W-:Y:S01]  /*3910*/  @!P1 FADD.FTZ R192, -R192, -RZ ;  /* 0x800000ffc0c09221 */ /* 0x000fe20000010100 */
[----:B------:R-:W-:Y:S01]  /*3920*/  SHF.R.U32.HI R211, RZ, 0x8, R211 ;  /* 0x00000008ffd37819 */ /* 0x000fe200000116d3 */
[----:B------:R2:W-:Y:S01]  /*3930*/  MUFU.EX2 R212, R221 ;  /* 0x000000dd00d47308 */ /* 0x0005e20000000800 */
[----:B------:R-:W-:Y:S02]  /*3940*/  LOP3.LUT R213, R213, 0xff, RZ, 0xc0, !PT ;  /* 0x000000ffd5d57812 */ /* 0x000fe400078ec0ff */
[----:B------:R-:W-:Y:S02]  /*3950*/  LOP3.LUT R211, R211, 0xffff, RZ, 0xc0, !PT ;  /* 0x0000ffffd3d37812 */ /* 0x000fe400078ec0ff */
[----:B------:R-:W-:Y:S02]  /*3960*/  @P0 FSEL R27, R27, -INF , !P3 ;  /* 0xff8000001b1b0808 */ /* 0x000fe40005800000 */
[----:B------:R-:W-:Y:S01]  /*3970*/  ISETP.LE.U32.AND P1, PT, R211, UR8, PT ;  /* 0x00000008d3007c0c */ /* 0x000fe2000bf23070 */
[----:B-1----:R-:W-:Y:S01]  /*3980*/  @!P2 FADD.FTZ R198, -R198, -RZ ;  /* 0x800000ffc6c6a221 */ /* 0x002fe20000010100 */
[----:B------:R-:W-:Y:S01]  /*3990*/  PRMT R219, R236, 0x7771, RZ ;  /* 0x00007771ecdb7816 */ /* 0x000fe200000000ff */
[----:B------:R1:W-:Y:S01]  /*39a0*/  MUFU.EX2 R211, R222 ;  /* 0x000000de00d37308 */ /* 0x0003e20000000800 */
[----:B------:R-:W-:Y:S01]  /*39b0*/  ISETP.LE.U32.AND P6, PT, R214, UR8, PT ;  /* 0x00000008d6007c0c */ /* 0x000fe2000bfc3070 */
[----:B------:R-:W-:Y:S01]  /*39c0*/  @!P4 FADD.FTZ R193, -R193, -RZ ;  /* 0x800000ffc1c1c221 */ /* 0x000fe20000010100 */
[----:B------:R-:W-:Y:S02]  /*39d0*/  ISETP.LE.U32.AND P4, PT, R213, UR8, PT ;  /* 0x00000008d5007c0c */ /* 0x000fe4000bf83070 */
[----:B------:R-:W-:Y:S02]  /*39e0*/  PRMT R213, R236, 0x7772, RZ ;  /* 0x00007772ecd57816 */ /* 0x000fe400000000ff */
[----:B------:R-:W-:Y:S01]  /*39f0*/  LOP3.LUT R218, R218, UR18, R233, 0x96, !PT ;  /* 0x00000012dada7c12 */ /* 0x000fe2000f8e96e9 */
[--C-:B--2---:R-:W-:Y:S01]  /*3a00*/  FFMA.FTZ R221, R27, UR9, -R6.reuse ;  /* 0x000000091bdd7c23 */ /* 0x104fe20008010806 */
[----:B------:R-:W-:Y:S01]  /*3a10*/  PRMT R236, R236, 0x7773, RZ ;  /* 0x00007773ecec7816 */ /* 0x000fe200000000ff */
[----:B------:R-:W-:Y:S01]  /*3a20*/  @!P1 FADD.FTZ R196, -R196, -RZ ;  /* 0x800000ffc4c49221 */ /* 0x000fe20000010100 */
[----:B------:R-:W-:Y:S01]  /*3a30*/  ISETP.GT.U32.AND P1, PT, R219, UR8, PT ;  /* 0x00000008db007c0c */ /* 0x000fe2000bf24070 */
[----:B------:R2:W-:Y:S01]  /*3a40*/  MUFU.EX2 R214, R221 ;  /* 0x000000dd00d67308 */ /* 0x0005e20000000800 */
[----:B------:R-:W-:Y:S01]  /*3a50*/  LOP3.LUT R204, R218, 0xff, RZ, 0xc0, !PT ;  /* 0x000000ffdacc7812 */ /* 0x000fe200078ec0ff */
[----:B------:R-:W-:Y:S01]  /*3a60*/  @!P6 FADD.FTZ R203, -R203, -RZ ;  /* 0x800000ffcbcbe221 */ /* 0x000fe20000010100 */
[----:B------:R-:W-:Y:S01]  /*3a70*/  @P0 FSEL R21, R21, -INF , !P3 ;  /* 0xff80000015150808 */ /* 0x000fe20005800000 */
[----:B------:R-:W-:Y:S01]  /*3a80*/  @!P4 FADD.FTZ R197, -R197, -RZ ;  /* 0x800000ffc5c5c221 */ /* 0x000fe20000010100 */
[----:B------:R-:W-:Y:S01]  /*3a90*/  ISETP.GT.U32.AND P4, PT, R213, UR8, PT ;  /* 0x00000008d5007c0c */ /* 0x000fe2000bf84070 */
[----:B-1----:R-:W-:Y:S01]  /*3aa0*/  FFMA.FTZ R222, R26, UR9, -R6 ;  /* 0x000000091ade7c23 */ /* 0x002fe20008010806 */
[----:B------:R-:W-:Y:S01]  /*3ab0*/  @P0 FSEL R23, R23, -INF , !P3 ;  /* 0xff80000017170808 */ /* 0x000fe20005800000 */
[----:B------:R-:W-:Y:S01]  /*3ac0*/  FFMA.FTZ R207, R21, UR9, -R248 ;  /* 0x0000000915cf7c23 */ /* 0x000fe200080108f8 */
[----:B------:R-:W-:Y:S01]  /*3ad0*/  ISETP.GT.U32.AND P3, PT, R236, UR8, PT ;  /* 0x00000008ec007c0c */ /* 0x000fe2000bf64070 */
[----:B------:R1:W-:Y:S01]  /*3ae0*/  MUFU.EX2 R213, R222 ;  /* 0x000000de00d57308 */ /* 0x0003e20000000800 */
[----:B------:R-:W-:Y:S01]  /*3af0*/  ISETP.LE.U32.AND P5, PT, R204, UR8, PT ;  /* 0x00000008cc007c0c */ /* 0x000fe2000bfa3070 */
[----:B------:R-:W-:Y:S01]  /*3b00*/  @P1 FADD.FTZ R200, -R200, -RZ ;  /* 0x800000ffc8c81221 */ /* 0x000fe20000010100 */
[-C--:B------:R-:W-:Y:S01]  /*3b10*/  @P0 ISETP.GE.AND P1, PT, R162, R178.reuse, PT ;  /* 0x000000b2a200020c */ /* 0x080fe20003f26270 */
[--C-:B------:R-:W-:Y:S01]  /*3b20*/  FFMA.FTZ R204, R18, UR9, -R5.reuse ;  /* 0x0000000912cc7c23 */ /* 0x100fe20008010805 */
[-C--:B------:R-:W-:Y:S01]  /*3b30*/  @P0 ISETP.GE.AND P2, PT, R161, R178.reuse, PT ;  /* 0x000000b2a100020c */ /* 0x080fe20003f46270 */
[----:B------:R-:W-:Y:S01]  /*3b40*/  FFMA.FTZ R210, R23, UR9, -R5 ;  /* 0x0000000917d27c23 */ /* 0x000fe20008010805 */
[----:B--2---:R-:W-:Y:S01]  /*3b50*/  SHF.R.U32.HI R221, RZ, 0x18, R218 ;  /* 0x00000018ffdd7819 */ /* 0x004fe200000116da */
[----:B------:R-:W-:Y:S01]  /*3b60*/  @P4 FADD.FTZ R201, -R201, -RZ ;  /* 0x800000ffc9c94221 */ /* 0x000fe20000010100 */
[----:B------:R-:W-:Y:S01]  /*3b70*/  @P0 FSEL R31, R31, -INF , !P1 ;  /* 0xff8000001f1f0808 */ /* 0x000fe20004800000 */
[----:B------:R-:W2:Y:S01]  /*3b80*/  MUFU.EX2 R204, R204 ;  /* 0x000000cc00cc7308 */ /* 0x000ea20000000800 */
[----:B------:R-:W-:Y:S01]  /*3b90*/  ISETP.GT.U32.AND P4, PT, R215, UR8, PT ;  /* 0x00000008d7007c0c */ /* 0x000fe2000bf84070 */
[----:B------:R-:W-:Y:S01]  /*3ba0*/  @P3 FADD.FTZ R202, -R202, -RZ ;  /* 0x800000ffcaca3221 */ /* 0x000fe20000010100 */
[----:B------:R-:W-:Y:S01]  /*3bb0*/  ISETP.LE.U32.AND P6, PT, R221, UR8, PT ;  /* 0x00000008dd007c0c */ /* 0x000fe2000bfc3070 */
[----:B------:R-:W-:Y:S01]  /*3bc0*/  @!P5 FADD.FTZ R206, -R206, -RZ ;  /* 0x800000ffceced221 */ /* 0x000fe20000010100 */
[C---:B------:R-:W-:Y:S01]  /*3bd0*/  PRMT R221, R218.reuse, 0x7632, R221 ;  /* 0x00007632dadd7816 */ /* 0x040fe200000000dd */
[----:B------:R-:W-:Y:S01]  /*3be0*/  FFMA.FTZ R235, R31, UR9, -R6 ;  /* 0x000000091feb7c23 */ /* 0x000fe20008010806 */
[----:B------:R-:W-:Y:S03]  /*3bf0*/  LOP3.LUT R218, R218, 0xffff, RZ, 0xc0, !PT ;  /* 0x0000ffffdada7812 */ /* 0x000fe600078ec0ff */
[----:B------:R-:W3:Y:S01]  /*3c00*/  MUFU.EX2 R210, R210 ;  /* 0x000000d200d27308 */ /* 0x000ee20000000800 */
[----:B------:R-:W-:Y:S02]  /*3c10*/  ISETP.GT.U32.AND P3, PT, R216, UR8, PT ;  /* 0x00000008d8007c0c */ /* 0x000fe4000bf64070 */
[----:B-1----:R-:W-:Y:S02]  /*3c20*/  SHF.R.U32.HI R222, RZ, 0x8, R218 ;  /* 0x00000008ffde7819 */ /* 0x002fe400000116da */
[----:B------:R-:W-:Y:S01]  /*3c30*/  LOP3.LUT R221, R221, 0xff, RZ, 0xc0, !PT ;  /* 0x000000ffdddd7812 */ /* 0x000fe200078ec0ff */
[----:B------:R-:W-:Y:S01]  /*3c40*/  @P4 FADD.FTZ R208, -R208, -RZ ;  /* 0x800000ffd0d04221 */ /* 0x000fe20000010100 */
[----:B------:R-:W-:Y:S03]  /*3c50*/  ISETP.GT.U32.AND P4, PT, R217, UR8, PT ;  /* 0x00000008d9007c0c */ /* 0x000fe6000bf84070 */
[----:B------:R1:W-:Y:S01]  /*3c60*/  MUFU.EX2 R218, R235 ;  /* 0x000000eb00da7308 */ /* 0x0003e20000000800 */
[----:B------:R-:W-:Y:S02]  /*3c70*/  @P0 FSEL R33, R33, -INF , !P1 ;  /* 0xff80000021210808 */ /* 0x000fe40004800000 */
[----:B------:R-:W-:Y:S02]  /*3c80*/  LOP3.LUT R222, R222, 0xffff, RZ, 0xc0, !PT ;  /* 0x0000ffffdede7812 */ /* 0x000fe400078ec0ff */
[----:B------:R-:W-:Y:S01]  /*3c90*/  @P0 FSEL R28, R28, -INF , !P2 ;  /* 0xff8000001c1c0808 */ /* 0x000fe20005000000 */
[----:B--2---:R-:W-:Y:S01]  /*3ca0*/  @P3 FADD.FTZ R204, -R204, -RZ ;  /* 0x800000ffcccc3221 */ /* 0x004fe20000010100 */
[----:B------:R-:W-:Y:S01]  /*3cb0*/  ISETP.LE.U32.AND P3, PT, R221, UR8, PT ;  /* 0x00000008dd007c0c */ /* 0x000fe2000bf63070 */
[----:B------:R-:W-:Y:S01]  /*3cc0*/  FFMA.FTZ R236, R33, UR9, -R248 ;  /* 0x0000000921ec7c23 */ /* 0x000fe200080108f8 */
[----:B------:R-:W-:Y:S01]  /*3cd0*/  LOP3.LUT R221, R220, 0xff, RZ, 0xc0, !PT ;  /* 0x000000ffdcdd7812 */ /* 0x000fe200078ec0ff */
[----:B---3--:R-:W-:Y:S01]  /*3ce0*/  @!P6 FADD.FTZ R210, -R210, -RZ ;  /* 0x800000ffd2d2e221 */ /* 0x008fe20000010100 */
[----:B------:R-:W-:Y:S01]  /*3cf0*/  @P0 FSEL R30, R30, -INF , !P2 ;  /* 0xff8000001e1e0808 */ /* 0x000fe20005000000 */
[----:B------:R-:W-:Y:S01]  /*3d00*/  @P4 FADD.FTZ R205, -R205, -RZ ;  /* 0x800000ffcdcd4221 */ /* 0x000fe20000010100 */
[----:B------:R-:W-:Y:S01]  /*3d10*/  ISETP.LE.U32.AND P4, PT, R221, UR8, PT ;  /* 0x00000008dd007c0c */ /* 0x000fe2000bf83070 */
[----:B------:R-:W2:Y:S01]  /*3d20*/  MUFU.EX2 R209, R209 ;  /* 0x000000d100d17308 */ /* 0x000ea20000000800 */
[----:B------:R-:W-:Y:S01]  /*3d30*/  SHF.R.U32.HI R221, RZ, 0x18, R220 ;  /* 0x00000018ffdd7819 */ /* 0x000fe200000116dc */
[--C-:B------:R-:W-:Y:S01]  /*3d40*/  FFMA.FTZ R219, R28, UR9, -R250.reuse ;  /* 0x000000091cdb7c23 */ /* 0x100fe200080108fa */
[----:B-1----:R-:W-:Y:S02]  /*3d50*/  PRMT R235, R220, 0x7632, R235 ;  /* 0x00007632dceb7816 */ /* 0x002fe400000000eb */
[----:B------:R-:W-:Y:S02]  /*3d60*/  @P0 FSEL R32, R32, -INF , !P2 ;  /* 0xff80000020200808 */ /* 0x000fe40005000000 */
[----:B------:R-:W-:Y:S03]  /*3d70*/  LOP3.LUT R235, R235, 0xff, RZ, 0xc0, !PT ;  /* 0x000000ffebeb7812 */ /* 0x000fe600078ec0ff */
[----:B------:R1:W-:Y:S01]  /*3d80*/  MUFU.EX2 R215, R219 ;  /* 0x000000db00d77308 */ /* 0x0003e20000000800 */
[----:B------:R-:W-:Y:S02]  /*3d90*/  @P0 FSEL R34, R34, -INF , !P2 ;  /* 0xff80000022220808 */ /* 0x000fe40005000000 */
[----:B------:R-:W-:Y:S01]  /*3da0*/  ISETP.LE.U32.AND P5, PT, R235, UR8, PT ;  /* 0x00000008eb007c0c */ /* 0x000fe2000bfa3070 */
[----:B------:R-:W-:Y:S01]  /*3db0*/  @!P4 FADD.FTZ R211, -R211, -RZ ;  /* 0x800000ffd3d3c221 */ /* 0x000fe20000010100 */
[----:B------:R-:W-:Y:S02]  /*3dc0*/  @P0 FSEL R29, R29, -INF , !P1 ;  /* 0xff8000001d1d0808 */ /* 0x000fe40004800000 */
[----:B------:R-:W-:Y:S03]  /*3dd0*/  ISETP.LE.U32.AND P2, PT, R222, UR8, PT ;  /* 0x00000008de007c0c */ /* 0x000fe6000bf43070 */
[----:B------:R-:W3:Y:S01]  /*3de0*/  MUFU.EX2 R207, R207 ;  /* 0x000000cf00cf7308 */ /* 0x000ee20000000800 */
[----:B------:R-:W-:Y:S01]  /*3df0*/  @P0 FSEL R35, R35, -INF , !P1 ;  /* 0xff80000023230808 */ /* 0x000fe20004800000 */
[----:B--2---:R-:W-:Y:S01]  /*3e00*/  @!P3 FADD.FTZ R209, -R209, -RZ ;  /* 0x800000ffd1d1b221 */ /* 0x004fe20000010100 */
[-C--:B------:R-:W-:Y:S01]  /*3e10*/  @P0 ISETP.GE.AND P6, PT, R164, R178.reuse, PT ;  /* 0x000000b2a400020c */ /* 0x080fe20003fc6270 */
[----:B------:R-:W-:Y:S01]  /*3e20*/  FFMA.FTZ R216, R29, UR9, -R250 ;  /* 0x000000091dd87c23 */ /* 0x000fe200080108fa */
[----:B------:R-:W-:Y:S02]  /*3e30*/  LOP3.LUT R222, R220, 0xffff, RZ, 0xc0, !PT ;  /* 0x0000ffffdcde7812 */ /* 0x000fe400078ec0ff */
[----:B------:R-:W-:Y:S03]  /*3e40*/  ISETP.LE.U32.AND P1, PT, R221, UR8, PT ;  /* 0x00000008dd007c0c */ /* 0x000fe6000bf23070 */
[----:B------:R2:W-:Y:S01]  /*3e50*/  MUFU.EX2 R220, R236 ;  /* 0x000000ec00dc7308 */ /* 0x0005e20000000800 */
[----:B------:R-:W-:Y:S01]  /*3e60*/  PRMT R233, R232, 0x7770, RZ ;  /* 0x00007770e8e97816 */ /* 0x000fe200000000ff */
[----:B------:R-:W-:Y:S01]  /*3e70*/  @!P5 FADD.FTZ R213, -R213, -RZ ;  /* 0x800000ffd5d5d221 */ /* 0x000fe20000010100 */
[----:B------:R-:W-:Y:S01]  /*3e80*/  @P0 FSEL R39, R39, -INF , !P6 ;  /* 0xff80000027270808 */ /* 0x000fe20007000000 */
[--C-:B------:R-:W-:Y:S01]  /*3e90*/  FFMA.FTZ R221, R34, UR9, -R5.reuse ;  /* 0x0000000922dd7c23 */ /* 0x100fe20008010805 */
[----:B------:R-:W-:Y:S01]  /*3ea0*/  ISETP.LE.U32.AND P4, PT, R233, UR8, PT ;  /* 0x00000008e9007c0c */ /* 0x000fe2000bf83070 */
[----:B-1----:R-:W-:Y:S01]  /*3eb0*/  FFMA.FTZ R219, R30, UR9, -R6 ;  /* 0x000000091edb7c23 */ /* 0x002fe20008010806 */
[----:B------:R-:W-:Y:S01]  /*3ec0*/  PRMT R237, R234, 0x7770, RZ ;  /* 0x00007770eaed7816 */ /* 0x000fe200000000ff */
[----:B------:R-:W-:Y:S01]  /*3ed0*/  FFMA.FTZ R233, R39, UR9, -R5 ;  /* 0x0000000927e97c23 */ /* 0x000fe20008010805 */
[-C--:B------:R-:W-:Y:S01]  /*3ee0*/  @P0 ISETP.GE.AND P3, PT, R163, R178.reuse, PT ;  /* 0x000000b2a300020c */ /* 0x080fe20003f66270 */
[----:B------:R-:W1:Y:S01]  /*3ef0*/  MUFU.EX2 R216, R216 ;  /* 0x000000d800d87308 */ /* 0x000e620000000800 */
[----:B------:R-:W-:Y:S01]  /*3f00*/  ISETP.LE.U32.AND P5, PT, R237, UR8, PT ;  /* 0x00000008ed007c0c */ /* 0x000fe2000bfa3070 */
[----:B------:R-:W-:Y:S01]  /*3f10*/  @!P1 FADD.FTZ R214, -R214, -RZ ;  /* 0x800000ffd6d69221 */ /* 0x000fe20000010100 */
[----:B------:R-:W-:Y:S01]  /*3f20*/  ISETP.GT.U32.AND P1, PT, R238, UR8, PT ;  /* 0x00000008ee007c0c */ /* 0x000fe2000bf24070 */
[----:B---3--:R-:W-:Y:S01]  /*3f30*/  @!P2 FADD.FTZ R207, -R207, -RZ ;  /* 0x800000ffcfcfa221 */ /* 0x008fe20000010100 */
[----:B------:R-:W-:Y:S02]  /*3f40*/  PRMT R225, R232, 0x7771, RZ ;  /* 0x00007771e8e17816 */ /* 0x000fe400000000ff */
[----:B--2---:R-:W-:Y:S03]  /*3f50*/  PRMT R236, R234, 0x7772, RZ ;  /* 0x00007772eaec7816 */ /* 0x004fe600000000ff */
[----:B------:R2:W-:Y:S01]  /*3f60*/  MUFU.EX2 R226, R233 ;  /* 0x000000e900e27308 */ /* 0x0005e20000000800 */
[C---:B------:R-:W-:Y:S02]  /*3f70*/  PRMT R227, R232.reuse, 0x7772, RZ ;  /* 0x00007772e8e37816 */ /* 0x040fe400000000ff */
[----:B------:R-:W-:Y:S02]  /*3f80*/  PRMT R232, R232, 0x7773, RZ ;  /* 0x00007773e8e87816 */ /* 0x000fe400000000ff */
[----:B------:R-:W-:Y:S01]  /*3f90*/  @P0 FSEL R36, R36, -INF , !P3 ;  /* 0xff80000024240808 */ /* 0x000fe20005800000 */
[----:B------:R-:W-:Y:S01]  /*3fa0*/  @!P5 FADD.FTZ R215, -R215, -RZ ;  /* 0x800000ffd7d7d221 */ /* 0x000fe20000010100 */
[----:B------:R-:W-:Y:S03]  /*3fb0*/  @P0 FSEL R38, R38, -INF , !P3 ;  /* 0xff80000026260808 */ /* 0x000fe60005800000 */
[----:B------:R-:W-:Y:S01]  /*3fc0*/  MUFU.EX2 R221, R221 ;  /* 0x000000dd00dd7308 */ /* 0x000fe20000000800 */
[----:B------:R-:W-:Y:S01]  /*3fd0*/  @P0 FSEL R40, R40, -INF , !P3 ;  /* 0xff80000028280808 */ /* 0x000fe20005800000 */
[----:B-1----:R-:W-:Y:S01]  /*3fe0*/  @P1 FADD.FTZ R216, -R216, -RZ ;  /* 0x800000ffd8d81221 */ /* 0x002fe20000010100 */
[----:B------:R-:W-:Y:S01]  /*3ff0*/  @P0 FSEL R42, R42, -INF , !P3 ;  /* 0xff8000002a2a0808 */ /* 0x000fe20005800000 */
[----:B------:R-:W-:Y:S01]  /*4000*/  FFMA.FTZ R223, R36, UR9, -R248 ;  /* 0x0000000924df7c23 */ /* 0x000fe200080108f8 */
[----:B------:R-:W-:Y:S02]  /*4010*/  @P0 FSEL R41, R41, -INF , !P6 ;  /* 0xff80000029290808 */ /* 0x000fe40007000000 */
[----:B------:R-:W-:Y:S01]  /*4020*/  ISETP.GT.U32.AND P3, PT, R236, UR8, PT ;  /* 0x00000008ec007c0c */ /* 0x000fe2000bf64070 */
[----:B------:R-:W-:Y:S01]  /*4030*/  IMAD.WIDE.U32 R236, R231, -0x326172a9, RZ ;  /* 0xcd9e8d57e7ec7825 */ /* 0x000fe200078e00ff */
[----:B------:R-:W-:Y:S01]  /*4040*/  PRMT R235, R234, 0x7773, RZ ;  /* 0x00007773eaeb7816 */ /* 0x000fe200000000ff */
[----:B------:R1:W3:Y:S01]  /*4050*/  MUFU.EX2 R217, R219 ;  /* 0x000000db00d97308 */ /* 0x0002e20000000800 */
[----:B------:R-:W-:Y:S01]  /*4060*/  ISETP.GT.U32.AND P5, PT, R232, UR8, PT ;  /* 0x00000008e8007c0c */ /* 0x000fe2000bfa4070 */
[----:B------:R-:W-:Y:S01]  /*4070*/  FFMA.FTZ R232, R41, UR9, -R250 ;  /* 0x0000000929e87c23 */ /* 0x000fe200080108fa */
[----:B------:R-:W-:Y:S01]  /*4080*/  ISETP.GT.U32.AND P1, PT, R235, UR8, PT ;  /* 0x00000008eb007c0c */ /* 0x000fe2000bf24070 */
[----:B------:R-:W-:Y:S01]  /*4090*/  FFMA.FTZ R231, R42, UR9, -R6 ;  /* 0x000000092ae77c23 */ /* 0x000fe20008010806 */
[----:B--2---:R-:W-:Y:S02]  /*40a0*/  LOP3.LUT R233, R228, UR16, R237, 0x96, !PT ;  /* 0x00000010e4e97c12 */ /* 0x004fe4000f8e96ed */
[----:B------:R-:W-:Y:S03]  /*40b0*/  SHF.R.U32.HI R222, RZ, 0x8, R222 ;  /* 0x00000008ffde7819 */ /* 0x000fe600000116de */
[----:B------:R-:W-:Y:S01]  /*40c0*/  MUFU.EX2 R228, R232 ;  /* 0x000000e800e47308 */ /* 0x000fe20000000800 */
[----:B------:R-:W-:Y:S02]  /*40d0*/  @P0 FSEL R37, R37, -INF , !P6 ;  /* 0xff80000025250808 */ /* 0x000fe40007000000 */
[----:B------:R-:W-:Y:S02]  /*40e0*/  LOP3.LUT R234, R224, UR19, R241, 0x96, !PT ;  /* 0x00000013e0ea7c12 */ /* 0x000fe4000f8e96f1 */
[----:B------:R-:W-:Y:S01]  /*40f0*/  @P0 FSEL R43, R43, -INF , !P6 ;  /* 0xff8000002b2b0808 */ /* 0x000fe20007000000 */
[--C-:B------:R-:W-:Y:S01]  /*4100*/  FFMA.FTZ R224, R37, UR9, -R248.reuse ;  /* 0x0000000925e07c23 */ /* 0x100fe200080108f8 */
[----:B------:R-:W-:Y:S01]  /*4110*/  LOP3.LUT R222, R222, 0xffff, RZ, 0xc0, !PT ;  /* 0x0000ffffdede7812 */ /* 0x000fe200078ec0ff */
[----:B------:R-:W-:Y:S01]  /*4120*/  @P1 FADD.FTZ R218, -R218, -RZ ;  /* 0x800000ffdada1221 */ /* 0x000fe20000010100 */
[----:B------:R-:W-:Y:S01]  /*4130*/  ISETP.GT.U32.AND P6, PT, R227, UR8, PT ;  /* 0x00000008e3007c0c */ /* 0x000fe2000bfc4070 */
[----:B-1----:R-:W-:Y:S01]  /*4140*/  FFMA.FTZ R219, R32, UR9, -R248 ;  /* 0x0000000920db7c23 */ /* 0x002fe200080108f8 */
[----:B------:R-:W-:Y:S01]  /*4150*/  ISETP.LE.U32.AND P2, PT, R222, UR8, PT ;  /* 0x00000008de007c0c */ /* 0x000fe2000bf43070 */
[----:B------:R-:W-:Y:S01]  /*4160*/  FFMA.FTZ R222, R35, UR9, -R5 ;  /* 0x0000000923de7c23 */ /* 0x000fe20008010805 */
[-C--:B------:R-:W-:Y:S01]  /*4170*/  @P0 ISETP.GE.AND P1, PT, R165, R178.reuse, PT ;  /* 0x000000b2a500020c */ /* 0x080fe20003f26270 */
[----:B------:R-:W-:Y:S01]  /*4180*/  IMAD.WIDE.U32 R234, R234, -0x326172a9, RZ ;  /* 0xcd9e8d57eaea7825 */ /* 0x000fe200078e00ff */
[----:B------:R-:W-:Y:S01]  /*4190*/  LOP3.LUT R7, R240, UR18, R11, 0x96, !PT ;  /* 0x00000012f0077c12 */ /* 0x000fe2000f8e960b */
[----:B------:R-:W1:Y:S01]  /*41a0*/  MUFU.EX2 R219, R219 ;  /* 0x000000db00db7308 */ /* 0x000e620000000800 */
[C---:B------:R-:W-:Y:S01]  /*41b0*/  PRMT R241, R236.reuse, 0x7770, RZ ;  /* 0x00007770ecf17816 */ /* 0x040fe200000000ff */
[----:B---3--:R-:W-:Y:S01]  /*41c0*/  @P3 FADD.FTZ R217, -R217, -RZ ;  /* 0x800000ffd9d93221 */ /* 0x008fe20000010100 */
[----:B------:R-:W-:Y:S01]  /*41d0*/  PRMT R244, R236, 0x7771, RZ ;  /* 0x00007771ecf47816 */ /* 0x000fe200000000ff */
[----:B------:R-:W-:Y:S01]  /*41e0*/  FFMA.FTZ R227, R40, UR9, -R250 ;  /* 0x0000000928e37c23 */ /* 0x000fe200080108fa */
[C---:B------:R-:W-:Y:S01]  /*41f0*/  PRMT R242, R236.reuse, 0x7772, RZ ;  /* 0x00007772ecf27816 */ /* 0x040fe200000000ff */
[----:B------:R-:W-:Y:S01]  /*4200*/  @P6 FADD.FTZ R221, -R221, -RZ ;  /* 0x800000ffdddd6221 */ /* 0x000fe20000010100 */
[----:B------:R-:W-:Y:S01]  /*4210*/  PRMT R245, R236, 0x7773, RZ ;  /* 0x00007773ecf57816 */ /* 0x000fe200000000ff */
[----:B------:R-:W-:Y:S01]  /*4220*/  @!P2 FADD.FTZ R212, -R212, -RZ ;  /* 0x800000ffd4d4a221 */ /* 0x000fe20000010100 */
[----:B------:R-:W-:Y:S01]  /*4230*/  @P0 FSEL R46, R46, -INF , !P1 ;  /* 0xff8000002e2e0808 */ /* 0x000fe20004800000 */
[----:B------:R-:W2:Y:S01]  /*4240*/  MUFU.EX2 R222, R222 ;  /* 0x000000de00de7308 */ /* 0x000ea20000000800 */
[----:B------:R-:W-:Y:S02]  /*4250*/  LOP3.LUT R236, R230, UR16, R235, 0x96, !PT ;  /* 0x00000010e6ec7c12 */ /* 0x000fe4000f8e96eb */
[----:B------:R-:W-:Y:S01]  /*4260*/  PRMT R246, R234, 0x7770, RZ ;  /* 0x00007770eaf67816 */ /* 0x000fe200000000ff */
[--C-:B------:R-:W-:Y:S01]  /*4270*/  FFMA.FTZ R247, R46, UR9, -R6.reuse ;  /* 0x000000092ef77c23 */ /* 0x100fe20008010806 */
[C---:B------:R-:W-:Y:S02]  /*4280*/  PRMT R238, R234.reuse, 0x7771, RZ ;  /* 0x00007771eaee7816 */ /* 0x040fe400000000ff */
[C---:B------:R-:W-:Y:S01]  /*4290*/  PRMT R239, R234.reuse, 0x7772, RZ ;  /* 0x00007772eaef7816 */ /* 0x040fe200000000ff */
[----:B-1----:R-:W-:Y:S01]  /*42a0*/  @!P4 FADD.FTZ R219, -R219, -RZ ;  /* 0x800000ffdbdbc221 */ /* 0x002fe20000010100 */
[----:B------:R-:W-:Y:S01]  /*42b0*/  PRMT R240, R234, 0x7773, RZ ;  /* 0x00007773eaf07816 */ /* 0x000fe200000000ff */
[----:B------:R-:W-:Y:S01]  /*42c0*/  MUFU.EX2 R223, R223 ;  /* 0x000000df00df7308 */ /* 0x000fe20000000800 */
[C---:B------:R-:W-:Y:S02]  /*42d0*/  LOP3.LUT R232, R233.reuse, 0xff, RZ, 0xc0, !PT ;  /* 0x000000ffe9e87812 */ /* 0x040fe400078ec0ff */
[----:B------:R-:W-:Y:S02]  /*42e0*/  SHF.R.U32.HI R234, RZ, 0x18, R233 ;  /* 0x00000018ffea7819 */ /* 0x000fe400000116e9 */
[C---:B------:R-:W-:Y:S02]  /*42f0*/  PRMT R235, R233.reuse, 0x7632, R235 ;  /* 0x00007632e9eb7816 */ /* 0x040fe400000000eb */
[----:B------:R-:W-:Y:S01]  /*4300*/  LOP3.LUT R233, R233, 0xffff, RZ, 0xc0, !PT ;  /* 0x0000ffffe9e97812 */ /* 0x000fe200078ec0ff */
[----:B--2---:R-:W-:Y:S01]  /*4310*/  @P5 FADD.FTZ R222, -R222, -RZ ;  /* 0x800000ffdede5221 */ /* 0x004fe20000010100 */
[----:B------:R-:W-:Y:S01]  /*4320*/  ISETP.LE.U32.AND P6, PT, R234, UR8, PT ;  /* 0x00000008ea007c0c */ /* 0x000fe2000bfc3070 */
[----:B------:R-:W-:Y:S01]  /*4330*/  MUFU.EX2 R230, R231 ;  /* 0x000000e700e67308 */ /* 0x000fe20000000800 */
[----:B------:R-:W-:Y:S02]  /*4340*/  SHF.R.U32.HI R234, RZ, 0x8, R233 ;  /* 0x00000008ffea7819 */ /* 0x000fe400000116e9 */
[----:B------:R-:W-:Y:S01]  /*4350*/  ISETP.GT.U32.AND P2, PT, R225, UR8, PT ;  /* 0x00000008e1007c0c */ /* 0x000fe2000bf44070 */
[----:B------:R-:W-:Y:S01]  /*4360*/  FFMA.FTZ R225, R38, UR9, -R5 ;  /* 0x0000000926e17c23 */ /* 0x000fe20008010805 */
[----:B------:R-:W-:Y:S02]  /*4370*/  LOP3.LUT R235, R235, 0xff, RZ, 0xc0, !PT ;  /* 0x000000ffebeb7812 */ /* 0x000fe400078ec0ff */
[----:B------:R-:W-:Y:S03]  /*4380*/  ISETP.LE.U32.AND P3, PT, R229, UR8, PT ;  /* 0x00000008e5007c0c */ /* 0x000fe6000bf63070 */
[----:B------:R1:W-:Y:S01]  /*4390*/  MUFU.EX2 R233, R247 ;  /* 0x000000f700e97308 */ /* 0x0003e20000000800 */
[----:B------:R-:W-:Y:S01]  /*43a0*/  ISETP.LE.U32.AND P5, PT, R235, UR8, PT ;  /* 0x00000008eb007c0c */ /* 0x000fe2000bfa3070 */
[----:B------:R-:W-:Y:S01]  /*43b0*/  FFMA.FTZ R229, R43, UR9, -R6 ;  /* 0x000000092be57c23 */ /* 0x000fe20008010806 */
[----:B------:R-:W-:Y:S01]  /*43c0*/  LOP3.LUT R237, R236, 0xffff, RZ, 0xc0, !PT ;  /* 0x0000ffffeced7812 */ /* 0x000fe200078ec0ff */
[----:B------:R-:W-:Y:S01]  /*43d0*/  @!P6 FADD.FTZ R226, -R226, -RZ ;  /* 0x800000ffe2e2e221 */ /* 0x000fe20000010100 */
[----:B------:R-:W-:Y:S02]  /*43e0*/  LOP3.LUT R234, R234, 0xffff, RZ, 0xc0, !PT ;  /* 0x0000ffffeaea7812 */ /* 0x000fe400078ec0ff */
[----:B------:R-:W-:Y:S03]  /*43f0*/  SHF.R.U32.HI R237, RZ, 0x8, R237 ;  /* 0x00000008ffed7819 */ /* 0x000fe600000116ed */
[----:B------:R-:W2:Y:S01]  /*4400*/  MUFU.EX2 R225, R225 ;  /* 0x000000e100e17308 */ /* 0x000ea20000000800 */
[-C--:B------:R-:W-:Y:S01]  /*4410*/  @P0 ISETP.GE.AND P4, PT, R166, R178.reuse, PT ;  /* 0x000000b2a600020c */ /* 0x080fe20003f86270 */
[----:B------:R-:W-:Y:S01]  /*4420*/  @P2 FADD.FTZ R220, -R220, -RZ ;  /* 0x800000ffdcdc2221 */ /* 0x000fe20000010100 */
[----:B------:R-:W-:Y:S02]  /*4430*/  ISETP.LE.U32.AND P2, PT, R232, UR8, PT ;  /* 0x00000008e8007c0c */ /* 0x000fe4000bf43070 */
[----:B------:R-:W-:Y:S02]  /*4440*/  @P0 FSEL R44, R44, -INF , !P1 ;  /* 0xff8000002c2c0808 */ /* 0x000fe40004800000 */
[----:B------:R-:W-:Y:S03]  /*4450*/  @P0 FSEL R48, R48, -INF , !P1 ;  /* 0xff80000030300808 */ /* 0x000fe60004800000 */
[----:B------:R-:W3:Y:S01]  /*4460*/  MUFU.EX2 R229, R229 ;  /* 0x000000e500e57308 */ /* 0x000ee20000000800 */
[----:B-1----:R-:W-:Y:S01]  /*4470*/  PRMT R247, R236, 0x7632, R247 ;  /* 0x00007632ecf77816 */ /* 0x002fe200000000f7 */
[----:B------:R-:W-:Y:S01]  /*4480*/  FFMA.FTZ R231, R44, UR9, -R250 ;  /* 0x000000092ce77c23 */ /* 0x000fe200080108fa */
[----:B------:R-:W-:Y:S01]  /*4490*/  @P0 FSEL R50, R50, -INF , !P1 ;  /* 0xff80000032320808 */ /* 0x000fe20004800000 */
[----:B------:R-:W-:Y:S01]  /*44a0*/  FFMA.FTZ R11, R48, UR9, -R248 ;  /* 0x00000009300b7c23 */ /* 0x000fe200080108f8 */
[----:B------:R-:W-:Y:S02]  /*44b0*/  LOP3.LUT R9, R247, 0xff, RZ, 0xc0, !PT ;  /* 0x000000fff7097812 */ /* 0x000fe400078ec0ff */
[----:B------:R-:W-:Y:S03]  /*44c0*/  SHF.R.U32.HI R247, RZ, 0x18, R236 ;  /* 0x00000018fff77819 */ /* 0x000fe600000116ec */
[----:B------:R-:W1:Y:S01]  /*44d0*/  MUFU.EX2 R224, R224 ;  /* 0x000000e000e07308 */ /* 0x000e620000000800 */
[----:B------:R-:W-:Y:S01]  /*44e0*/  LOP3.LUT R237, R237, 0xffff, RZ, 0xc0, !PT ;  /* 0x0000ffffeded7812 */ /* 0x000fe200078ec0ff */
[----:B--2---:R-:W-:Y:S01]  /*44f0*/  @!P5 FADD.FTZ R225, -R225, -RZ ;  /* 0x800000ffe1e1d221 */ /* 0x004fe20000010100 */
[----:B------:R-:W-:Y:S01]  /*4500*/  ISETP.LE.U32.AND P5, PT, R247, UR8, PT ;  /* 0x00000008f7007c0c */ /* 0x000fe2000bfa3070 */
[----:B------:R-:W-:Y:S01]  /*4510*/  @!P2 FADD.FTZ R223, -R223, -RZ ;  /* 0x800000ffdfdfa221 */ /* 0x000fe20000010100 */
[----:B------:R-:W-:Y:S02]  /*4520*/  ISETP.LE.U32.AND P1, PT, R234, UR8, PT ;  /* 0x00000008ea007c0c */ /* 0x000fe4000bf23070 */
[----:B------:R-:W-:Y:S03]  /*4530*/  @P0 FSEL R45, R45, -INF , !P4 ;  /* 0xff8000002d2d0808 */ /* 0x000fe60006000000 */
[----:B------:R-:W2:Y:S01]  /*4540*/  MUFU.EX2 R227, R227 ;  /* 0x000000e300e37308 */ /* 0x000ea20000000800 */
[----:B------:R-:W-:Y:S01]  /*4550*/  ISETP.LE.U32.AND P2, PT, R237, UR8, PT ;  /* 0x00000008ed007c0c */ /* 0x000fe2000bf43070 */
[--C-:B------:R-:W-:Y:S01]  /*4560*/  FFMA.FTZ R237, R50, UR9, -R5.reuse ;  /* 0x0000000932ed7c23 */ /* 0x100fe20008010805 */
[----:B------:R-:W-:Y:S01]  /*4570*/  LOP3.LUT R235, R236, 0xff, RZ, 0xc0, !PT ;  /* 0x000000ffeceb7812 */ /* 0x000fe200078ec0ff */
[----:B------:R-:W-:Y:S01]  /*4580*/  FFMA.FTZ R232, R45, UR9, -R250 ;  /* 0x000000092de87c23 */ /* 0x000fe200080108fa */
[----:B------:R-:W-:Y:S02]  /*4590*/  @P0 FSEL R47, R47, -INF , !P4 ;  /* 0xff8000002f2f0808 */ /* 0x000fe40006000000 */
[----:B------:R-:W-:Y:S01]  /*45a0*/  @P0 FSEL R49, R49, -INF , !P4 ;  /* 0xff80000031310808 */ /* 0x000fe20006000000 */
[----:B---3--:R-:W-:Y:S01]  /*45b0*/  @!P5 FADD.FTZ R229, -R229, -RZ ;  /* 0x800000ffe5e5d221 */ /* 0x008fe20000010100 */
[----:B------:R-:W-:Y:S01]  /*45c0*/  ISETP.GT.U32.AND P5, PT, R239, UR8, PT ;  /* 0x00000008ef007c0c */ /* 0x000fe2000bfa4070 */
[----:B-1----:R-:W-:Y:S01]  /*45d0*/  @!P1 FADD.FTZ R224, -R224, -RZ ;  /* 0x800000ffe0e09221 */ /* 0x002fe20000010100 */
[----:B------:R-:W-:Y:S01]  /*45e0*/  @P0 FSEL R51, R51, -INF , !P4 ;  /* 0xff80000033330808 */ /* 0x000fe20006000000 */
[----:B------:R-:W-:Y:S01]  /*45f0*/  FFMA.FTZ R47, R47, UR9, -R6 ;  /* 0x000000092f2f7c23 */ /* 0x000fe20008010806 */
[----:B------:R-:W-:Y:S01]  /*4600*/  ISETP.LE.U32.AND P4, PT, R235, UR8, PT ;  /* 0x00000008eb007c0c */ /* 0x000fe2000bf83070 */
[----:B------:R-:W1:Y:S01]  /*4610*/  MUFU.EX2 R231, R231 ;  /* 0x000000e700e77308 */ /* 0x000e620000000800 */
[----:B------:R-:W-:Y:S01]  /*4620*/  ISETP.LE.U32.AND P1, PT, R9, UR8, PT ;  /* 0x0000000809007c0c */ /* 0x000fe2000bf23070 */
[----:B------:R-:W-:Y:S01]  /*4630*/  @!P2 FADD.FTZ R228, -R228, -RZ ;  /* 0x800000ffe4e4a221 */ /* 0x000fe20000010100 */
[----:B------:R-:W-:Y:S01]  /*4640*/  ISETP.LE.U32.AND P6, PT, R246, UR8, PT ;  /* 0x00000008f6007c0c */ /* 0x000fe2000bfc3070 */
[--C-:B------:R-:W-:Y:S01]  /*4650*/  FFMA.FTZ R49, R49, UR9, -R248.reuse ;  /* 0x0000000931317c23 */ /* 0x100fe200080108f8 */
[----:B------:R-:W-:Y:S01]  /*4660*/  ISETP.GT.U32.AND P2, PT, R238, UR8, PT ;  /* 0x00000008ee007c0c */ /* 0x000fe2000bf44070 */
[--C-:B------:R-:W-:Y:S04]  /*4670*/  FFMA.FTZ R246, R51, UR9, -R5.reuse ;  /* 0x0000000933f67c23 */ /* 0x100fe80008010805 */
[----:B------:R-:W3:Y:S01]  /*4680*/  MUFU.EX2 R232, R232 ;  /* 0x000000e800e87308 */ /* 0x000ee20000000800 */
[----:B------:R-:W-:Y:S01]  /*4690*/  @P5 FADD.FTZ R233, -R233, -RZ ;  /* 0x800000ffe9e95221 */ /* 0x000fe20000010100 */
[----:B------:R-:W-:Y:S01]  /*46a0*/  ISETP.GT.U32.AND P5, PT, R242, UR8, PT ;  /* 0x00000008f2007c0c */ /* 0x000fe2000bfa4070 */
[----:B--2---:R-:W-:Y:S01]  /*46b0*/  @!P4 FADD.FTZ R227, -R227, -RZ ;  /* 0x800000ffe3e3c221 */ /* 0x004fe20000010100 */
[-C--:B------:R-:W-:Y:S01]  /*46c0*/  @P0 ISETP.GE.AND P4, PT, R167, R178.reuse, PT ;  /* 0x000000b2a700020c */ /* 0x080fe20003f86270 */
[----:B------:R-:W-:Y:S01]  /*46d0*/  @!P1 FADD.FTZ R230, -R230, -RZ ;  /* 0x800000ffe6e69221 */ /* 0x000fe20000010100 */
[-C--:B------:R-:W-:Y:S04]  /*46e0*/  @P0 ISETP.GE.AND P1, PT, R168, R178.reuse, PT ;  /* 0x000000b2a800020c */ /* 0x080fe80003f26270 */
[----:B------:R-:W2:Y:S01]  /*46f0*/  MUFU.EX2 R237, R237 ;  /* 0x000000ed00ed7308 */ /* 0x000ea20000000800 */
[----:B------:R-:W-:Y:S01]  /*4700*/  @P0 FSEL R52, R52, -INF , !P4 ;  /* 0xff80000034340808 */ /* 0x000fe20006000000 */
[----:B-1----:R-:W-:Y:S01]  /*4710*/  @!P6 FADD.FTZ R231, -R231, -RZ ;  /* 0x800000ffe7e7e221 */ /* 0x002fe20000010100 */
[----:B------:R-:W-:Y:S02]  /*4720*/  @P0 FSEL R54, R54, -INF , !P4 ;  /* 0xff80000036360808 */ /* 0x000fe40006000000 */
[----:B------:R-:W-:Y:S01]  /*4730*/  @P0 FSEL R56, R56, -INF , !P4 ;  /* 0xff80000038380808 */ /* 0x000fe20006000000 */
[----:B------:R-:W-:Y:S01]  /*4740*/  FFMA.FTZ R247, R52, UR9, -R248 ;  /* 0x0000000934f77c23 */ /* 0x000fe200080108f8 */
[----:B------:R-:W-:Y:S03]  /*4750*/  @P0 FSEL R58, R58, -INF , !P4 ;  /* 0xff8000003a3a0808 */ /* 0x000fe60006000000 */
[----:B------:R-:W1:Y:S01]  /*4760*/  MUFU.EX2 R234, R47 ;  /* 0x0000002f00ea7308 */ /* 0x000e620000000800 */
[----:B------:R-:W-:Y:S01]  /*4770*/  ISETP.GT.U32.AND P4, PT, R240, UR8, PT ;  /* 0x00000008f0007c0c */ /* 0x000fe2000bf84070 */
[----:B---3--:R-:W-:Y:S01]  /*4780*/  @P2 FADD.FTZ R232, -R232, -RZ ;  /* 0x800000ffe8e82221 */ /* 0x008fe20000010100 */
[----:B------:R-:W-:Y:S01]  /*4790*/  ISETP.LE.U32.AND P6, PT, R241, UR8, PT ;  /* 0x00000008f1007c0c */ /* 0x000fe2000bfc3070 */
[--C-:B------:R-:W-:Y:S01]  /*47a0*/  FFMA.FTZ R54, R54, UR9, -R5.reuse ;  /* 0x0000000936367c23 */ /* 0x100fe20008010805 */
[----:B------:R-:W-:Y:S01]  /*47b0*/  ISETP.GT.U32.AND P2, PT, R244, UR8, PT ;  /* 0x00000008f4007c0c */ /* 0x000fe2000bf44070 */
[----:B------:R-:W-:Y:S01]  /*47c0*/  FFMA.FTZ R56, R56, UR9, -R250 ;  /* 0x0000000938387c23 */ /* 0x000fe200080108fa */
[----:B------:R-:W-:Y:S03]  /*47d0*/  @P0 FSEL R55, R55, -INF , !P1 ;  /* 0xff80000037370808 */ /* 0x000fe60004800000 */
[----:B------:R-:W3:Y:S01]  /*47e0*/  MUFU.EX2 R235, R11 ;  /* 0x0000000b00eb7308 */ /* 0x000ee20000000800 */
[----:B--2---:R-:W-:Y:S01]  /*47f0*/  @P5 FADD.FTZ R237, -R237, -RZ ;  /* 0x800000ffeded5221 */ /* 0x004fe20000010100 */
[----:B------:R-:W-:Y:S01]  /*4800*/  @P0 FSEL R53, R53, -INF , !P1 ;  /* 0xff80000035350808 */ /* 0x000fe20004800000 */
[----:B------:R-:W-:Y:S01]  /*4810*/  FFMA.FTZ R58, R58, UR9, -R6 ;  /* 0x000000093a3a7c23 */ /* 0x000fe20008010806 */
[-C--:B------:R-:W-:Y:S01]  /*4820*/  @P0 ISETP.GE.AND P5, PT, R169, R178.reuse, PT ;  /* 0x000000b2a900020c */ /* 0x080fe20003fa6270 */
[--C-:B------:R-:W-:Y:S01]  /*4830*/  FFMA.FTZ R55, R55, UR9, -R5.reuse ;  /* 0x0000000937377c23 */ /* 0x100fe20008010805 */
[----:B------:R-:W-:Y:S01]  /*4840*/  LOP3.LUT R52, R243, 0xff, RZ, 0xc0, !PT ;  /* 0x000000fff3347812 */ /* 0x000fe200078ec0ff */
[----:B------:R-:W-:Y:S03]  /*4850*/  FFMA.FTZ R240, R53, UR9, -R248 ;  /* 0x0000000935f07c23 */ /* 0x000fe600080108f8 */
[----:B------:R-:W2:Y:S01]  /*4860*/  MUFU.EX2 R236, R49 ;  /* 0x0000003100ec7308 */ /* 0x000ea20000000800 */
[----:B------:R-:W-:Y:S01]  /*4870*/  PRMT R244, R243, 0x7632, R244 ;  /* 0x00007632f3f47816 */ /* 0x000fe200000000f4 */
[----:B-1----:R-:W-:Y:S01]  /*4880*/  @P4 FADD.FTZ R234, -R234, -RZ ;  /* 0x800000ffeaea4221 */ /* 0x002fe20000010100 */
[----:B------:R-:W-:Y:S02]  /*4890*/  @P0 FSEL R60, R60, -INF , !P5 ;  /* 0xff8000003c3c0808 */ /* 0x000fe40006800000 */
[----:B------:R-:W-:Y:S02]  /*48a0*/  @P0 FSEL R62, R62, -INF , !P5 ;  /* 0xff8000003e3e0808 */ /* 0x000fe40006800000 */
[----:B------:R-:W-:Y:S03]  /*48b0*/  @P0 FSEL R66, R66, -INF , !P5 ;  /* 0xff80000042420808 */ /* 0x000fe60006800000 */
[----:B------:R-:W1:Y:S01]  /*48c0*/  MUFU.EX2 R239, R247 ;  /* 0x000000f700ef7308 */ /* 0x000e620000000800 */
[----:B------:R-:W-:Y:S01]  /*48d0*/  @P0 FSEL R57, R57, -INF , !P1 ;  /* 0xff80000039390808 */ /* 0x000fe20004800000 */
[----:B---3--:R-:W-:Y:S01]  /*48e0*/  @!P6 FADD.FTZ R235, -R235, -RZ ;  /* 0x800000ffebebe221 */ /* 0x008fe20000010100 */
[----:B------:R-:W-:Y:S01]  /*48f0*/  @P0 FSEL R59, R59, -INF , !P1 ;  /* 0xff8000003b3b0808 */ /* 0x000fe20004800000 */
[----:B------:R-:W-:Y:S01]  /*4900*/  FFMA.FTZ R66, R66, UR9, -R5 ;  /* 0x0000000942427c23 */ /* 0x000fe20008010805 */
[----:B------:R-:W-:Y:S01]  /*4910*/  @P0 FSEL R64, R64, -INF , !P5 ;  /* 0xff80000040400808 */ /* 0x000fe20006800000 */
[----:B------:R-:W-:Y:S01]  /*4920*/  FFMA.FTZ R57, R57, UR9, -R250 ;  /* 0x0000000939397c23 */ /* 0x000fe200080108fa */
[----:B------:R-:W-:Y:S03]  /*4930*/  @P0 ISETP.GE.AND P5, PT, R170, R178, PT ;  /* 0x000000b2aa00020c */ /* 0x000fe60003fa6270 */
[----:B------:R-:W3:Y:S01]  /*4940*/  MUFU.EX2 R238, R246 ;  /* 0x000000f600ee7308 */ /* 0x000ee20000000800 */
[----:B------:R-:W-:Y:S01]  /*4950*/  ISETP.LE.U32.AND P1, PT, R52, UR8, PT ;  /* 0x0000000834007c0c */ /* 0x000fe2000bf23070 */
[----:B--2---:R-:W-:Y:S01]  /*4960*/  @P2 FADD.FTZ R236, -R236, -RZ ;  /* 0x800000ffecec2221 */ /* 0x004fe20000010100 */
[----:B------:R-:W-:Y:S01]  /*4970*/  SHF.R.U32.HI R53, RZ, 0x18, R243 ;  /* 0x00000018ff357819 */ /* 0x000fe200000116f3 */
[----:B------:R-:W-:Y:S01]  /*4980*/  FFMA.FTZ R64, R64, UR9, -R248 ;  /* 0x0000000940407c23 */ /* 0x000fe200080108f8 */
[----:B------:R-:W-:Y:S01]  /*4990*/  LOP3.LUT R244, R244, 0xff, RZ, 0xc0, !PT ;  /* 0x000000fff4f47812 */ /* 0x000fe200078ec0ff */
[--C-:B------:R-:W-:Y:S01]  /*49a0*/  FFMA.FTZ R59, R59, UR9, -R6.reuse ;  /* 0x000000093b3b7c23 */ /* 0x100fe20008010806 */
[----:B------:R-:W-:Y:S03]  /*49b0*/  ISETP.GT.U32.AND P4, PT, R245, UR8, PT ;  /* 0x00000008f5007c0c */ /* 0x000fe6000bf84070 */
[----:B------:R-:W2:Y:S01]  /*49c0*/  MUFU.EX2 R241, R54 ;  /* 0x0000003600f17308 */ /* 0x000ea20000000800 */
[----:B------:R-:W-:Y:S01]  /*49d0*/  @P0 FSEL R65, R65, -INF , !P5 ;  /* 0xff80000041410808 */ /* 0x000fe20006800000 */
[----:B------:R-:W-:Y:S01]  /*49e0*/  FFMA.FTZ R62, R62, UR9, -R6 ;  /* 0x000000093e3e7c23 */ /* 0x000fe20008010806 */
[----:B------:R-:W-:Y:S02]  /*49f0*/  LOP3.LUT R52, R243, 0xffff, RZ, 0xc0, !PT ;  /* 0x0000fffff3347812 */ /* 0x000fe400078ec0ff */
[----:B------:R-:W-:Y:S01]  /*4a00*/  ISETP.LE.U32.AND P6, PT, R53, UR8, PT ;  /* 0x0000000835007c0c */ /* 0x000fe2000bfc3070 */
[----:B------:R-:W-:Y:S01]  /*4a10*/  FFMA.FTZ R248, R65, UR9, -R248 ;  /* 0x0000000941f87c23 */ /* 0x000fe200080108f8 */
[----:B------:R-:W-:Y:S03]  /*4a20*/  ISETP.LE.U32.AND P2, PT, R244, UR8, PT ;  /* 0x00000008f4007c0c */ /* 0x000fe6000bf43070 */
[----:B------:R-:W4:Y:S01]  /*4a30*/  MUFU.EX2 R242, R55 ;  /* 0x0000003700f27308 */ /* 0x000f220000000800 */
[----:B------:R-:W-:Y:S01]  /*4a40*/  PRMT R53, R7, 0x7632, R53 ;  /* 0x0000763207357816 */ /* 0x000fe20000000035 */
[----:B-1----:R-:W-:Y:S01]  /*4a50*/  @!P1 FADD.FTZ R239, -R239, -RZ ;  /* 0x800000ffefef9221 */ /* 0x002fe20000010100 */
[----:B------:R-:W-:Y:S01]  /*4a60*/  SHF.R.U32.HI R52, RZ, 0x8, R52 ;  /* 0x00000008ff347819 */ /* 0x000fe20000011634 */
[----:B---3--:R-:W-:Y:S01]  /*4a70*/  @P4 FADD.FTZ R238, -R238, -RZ ;  /* 0x800000ffeeee4221 */ /* 0x008fe20000010100 */
[----:B------:R-:W-:Y:S02]  /*4a80*/  LOP3.LUT R53, R53, 0xff, RZ, 0xc0, !PT ;  /* 0x000000ff35357812 */ /* 0x000fe400078ec0ff */
[----:B------:R-:W-:Y:S03]  /*4a90*/  LOP3.LUT R52, R52, 0xffff, RZ, 0xc0, !PT ;  /* 0x0000ffff34347812 */ /* 0x000fe600078ec0ff */
[----:B------:R-:W1:Y:S01]  /*4aa0*/  MUFU.EX2 R240, R240 ;  /* 0x000000f000f07308 */ /* 0x000e620000000800 */
[----:B------:R-:W-:Y:S02]  /*4ab0*/  ISETP.LE.U32.AND P1, PT, R53, UR8, PT ;  /* 0x0000000835007c0c */ /* 0x000fe4000bf23070 */
[----:B------:R-:W-:Y:S01]  /*4ac0*/  SHF.R.U32.HI R53, RZ, 0x18, R7 ;  /* 0x00000018ff357819 */ /* 0x000fe20000011607 */
[----:B--2---:R-:W-:Y:S01]  /*4ad0*/  @!P2 FADD.FTZ R241, -R241, -RZ ;  /* 0x800000fff1f1a221 */ /* 0x004fe20000010100 */
[----:B------:R-:W-:Y:S02]  /*4ae0*/  ISETP.LE.U32.AND P4, PT, R52, UR8, PT ;  /* 0x0000000834007c0c */ /* 0x000fe4000bf83070 */
[----:B------:R-:W-:Y:S03]  /*4af0*/  LOP3.LUT R52, R7, 0xffff, RZ, 0xc0, !PT ;  /* 0x0000ffff07347812 */ /* 0x000fe600078ec0ff */
[----:B------:R2:W-:Y:S01]  /*4b00*/  MUFU.EX2 R243, R56 ;  /* 0x0000003800f37308 */ /* 0x0005e20000000800 */
[----:B----4-:R-:W-:Y:S01]  /*4b10*/  @!P6 FADD.FTZ R242, -R242, -RZ ;  /* 0x800000fff2f2e221 */ /* 0x010fe20000010100 */
[----:B------:R-:W-:Y:S02]  /*4b20*/  ISETP.GT.U32.AND P6, PT, R252, UR8, PT ;  /* 0x00000008fc007c0c */ /* 0x000fe4000bfc4070 */
[----:B------:R-:W-:Y:S02]  /*4b30*/  ISETP.LE.U32.AND P2, PT, R53, UR8, PT ;  /* 0x0000000835007c0c */ /* 0x000fe4000bf43070 */
[----:B------:R-:W-:Y:S04]  /*4b40*/  SHF.R.U32.HI R52, RZ, 0x8, R52 ;  /* 0x00000008ff347819 */ /* 0x000fe80000011634 */
[----:B------:R3:W4:Y:S01]  /*4b50*/  MUFU.EX2 R246, R58 ;  /* 0x0000003a00f67308 */ /* 0x0007220000000800 */
[----:B------:R-:W-:Y:S01]  /*4b60*/  LOP3.LUT R54, R7, 0xff, RZ, 0xc0, !PT ;  /* 0x000000ff07367812 */ /* 0x000fe200078ec0ff */
[----:B-1----:R-:W-:Y:S01]  /*4b70*/  @!P4 FADD.FTZ R240, -R240, -RZ ;  /* 0x800000fff0f0c221 */ /* 0x002fe20000010100 */
[----:B------:R-:W-:Y:S02]  /*4b80*/  LOP3.LUT R52, R52, 0xffff, RZ, 0xc0, !PT ;  /* 0x0000ffff34347812 */ /* 0x000fe400078ec0ff */
[C---:B------:R-:W-:Y:S02]  /*4b90*/  PRMT R53, R10.reuse, 0x7771, RZ ;  /* 0x000077710a357816 */ /* 0x040fe400000000ff */
[----:B------:R-:W-:Y:S03]  /*4ba0*/  PRMT R55, R10, 0x7773, RZ ;  /* 0x000077730a377816 */ /* 0x000fe600000000ff */
[----:B------:R-:W1:Y:S01]  /*4bb0*/  MUFU.EX2 R245, R59 ;  /* 0x0000003b00f57308 */ /* 0x000e620000000800 */
[----:B--2---:R-:W-:Y:S02]  /*4bc0*/  F2FP.RELU.F16.F32.PACK_AB R56, R192, R181 ;  /* 0x000000b5c038723e */ /* 0x004fe400000008ff */
[----:B------:R-:W-:Y:S02]  /*4bd0*/  ISETP.LE.U32.AND P4, PT, R52, UR8, PT ;  /* 0x0000000834007c0c */ /* 0x000fe4000bf83070 */
[----:B------:R-:W-:Y:S01]  /*4be0*/  @P0 FSEL R67, R67, -INF , !P5 ;  /* 0xff80000043430808 */ /* 0x000fe20006800000 */
[----:B------:R-:W-:Y:S01]  /*4bf0*/  STS [R137+0x400], R56 ;  /* 0x0004003889007388 */ /* 0x000fe20000000800 */
[----:B------:R-:W-:Y:S03]  /*4c00*/  @P0 FSEL R61, R61, -INF , !P5 ;  /* 0xff8000003d3d0808 */ /* 0x000fe60006800000 */
[----:B------:R-:W2:Y:S01]  /*4c10*/  MUFU.EX2 R248, R248 ;  /* 0x000000f800f87308 */ /* 0x000ea20000000800 */
[----:B---3--:R-:W-:Y:S01]  /*4c20*/  F2FP.RELU.F16.F32.PACK_AB R58, R195, R194 ;  /* 0x000000c2c33a723e */ /* 0x008fe200000008ff */
[----:B----4-:R-:W-:Y:S01]  /*4c30*/  @!P1 FADD.FTZ R246, -R246, -RZ ;  /* 0x800000fff6f69221 */ /* 0x010fe20000010100 */
[----:B------:R-:W-:Y:S01]  /*4c40*/  @P0 FSEL R63, R63, -INF , !P5 ;  /* 0xff8000003f3f0808 */ /* 0x000fe20006800000 */
[----:B------:R-:W-:Y:S01]  /*4c50*/  FFMA.FTZ R5, R67, UR9, -R5 ;  /* 0x0000000943057c23 */ /* 0x000fe20008010805 */
[----:B------:R-:W-:Y:S01]  /*4c60*/  ISETP.LE.U32.AND P5, PT, R54, UR8, PT ;  /* 0x0000000836007c0c */ /* 0x000fe2000bfa3070 */
[----:B------:R3:W-:Y:S01]  /*4c70*/  STS [R137], R58 ;  /* 0x0000003a89007388 */ /* 0x0007e20000000800 */
[C---:B------:R-:W-:Y:S03]  /*4c80*/  PRMT R54, R10.reuse, 0x7770, RZ ;  /* 0x000077700a367816 */ /* 0x040fe600000000ff */
[----:B------:R-:W4:Y:S01]  /*4c90*/  MUFU.EX2 R247, R64 ;  /* 0x0000004000f77308 */ /* 0x000f220000000800 */
[----:B-1----:R-:W-:Y:S01]  /*4ca0*/  @!P2 FADD.FTZ R245, -R245, -RZ ;  /* 0x800000fff5f5a221 */ /* 0x002fe20000010100 */
[----:B------:R-:W-:Y:S01]  /*4cb0*/  PRMT R52, R10, 0x7772, RZ ;  /* 0x000077720a347816 */ /* 0x000fe200000000ff */
[----:B------:R-:W-:Y:S01]  /*4cc0*/  FFMA.FTZ R6, R63, UR9, -R6 ;  /* 0x000000093f067c23 */ /* 0x000fe20008010806 */
[----:B------:R-:W-:Y:S02]  /*4cd0*/  ISETP.GT.U32.AND P2, PT, R53, UR8, PT ;  /* 0x0000000835007c0c */ /* 0x000fe4000bf44070 */
[----:B------:R-:W-:Y:S04]  /*4ce0*/  F2FP.RELU.F16.F32.PACK_AB R53, R205, R204 ;  /* 0x000000cccd35723e */ /* 0x000fe800000008ff */
[----:B------:R-:W1:Y:S01]  /*4cf0*/  MUFU.EX2 R244, R57 ;  /* 0x0000003900f47308 */ /* 0x000e620000000800 */
[----:B--2---:R-:W-:Y:S01]  /*4d00*/  @P6 FADD.FTZ R248, -R248, -RZ ;  /* 0x800000fff8f86221 */ /* 0x004fe20000010100 */
[----:B------:R-:W-:Y:S01]  /*4d10*/  ISETP.GT.U32.AND P6, PT, R55, UR8, PT ;  /* 0x0000000837007c0c */ /* 0x000fe2000bfc4070 */
[----:B------:R2:W-:Y:S01]  /*4d20*/  STS [R154+0x400], R53 ;  /* 0x000400359a007388 */ /* 0x0005e20000000800 */
[----:B------:R-:W-:Y:S01]  /*4d30*/  F2FP.RELU.F16.F32.PACK_AB R55, R208, R203 ;  /* 0x000000cbd037723e */ /* 0x000fe200000008ff */
[----:B------:R-:W-:Y:S01]  /*4d40*/  @!P5 FADD.FTZ R243, -R243, -RZ ;  /* 0x800000fff3f3d221 */ /* 0x000fe20000010100 */
[----:B------:R-:W-:Y:S02]  /*4d50*/  ISETP.LE.U32.AND P1, PT, R54, UR8, PT ;  /* 0x0000000836007c0c */ /* 0x000fe4000bf23070 */
[----:B------:R-:W-:Y:S01]  /*4d60*/  F2FP.RELU.F16.F32.PACK_AB R54, R196, R193 ;  /* 0x000000c1c436723e */ /* 0x000fe200000008ff */
[----:B----4-:R-:W-:Y:S01]  /*4d70*/  @!P3 FADD.FTZ R247, -R247, -RZ ;  /* 0x800000fff7f7b221 */ /* 0x010fe20000010100 */
[----:B------:R-:W-:Y:S01]  /*4d80*/  ISETP.GT.U32.AND P3, PT, R52, UR8, PT ;  /* 0x0000000834007c0c */ /* 0x000fe2000bf64070 */
[----:B------:R4:W-:Y:S01]  /*4d90*/  STS [R154], R55 ;  /* 0x000000379a007388 */ /* 0x0009e20000000800 */
[----:B------:R-:W-:Y:S01]  /*4da0*/  F2FP.RELU.F16.F32.PACK_AB R52, R198, R197 ;  /* 0x000000c5c634723e */ /* 0x000fe200000008ff */
[----:B------:R-:W-:Y:S01]  /*4db0*/  MUFU.EX2 R122, R66 ;  /* 0x00000042007a7308 */ /* 0x000fe20000000800 */
[----:B------:R-:W-:Y:S01]  /*4dc0*/  F2FP.RELU.F16.F32.PACK_AB R59, R200, R199 ;  /* 0x000000c7c83b723e */ /* 0x000fe200000008ff */
[----:B------:R4:W-:Y:S01]  /*4dd0*/  STS [R137+0x2000], R54 ;  /* 0x0020003689007388 */ /* 0x0009e20000000800 */
[----:B---3--:R-:W-:Y:S01]  /*4de0*/  F2FP.RELU.F16.F32.PACK_AB R58, R210, R209 ;  /* 0x000000d1d23a723e */ /* 0x008fe200000008ff */
[----:B-1----:R-:W-:Y:S01]  /*4df0*/  @!P4 FADD.FTZ R244, -R244, -RZ ;  /* 0x800000fff4f4c221 */ /* 0x002fe20000010100 */
[----:B------:R-:W-:Y:S01]  /*4e00*/  F2FP.RELU.F16.F32.PACK_AB R57, R202, R201 ;  /* 0x000000c9ca39723e */ /* 0x000fe200000008ff */
[----:B------:R1:W-:Y:S01]  /*4e10*/  STS [R137+0x2400], R52 ;  /* 0x0024003489007388 */ /* 0x0003e20000000800 */
[----:B------:R-:W-:Y:S01]  /*4e20*/  ISETP.GT.U32.AND P4, PT, R249, UR8, PT ;  /* 0x00000008f9007c0c */ /* 0x000fe2000bf84070 */
[--C-:B------:R-:W-:Y:S01]  /*4e30*/  FFMA.FTZ R249, R60, UR9, -R250.reuse ;  /* 0x000000093cf97c23 */ /* 0x100fe200080108fa */
[----:B------:R-:W-:Y:S01]  /*4e40*/  F2FP.RELU.F16.F32.PACK_AB R60, R207, R206 ;  /* 0x000000cecf3c723e */ /* 0x000fe200000008ff */
[----:B------:R3:W-:Y:S01]  /*4e50*/  STS [R154+0x2000], R59 ;  /* 0x0020003b9a007388 */ /* 0x0007e20000000800 */
[----:B------:R-:W-:Y:S01]  /*4e60*/  F2FP.RELU.F16.F32.PACK_AB R56, R220, R219 ;  /* 0x000000dbdc38723e */ /* 0x000fe200000008ff */
[----:B------:R-:W1:Y:S01]  /*4e70*/  MUFU.EX2 R115, R5 ;  /* 0x0000000500737308 */ /* 0x000e620000000800 */
[----:B------:R-:W-:Y:S01]  /*4e80*/  F2FP.RELU.F16.F32.PACK_AB R64, R214, R213 ;  /* 0x000000d5d640723e */ /* 0x000fe200000008ff */
[----:B------:R3:W-:Y:S01]  /*4e90*/  STS [R154+0x2400], R57 ;  /* 0x002400399a007388 */ /* 0x0007e20000000800 */
[----:B--2---:R-:W-:Y:S01]  /*4ea0*/  F2FP.RELU.F16.F32.PACK_AB R53, R216, R215 ;  /* 0x000000d7d835723e */ /* 0x004fe200000008ff */
[----:B------:R-:W-:Y:S01]  /*4eb0*/  FFMA.FTZ R250, R61, UR9, -R250 ;  /* 0x000000093dfa7c23 */ /* 0x000fe200080108fa */
[----:B------:R-:W-:Y:S01]  /*4ec0*/  F2FP.RELU.F16.F32.PACK_AB R63, R226, R225 ;  /* 0x000000e1e23f723e */ /* 0x000fe200000008ff */
[----:B------:R2:W-:Y:S01]  /*4ed0*/  STS [R141], R60 ;  /* 0x0000003c8d007388 */ /* 0x0005e20000000800 */
[----:B------:R-:W-:Y:S03]  /*4ee0*/  ISETP.GT.U32.AND P5, PT, R251, UR8, PT ;  /* 0x00000008fb007c0c */ /* 0x000fe6000bfa4070 */
[----:B------:R-:W3:Y:S01]  /*4ef0*/  MUFU.EX2 R252, R62 ;  /* 0x0000003e00fc7308 */ /* 0x000ee20000000800 */
[----:B------:R-:W-:Y:S01]  /*4f00*/  F2FP.RELU.F16.F32.PACK_AB R61, R228, R227 ;  /* 0x000000e3e43d723e */ /* 0x000fe200000008ff */
[----:B------:R2:W-:Y:S01]  /*4f10*/  STS [R141+0x400], R58 ;  /* 0x0004003a8d007388 */ /* 0x0005e20000000800 */
[----:B----4-:R-:W-:Y:S02]  /*4f20*/  F2FP.RELU.F16.F32.PACK_AB R55, R224, R223 ;  /* 0x000000dfe037723e */ /* 0x010fe400000008ff */
[----:B------:R-:W-:Y:S01]  /*4f30*/  F2FP.RELU.F16.F32.PACK_AB R13, R244, R243 ;  /* 0x000000f3f40d723e */ /* 0x000fe200000008ff */
[----:B------:R4:W-:Y:S01]  /*4f40*/  STS [R153], R56 ;  /* 0x0000003899007388 */ /* 0x0009e20000000800 */
[----:B------:R-:W-:Y:S03]  /*4f50*/  F2FP.RELU.F16.F32.PACK_AB R54, R222, R221 ;  /* 0x000000ddde36723e */ /* 0x000fe600000008ff */
[----:B------:R-:W2:Y:S01]  /*4f60*/  MUFU.EX2 R249, R249 ;  /* 0x000000f900f97308 */ /* 0x000ea20000000800 */
[----:B-1----:R-:W-:Y:S01]  /*4f70*/  @P4 FADD.FTZ R115, -R115, -RZ ;  /* 0x800000ff73734221 */ /* 0x002fe20000010100 */
[----:B------:R-:W-:Y:S01]  /*4f80*/  F2FP.RELU.F16.F32.PACK_AB R11, R245, R246 ;  /* 0x000000f6f50b723e */ /* 0x000fe200000008ff */
[----:B------:R-:W4:Y:S01]  /*4f90*/  LDG.E R251, desc[UR30][R120.64] ;  /* 0x0000001e78fb7981 */ /* 0x000f22000c1e1900 */
[----:B------:R-:W-:Y:S01]  /*4fa0*/  F2FP.RELU.F16.F32.PACK_AB R52, R212, R211 ;  /* 0x000000d3d434723e */ /* 0x000fe200000008ff */
[----:B------:R-:W-:Y:S01]  /*4fb0*/  @P5 FADD.FTZ R122, -R122, -RZ ;  /* 0x800000ff7a7a5221 */ /* 0x000fe20000010100 */
[----:B------:R-:W-:Y:S01]  /*4fc0*/  FSETP.GE.FTZ.AND P5, PT, R203, RZ, PT ;  /* 0x000000ffcb00720b */ /* 0x000fe20003fb6000 */
[----:B------:R1:W-:Y:S03]  /*4fd0*/  STS [R153+0x400], R54 ;  /* 0x0004003699007388 */ /* 0x0003e60000000800 */
[----:B------:R-:W4:Y:S01]  /*4fe0*/  MUFU.EX2 R250, R250 ;  /* 0x000000fa00fa7308 */ /* 0x000f220000000800 */
[----:B---3--:R-:W-:Y:S01]  /*4ff0*/  F2FP.RELU.F16.F32.PACK_AB R59, R229, R230 ;  /* 0x000000e6e53b723e */ /* 0x008fe200000008ff */
[----:B------:R-:W-:Y:S01]  /*5000*/  @P3 FADD.FTZ R252, -R252, -RZ ;  /* 0x800000fffcfc3221 */ /* 0x000fe20000010100 */
[----:B------:R3:W-:Y:S01]  /*5010*/  STS [R141+0x2000], R52 ;  /* 0x002000348d007388 */ /* 0x0007e20000000800 */
[----:B------:R-:W-:Y:S02]  /*5020*/  F2FP.RELU.F16.F32.PACK_AB R57, R240, R239 ;  /* 0x000000eff039723e */ /* 0x000fe400000008ff */
[----:B------:R-:W-:Y:S01]  /*5030*/  F2FP.RELU.F16.F32.PACK_AB R7, R115, R122 ;  /* 0x0000007a7307723e */ /* 0x000fe200000008ff */
[----:B------:R-:W-:Y:S01]  /*5040*/  STS [R141+0x2400], R64 ;  /* 0x002400408d007388 */ /* 0x000fe20000000800 */
[----:B--2---:R-:W-:Y:S02]  /*5050*/  F2FP.RELU.F16.F32.PACK_AB R60, R218, R217 ;  /* 0x000000d9da3c723e */ /* 0x004fe400000008ff */
[----:B------:R-:W2:Y:S01]  /*5060*/  MUFU.EX2 R113, R6 ;  /* 0x0000000600717308 */ /* 0x000ea20000000800 */
[----:B------:R-:W-:Y:S01]  /*5070*/  @!P1 FADD.FTZ R249, -R249, -RZ ;  /* 0x800000fff9f99221 */ /* 0x000fe20000010100 */
[----:B------:R3:W-:Y:S01]  /*5080*/  STS [R153+0x2000], R53 ;  /* 0x0020003599007388 */ /* 0x0007e20000000800 */
[----:B------:R-:W-:Y:S02]  /*5090*/  F2FP.RELU.F16.F32.PACK_AB R58, R236, R235 ;  /* 0x000000ebec3a723e */ /* 0x000fe400000008ff */
[----:B------:R-:W-:Y:S01]  /*50a0*/  FSETP.GE.FTZ.AND P1, PT, R194, RZ, PT ;  /* 0x000000ffc200720b */ /* 0x000fe20003f36000 */
[----:B------:R-:W-:Y:S01]  /*50b0*/  STS [R153+0x2400], R60 ;  /* 0x0024003c99007388 */ /* 0x000fe20000000800 */
[----:B----4-:R-:W-:Y:S01]  /*50c0*/  F2FP.RELU.F16.F32.PACK_AB R56, R238, R237 ;  /* 0x000000edee38723e */ /* 0x010fe200000008ff */
[----:B------:R-:W-:Y:S01]  /*50d0*/  @P2 FADD.FTZ R250, -R250, -RZ ;  /* 0x800000fffafa2221 */ /* 0x000fe20000010100 */
[----:B------:R-:W-:Y:S01]  /*50e0*/  FSETP.GE.FTZ.AND P4, PT, R208, RZ, PT ;  /* 0x000000ffd000720b */ /* 0x000fe20003f96000 */
[----:B------:R4:W-:Y:S01]  /*50f0*/  STS [R138], R55 ;  /* 0x000000378a007388 */ /* 0x0009e20000000800 */
[----:B------:R-:W-:Y:S02]  /*5100*/  FSETP.GE.FTZ.AND P2, PT, R207, RZ, PT ;  /* 0x000000ffcf00720b */ /* 0x000fe40003f56000 */
[----:B------:R-:W-:Y:S01]  /*5110*/  F2FP.RELU.F16.F32.PACK_AB R5, R250, R249 ;  /* 0x000000f9fa05723e */ /* 0x000fe200000008ff */
[----:B------:R-:W-:Y:S01]  /*5120*/  STS [R138+0x400], R63 ;  /* 0x0004003f8a007388 */ /* 0x000fe20000000800 */
[----:B-1----:R-:W-:Y:S01]  /*5130*/  F2FP.RELU.F16.F32.PACK_AB R54, R232, R231 ;  /* 0x000000e7e836723e */ /* 0x002fe200000008ff */
[----:B--2---:R-:W-:Y:S02]  /*5140*/  @P6 FADD.FTZ R113, -R113, -RZ ;  /* 0x800000ff71716221 */ /* 0x004fe40000010100 */
[----:B------:R-:W-:Y:S01]  /*5150*/  STS [R123], R58 ;  /* 0x0000003a7b007388 */ /* 0x000fe20000000800 */
[----:B---3--:R-:W-:Y:S02]  /*5160*/  F2FP.RELU.F16.F32.PACK_AB R52, R234, R233 ;  /* 0x000000e9ea34723e */ /* 0x008fe400000008ff */
[----:B------:R-:W-:Y:S01]  /*5170*/  FSETP.GE.FTZ.AND P6, PT, R195, RZ, PT ;  /* 0x000000ffc300720b */ /* 0x000fe20003fd6000 */
[----:B------:R-:W-:Y:S01]  /*5180*/  STS [R123+0x400], R56 ;  /* 0x000400387b007388 */ /* 0x000fe20000000800 */
[----:B------:R-:W-:Y:S02]  /*5190*/  F2FP.RELU.F16.F32.PACK_AB R9, R113, R252 ;  /* 0x000000fc7109723e */ /* 0x000fe400000008ff */
[----:B------:R-:W-:Y:S01]  /*51a0*/  FSETP.GE.FTZ.AND P3, PT, R206, RZ, PT ;  /* 0x000000ffce00720b */ /* 0x000fe20003f76000 */
[----:B------:R-:W-:Y:S01]  /*51b0*/  STS [R138+0x2000], R61 ;  /* 0x0020003d8a007388 */ /* 0x000fe20000000800 */
[----:B------:R-:W-:Y:S03]  /*51c0*/  F2FP.RELU.F16.F32.PACK_AB R53, R248, R247 ;  /* 0x000000f7f835723e */ /* 0x000fe600000008ff */
[----:B------:R-:W-:Y:S04]  /*51d0*/  STS [R138+0x2400], R59 ;  /* 0x0024003b8a007388 */ /* 0x000fe80000000800 */
[----:B------:R-:W-:Y:S01]  /*51e0*/  STS [R123+0x2000], R54 ;  /* 0x002000367b007388 */ /* 0x000fe20000000800 */
[----:B----4-:R-:W-:Y:S03]  /*51f0*/  F2FP.RELU.F16.F32.PACK_AB R55, R242, R241 ;  /* 0x000000f1f237723e */ /* 0x010fe600000008ff */
[----:B------:R-:W-:Y:S04]  /*5200*/  STS [R123+0x2400], R52 ;  /* 0x002400347b007388 */ /* 0x000fe80000000800 */
[----:B------:R-:W-:Y:S04]  /*5210*/  STS [R142], R57 ;  /* 0x000000398e007388 */ /* 0x000fe80000000800 */
[----:B------:R-:W-:Y:S04]  /*5220*/  STS [R142+0x400], R55 ;  /* 0x000400378e007388 */ /* 0x000fe80000000800 */
[----:B------:R-:W-:Y:S04]  /*5230*/  STS [R144], R53 ;  /* 0x0000003590007388 */ /* 0x000fe80000000800 */
[----:B------:R-:W-:Y:S04]  /*5240*/  STS [R144+0x400], R7 ;  /* 0x0004000790007388 */ /* 0x000fe80000000800 */
[----:B------:R-:W-:Y:S04]  /*5250*/  STS [R142+0x2000], R13 ;  /* 0x0020000d8e007388 */ /* 0x000fe80000000800 */
[----:B------:R-:W-:Y:S04]  /*5260*/  STS [R142+0x2400], R11 ;  /* 0x0024000b8e007388 */ /* 0x000fe80000000800 */
[----:B------:R-:W-:Y:S04]  /*5270*/  STS [R144+0x2000], R5 ;  /* 0x0020000590007388 */ /* 0x000fe80000000800 */
[----:B------:R-:W-:Y:S04]  /*5280*/  STS [R144+0x2400], R9 ;  /* 0x0024000990007388 */ /* 0x000fe80000000800 */
[----:B------:R-:W-:Y:S08]  /*5290*/  LDSM.16.M88.4 R64, [R134+0x4000] ;  /* 0x004000008640783b */ /* 0x000ff00000000200 */
[----:B------:R-:W1:Y:S08]  /*52a0*/  LDSM.16.M88.4 R52, [R130+0x2000] ;  /* 0x002000008234783b */ /* 0x000e700000000200 */
[----:B------:R-:W2:Y:S08]  /*52b0*/  LDSM.16.M88.4 R60, [R134+0x5000] ;  /* 0x00500000863c783b */ /* 0x000eb00000000200 */
[----:B------:R-:W3:Y:S08]  /*52c0*/  LDSM.16.M88.4 R56, [R130+0x2400] ;  /* 0x002400008238783b */ /* 0x000ef00000000200 */
[----:B------:R-:W4:Y:S08]  /*52d0*/  LDSM.16.M88.4 R100, [R130+0x2800] ;  /* 0x002800008264783b */ /* 0x000f300000000200 */
[----:B------:R-:W4:Y:S01]  /*52e0*/  LDSM.16.M88.4 R104, [R130+0x2c00] ;  /* 0x002c00008268783b */ /* 0x000f220000000200 */
[-C--:B-1----:R-:W-:Y:S07]  /*52f0*/  HMMA.16816.F32 R4, R64, R52.reuse, RZ ;  /* 0x000000344004723c */ /* 0x082fee00000018ff */
[----:B------:R-:W-:Y:S01]  /*5300*/  LDSM.16.M88.4 R108, [R0+0x5000] ;  /* 0x00500000006c783b */ /* 0x000fe20000000200 */
[C---:B--2---:R-:W-:Y:S08]  /*5310*/  HMMA.16816.F32 R8, R60.reuse, R52, RZ ;  /* 0x000000343c08723c */ /* 0x044ff000000018ff */
[-C--:B------:R-:W-:Y:S08]  /*5320*/  HMMA.16816.F32 R12, R60, R54.reuse, RZ ;  /* 0x000000363c0c723c */ /* 0x080ff000000018ff */
        /* <DEDUP_REMOVED lines=8> */
[C---:B------:R-:W-:Y:S01]  /*53b0*/  HMMA.16816.F32 R48, R64.reuse, R102, RZ ;  /* 0x000000664030723c */ /* 0x040fe200000018ff */
[----:B------:R-:W-:Y:S07]  /*53c0*/  LDSM.16.M88.4 R100, [R0+0x4000] ;  /* 0x004000000064783b */ /* 0x000fee0000000200 */
[-C--:B------:R-:W-:Y:S08]  /*53d0*/  HMMA.16816.F32 R52, R64, R104.reuse, RZ ;  /* 0x000000684034723c */ /* 0x080ff000000018ff */
[C---:B------:R-:W-:Y:S08]  /*53e0*/  HMMA.16816.F32 R56, R60.reuse, R104, RZ ;  /* 0x000000683c38723c */ /* 0x040ff000000018ff */
[-C--:B------:R-:W-:Y:S08]  /*53f0*/  HMMA.16816.F32 R60, R60, R106.reuse, RZ ;  /* 0x0000006a3c3c723c */ /* 0x080ff000000018ff */
[----:B------:R-:W-:Y:S01]  /*5400*/  HMMA.16816.F32 R64, R64, R106, RZ ;  /* 0x0000006a4040723c */ /* 0x000fe200000018ff */
[----:B------:R-:W1:Y:S07]  /*5410*/  LDSM.16.M88.4 R104, [R2+0x2000] ;  /* 0x002000000268783b */ /* 0x000e6e0000000200 */
[-C--:B-1----:R-:W-:Y:S08]  /*5420*/  HMMA.16816.F32 R4, R100, R104.reuse, R4 ;  /* 0x000000686404723c */ /* 0x082ff00000001804 */
[C---:B------:R-:W-:Y:S08]  /*5430*/  HMMA.16816.F32 R8, R108.reuse, R104, R8 ;  /* 0x000000686c08723c */ /* 0x040ff00000001808 */
[-C--:B------:R-:W-:Y:S03]  /*5440*/  HMMA.16816.F32 R12, R108, R106.reuse, R12 ;  /* 0x0000006a6c0c723c */ /* 0x080fe6000000180c */
[C---:B------:R-:W-:Y:S01]  /*5450*/  FADD.FTZ R121, -R251.reuse, R4 ;  /* 0x00000004fb797221 */ /* 0x040fe20000010100 */
[----:B------:R-:W-:Y:S04]  /*5460*/  FADD.FTZ R5, -R251, R5 ;  /* 0x00000005fb057221 */ /* 0x000fe80000010100 */
[C---:B------:R-:W-:Y:S01]  /*5470*/  HMMA.16816.F32 R16, R100.reuse, R106, R16 ;  /* 0x0000006a6410723c */ /* 0x040fe20000001810 */
[----:B------:R-:W1:Y:S03]  /*5480*/  LDSM.16.M88.4 R104, [R2+0x2400] ;  /* 0x002400000268783b */ /* 0x000e660000000200 */
[----:B------:R-:W-:Y:S05]  /*5490*/  FSEL R121, R121, R251, P1 ;  /* 0x000000fb79797208 */ /* 0x000fea0000800000 */
[----:B------:R-:W-:Y:S10]  /*54a0*/  FMUL.FTZ R194, R194, R121 ;  /* 0x00000079c2c27220 */ /* 0x000ff40000410000 */
[C---:B------:R-:W-:Y:S01]  /*54b0*/  FADD.FTZ R121, -R251.reuse, R16 ;  /* 0x00000010fb797221 */ /* 0x040fe20000010100 */
[----:B------:R-:W-:Y:S04]  /*54c0*/  FADD.FTZ R119, -R251, R17 ;  /* 0x00000011fb777221 */ /* 0x000fe80000010100 */
[----:B------:R-:W-:Y:S02]  /*54d0*/  FSEL R121, R121, R251, P5 ;  /* 0x000000fb79797208 */ /* 0x000fe40002800000 */
[----:B------:R-:W-:Y:S03]  /*54e0*/  FSETP.GE.FTZ.AND P5, PT, R219, RZ, PT ;  /* 0x000000ffdb00720b */ /* 0x000fe60003fb6000 */
[----:B------:R-:W-:Y:S01]  /*54f0*/  FMUL.FTZ R203, R203, R121 ;  /* 0x00000079cbcb7220 */ /* 0x000fe20000410000 */
[-C--:B-1----:R-:W-:Y:S08]  /*5500*/  HMMA.16816.F32 R20, R100, R104.reuse, R20 ;  /* 0x000000686414723c */ /* 0x082ff00000001814 */
[C---:B------:R-:W-:Y:S08]  /*5510*/  HMMA.16816.F32 R24, R108.reuse, R104, R24 ;  /* 0x000000686c18723c */ /* 0x040ff00000001818 */
[-C--:B------:R-:W-:Y:S03]  /*5520*/  HMMA.16816.F32 R28, R108, R106.reuse, R28 ;  /* 0x0000006a6c1c723c */ /* 0x080fe6000000181c */
[----:B------:R-:W-:Y:S05]  /*5530*/  FADD.FTZ R17, -R251, R20 ;  /* 0x00000014fb117221 */ /* 0x000fea0000010100 */
[C---:B------:R-:W-:Y:S01]  /*5540*/  HMMA.16816.F32 R32, R100.reuse, R106, R32 ;  /* 0x0000006a6420723c */ /* 0x040fe20000001820 */
[----:B------:R-:W1:Y:S03]  /*5550*/  LDSM.16.M88.4 R104, [R2+0x2800] ;  /* 0x002800000268783b */ /* 0x000e660000000200 */
        /* <DEDUP_REMOVED lines=8> */
[----:B------:R-:W1:Y:S07]  /*55e0*/  LDSM.16.M88.4 R104, [R2+0x2c00] ;  /* 0x002c00000268783b */ /* 0x000e6e0000000200 */
[-C--:B-1----:R-:W-:Y:S08]  /*55f0*/  HMMA.16816.F32 R52, R100, R104.reuse, R52 ;  /* 0x000000686434723c */ /* 0x082ff00000001834 */
[C---:B------:R-:W-:Y:S04]  /*5600*/  HMMA.16816.F32 R56, R108.reuse, R104, R56 ;  /* 0x000000686c38723c */ /* 0x040fe80000001838 */
[----:B------:R-:W-:Y:S04]  /*5610*/  VIADD R105, R176, 0x1 ;  /* 0x00000001b0697836 */ /* 0x000fe80000000000 */
[-C--:B------:R-:W-:Y:S03]  /*5620*/  HMMA.16816.F32 R60, R108, R106.reuse, R60 ;  /* 0x0000006a6c3c723c */ /* 0x080fe6000000183c */
[----:B------:R-:W-:Y:S01]  /*5630*/  ISETP.NE.AND P1, PT, R105, 0x1, PT ;  /* 0x000000016900780c */ /* 0x000fe20003f25270 */
[----:B------:R-:W-:Y:S01]  /*5640*/  FADD.FTZ R53, -R251, R53 ;  /* 0x00000035fb357221 */ /* 0x000fe20000010100 */
[-C--:B------:R-:W-:Y:S01]  /*5650*/  FSEL R105, R5, R251.reuse, P6 ;  /* 0x000000fb05697208 */ /* 0x080fe20003000000 */
[----:B------:R-:W-:Y:S01]  /*5660*/  FADD.FTZ R5, -R251, R21 ;  /* 0x00000015fb057221 */ /* 0x000fe20000010100 */
[-C--:B------:R-:W-:Y:S01]  /*5670*/  FSEL R21, R119, R251.reuse, P4 ;  /* 0x000000fb77157208 */ /* 0x080fe20002000000 */
[----:B------:R-:W-:Y:S04]  /*5680*/  HMMA.16816.F32 R64, R100, R106, R64 ;  /* 0x0000006a6440723c */ /* 0x000fe80000001840 */
        /* <DEDUP_REMOVED lines=8> */
[----:B------:R-:W-:Y:S01]  /*5710*/  F2FP.F16.F32.PACK_AB R203, R208, R203 ;  /* 0x000000cbd0cb723e */ /* 0x000fe200000000ff */
[----:B------:R-:W-:Y:S01]  /*5720*/  FADD.FTZ R5, -R251, R36 ;  /* 0x00000024fb057221 */ /* 0x000fe20000010100 */
        /* <DEDUP_REMOVED lines=23> */
[-C--:B------:R-:W-:Y:S01]  /*58a0*/  FSEL R220, R220, R251.reuse, P6 ;  /* 0x000000fbdcdc7208 */ /* 0x080fe20003000000 */
[----:B------:R-:W-:Y:S01]  /*58b0*/  FMUL.FTZ R52, R239, R52 ;  /* 0x00000034ef347220 */ /* 0x000fe20000410000 */
[-C--:B------:R-:W-:Y:S02]  /*58c0*/  FSEL R207, R207, R251.reuse, P5 ;  /* 0x000000fbcfcf7208 */ /* 0x080fe40002800000 */
[----:B------:R-:W-:Y:S01]  /*58d0*/  FSEL R64, R64, R251, P3 ;  /* 0x000000fb40407208 */ /* 0x000fe20001800000 */
[----:B------:R-:W-:Y:S01]  /*58e0*/  @P2 FADD.FTZ R251, -R251, R65 ;  /* 0x00000041fbfb2221 */ /* 0x000fe20000010100 */
[----:B------:R-:W-:Y:S01]  /*58f0*/  F2FP.F16.F32.PACK_AB R208, R195, R208 ;  /* 0x000000d0c3d0723e */ /* 0x000fe200000000ff */
[----:B------:R-:W-:Y:S01]  /*5900*/  FMUL.FTZ R220, R235, R220 ;  /* 0x000000dcebdc7220 */ /* 0x000fe20000410000 */
[----:B------:R-:W-:Y:S01]  /*5910*/  FSETP.GE.FTZ.AND P3, PT, R181, RZ, PT ;  /* 0x000000ffb500720b */ /* 0x000fe20003f76000 */
[----:B------:R-:W-:Y:S01]  /*5920*/  FMUL.FTZ R207, R236, R207 ;  /* 0x000000cfeccf7220 */ /* 0x000fe20000410000 */
[----:B------:R-:W-:Y:S01]  /*5930*/  FSETP.GE.FTZ.AND P2, PT, R192, RZ, PT ;  /* 0x000000ffc000720b */ /* 0x000fe20003f56000 */
[C---:B------:R-:W-:Y:S01]  /*5940*/  FADD.FTZ R195, -R114.reuse, R6 ;  /* 0x0000000672c37221 */ /* 0x040fe20000010100 */
[----:B------:R-:W-:Y:S01]  /*5950*/  F2FP.F16.F32.PACK_AB R53, R53, R52 ;  /* 0x000000343535723e */ /* 0x000fe200000000ff */
[----:B------:R-:W-:Y:S01]  /*5960*/  FADD.FTZ R65, -R114, R7 ;  /* 0x0000000772417221 */ /* 0x000fe20000010100 */
[----:B------:R-:W-:Y:S01]  /*5970*/  F2FP.F16.F32.PACK_AB R223, R224, R223 ;  /* 0x000000dfe0df723e */ /* 0x000fe200000000ff */
[----:B------:R-:W-:Y:S01]  /*5980*/  FMUL.FTZ R247, R247, R64 ;  /* 0x00000040f7f77220 */ /* 0x000fe20000410000 */
[----:B------:R-:W-:Y:S01]  /*5990*/  F2FP.F16.F32.PACK_AB R220, R207, R220 ;  /* 0x000000dccfdc723e */ /* 0x000fe200000000ff */
[----:B------:R-:W-:Y:S01]  /*59a0*/  FMUL.FTZ R248, R248, R251 ;  /* 0x000000fbf8f87220 */ /* 0x000fe20000410000 */
[-C--:B------:R-:W-:Y:S02]  /*59b0*/  FSEL R52, R195, R114.reuse, P3 ;  /* 0x00000072c3347208 */ /* 0x080fe40001800000 */
[----:B------:R-:W-:Y:S01]  /*59c0*/  FSEL R65, R65, R114, P2 ;  /* 0x0000007241417208 */ /* 0x000fe20001000000 */
        /* <DEDUP_REMOVED lines=23> */
.L_x_971:
[C---:B------:R-:W-:Y:S01]  /*5b40*/  FADD.FTZ R7, -R114.reuse, R22 ;  /* 0x0000001672077221 */ /* 0x040fe20000010100 */
[----:B------:R-:W-:Y:S01]  /*5b50*/  FSETP.GE.FTZ.AND P2, PT, R209, RZ, PT ;  /* 0x000000ffd100720b */ /* 0x000fe20003f56000 */
[C---:B------:R-:W-:Y:S01]  /*5b60*/  FADD.FTZ R19, -R114.reuse, R19 ;  /* 0x0000001372137221 */ /* 0x040fe20000010100 */
[----:B------:R-:W-:Y:S01]  /*5b70*/  FSETP.GE.FTZ.AND P3, PT, R205, RZ, PT ;  /* 0x000000ffcd00720b */ /* 0x000fe20003f76000 */
[C---:B------:R-:W-:Y:S01]  /*5b80*/  FADD.FTZ R5, -R114.reuse, R18 ;  /* 0x0000001272057221 */ /* 0x040fe20000010100 */
[-C--:B------:R-:W-:Y:S01]  /*5b90*/  FSEL R6, R7, R114.reuse, P2 ;  /* 0x0000007207067208 */ /* 0x080fe20001000000 */
[C---:B------:R-:W-:Y:S01]  /*5ba0*/  FADD.FTZ R7, -R114.reuse, R34 ;  /* 0x0000002272077221 */ /* 0x040fe20000010100 */
[----:B------:R-:W-:Y:S01]  /*5bb0*/  FSETP.GE.FTZ.AND P2, PT, R221, RZ, PT ;  /* 0x000000ffdd00720b */ /* 0x000fe20003f56000 */
[C---:B------:R-:W-:Y:S01]  /*5bc0*/  FADD.FTZ R23, -R114.reuse, R23 ;  /* 0x0000001772177221 */ /* 0x040fe20000010100 */
[-C--:B------:R-:W-:Y:S01]  /*5bd0*/  FSEL R4, R19, R114.reuse, P3 ;  /* 0x0000007213047208 */ /* 0x080fe20001800000 */
[----:B------:R-:W-:Y:S01]  /*5be0*/  FADD.FTZ R39, -R114, R39 ;  /* 0x0000002772277221 */ /* 0x000fe20000010100 */
[----:B------:R-:W-:Y:S01]  /*5bf0*/  FSETP.GE.FTZ.AND P4, PT, R204, RZ, PT ;  /* 0x000000ffcc00720b */ /* 0x000fe20003f96000 */
[----:B-1----:R-:W-:Y:S01]  /*5c00*/  FADD.FTZ R17, -R114, R38 ;  /* 0x0000002672117221 */ /* 0x002fe20000010100 */
[----:B------:R-:W-:Y:S01]  /*5c10*/  FSETP.GE.FTZ.AND P3, PT, R210, RZ, PT ;  /* 0x000000ffd200720b */ /* 0x000fe20003f76000 */
[----:B------:R-:W-:Y:S01]  /*5c20*/  FADD.FTZ R35, -R114, R35 ;  /* 0x0000002372237221 */ /* 0x000fe20000010100 */
        /* <DEDUP_REMOVED lines=8> */
[----:B------:R-:W-:Y:S01]  /*5cb0*/  FSETP.GE.FTZ.AND P3, PT, R225, RZ, PT ;  /* 0x000000ffe100720b */ /* 0x000fe20003f76000 */
[----:B------:R-:W-:Y:S01]  /*5cc0*/  FADD.FTZ R7, -R114, R50 ;  /* 0x0000003272077221 */ /* 0x000fe20000010100 */
[----:B------:R-:W-:Y:S01]  /*5cd0*/  FSETP.GE.FTZ.AND P4, PT, R222, RZ, PT ;  /* 0x000000ffde00720b */ /* 0x000fe20003f96000 */
[C---:B------:R-:W-:Y:S01]  /*5ce0*/  FADD.FTZ R55, -R114.reuse, R55 ;  /* 0x0000003772377221 */ /* 0x040fe20000010100 */
[-C--:B------:R-:W-:Y:S01]  /*5cf0*/  FSEL R39, R39, R114.reuse, P2 ;  /* 0x0000007227277208 */ /* 0x080fe20001000000 */
[C---:B------:R-:W-:Y:S01]  /*5d00*/  FADD.FTZ R51, -R114.reuse, R51 ;  /* 0x0000003372337221 */ /* 0x040fe20000010100 */
[----:B------:R-:W-:Y:S01]  /*5d10*/  FSETP.GE.FTZ.AND P2, PT, R115, RZ, PT ;  /* 0x000000ff7300720b */ /* 0x000fe20003f56000 */
[----:B------:R-:W-:Y:S01]  /*5d20*/  STS [R137+-0x8000], R194 ;  /* 0xff8000c289007388 */ /* 0x000fe20000000800 */
[-C--:B------:R-:W-:Y:S01]  /*5d30*/  FSEL R18, R17, R114.reuse, P3 ;  /* 0x0000007211127208 */ /* 0x080fe20001800000 */
[----:B------:R-:W-:Y:S01]  /*5d40*/  FADD.FTZ R17, -R114, R54 ;  /* 0x0000003672117221 */ /* 0x000fe20000010100 */
[----:B------:R-:W-:Y:S01]  /*5d50*/  FSEL R35, R35, R114, P4 ;  /* 0x0000007223237208 */ /* 0x000fe20002000000 */
[----:B-----5:R-:W-:Y:S01]  /*5d60*/  FADD.FTZ R8, -R117, R8 ;  /* 0x0000000875087221 */ /* 0x020fe20000010100 */
[----:B------:R-:W-:Y:S01]  /*5d70*/  FSETP.GE.FTZ.AND P3, PT, R237, RZ, PT ;  /* 0x000000ffed00720b */ /* 0x000fe20003f76000 */
        /* <DEDUP_REMOVED lines=8> */
[----:B------:R-:W-:Y:S01]  /*5e00*/  FADD.FTZ R40, -R117, R40 ;  /* 0x0000002875287221 */ /* 0x000fe20000010100 */
[-C--:B------:R-:W-:Y:S01]  /*5e10*/  FSEL R4, R7, R114.reuse, P3 ;  /* 0x0000007207047208 */ /* 0x080fe20001800000 */
[----:B------:R-:W-:Y:S01]  /*5e20*/  FADD.FTZ R7, -R114, R66 ;  /* 0x0000004272077221 */ /* 0x000fe20000010100 */
[-C--:B------:R-:W-:Y:S01]  /*5e30*/  FSEL R20, R17, R114.reuse, P5 ;  /* 0x0000007211147208 */ /* 0x080fe20002800000 */
[----:B------:R-:W-:Y:S01]  /*5e40*/  STS [R137+-0x7c00], R52 ;  /* 0xff84003489007388 */ /* 0x000fe20000000800 */
[----:B------:R-:W-:Y:S01]  /*5e50*/  FSEL R55, R55, R114, P4 ;  /* 0x0000007237377208 */ /* 0x000fe20002000000 */
[----:B------:R-:W-:Y:S01]  /*5e60*/  FADD.FTZ R44, -R117, R44 ;  /* 0x0000002c752c7221 */ /* 0x000fe20000010100 */
[----:B------:R-:W-:Y:S01]  /*5e70*/  FSETP.GE.FTZ.AND P6, PT, R238, RZ, PT ;  /* 0x000000ffee00720b */ /* 0x000fe20003fd6000 */
[----:B------:R-:W-:Y:S01]  /*5e80*/  FMUL.FTZ R20, R241, R20 ;  /* 0x00000014f1147220 */ /* 0x000fe20000410000 */
[----:B------:R-:W-:Y:S01]  /*5e90*/  FSETP.GE.FTZ.AND P3, PT, R122, RZ, PT ;  /* 0x000000ff7a00720b */ /* 0x000fe20003f76000 */
[----:B------:R-:W-:Y:S01]  /*5ea0*/  FMUL.FTZ R55, R242, R55 ;  /* 0x00000037f2377220 */ /* 0x000fe20000410000 */
[-C--:B------:R-:W-:Y:S01]  /*5eb0*/  FSEL R51, R51, R114.reuse, P6 ;  /* 0x0000007233337208 */ /* 0x080fe20003000000 */
[----:B------:R1:W-:Y:S01]  /*5ec0*/  STS [R154+-0x7c00], R5 ;  /* 0xff8400059a007388 */ /* 0x0003e20000000800 */
[----:B------:R-:W-:Y:S01]  /*5ed0*/  FSEL R7, R7, R114, P3 ;  /* 0x0000007207077208 */ /* 0x000fe20001800000 */
[----:B------:R-:W-:Y:S01]  /*5ee0*/  @P2 FADD.FTZ R114, -R114, R67 ;  /* 0x0000004372722221 */ /* 0x000fe20000010100 */
[----:B------:R-:W-:Y:S01]  /*5ef0*/  FSETP.GE.FTZ.AND P2, PT, R193, RZ, PT ;  /* 0x000000ffc100720b */ /* 0x000fe20003f56000 */
[----:B------:R-:W-:Y:S01]  /*5f00*/  FADD.FTZ R28, -R117, R28 ;  /* 0x0000001c751c7221 */ /* 0x000fe20000010100 */
[----:B------:R-:W-:Y:S01]  /*5f10*/  F2FP.F16.F32.PACK_AB R55, R55, R20 ;  /* 0x000000143737723e */ /* 0x000fe200000000ff */
        /* <DEDUP_REMOVED lines=22> */
[C---:B------:R-:W-:Y:S01]  /*6080*/  FADD.FTZ R12, -R117.reuse, R25 ;  /* 0x00000019750c7221 */ /* 0x040fe20000010100 */
[-C--:B------:R-:W-:Y:S01]  /*6090*/  FSEL R24, R24, R117.reuse, P2 ;  /* 0x0000007518187208 */ /* 0x080fe20001000000 */
[----:B------:R-:W-:Y:S01]  /*60a0*/  FADD.FTZ R15, -R118, R15 ;  /* 0x0000000f760f7221 */ /* 0x000fe20000010100 */
[-C--:B------:R-:W-:Y:S01]  /*60b0*/  FSEL R7, R18, R117.reuse, P4 ;  /* 0x0000007512077208 */ /* 0x080fe20002000000 */
[C---:B------:R-:W-:Y:S01]  /*60c0*/  FADD.FTZ R18, -R117.reuse, R29 ;  /* 0x0000001d75127221 */ /* 0x040fe20000010100 */
[----:B-1----:R-:W-:Y:S01]  /*60d0*/  FSEL R5, R12, R117, P6 ;  /* 0x000000750c057208 */ /* 0x002fe20003000000 */
[----:B------:R-:W-:Y:S01]  /*60e0*/  FADD.FTZ R12, -R117, R41 ;  /* 0x00000029750c7221 */ /* 0x000fe20000010100 */
[----:B------:R-:W-:Y:S01]  /*60f0*/  FSETP.GE.FTZ.AND P2, PT, R228, RZ, PT ;  /* 0x000000ffe400720b */ /* 0x000fe20003f56000 */
[----:B------:R-:W-:Y:S01]  /*6100*/  FMUL.FTZ R24, R211, R24 ;  /* 0x00000018d3187220 */ /* 0x000fe20000410000 */
        /* <DEDUP_REMOVED lines=8> */
[----:B------:R-:W-:Y:S01]  /*6190*/  FSETP.GE.FTZ.AND P6, PT, R232, RZ, PT ;  /* 0x000000ffe800720b */ /* 0x000fe20003fd6000 */
[----:B------:R-:W-:Y:S01]  /*61a0*/  FMUL.FTZ R23, R210, R23 ;  /* 0x00000017d2177220 */ /* 0x000fe20000410000 */
[----:B------:R-:W-:Y:S01]  /*61b0*/  F2FP.F16.F32.PACK_AB R24, R5, R24 ;  /* 0x000000180518723e */ /* 0x000fe200000000ff */
[----:B------:R-:W-:Y:S01]  /*61c0*/  FMUL.FTZ R6, R209, R6 ;  /* 0x00000006d1067220 */ /* 0x000fe20000410000 */
[----:B------:R-:W-:Y:S01]  /*61d0*/  F2FP.F16.F32.PACK_AB R8, R7, R8 ;  /* 0x000000080708723e */ /* 0x000fe200000000ff */
[----:B------:R-:W-:Y:S01]  /*61e0*/  FADD.FTZ R31, -R118, R31 ;  /* 0x0000001f761f7221 */ /* 0x000fe20000010100 */
[-C--:B------:R-:W-:Y:S01]  /*61f0*/  FSEL R44, R44, R117.reuse, P3 ;  /* 0x000000752c2c7208 */ /* 0x080fe20001800000 */
[----:B------:R-:W-:Y:S01]  /*6200*/  FMUL.FTZ R16, R221, R16 ;  /* 0x00000010dd107220 */ /* 0x000fe20000410000 */
[----:B------:R-:W-:Y:S01]  /*6210*/  FSEL R5, R12, R117, P6 ;  /* 0x000000750c057208 */ /* 0x000fe20003000000 */
[----:B------:R1:W-:Y:S01]  /*6220*/  STS [R137+-0x6000], R8 ;  /* 0xffa0000889007388 */ /* 0x0003e20000000800 */
        /* <DEDUP_REMOVED lines=14> */
[----:B------:R-:W-:Y:S01]  /*6310*/  F2FP.F16.F32.PACK_AB R44, R5, R44 ;  /* 0x0000002c052c723e */ /* 0x000fe200000000ff */
[C---:B------:R-:W-:Y:S01]  /*6320*/  FADD.FTZ R5, -R118.reuse, R10 ;  /* 0x0000000a76057221 */ /* 0x040fe20000010100 */
[----:B------:R-:W-:Y:S01]  /*6330*/  FSETP.GE.FTZ.AND P3, PT, R249, RZ, PT ;  /* 0x000000fff900720b */ /* 0x000fe20003f76000 */
        /* <DEDUP_REMOVED lines=25> */
[----:B------:R-:W-:Y:S01]  /*64d0*/  F2FP.F16.F32.PACK_AB R10, R11, R10 ;  /* 0x0000000a0b0a723e */ /* 0x000fe200000000ff */
[----:B------:R-:W-:Y:S01]  /*64e0*/  FMUL.FTZ R12, R201, R12 ;  /* 0x0000000cc90c7220 */ /* 0x000fe20000410000 */
[----:B------:R-:W-:Y:S01]  /*64f0*/  FSETP.GE.FTZ.AND P3, PT, R213, RZ, PT ;  /* 0x000000ffd500720b */ /* 0x000fe20003f76000 */
[----:B------:R-:W-:Y:S01]  /*6500*/  FMUL.FTZ R15, R202, R15 ;  /* 0x0000000fca0f7220 */ /* 0x000fe20000410000 */
[----:B------:R-:W-:Y:S01]  /*6510*/  FSETP.GE.FTZ.AND P2, PT, R214, RZ, PT ;  /* 0x000000ffd600720b */ /* 0x000fe20003f56000 */
[----:B------:R-:W-:Y:S01]  /*6520*/  STS [R137+-0x5c00], R10 ;  /* 0xffa4000a89007388 */ /* 0x000fe20000000800 */
[----:B-1----:R-:W-:Y:S01]  /*6530*/  FSEL R8, R5, R118, P3 ;  /* 0x0000007605087208 */ /* 0x002fe20001800000 */
[----:B------:R-:W-:Y:S01]  /*6540*/  FADD.FTZ R5, -R118, R30 ;  /* 0x0000001e76057221 */ /* 0x000fe20000010100 */
[----:B------:R-:W-:Y:S01]  /*6550*/  F2FP.F16.F32.PACK_AB R15, R15, R12 ;  /* 0x0000000c0f0f723e */ /* 0x000fe200000000ff */
        /* <DEDUP_REMOVED lines=10> */
[----:B------:R-:W-:Y:S01]  /*6600*/  FADD.FTZ R5, -R118, R42 ;  /* 0x0000002a76057221 */ /* 0x000fe20000010100 */
[----:B------:R-:W-:Y:S01]  /*6610*/  FSEL R31, R31, R118, P2 ;  /* 0x000000761f1f7208 */ /* 0x000fe20001000000 */
[----:B------:R-:W-:Y:S01]  /*6620*/  STS [R141+-0x7c00], R6 ;  /* 0xff8400068d007388 */ /* 0x000fe20000000800 */
[----:B------:R-:W-:Y:S01]  /*6630*/  F2FP.F16.F32.PACK_AB R16, R35, R16 ;  /* 0x000000102310723e */ /* 0x000fe200000000ff */
[----:B------:R-:W-:Y:S01]  /*6640*/  FMUL.FTZ R12, R217, R12 ;  /* 0x0000000cd90c7220 */ /* 0x000fe20000410000 */
[----:B------:R-:W-:Y:S01]  /*6650*/  F2FP.F16.F32.PACK_AB R8, R27, R8 ;  /* 0x000000081b08723e */ /* 0x000fe200000000ff */
[----:B------:R-:W-:Y:S01]  /*6660*/  FMUL.FTZ R31, R218, R31 ;  /* 0x0000001fda1f7220 */ /* 0x000fe20000410000 */
[----:B------:R-:W-:Y:S01]  /*6670*/  STS [R153+-0x8000], R208 ;  /* 0xff8000d099007388 */ /* 0x000fe20000000800 */
[----:B------:R-:W-:Y:S01]  /*6680*/  FSETP.GE.FTZ.AND P3, PT, R230, RZ, PT ;  /* 0x000000ffe600720b */ /* 0x000fe20003f76000 */
[----:B------:R-:W-:Y:S01]  /*6690*/  FADD.FTZ R11, -R118, R58 ;  /* 0x0000003a760b7221 */ /* 0x000fe20000010100 */
        /* <DEDUP_REMOVED lines=12> */
[-C--:B------:R-:W-:Y:S01]  /*6760*/  FSEL R18, R7, R118.reuse, P3 ;  /* 0x0000007607127208 */ /* 0x080fe20001800000 */
[----:B------:R-:W-:Y:S01]  /*6770*/  STS [R153+-0x6000], R28 ;  /* 0xffa0001c99007388 */ /* 0x000fe20000000800 */
[----:B------:R-:W-:Y:S01]  /*6780*/  FSEL R47, R47, R118, P6 ;  /* 0x000000762f2f7208 */ /* 0x000fe20003000000 */
[----:B------:R-:W-:Y:S01]  /*6790*/  FMUL.FTZ R5, R230, R5 ;  /* 0x00000005e6057220 */ /* 0x000fe20000410000 */
[----:B------:R-:W-:Y:S01]  /*67a0*/  F2FP.F16.F32.PACK_AB R4, R51, R4 ;  /* 0x000000043304723e */ /* 0x000fe200000000ff */
[----:B------:R-:W-:Y:S01]  /*67b0*/  STS [R153+-0x5c00], R12 ;  /* 0xffa4000c99007388 */ /* 0x000fe20000000800 */
[----:B------:R-:W-:Y:S01]  /*67c0*/  FSETP.GE.FTZ.AND P2, PT, R113, RZ, PT ;  /* 0x000000ff7100720b */ /* 0x000fe20003f56000 */
[----:B------:R-:W-:Y:S01]  /*67d0*/  FMUL.FTZ R18, R233, R18 ;  /* 0x00000012e9127220 */ /* 0x000fe20000410000 */
[----:B------:R-:W-:Y:S01]  /*67e0*/  FMUL.FTZ R47, R234, R47 ;  /* 0x0000002fea2f7220 */ /* 0x000fe20000410000 */
[----:B------:R-:W-:Y:S01]  /*67f0*/  STS [R138+-0x8000], R223 ;  /* 0xff8000df8a007388 */ /* 0x000fe20000000800 */
[----:B------:R-:W-:Y:S01]  /*6800*/  F2FP.F16.F32.PACK_AB R13, R13, R40 ;  /* 0x000000280d0d723e */ /* 0x000fe200000000ff */
[----:B------:R-:W-:Y:S01]  /*6810*/  FADD.FTZ R7, -R118, R62 ;  /* 0x0000003e76077221 */ /* 0x000fe20000010100 */
[----:B------:R-:W-:Y:S01]  /*6820*/  F2FP.F16.F32.PACK_AB R5, R14, R5 ;  /* 0x000000050e05723e */ /* 0x000fe200000000ff */
[----:B------:R-:W-:Y:S01]  /*6830*/  STS [R138+-0x7c00], R39 ;  /* 0xff8400278a007388 */ /* 0x000fe20000000800 */
[----:B------:R-:W-:Y:S01]  /*6840*/  FSETP.GE.FTZ.AND P5, PT, R246, RZ, PT ;  /* 0x000000fff600720b */ /* 0x000fe20003fb6000 */
[----:B------:R-:W-:Y:S01]  /*6850*/  FMUL.FTZ R117, R250, R117 ;  /* 0x00000075fa757220 */ /* 0x000fe20000410000 */
[----:B------:R-:W-:Y:S01]  /*6860*/  FSETP.GE.FTZ.AND P4, PT, R245, RZ, PT ;  /* 0x000000fff500720b */ /* 0x000fe20003f96000 */
[----:B------:R-:W-:Y:S01]  /*6870*/  STS [R123+-0x8000], R220 ;  /* 0xff8000dc7b007388 */ /* 0x000fe20000000800 */
[----:B------:R-:W-:Y:S01]  /*6880*/  F2FP.F16.F32.PACK_AB R18, R47, R18 ;  /* 0x000000122f12723e */ /* 0x000fe200000000ff */
[----:B------:R-:W-:Y:S01]  /*6890*/  IMAD R52, R143, UR4, RZ ;  /* 0x000000048f347c24 */ /* 0x000fe2000f8e02ff */
[-C--:B------:R-:W-:Y:S01]  /*68a0*/  FSEL R11, R11, R118.reuse, P5 ;  /* 0x000000760b0b7208 */ /* 0x080fe20002800000 */
[----:B------:R-:W-:Y:S01]  /*68b0*/  STS [R123+-0x7c00], R4 ;  /* 0xff8400047b007388 */ /* 0x000fe20000000800 */
[----:B------:R-:W-:Y:S02]  /*68c0*/  FSEL R20, R59, R118, P4 ;  /* 0x000000763b147208 */ /* 0x000fe40002000000 */
[----:B------:R-:W-:Y:S01]  /*68d0*/  FSETP.GE.FTZ.AND P3, PT, R252, RZ, PT ;  /* 0x000000fffc00720b */ /* 0x000fe20003f76000 */
[----:B------:R-:W-:Y:S01]  /*68e0*/  STS [R138+-0x6000], R13 ;  /* 0xffa0000d8a007388 */ /* 0x000fe20000000800 */
[----:B------:R-:W-:Y:S01]  /*68f0*/  FMUL.FTZ R11, R246, R11 ;  /* 0x0000000bf60b7220 */ /* 0x000fe20000410000 */
        /* <DEDUP_REMOVED lines=100> */
.L_x_972:
[----:B------:R-:W-:Y:S01]  /*6f40*/  LDSM.16.M88.4 R20, [R128+0xa000] ;  /* 0x00a000008014783b */ /* 0x000fe20000000200 */
[----:B------:R-:W-:Y:S01]  /*6f50*/  ISETP.GT.AND P4, PT, R176, RZ, PT ;  /* 0x000000ffb000720c */ /* 0x000fe20003f84270 */
[----:B------:R-:W-:Y:S02]  /*6f60*/  VIADD R171, R171, 0xfffffff8 ;  /* 0xfffffff8abab7836 */ /* 0x000fe40000000000 */
[----:B------:R-:W2:Y:S04]  /*6f70*/  LDSM.16.MT88.4 R16, [R132+0x6000] ;  /* 0x006000008410783b */ /* 0x000ea80000004200 */
[----:B------:R-:W1:Y:S04]  /*6f80*/  LDSM.16.M88.4 R12, [R128+0xc000] ;  /* 0x00c00000800c783b */ /* 0x000e680000000200 */
[----:B------:R-:W-:Y:S04]  /*6f90*/  LDSM.16.M88.4 R24, [R124+0xa000] ;  /* 0x00a000007c18783b */ /* 0x000fe80000000200 */
        /* <DEDUP_REMOVED lines=192> */
[----:B-1----:R-:W-:Y:S01]  /*7ba0*/  SHF.L.U32 R0, R0, 0x2, RZ ;  /* 0x0000000200007819 */ /* 0x002fe200000006ff */
[----:B------:R-:W-:Y:S01]  /*7bb0*/  FMUL.FTZ R93, R93, UR4 ;  /* 0x000000045d5d7c20 */ /* 0x000fe20008410000 */
[----:B------:R-:W-:Y:S01]  /*7bc0*/  FMUL.FTZ R94, R94, UR4 ;  /* 0x000000045e5e7c20 */ /* 0x000fe20008410000 */
[----:B------:R-:W-:Y:S01]  /*7bd0*/  FMUL.FTZ R95, R95, UR4 ;  /* 0x000000045f5f7c20 */ /* 0x000fe20008410000 */
[----:B------:R-:W-:Y:S01]  /*7be0*/  LOP3.LUT R5, R0, 0x40, RZ, 0xc0, !PT ;  /* 0x0000004000057812 */ /* 0x000fe200078ec0ff */
        /* <DEDUP_REMOVED lines=28> */
[----:B------:R1:W-:Y:S01]  /*7db0*/  STS [R140], R85 ;  /* 0x000000558c007388 */ /* 0x0003e20000000800 */
        /* <DEDUP_REMOVED lines=33> */
.L_x_974:
[----:B------:R-:W2:Y:S01]  /*7fd0*/  LDCU.64 UR14, c[0x0][0x5c0] ;  /* 0x0000b800ff0e77ac */ /* 0x000ea20008000a00 */
[----:B------:R-:W-:-:S05]  /*7fe0*/  IADD3 R4, PT, PT, R179, R180, RZ ;  /* 0x000000b4b3047210 */ /* 0x000fca0007ffe0ff */
[C---:B--2---:R-:W-:Y:S02]  /*7ff0*/  IMAD R2, R4.reuse, UR15, RZ ;  /* 0x0000000f04027c24 */ /* 0x044fe4000f8e02ff */
[----:B-1----:R-:W-:-:S05]  /*8000*/  IMAD.WIDE.U32 R4, R4, UR14, RZ ;  /* 0x0000000e04047c25 */ /* 0x002fca000f8e00ff */
[----:B------:R-:W-:Y:S02]  /*8010*/  IADD3 R2, PT, PT, R5, R2, RZ ;  /* 0x0000000205027210 */ /* 0x000fe40007ffe0ff */
[----:B------:R-:W-:Y:S02]  /*8020*/  MOV R0, R4 ;  /* 0x0000000400007202 */ /* 0x000fe40000000f00 */
.L_x_975:
        /* <DEDUP_REMOVED lines=10> */
[----:B------:R-:W-:Y:S06]  /*80d0*/  BRA `(.L_x_977) ;  /* 0x0000000000147947 */ /* 0x000fec0003800000 */
.L_x_976:
[----:B------:R-:W1:Y:S01]  /*80e0*/  LDCU.64 UR10, c[0x0][0x5c8] ;  /* 0x0000b900ff0a77ac */ /* 0x000e620008000a00 */
[----:B------:R-:W-:-:S05]  /*80f0*/  IADD3 R18, PT, PT, R179, R180, RZ ;  /* 0x000000b4b3127210 */ /* 0x000fca0007ffe0ff */
[C---:B-1----:R-:W-:Y:S02]  /*8100*/  IMAD R17, R18.reuse, UR11, RZ ;  /* 0x0000000b12117c24 */ /* 0x042fe4000f8e02ff */
[----:B------:R-:W-:-:S05]  /*8110*/  IMAD.WIDE.U32 R18, R18, UR10, RZ ;  /* 0x0000000a12127c25 */ /* 0x000fca000f8e00ff */
[----:B------:R-:W-:Y:S02]  /*8120*/  IADD3 R17, PT, PT, R19, R17, RZ ;  /* 0x0000001113117210 */ /* 0x000fe40007ffe0ff */
.L_x_977:
[----:B------:R-:W-:Y:S01]  /*8130*/  BAR.SYNC.DEFER_BLOCKING 0x0 ;  /* 0x0000000000007b1d */ /* 0x000fe20000010000 */
[----:B------:R-:W-:Y:S01]  /*8140*/  USHF.L.U32 UR4, UR26, 0x7, URZ ;  /* 0x000000071a047899 */ /* 0x000fe200080006ff */
[----:B------:R-:W-:Y:S01]  /*8150*/  LOP3.LUT R20, R135, 0x18, RZ, 0xc0, !PT ;  /* 0x0000001887147812 */ /* 0x000fe200078ec0ff */
[----:B------:R-:W-:Y:S01]  /*8160*/  USHF.L.U32 UR17, UR26, 0x7, URZ ;  /* 0x000000071a117899 */ /* 0x000fe200080006ff */
[----:B------:R-:W-:Y:S01]  /*8170*/  IMAD.U32 R12, RZ, RZ, UR10 ;  /* 0x0000000aff0c7e24 */ /* 0x000fe2000f8e00ff */
[----:B------:R-:W-:Y:S01]  /*8180*/  UIMAD.WIDE.U32 UR20, UR4, UR14, URZ ;  /* 0x0000000e041472a5 */ /* 0x000fe2000f8e00ff */
[----:B------:R-:W-:Y:S01]  /*8190*/  BSSY.RECONVERGENT B0, `(.L_x_978) ;  /* 0x0000021000007945 */ /* 0x000fe20003800200 */
[----:B------:R-:W-:Y:S01]  /*81a0*/  USHF.R.S32.HI UR16, URZ, 0x1f, UR4 ;  /* 0x0000001fff107899 */ /* 0x000fe20008011404 */
[----:B------:R-:W1:Y:S01]  /*81b0*/  S2R R8, SR_TID.X ;  /* 0x0000000000087919 */ /* 0x000e620000002100 */
[----:B------:R-:W2:Y:S01]  /*81c0*/  LDCU.64 UR8, c[0x0][0x5d8] ;  /* 0x0000bb00ff0877ac */ /* 0x000ea20008000a00 */
[----:B------:R-:W-:Y:S01]  /*81d0*/  MOV R21, RZ ;  /* 0x000000ff00157202 */ /* 0x000fe20000000f00 */
[----:B------:R-:W-:Y:S01]  /*81e0*/  IMAD.U32 R10, RZ, RZ, UR20 ;  /* 0x00000014ff0a7e24 */ /* 0x000fe2000f8e00ff */
[----:B------:R-:W-:Y:S01]  /*81f0*/  UIMAD UR18, UR16, UR14, URZ ;  /* 0x0000000e101272a4 */ /* 0x000fe2000f8e02ff */
[----:B------:R-:W-:-:S03]  /*8200*/  IMAD.U32 R11, RZ, RZ, UR21 ;  /* 0x00000015ff0b7e24 */ /* 0x000fc6000f8e00ff */
[----:B------:R-:W-:Y:S01]  /*8210*/  LOP3.LUT R23, R10, 0x18, R135, 0xf8, !PT ;  /* 0x000000180a177812 */ /* 0x000fe200078ef887 */
[----:B------:R-:W-:-:S03]  /*8220*/  UIMAD UR18, UR4, UR15, UR18 ;  /* 0x0000000f041272a4 */ /* 0x000fc6000f8e0212 */
[----:B------:R-:W-:-:S03]  /*8230*/  IADD3 R22, P0, PT, R0, R23, RZ ;  /* 0x0000001700167210 */ /* 0x000fc60007f1e0ff */
[----:B------:R-:W-:Y:S01]  /*8240*/  IMAD.U32 R9, RZ, RZ, UR18 ;  /* 0x00000012ff097e24 */ /* 0x000fe2000f8e00ff */
[----:B------:R3:W4:Y:S04]  /*8250*/  LDS.128 R4, [R139+0x7000] ;  /* 0x007000008b047984 */ /* 0x0007280000000c00 */
[----:B------:R-:W-:Y:S01]  /*8260*/  IADD3.X R23, PT, PT, R2, UR21, R9, P0, !PT ;  /* 0x0000001502177c10 */ /* 0x000fe200087fe409 */
[----:B------:R-:W-:Y:S02]  /*8270*/  VIADD R9, R178, -UR17 ;  /* 0x80000011b2097c36 */ /* 0x000fe40008000000 */
[----:B--2---:R-:W-:-:S04]  /*8280*/  IMAD.WIDE.U32 R22, R136, UR8, R22 ;  /* 0x0000000888167c25 */ /* 0x004fc8000f8e0016 */
[----:B------:R-:W-:Y:S01]  /*8290*/  IMAD R13, R136, UR9, R23 ;  /* 0x00000009880d7c24 */ /* 0x000fe2000f8e0217 */
[----:B-1----:R-:W-:-:S04]  /*82a0*/  SHF.R.U32.HI R0, RZ, 0x2, R8 ;  /* 0x00000002ff007819 */ /* 0x002fc80000011608 */
[CC--:B------:R-:W-:Y:S02]  /*82b0*/  ISETP.GE.AND P1, PT, R0.reuse, R9.reuse, PT ;  /* 0x000000090000720c */ /* 0x0c0fe40003f26270 */
[C---:B------:R-:W-:Y:S02]  /*82c0*/  IADD3 R2, PT, PT, R0.reuse, 0x40, RZ ;  /* 0x0000004000027810 */ /* 0x040fe40007ffe0ff */
[----:B------:R-:W-:Y:S02]  /*82d0*/  IADD3 R16, P0, PT, R0, 0x40, RZ ;  /* 0x0000004000107810 */ /* 0x000fe40007f1e0ff */
[----:B------:R-:W-:-:S03]  /*82e0*/  ISETP.GE.AND P2, PT, R2, R9, PT ;  /* 0x000000090200720c */ /* 0x000fc60003f46270 */
[----:B------:R-:W-:-:S04]  /*82f0*/  IMAD.X R2, RZ, RZ, RZ, P0 ;  /* 0x000000ffff027224 */ /* 0x000fc800000e06ff */
[----:B---3--:R-:W-:Y:S06]  /*8300*/  @P1 BRA `(.L_x_979) ;  /* 0x0000000000241947 */ /* 0x008fec0003800000 */
        /* <DEDUP_REMOVED lines=9> */
.L_x_979:
[----:B------:R-:W-:Y:S05]  /*83a0*/  BSYNC.RECONVERGENT B0 ;  /* 0x0000000000007941 */ /* 0x000fea0003800200 */
.L_x_978:
        /* <DEDUP_REMOVED lines=11> */
[----:B----4-:R2:W-:Y:S04]  /*8460*/  STG.E.128 desc[UR30][R8.64], R4 ;  /* 0x0000000408007986 */ /* 0x0105e8000c101d1e */
.L_x_981:
[----:B------:R-:W-:Y:S05]  /*8470*/  BSYNC.RECONVERGENT B0 ;  /* 0x0000000000007941 */ /* 0x000fea0003800200 */
.L_x_980:
[----:B------:R-:W3:Y:S01]  /*8480*/  LDCU.64 UR8, c[0x0][0x5e0] ;  /* 0x0000bc00ff0877ac */ /* 0x000ee20008000a00 */
[----:B------:R-:W-:Y:S01]  /*8490*/  IMAD.WIDE.U32 R20, R12, UR4, R20 ;  /* 0x000000040c147c25 */ /* 0x000fe2000f8e0014 */
[----:B--2-4-:R-:W2:Y:S01]  /*84a0*/  @!P1 LDC.64 R4, c[0x0][0x568] ;  /* 0x00015a00ff049b82 */ /* 0x014ea20000000a00 */
[----:B------:R-:W4:Y:S01]  /*84b0*/  LDS.128 R12, [R139+0x8000] ;  /* 0x008000008b0c7984 */ /* 0x000f220000000c00 */
[----:B------:R-:W-:Y:S01]  /*84c0*/  UIMAD UR16, UR16, UR10, URZ ;  /* 0x0000000a101072a4 */ /* 0x000fe2000f8e02ff */
[----:B------:R-:W-:Y:S02]  /*84d0*/  IADD3 R6, P0, PT, R18, R20, RZ ;  /* 0x0000001412067210 */ /* 0x000fe40007f1e0ff */
[----:B-1----:R1:W1:Y:S01]  /*84e0*/  LDS.128 R8, [R139+0x9000] ;  /* 0x009000008b087984 */ /* 0x0022620000000c00 */
[----:B------:R-:W-:-:S06]  /*84f0*/  UIMAD UR16, UR4, UR11, UR16 ;  /* 0x0000000b041072a4 */ /* 0x000fcc000f8e0210 */
[----:B------:R-:W-:-:S03]  /*8500*/  IADD3.X R7, PT, PT, R17, UR16, R21, P0, !PT ;  /* 0x0000001011077c10 */ /* 0x000fc600087fe415 */
[----:B---3--:R-:W-:-:S04]  /*8510*/  IMAD.WIDE.U32 R6, R136, UR8, R6 ;  /* 0x0000000888067c25 */ /* 0x008fc8000f8e0006 */
[----:B------:R-:W-:Y:S01]  /*8520*/  IMAD R19, R136, UR9, R7 ;  /* 0x0000000988137c24 */ /* 0x000fe2000f8e0207 */
[----:B------:R-:W-:-:S05]  /*8530*/  @!P1 MOV R18, R6 ;  /* 0x0000000600129202 */ /* 0x000fca0000000f00 */
[----:B------:R-:W-:-:S04]  /*8540*/  @!P1 IMAD.WIDE.U32 R20, R0, UR10, R18 ;  /* 0x0000000a00149c25 */ /* 0x000fc8000f8e0012 */
[----:B------:R-:W-:Y:S01]  /*8550*/  @!P1 IMAD R0, R0, UR11, R21 ;  /* 0x0000000b00009c24 */ /* 0x000fe2000f8e0215 */
[----:B--2---:R-:W-:-:S04]  /*8560*/  @!P1 LEA R4, P0, R20, R4, 0x1 ;  /* 0x0000000414049211 */ /* 0x004fc800078008ff */
[----:B------:R-:W-:-:S05]  /*8570*/  @!P1 LEA.HI.X R5, R20, R5, R0, 0x1, P0 ;  /* 0x0000000514059211 */ /* 0x000fca00000f0c00 */
[----:B----4-:R2:W-:Y:S01]  /*8580*/  @!P1 STG.E.128 desc[UR30][R4.64], R12 ;  /* 0x0000000c04009986 */ /* 0x0105e2000c101d1e */
[----:B-1----:R-:W-:Y:S05]  /*8590*/  @P2 BRA `(.L_x_970) ;  /* 0x0000000000242947 */ /* 0x002fea0003800000 */
[----:B------:R-:W1:Y:S01]  /*85a0*/  LDCU.64 UR8, c[0x0][0x568] ;  /* 0x0000ad00ff0877ac */ /* 0x000e620008000a00 */
[----:B------:R-:W-:Y:S01]  /*85b0*/  MOV R7, R19 ;  /* 0x0000001300077202 */ /* 0x000fe20000000f00 */
[----:B--2---:R-:W-:Y:S02]  /*85c0*/  IMAD R5, R2, UR10, RZ ;  /* 0x0000000a02057c24 */ /* 0x004fe4000f8e02ff */
[----:B------:R-:W-:-:S04]  /*85d0*/  IMAD.WIDE.U32 R6, R16, UR10, R6 ;  /* 0x0000000a10067c25 */ /* 0x000fc8000f8e0006 */
[----:B------:R-:W-:-:S05]  /*85e0*/  IMAD R5, R16, UR11, R5 ;  /* 0x0000000b10057c24 */ /* 0x000fca000f8e0205 */
[----:B------:R-:W-:Y:S02]  /*85f0*/  IADD3 R5, PT, PT, R5, R7, RZ ;  /* 0x0000000705057210 */ /* 0x000fe40007ffe0ff */
[----:B-1----:R-:W-:-:S04]  /*8600*/  LEA R4, P0, R6, UR8, 0x1 ;  /* 0x0000000806047c11 */ /* 0x002fc8000f8008ff */
[----:B------:R-:W-:-:S05]  /*8610*/  LEA.HI.X R5, R6, UR9, R5, 0x1, P0 ;  /* 0x0000000906057c11 */ /* 0x000fca00080f0c05 */
[----:B------:R1:W-:Y:S04]  /*8620*/  STG.E.128 desc[UR30][R4.64], R8 ;  /* 0x0000000804007986 */ /* 0x0003e8000c101d1e */
.L_x_970:
[----:B------:R-:W-:Y:S05]  /*8630*/  BSYNC.RECONVERGENT B1 ;  /* 0x0000000000017941 */ /* 0x000fea0003800200 */
.L_x_952:
        /* <DEDUP_REMOVED lines=11> */
.L_x_983:
        /* <DEDUP_REMOVED lines=9> */
.L_x_1602:


//--------------------- .text._ZN5flash44flash_bwd_dq_dk_dv_loop_seqk_parallel_kernelI23Flash_bwd_kernel_traitsILi32ELi128ELi128ELi8ELi4ELi4ELi4ELb0ELb0EN7cutlass6half_tE19Flash_kernel_traitsILi32ELi128ELi128ELi8ES3_EELb0ELb0ELb0ELb0ELb0ELb1ELb1EEEvNS_16Flash_bwd_paramsE --------------------------
	.section	.text._ZN5flash44flash_bwd_dq_dk_dv_loop_seqk_parallel_kernelI23Flash_bwd_kernel_traitsILi32ELi128ELi128ELi8ELi4ELi4ELi4ELb0ELb0EN7cutlass6half_tE19Flash_kernel_traitsILi32ELi128ELi128ELi8ES3_EELb0ELb0ELb0ELb0ELb0ELb1ELb1EEEvNS_16Flash_bwd_paramsE,"ax",@progbits
	.align	128
        .global         _ZN5flash44flash_bwd_dq_dk_dv_loop_seqk_parallel_kernelI23Flash_bwd_kernel_traitsILi32ELi128ELi128ELi8ELi4ELi4ELi4ELb0ELb0EN7cutlass6half_tE19Flash_kernel_traitsILi32ELi128ELi128ELi8ES3_EELb0ELb0ELb0ELb0ELb0ELb1ELb1EEEvNS_16Flash_bwd_paramsE
        .type           _ZN5flash44flash_bwd_dq_dk_dv_loop_seqk_parallel_kernelI23Flash_bwd_kernel_traitsILi32ELi128ELi128ELi8ELi4ELi4ELi4ELb0ELb0EN7cutlass6half_tE19Flash_kernel_traitsILi32ELi128ELi128ELi8ES3_EELb0ELb0ELb0ELb0ELb0ELb1ELb1EEEvNS_16Flash_bwd_paramsE,@function
        .size           _ZN5flash44flash_bwd_dq_dk_dv_loop_seqk_parallel_kernelI23Flash_bwd_kernel_traitsILi32ELi128ELi128ELi8ELi4ELi4ELi4ELb0ELb0EN7cutlass6half_tE19Flash_kernel_traitsILi32ELi128ELi128ELi8ES3_EELb0ELb0ELb0ELb0ELb0ELb1ELb1EEEvNS_16Flash_bwd_paramsE,(.L_x_1603 - _ZN5flash44flash_bwd_dq_dk_dv_loop_seqk_parallel_kernelI23Flash_bwd_kernel_traitsILi32ELi128ELi128ELi8ELi4ELi4ELi4ELb0ELb0EN7cutlass6half_tE19Flash_kernel_traitsILi32ELi128ELi128ELi8ES3_EELb0ELb0ELb0ELb0ELb0ELb1ELb1EEEvNS_16Flash_bwd_paramsE)
        .other          _ZN5flash44flash_bwd_dq_dk_dv_loop_seqk_parallel_kernelI23Flash_bwd_kernel_traitsILi32ELi128ELi128ELi8ELi4ELi4ELi4ELb0ELb0EN7cutlass6half_tE19Flash_kernel_traitsILi32ELi128ELi128ELi8ES3_EELb0ELb0ELb0ELb0ELb0ELb1ELb1EEEvNS_16Flash_bwd_paramsE,@"STO_CUDA_ENTRY STV_DEFAULT"
_ZN5flash44flash_bwd_dq_dk_dv_loop_seqk_parallel_kernelI23Flash_bwd_kernel_traitsILi32ELi128ELi128ELi8ELi4ELi4ELi4ELb0ELb0EN7cutlass6half_tE19Flash_kernel_traitsILi32ELi128ELi128ELi8ES3_EELb0ELb0ELb0ELb0ELb0ELb1ELb1EEEvNS_16Flash_bwd_paramsE:
.text._ZN5flash44flash_bwd_dq_dk_dv_loop_seqk_parallel_kernelI23Flash_bwd_kernel_traitsILi32ELi128ELi128ELi8ELi4ELi4ELi4ELb0ELb0EN7cutlass6half_tE19Flash_kernel_traitsILi32ELi128ELi128ELi8ES3_EELb0ELb0ELb0ELb0ELb0ELb1ELb1EEEvNS_16Flash_bwd_paramsE:
        /* <DEDUP_REMOVED lines=41> */
.L_x_1015:
        /* <DEDUP_REMOVED lines=54> */
.L_x_984:
        /* <DEDUP_REMOVED lines=37> */
.L_x_986:
[----:B------:R-:W2:Y:S01]  /*0840*/  LDCU.64 UR14, c[0x0][0x3b8] ;  /* 0x00007700ff0e77ac */ /* 0x000ea20008000a00 */
[----:B------:R-:W-:-:S05]  /*0850*/  IADD3 R2, PT, PT, R27, UR35, RZ ;  /* 0x000000231b027c10 */ /* 0x000fca000fffe0ff */
[C---:B--2---:R-:W-:Y:S02]  /*0860*/  IMAD R0, R2.reuse, UR15, RZ ;  /* 0x0000000f02007c24 */ /* 0x044fe4000f8e02ff */
[----:B------:R-:W-:-:S05]  /*0870*/  IMAD.WIDE.U32 R2, R2, UR14, RZ ;  /* 0x0000000e02027c25 */ /* 0x000fca000f8e00ff */
[----:B------:R-:W-:Y:S02]  /*0880*/  IADD3 R22, PT, PT, R3, R0, RZ ;  /* 0x0000000003167210 */ /* 0x000fe40007ffe0ff */
[----:B------:R-:W-:-:S07]  /*0890*/  MOV R20, R2 ;  /* 0x0000000200147202 */ /* 0x000fce0000000f00 */
.L_x_987:
        /* <DEDUP_REMOVED lines=46> */
.L_x_988:
[----:B------:R-:W2:Y:S01]  /*0b80*/  LDCU.64 UR12, c[0x0][0x3c0] ;  /* 0x00007800ff0c77ac */ /* 0x000ea20008000a00 */
[----:B------:R-:W-:-:S05]  /*0b90*/  IADD3 R0, PT, PT, R27, UR35, RZ ;  /* 0x000000231b007c10 */ /* 0x000fca000fffe0ff */
[C---:B--2---:R-:W-:Y:S02]  /*0ba0*/  IMAD R4, R0.reuse, UR13, RZ ;  /* 0x0000000d00047c24 */ /* 0x044fe4000f8e02ff */
[----:B------:R-:W-:-:S05]  /*0bb0*/  IMAD.WIDE.U32 R2, R0, UR12, RZ ;  /* 0x0000000c00027c25 */ /* 0x000fca000f8e00ff */
[----:B------:R-:W-:Y:S02]  /*0bc0*/  IADD3 R19, PT, PT, R3, R4, RZ ;  /* 0x0000000403137210 */ /* 0x000fe40007ffe0ff */
[----:B------:R-:W-:Y:S02]  /*0bd0*/  MOV R18, R2 ;  /* 0x0000000200127202 */ /* 0x000fe40000000f00 */
.L_x_989:
        /* <DEDUP_REMOVED lines=27> */
.L_x_990:
[----:B------:R-:W-:Y:S02]  /*0d90*/  UIMAD.WIDE.U32 UR54, UR52, UR19, URZ ;  /* 0x00000013343672a5 */ /* 0x000fe4000f8e00ff */
[----:B------:R-:W-:-:S04]  /*0da0*/  UIMAD UR46, UR53, UR19, URZ ;  /* 0x00000013352e72a4 */ /* 0x000fc8000f8e02ff */
[----:B------:R-:W-:Y:S02]  /*0db0*/  UIADD3 UR46, UPT, UPT, UR55, UR46, URZ ;  /* 0x0000002e372e7290 */ /* 0x000fe4000fffe0ff */
.L_x_991:
        /* <DEDUP_REMOVED lines=20> */
.L_x_992:
[----:B------:R-:W2:Y:S01]  /*0f00*/  LDCU UR48, c[0x0][0x434] ;  /* 0x00008680ff3077ac */ /* 0x000ea20008000800 */
[----:B------:R-:W-:-:S04]  /*0f10*/  UIMAD UR9, UR39, UR20, UR27 ;  /* 0x00000014270972a4 */ /* 0x000fc8000f8e021b */
[----:B--2---:R-:W-:Y:S02]  /*0f20*/  UIMAD UR48, UR9, UR48, URZ ;  /* 0x00000030093072a4 */ /* 0x004fe4000f8e02ff */
.L_x_993:
        /* <DEDUP_REMOVED lines=11> */
.L_x_994:
[----:B------:R-:W2:Y:S01]  /*0fe0*/  LDCU UR47, c[0x0][0x444] ;  /* 0x00008880ff2f77ac */ /* 0x000ea20008000800 */
[----:B------:R-:W-:-:S04]  /*0ff0*/  UIMAD UR8, UR39, UR20, UR27 ;  /* 0x00000014270872a4 */ /* 0x000fc8000f8e021b */
[----:B--2---:R-:W-:-:S12]  /*1000*/  UIMAD UR47, UR8, UR47, URZ ;  /* 0x0000002f082f72a4 */ /* 0x004fd8000f8e02ff */
.L_x_995:
        /* <DEDUP_REMOVED lines=101> */
.L_x_997:
[----:B------:R-:W2:Y:S01]  /*1660*/  LDCU.64 UR12, c[0x0][0x5c0] ;  /* 0x0000b800ff0c77ac */ /* 0x000ea20008000a00 */
[----:B------:R-:W-:-:S05]  /*1670*/  IADD3 R0, PT, PT, R27, UR35, RZ ;  /* 0x000000231b007c10 */ /* 0x000fca000fffe0ff */
[C---:B--2---:R-:W-:Y:S02]  /*1680*/  IMAD R4, R0.reuse, UR13, RZ ;  /* 0x0000000d00047c24 */ /* 0x044fe4000f8e02ff */
[----:B------:R-:W-:-:S05]  /*1690*/  IMAD.WIDE.U32 R2, R0, UR12, RZ ;  /* 0x0000000c00027c25 */ /* 0x000fca000f8e00ff */
[----:B------:R-:W-:Y:S02]  /*16a0*/  IADD3 R6, PT, PT, R3, R4, RZ ;  /* 0x0000000403067210 */ /* 0x000fe40007ffe0ff */
[----:B------:R-:W-:Y:S02]  /*16b0*/  MOV R5, R2 ;  /* 0x0000000200057202 */ /* 0x000fe40000000f00 */
.L_x_998:
        /* <DEDUP_REMOVED lines=17> */
.L_x_999:
[----:B------:R-:W2:Y:S01]  /*17d0*/  LDCU.64 UR10, c[0x0][0x5c8] ;  /* 0x0000b900ff0a77ac */ /* 0x000ea20008000a00 */
[----:B------:R-:W-:-:S05]  /*17e0*/  IADD3 R0, PT, PT, R27, UR35, RZ ;  /* 0x000000231b007c10 */ /* 0x000fca000fffe0ff */
[C---:B--2---:R-:W-:Y:S02]  /*17f0*/  IMAD R4, R0.reuse, UR11, RZ ;  /* 0x0000000b00047c24 */ /* 0x044fe4000f8e02ff */
[----:B------:R-:W-:-:S05]  /*1800*/  IMAD.WIDE.U32 R2, R0, UR10, RZ ;  /* 0x0000000a00027c25 */ /* 0x000fca000f8e00ff */
[----:B------:R-:W-:Y:S02]  /*1810*/  IADD3 R11, PT, PT, R3, R4, RZ ;  /* 0x00000004030b7210 */ /* 0x000fe40007ffe0ff */
[----:B------:R-:W-:-:S07]  /*1820*/  MOV R10, R2 ;  /* 0x00000002000a7202 */ /* 0x000fce0000000f00 */
.L_x_1000:
        /* <DEDUP_REMOVED lines=32> */
.L_x_1002:
[----:B------:R-:W-:Y:S05]  /*1a30*/  BSYNC.RECONVERGENT B0 ;  /* 0x0000000000007941 */ /* 0x000fea0003800200 */
.L_x_1001:
        /* <DEDUP_REMOVED lines=29> */
.L_x_996:
[----:B------:R-:W-:Y:S01]  /*1c10*/  IMAD.U32 R0, RZ, RZ, UR14 ;  /* 0x0000000eff007e24 */ /* 0x000fe2000f8e00ff */
[----:B------:R-:W-:Y:S01]  /*1c20*/  UIMAD UR8, UR40, UR14, URZ ;  /* 0x0000000e280872a4 */ /* 0x000fe2000f8e02ff */
[----:B------:R-:W-:Y:S01]  /*1c30*/  IMAD.U32 R2, RZ, RZ, UR12 ;  /* 0x0000000cff027e24 */ /* 0x000fe2000f8e00ff */
[----:B------:R-:W-:Y:S01]  /*1c40*/  UIMAD UR21, UR43, -0x80, UR41 ;  /* 0xffffff802b1578a4 */ /* 0x000fe2000f8e0229 */
[----:B------:R-:W-:Y:S01]  /*1c50*/  LOP3.LUT R6, R23, 0xd8, RZ, 0xc0, !PT ;  /* 0x000000d817067812 */ /* 0x000fe200078ec0ff */
[--C-:B------:R-:W-:Y:S01]  /*1c60*/  IMAD.WIDE.U32 R4, R0, UR5, R12.reuse ;  /* 0x0000000500047c25 */ /* 0x100fe2000f8e000c */
[----:B------:R-:W-:Y:S01]  /*1c70*/  UIMAD UR40, UR40, UR12, URZ ;  /* 0x0000000c282872a4 */ /* 0x000fe2000f8e02ff */
[----:B------:R-:W-:Y:S01]  /*1c80*/  @P5 BAR.SYNC.DEFER_BLOCKING 0x0 ;  /* 0x0000000000005b1d */ /* 0x000fe20000010000 */
[----:B------:R-:W-:Y:S01]  /*1c90*/  UIMAD UR8, UR5, UR15, UR8 ;  /* 0x0000000f050872a4 */ /* 0x000fe2000f8e0208 */
[----:B------:R-:W-:Y:S01]  /*1ca0*/  IMAD.WIDE.U32 R2, R2, UR5, R12 ;  /* 0x0000000502027c25 */ /* 0x000fe2000f8e000c */
[--C-:B------:R-:W-:Y:S01]  /*1cb0*/  LOP3.LUT R0, R6, 0x18, R26.reuse, 0x78, !PT ;  /* 0x0000001806007812 */ /* 0x100fe200078e781a */
[----:B------:R-:W-:Y:S01]  /*1cc0*/  UIMAD UR40, UR5, UR13, UR40 ;  /* 0x0000000d052872a4 */ /* 0x000fe2000f8e0228 */
[----:B------:R-:W-:Y:S01]  /*1cd0*/  IADD3 R6, P3, PT, R20, R4, RZ ;  /* 0x0000000414067210 */ /* 0x000fe20007f7e0ff */
[----:B------:R-:W-:Y:S01]  /*1ce0*/  IMAD.U32 R8, RZ, RZ, UR16 ;  /* 0x00000010ff087e24 */ /* 0x000fe2000f8e00ff */
[----:B------:R-:W-:Y:S01]  /*1cf0*/  ISETP.GE.AND P1, PT, R14, UR21, PT ;  /* 0x000000150e007c0c */ /* 0x000fe2000bf26270 */
[----:B------:R-:W-:Y:S01]  /*1d00*/  UIADD3 UR19, UPT, UPT, -UR5, UR34, URZ ;  /* 0x0000002205137290 */ /* 0x000fe2000fffe1ff */
[----:B------:R-:W-:Y:S01]  /*1d10*/  IADD3 R4, P0, PT, R18, R2, RZ ;  /* 0x0000000212047210 */ /* 0x000fe20007f1e0ff */
[----:B------:R-:W2:Y:S01]  /*1d20*/  LDCU.64 UR10, c[0x0][0x3d0] ;  /* 0x00007a00ff0a77ac */ /* 0x000ea20008000a00 */
[----:B------:R-:W-:Y:S01]  /*1d30*/  IADD3.X R7, PT, PT, R22, UR8, R5, P3, !PT ;  /* 0x0000000816077c10 */ /* 0x000fe20009ffe405 */
[----:B------:R-:W-:Y:S01]  /*1d40*/  IMAD.U32 R2, RZ, RZ, UR20 ;  /* 0x00000014ff027e24 */ /* 0x000fe2000f8e00ff */
[----:B------:R-:W-:Y:S01]  /*1d50*/  IADD3.X R5, PT, PT, R19, UR40, R3, P0, !PT ;  /* 0x0000002813057c10 */ /* 0x000fe200087fe403 */
[----:B------:R-:W-:Y:S01]  /*1d60*/  IMAD.U32 R3, RZ, RZ, UR16 ;  /* 0x00000010ff037e24 */ /* 0x000fe2000f8e00ff */
[----:B------:R-:W-:Y:S01]  /*1d70*/  ISETP.GE.AND P0, PT, R25, UR21, PT ;  /* 0x0000001519007c0c */ /* 0x000fe2000bf06270 */
[----:B------:R-:W3:Y:S01]  /*1d80*/  LDCU.64 UR8, c[0x0][0x3d8] ;  /* 0x00007b00ff0877ac */ /* 0x000ee20008000a00 */
[----:B------:R-:W-:-:S02]  /*1d90*/  SHF.R.U32.HI R27, RZ, 0x1, R26 ;  /* 0x00000001ff1b7819 */ /* 0x000fc4000001161a */
[----:B------:R-:W-:Y:S01]  /*1da0*/  LOP3.LUT R0, R0, 0x1f20, R23, 0xf8, !PT ;  /* 0x00001f2000007812 */ /* 0x000fe200078ef817 */
[----:B------:R-:W-:Y:S01]  /*1db0*/  ULOP3.LUT UR39, UR43, 0x80000001, URZ, 0xc0, !UPT ;  /* 0x800000012b277892 */ /* 0x000fe2000f8ec0ff */
[----:B------:R-:W-:Y:S02]  /*1dc0*/  @!P1 LEA R8, P4, R8, R28, 0x1 ;  /* 0x0000001c08089211 */ /* 0x000fe400078808ff */
[----:B------:R-:W-:Y:S01]  /*1dd0*/  LOP3.LUT R249, R27, 0x30, RZ, 0xc0, !PT ;  /* 0x000000301bf97812 */ /* 0x000fe200078ec0ff */
[----:B------:R-:W-:Y:S01]  /*1de0*/  UISETP.NE.AND UP0, UPT, UR39, 0x1, UPT ;  /* 0x000000012700788c */ /* 0x000fe2000bf05270 */
[----:B------:R-:W-:Y:S02]  /*1df0*/  ISETP.GE.AND P2, PT, R14, UR19, PT ;  /* 0x000000130e007c0c */ /* 0x000fe4000bf46270 */
[----:B------:R-:W-:Y:S01]  /*1e00*/  @!P1 LEA.HI.X R9, R3, R31, R2, 0x1, P4 ;  /* 0x0000001f03099211 */ /* 0x000fe200020f0c02 */
[----:B------:R-:W-:Y:S01]  /*1e10*/  @!P0 IMAD.MOV.U32 R2, RZ, RZ, R28 ;  /* 0x000000ffff028224 */ /* 0x000fe200078e001c */
[----:B------:R-:W-:Y:S01]  /*1e20*/  @!P1 LEA R14, P3, R10, R29, 0x1 ;  /* 0x0000001d0a0e9211 */ /* 0x000fe200078608ff */
[----:B------:R-:W-:Y:S01]  /*1e30*/  @!P0 IMAD.MOV.U32 R3, RZ, RZ, R31 ;  /* 0x000000ffff038224 */ /* 0x000fe200078e001f */
[----:B------:R-:W-:-:S02]  /*1e40*/  LEA R0, R0, UR28, 0x1 ;  /* 0x0000001c00007c11 */ /* 0x000fc4000f8e08ff */
[----:B------:R-:W-:Y:S01]  /*1e50*/  LOP3.LUT R249, R249, 0x7, R25, 0xf8, !PT ;  /* 0x00000007f9f97812 */ /* 0x000fe200078ef819 */
[----:B---3--:R-:W-:Y:S01]  /*1e60*/  IMAD.WIDE.U32 R4, R16, UR8, R4 ;  /* 0x0000000810047c25 */ /* 0x008fe2000f8e0004 */
[----:B------:R-:W-:Y:S01]  /*1e70*/  @!P1 LEA.HI.X R15, R10, R30, R11, 0x1, P3 ;  /* 0x0000001e0a0f9211 */ /* 0x000fe200018f0c0b */
[----:B------:R-:W-:Y:S01]  /*1e80*/  @!PT LDS RZ, [RZ] ;  /* 0x00000000fffff984 */ /* 0x000fe20000000800 */
[----:B------:R-:W-:Y:S01]  /*1e90*/  @!PT LDS RZ, [RZ] ;  /* 0x00000000fffff984 */ /* 0x000fe20000000800 */
[----:B------:R-:W-:Y:S01]  /*1ea0*/  @!PT LDS RZ, [RZ] ;  /* 0x00000000fffff984 */ /* 0x000fe20000000800 */
[----:B------:R3:W-:Y:S01]  /*1eb0*/  @!P0 LDGSTS.E.BYPASS.LTC128B.128 [R0+0x4000], desc[UR30][R2.64] ;  /* 0x0400000002008fae */ /* 0x0007e2000b981a1e */
[----:B------:R-:W-:Y:S01]  /*1ec0*/  ISETP.GE.AND P3, PT, R25, UR19, PT ;  /* 0x0000001319007c0c */ /* 0x000fe2000bf66270 */
[----:B------:R-:W-:Y:S01]  /*1ed0*/  IMAD R10, R21, UR8, RZ ;  /* 0x00000008150a7c24 */ /* 0x000fe2000f8e02ff */
[----:B------:R-:W4:Y:S01]  /*1ee0*/  @!P2 LDC.64 R18, c[0x0][0x388] ;  /* 0x0000e200ff12ab82 */ /* 0x000f220000000a00 */
[----:B------:R-:W-:Y:S01]  /*1ef0*/  @P0 STS.128 [R0+0x4000], RZ ;  /* 0x004000ff00000388 */ /* 0x000fe20000000c00 */
[----:B------:R-:W5:Y:S01]  /*1f00*/  S2R R121, SR_TID.X ;  /* 0x0000000000797919 */ /* 0x000f620000002100 */
[----:B------:R-:W-:Y:S02]  /*1f10*/  IMAD R10, R16, UR9, R10 ;  /* 0x00000009100a7c24 */ /* 0x000fe4000f8e020a */
[----:B------:R-:W-:Y:S01]  /*1f20*/  IMAD.MOV.U32 R112, RZ, RZ, 0x20 ;  /* 0x00000020ff707424 */ /* 0x000fe200078e00ff */
[----:B------:R-:W-:Y:S01]  /*1f30*/  @P1 STS.128 [R0+0x5000], RZ ;  /* 0x005000ff00001388 */ /* 0x000fe20000000c00 */
[----:B------:R-:W-:-:S04]  /*1f40*/  IMAD.IADD R5, R5, 0x1, R10 ;  /* 0x0000000105057824 */ /* 0x000fc800078e020a */
[----:B------:R-:W5:Y:S01]  /*1f50*/  @!P3 LDC.64 R12, c[0x0][0x388] ;  /* 0x0000e200ff0cbb82 */ /* 0x000f620000000a00 */
[----:B------:R-:W-:Y:S01]  /*1f60*/  @!P2 IMAD R10, R24, UR14, RZ ;  /* 0x0000000e180aac24 */ /* 0x000fe2000f8e02ff */
[----:B------:R-:W-:Y:S01]  /*1f70*/  @!PT LDS RZ, [RZ] ;  /* 0x00000000fffff984 */ /* 0x000fe20000000800 */
[----:B------:R-:W-:Y:S01]  /*1f80*/  @!PT LDS RZ, [RZ] ;  /* 0x00000000fffff984 */ /* 0x000fe20000000800 */
[----:B------:R-:W-:Y:S01]  /*1f90*/  @!PT LDS RZ, [RZ] ;  /* 0x00000000fffff984 */ /* 0x000fe20000000800 */
[----:B------:R1:W-:Y:S01]  /*1fa0*/  @!P1 LDGSTS.E.BYPASS.LTC128B.128 [R0+0x5000], desc[UR30][R8.64] ;  /* 0x0500000008009fae */ /* 0x0003e2000b981a1e */
[----:B------:R-:W-:Y:S01]  /*1fb0*/  IMAD.MOV.U32 R119, RZ, RZ, 0x20 ;  /* 0x00000020ff777424 */ /* 0x000fe200078e00ff */
[----:B------:R-:W-:Y:S02]  /*1fc0*/  CS2R R94, SRZ ;  /* 0x00000000005e7805 */ /* 0x000fe4000001ff00 */
[----:B------:R-:W-:Y:S02]  /*1fd0*/  CS2R R92, SRZ ;  /* 0x00000000005c7805 */ /* 0x000fe4000001ff00 */
[----:B------:R-:W-:Y:S02]  /*1fe0*/  CS2R R98, SRZ ;  /* 0x0000000000627805 */ /* 0x000fe4000001ff00 */
[----:B------:R-:W-:Y:S01]  /*1ff0*/  CS2R R96, SRZ ;  /* 0x0000000000607805 */ /* 0x000fe2000001ff00 */
[----:B------:R-:W4:Y:S01]  /*2000*/  @!P3 LDC.64 R22, c[0x0][0x390] ;  /* 0x0000e400ff16bb82 */ /* 0x000f220000000a00 */
[----:B------:R-:W-:-:S02]  /*2010*/  CS2R R90, SRZ ;  /* 0x00000000005a7805 */ /* 0x000fc4000001ff00 */
[----:B------:R-:W-:Y:S02]  /*2020*/  CS2R R88, SRZ ;  /* 0x0000000000587805 */ /* 0x000fe4000001ff00 */
[----:B------:R-:W-:Y:S02]  /*2030*/  CS2R R86, SRZ ;  /* 0x0000000000567805 */ /* 0x000fe4000001ff00 */
[----:B------:R-:W-:Y:S01]  /*2040*/  CS2R R84, SRZ ;  /* 0x0000000000547805 */ /* 0x000fe2000001ff00 */
[C---:B---3--:R-:W-:Y:S01]  /*2050*/  VIADD R2, R249.reuse, 0x8 ;  /* 0x00000008f9027836 */ /* 0x048fe20000000000 */
[----:B------:R-:W-:Y:S02]  /*2060*/  LOP3.LUT R3, R249, 0x40, RZ, 0xfc, !PT ;  /* 0x00000040f9037812 */ /* 0x000fe400078efcff */
[----:B------:R-:W-:Y:S02]  /*2070*/  CS2R R78, SRZ ;  /* 0x00000000004e7805 */ /* 0x000fe4000001ff00 */
[----:B------:R-:W-:-:S02]  /*2080*/  CS2R R76, SRZ ;  /* 0x00000000004c7805 */ /* 0x000fc4000001ff00 */
[----:B------:R-:W-:Y:S02]  /*2090*/  CS2R R82, SRZ ;  /* 0x0000000000527805 */ /* 0x000fe4000001ff00 */
[----:B------:R-:W-:Y:S01]  /*20a0*/  ISETP.GE.AND P6, PT, R2, UR21, PT ;  /* 0x0000001502007c0c */ /* 0x000fe2000bfc6270 */
[----:B--2---:R-:W-:Y:S01]  /*20b0*/  IMAD R2, R21, UR10, RZ ;  /* 0x0000000a15027c24 */ /* 0x004fe2000f8e02ff */
[----:B------:R-:W-:Y:S01]  /*20c0*/  ISETP.GE.AND P5, PT, R3, UR21, PT ;  /* 0x0000001503007c0c */ /* 0x000fe2000bfa6270 */
[----:B------:R-:W2:Y:S01]  /*20d0*/  @!P2 LDC.64 R20, c[0x0][0x390] ;  /* 0x0000e400ff14ab82 */ /* 0x000ea20000000a00 */
[----:B------:R-:W-:Y:S01]  /*20e0*/  CS2R R80, SRZ ;  /* 0x0000000000507805 */ /* 0x000fe2000001ff00 */
[C---:B------:R-:W-:Y:S01]  /*20f0*/  IMAD R11, R16.reuse, UR11, R2 ;  /* 0x0000000b100b7c24 */ /* 0x040fe2000f8e0202 */
[----:B------:R-:W-:Y:S01]  /*2100*/  CS2R R74, SRZ ;  /* 0x00000000004a7805 */ /* 0x000fe2000001ff00 */
[----:B------:R-:W-:Y:S01]  /*2110*/  IMAD.WIDE.U32 R2, R16, UR10, R6 ;  /* 0x0000000a10027c25 */ /* 0x000fe2000f8e0006 */
[----:B------:R-:W-:Y:S01]  /*2120*/  USEL UR10, URZ, 0x2000, UP0 ;  /* 0x00002000ff0a7887 */ /* 0x000fe20008000000 */
[----:B------:R-:W-:-:S02]  /*2130*/  CS2R R72, SRZ ;  /* 0x0000000000487805 */ /* 0x000fc4000001ff00 */
[----:B------:R-:W-:Y:S01]  /*2140*/  CS2R R70, SRZ ;  /* 0x0000000000467805 */ /* 0x000fe2000001ff00 */
[----:B------:R-:W-:Y:S01]  /*2150*/  @!P0 IMAD.MOV.U32 R6, RZ, RZ, R29 ;  /* 0x000000ffff068224 */ /* 0x000fe200078e001d */
[----:B------:R-:W-:Y:S01]  /*2160*/  CS2R R68, SRZ ;  /* 0x0000000000447805 */ /* 0x000fe2000001ff00 */
[----:B------:R-:W-:Y:S01]  /*2170*/  @!P0 IMAD.MOV.U32 R7, RZ, RZ, R30 ;  /* 0x000000ffff078224 */ /* 0x000fe200078e001e */
[----:B------:R-:W-:Y:S01]  /*2180*/  USHF.L.U32 UR42, UR42, 0x3, URZ ;  /* 0x000000032a2a7899 */ /* 0x000fe200080006ff */
[----:B-1----:R-:W-:Y:S01]  /*2190*/  VIADD R28, R0, UR10 ;  /* 0x0000000a001c7c36 */ /* 0x002fe20008000000 */
[----:B------:R-:W1:Y:S01]  /*21a0*/  LDCU UR9, c[0x0][0x50c] ;  /* 0x0000a180ff0977ac */ /* 0x000e620008000800 */
[----:B------:R-:W-:Y:S02]  /*21b0*/  IMAD.IADD R3, R3, 0x1, R11 ;  /* 0x0000000103037824 */ /* 0x000fe400078e020b */
[----:B------:R-:W-:Y:S01]  /*21c0*/  @!P2 IMAD R11, R17, UR15, R10 ;  /* 0x0000000f110bac24 */ /* 0x000fe2000f8e020a */
[----:B------:R3:W-:Y:S01]  /*21d0*/  @!P0 LDGSTS.E.BYPASS.LTC128B.128 [R28], desc[UR30][R6.64] ;  /* 0x00000000061c8fae */ /* 0x0007e2000b981a1e */
[----:B------:R-:W-:Y:S01]  /*21e0*/  @!P2 IMAD.MOV.U32 R8, RZ, RZ, R4 ;  /* 0x000000ffff08a224 */ /* 0x000fe200078e0004 */
[----:B------:R-:W1:Y:S01]  /*21f0*/  LDCU UR8, c[0x0][0x45c] ;  /* 0x00008b80ff0877ac */ /* 0x000e620008000800 */
[----:B------:R-:W-:Y:S01]  /*2200*/  @!P2 IMAD.MOV.U32 R9, RZ, RZ, R5 ;  /* 0x000000ffff09a224 */ /* 0x000fe200078e0005 */
[----:B------:R-:W-:Y:S01]  /*2210*/  @P0 STS.128 [R28], RZ ;  /* 0x000000ff1c000388 */ /* 0x000fe20000000c00 */
[----:B------:R-:W-:-:S02]  /*2220*/  IMAD.MOV.U32 R29, RZ, RZ, 0x7f800000 ;  /* 0x7f800000ff1d7424 */ /* 0x000fc400078e00ff */
[----:B------:R-:W-:Y:S01]  /*2230*/  IMAD.MOV.U32 R16, RZ, RZ, 0x7f800000 ;  /* 0x7f800000ff107424 */ /* 0x000fe200078e00ff */
[----:B------:R-:W-:Y:S04]  /*2240*/  @P1 STS.128 [R28+0x1000], RZ ;  /* 0x001000ff1c001388 */ /* 0x000fe80000000c00 */
[----:B------:R-:W-:Y:S01]  /*2250*/  @!PT LDS RZ, [RZ] ;  /* 0x00000000fffff984 */ /* 0x000fe20000000800 */
[----:B------:R-:W-:Y:S01]  /*2260*/  @!PT LDS RZ, [RZ] ;  /* 0x00000000fffff984 */ /* 0x000fe20000000800 */
[----:B------:R-:W-:Y:S01]  /*2270*/  @!PT LDS RZ, [RZ] ;  /* 0x00000000fffff984 */ /* 0x000fe20000000800 */
[----:B------:R4:W-:Y:S04]  /*2280*/  @!P1 LDGSTS.E.BYPASS.LTC128B.128 [R28+0x1000], desc[UR30][R14.64] ;  /* 0x010000000e1c9fae */ /* 0x0009e8000b981a1e */
[----:B------:R1:W-:Y:S01]  /*2290*/  STL [R1], R28 ;  /* 0x0000001c01007387 */ /* 0x0003e20000100800 */
[----:B---3--:R-:W-:-:S02]  /*22a0*/  VIADD R6, R249, 0x48 ;  /* 0x00000048f9067836 */ /* 0x008fc40000000000 */
[----:B------:R-:W-:-:S03]  /*22b0*/  @!P2 IMAD.MOV.U32 R7, RZ, RZ, R3 ;  /* 0x000000ffff07a224 */ /* 0x000fc600078e0003 */
[----:B------:R-:W-:Y:S01]  /*22c0*/  ISETP.GE.AND P4, PT, R6, UR21, PT ;  /* 0x0000001506007c0c */ /* 0x000fe2000bf86270 */
[--C-:B------:R-:W-:Y:S02]  /*22d0*/  @!P2 IMAD.MOV.U32 R6, RZ, RZ, R2.reuse ;  /* 0x000000ffff06a224 */ /* 0x100fe400078e0002 */
[----:B------:R-:W-:-:S04]  /*22e0*/  @!P3 IMAD.WIDE.U32 R2, R25, UR14, R2 ;  /* 0x0000000e1902bc25 */ /* 0x000fc8000f8e0002 */
[----:B------:R-:W-:Y:S01]  /*22f0*/  @!P3 IMAD R10, R25, UR15, R3 ;  /* 0x0000000f190abc24 */ /* 0x000fe2000f8e0203 */
[----:B-----5:R-:W-:Y:S01]  /*2300*/  @!P3 LEA R12, P0, R2, R12, 0x1 ;  /* 0x0000000c020cb211 */ /* 0x020fe200078008ff */
[----:B------:R-:W-:Y:S02]  /*2310*/  @!P2 IMAD R3, R24, UR12, RZ ;  /* 0x0000000c1803ac24 */ /* 0x000fe4000f8e02ff */
[----:B------:R-:W-:Y:S01]  /*2320*/  @!P2 IMAD.WIDE.U32 R6, R17, UR14, R6 ;  /* 0x0000000e1106ac25 */ /* 0x000fe2000f8e0006 */
[----:B------:R-:W-:-:S03]  /*2330*/  @!P3 LEA.HI.X R13, R2, R13, R10, 0x1, P0 ;  /* 0x0000000d020db211 */ /* 0x000fc600000f0c0a */
[----:B----4-:R-:W-:Y:S01]  /*2340*/  @!P2 IMAD R14, R17, UR13, R3 ;  /* 0x0000000d110eac24 */ /* 0x010fe2000f8e0203 */
[----:B------:R-:W-:Y:S01]  /*2350*/  @!P2 LEA R10, P1, R6, R18, 0x1 ;  /* 0x00000012060aa211 */ /* 0x000fe200078208ff */
[----:B------:R-:W-:Y:S01]  /*2360*/  @!P3 IMAD.WIDE.U32 R2, R25, UR12, R4 ;  /* 0x0000000c1902bc25 */ /* 0x000fe2000f8e0004 */
[----:B------:R-:W-:Y:S03]  /*2370*/  @!P3 LDGSTS.E.BYPASS.LTC128B.128 [R0+0x6000], desc[UR30][R12.64] ;  /* 0x060000000c00bfae */ /* 0x000fe6000b981a1e */
[----:B------:R-:W-:Y:S01]  /*2380*/  @!P2 IMAD.WIDE.U32 R4, R17, UR12, R8 ;  /* 0x0000000c1104ac25 */ /* 0x000fe2000f8e0008 */
[----:B------:R-:W-:Y:S01]  /*2390*/  @!P3 LEA R8, P0, R2, R22, 0x1 ;  /* 0x000000160208b211 */ /* 0x000fe200078008ff */
[----:B------:R-:W-:Y:S01]  /*23a0*/  @P3 STS.128 [R0+0x6000], RZ ;  /* 0x006000ff00003388 */ /* 0x000fe20000000c00 */
[----:B------:R-:W3:Y:S01]  /*23b0*/  LDCU UR12, c[0x0][0x590] ;  /* 0x0000b200ff0c77ac */ /* 0x000ee20008000800 */
[----:B------:R-:W-:-:S02]  /*23c0*/  @!P3 IMAD R3, R25, UR13, R3 ;  /* 0x0000000d1903bc24 */ /* 0x000fc4000f8e0203 */
[----:B------:R-:W-:Y:S01]  /*23d0*/  @!P2 IMAD.IADD R7, R7, 0x1, R11 ;  /* 0x000000010707a824 */ /* 0x000fe200078e020b */
[----:B------:R-:W-:Y:S01]  /*23e0*/  @P2 STS.128 [R0+0x7000], RZ ;  /* 0x007000ff00002388 */ /* 0x000fe20000000c00 */
[----:B-1----:R-:W-:Y:S01]  /*23f0*/  IMAD.MOV.U32 R28, RZ, RZ, 0x7f800000 ;  /* 0x7f800000ff1c7424 */ /* 0x002fe200078e00ff */
[----:B------:R-:W-:Y:S01]  /*2400*/  @!P3 LEA.HI.X R9, R2, R23, R3, 0x1, P0 ;  /* 0x000000170209b211 */ /* 0x000fe200000f0c03 */
[----:B------:R-:W-:Y:S01]  /*2410*/  @!P2 IMAD.IADD R3, R5, 0x1, R14 ;  /* 0x000000010503a824 */ /* 0x000fe200078e020e */
[----:B--2---:R-:W-:Y:S01]  /*2420*/  @!P2 LEA R2, P0, R4, R20, 0x1 ;  /* 0x000000140402a211 */ /* 0x004fe200078008ff */
[----:B------:R-:W-:Y:S01]  /*2430*/  IMAD.MOV.U32 R24, RZ, RZ, 0x7f800000 ;  /* 0x7f800000ff187424 */ /* 0x000fe200078e00ff */
[----:B------:R-:W-:Y:S02]  /*2440*/  @!P2 LEA.HI.X R11, R6, R19, R7, 0x1, P1 ;  /* 0x00000013060ba211 */ /* 0x000fe400008f0c07 */
[----:B------:R-:W-:Y:S01]  /*2450*/  @!P2 LEA.HI.X R3, R4, R21, R3, 0x1, P0 ;  /* 0x000000150403a211 */ /* 0x000fe200000f0c03 */
[----:B------:R-:W-:Y:S01]  /*2460*/  IMAD.MOV.U32 R4, RZ, RZ, 0x4 ;  /* 0x00000004ff047424 */ /* 0x000fe200078e00ff */
[----:B------:R-:W-:Y:S01]  /*2470*/  ISETP.GE.AND P0, PT, R249, UR21, PT ;  /* 0x00000015f9007c0c */ /* 0x000fe2000bf06270 */
[----:B------:R-:W-:Y:S01]  /*2480*/  @!PT LDS RZ, [RZ] ;  /* 0x00000000fffff984 */ /* 0x000fe20000000800 */
[----:B------:R-:W-:Y:S01]  /*2490*/  @!PT LDS RZ, [RZ] ;  /* 0x00000000fffff984 */ /* 0x000fe20000000800 */
[----:B------:R-:W-:Y:S01]  /*24a0*/  @!PT LDS RZ, [RZ] ;  /* 0x00000000fffff984 */ /* 0x000fe20000000800 */
[----:B------:R-:W-:Y:S04]  /*24b0*/  @!P2 LDGSTS.E.BYPASS.LTC128B.128 [R0+0x7000], desc[UR30][R10.64] ;  /* 0x070000000a00afae */ /* 0x000fe8000b981a1e */
[----:B------:R-:W-:Y:S04]  /*24c0*/  @!P3 LDGSTS.E.BYPASS.LTC128B.128 [R0+0x8000], desc[UR30][R8.64] ;  /* 0x080000000800bfae */ /* 0x000fe8000b981a1e */
[----:B------:R-:W-:Y:S04]  /*24d0*/  @P3 STS.128 [R0+0x8000], RZ ;  /* 0x008000ff00003388 */ /* 0x000fe80000000c00 */
[----:B------:R1:W-:Y:S04]  /*24e0*/  @P2 STS.128 [R0+0x9000], RZ ;  /* 0x009000ff00002388 */ /* 0x0003e80000000c00 */
[----:B------:R-:W-:Y:S01]  /*24f0*/  @!PT LDS RZ, [RZ] ;  /* 0x00000000fffff984 */ /* 0x000fe20000000800 */
[----:B------:R-:W-:Y:S01]  /*2500*/  @!PT LDS RZ, [RZ] ;  /* 0x00000000fffff984 */ /* 0x000fe20000000800 */
[----:B------:R-:W-:Y:S01]  /*2510*/  @!PT LDS RZ, [RZ] ;  /* 0x00000000fffff984 */ /* 0x000fe20000000800 */
[----:B------:R2:W-:Y:S01]  /*2520*/  @!P2 LDGSTS.E.BYPASS.LTC128B.128 [R0+0x9000], desc[UR30][R2.64] ;  /* 0x090000000200afae */ /* 0x0005e2000b981a1e */
[----:B------:R-:W-:Y:S01]  /*2530*/  IMAD.SHL.U32 R7, R26, 0x4, RZ ;  /* 0x000000041a077824 */ /* 0x000fe200078e00ff */
[----:B------:R-:W-:-:S02]  /*2540*/  LOP3.LUT P1, RZ, R121, 0x4, RZ, 0xc0, !PT ;  /* 0x0000000479ff7812 */ /* 0x000fc4000782c0ff */
[----:B------:R-:W0:Y:S01]  /*2550*/  LDGDEPBAR ;  /* 0x00000000000079af */ /* 0x000e220000000000 */
[----:B--2---:R-:W-:-:S05]  /*2560*/  IMAD.WIDE.U32 R2, R249, R4, UR48 ;  /* 0x00000030f9027e25 */ /* 0x004fca000f8e0004 */
[----:B------:R-:W2:Y:S04]  /*2570*/  @!P0 LDG.E R29, desc[UR30][R2.64] ;  /* 0x0000001e021d8981 */ /* 0x000ea8000c1e1900 */
[----:B------:R-:W4:Y:S04]  /*2580*/  @!P6 LDG.E R28, desc[UR30][R2.64+0x20] ;  /* 0x0000201e021ce981 */ /* 0x000f28000c1e1900 */
[----:B------:R-:W5:Y:S04]  /*2590*/  @!P5 LDG.E R24, desc[UR30][R2.64+0x100] ;  /* 0x0001001e0218d981 */ /* 0x000f68000c1e1900 */
[----:B------:R3:W5:Y:S01]  /*25a0*/  @!P4 LDG.E R16, desc[UR30][R2.64+0x120] ;  /* 0x0001201e0210c981 */ /* 0x000762000c1e1900 */
[C---:B------:R-:W-:Y:S01]  /*25b0*/  IMAD.SHL.U32 R8, R26.reuse, 0x20, RZ ;  /* 0x000000201a087824 */ /* 0x040fe200078e00ff */
[----:B------:R-:W-:Y:S01]  /*25c0*/  LOP3.LUT R7, R7, 0x18, RZ, 0xc0, !PT ;  /* 0x0000001807077812 */ /* 0x000fe200078ec0ff */
[C---:B------:R-:W-:Y:S01]  /*25d0*/  IMAD.SHL.U32 R11, R121.reuse, 0x2, RZ ;  /* 0x00000002790b7824 */ /* 0x040fe200078e00ff */
[----:B------:R-:W-:Y:S01]  /*25e0*/  LOP3.LUT P0, RZ, R26, 0x4, RZ, 0xc0, !PT ;  /* 0x000000041aff7812 */ /* 0x000fe2000780c0ff */
[C---:B------:R-:W-:Y:S01]  /*25f0*/  IMAD.SHL.U32 R9, R121.reuse, 0x20, RZ ;  /* 0x0000002079097824 */ /* 0x040fe200078e00ff */
[C---:B-1----:R-:W-:Y:S01]  /*2600*/  LOP3.LUT R0, R8.reuse, 0x20, RZ, 0xc0, !PT ;  /* 0x0000002008007812 */ /* 0x042fe200078ec0ff */
[----:B------:R-:W-:Y:S01]  /*2610*/  IMAD.SHL.U32 R10, R121, 0x4, RZ ;  /* 0x00000004790a7824 */ /* 0x000fe200078e00ff */
[----:B------:R-:W-:Y:S01]  /*2620*/  LOP3.LUT R5, R8, 0x120, RZ, 0xc0, !PT ;  /* 0x0000012008057812 */ /* 0x000fe200078ec0ff */
[----:B------:R-:W-:Y:S01]  /*2630*/  UIADD3 UR11, UPT, UPT, UR5, 0x80, URZ ;  /* 0x00000080050b7890 */ /* 0x000fe2000fffe0ff */
[----:B------:R-:W-:Y:S01]  /*2640*/  LOP3.LUT R6, R9, 0xc0, RZ, 0xc0, !PT ;  /* 0x000000c009067812 */ /* 0x000fe200078ec0ff */
[----:B------:R-:W1:Y:S01]  /*2650*/  LDCU UR5, c[0x0][0x3e0] ;  /* 0x00007c00ff0577ac */ /* 0x000e620008000800 */
[----:B------:R-:W-:-:S02]  /*2660*/  SEL R112, R112, 0xffffffe0, !P0 ;  /* 0xffffffe070707807 */ /* 0x000fc40004000000 */
[----:B------:R-:W-:Y:S01]  /*2670*/  LOP3.LUT R6, R6, 0x18, R10, 0xf8, !PT ;  /* 0x0000001806067812 */ /* 0x000fe200078ef80a */
[----:B------:R-:W-:Y:S01]  /*2680*/  UISETP.GE.AND UP1, UPT, UR11, UR34, UPT ;  /* 0x000000220b00728c */ /* 0x000fe2000bf26270 */
[----:B------:R-:W-:Y:S01]  /*2690*/  SHF.R.U32.HI R10, RZ, 0x1, R121 ;  /* 0x00000001ff0a7819 */ /* 0x000fe20000011679 */
[----:B---3--:R-:W-:Y:S01]  /*26a0*/  USHF.L.U32 UR11, UR12, 0x7, URZ ;  /* 0x000000070c0b7899 */ /* 0x008fe200080006ff */
[----:B------:R-:W-:-:S04]  /*26b0*/  LOP3.LUT P0, RZ, R121, 0x2, RZ, 0xc0, !PT ;  /* 0x0000000279ff7812 */ /* 0x000fc8000780c0ff */
[----:B------:R-:W-:Y:S02]  /*26c0*/  R2P PR, R121, 0x18 ;  /* 0x0000001879007804 */ /* 0x000fe40000000000 */
[----:B------:R-:W-:Y:S01]  /*26d0*/  SEL R119, R119, 0xffffffe0, !P0 ;  /* 0xffffffe077777807 */ /* 0x000fe20004000000 */
[----:B------:R-:W-:Y:S01]  /*26e0*/  IMAD.SHL.U32 R3, R26, 0x10, RZ ;  /* 0x000000101a037824 */ /* 0x000fe200078e00ff */
[----:B------:R-:W-:-:S04]  /*26f0*/  LOP3.LUT R2, R7, 0xc0, R8, 0xf8, !PT ;  /* 0x000000c007027812 */ /* 0x000fc800078ef808 */
[--C-:B------:R-:W-:Y:S02]  /*2700*/  LOP3.LUT R0, R0, 0x3800, R3.reuse, 0xf8, !PT ;  /* 0x0000380000007812 */ /* 0x100fe400078ef803 */
[--C-:B------:R-:W-:Y:S02]  /*2710*/  LOP3.LUT R5, R5, 0x600, R3.reuse, 0xf8, !PT ;  /* 0x0000060005057812 */ /* 0x100fe400078ef803 */
[----:B------:R-:W-:Y:S02]  /*2720*/  LOP3.LUT R3, R0, 0x100, R3, 0xf8, !PT ;  /* 0x0000010000037812 */ /* 0x000fe400078ef803 */
[----:B------:R-:W-:Y:S02]  /*2730*/  SHF.R.U32.HI R0, RZ, 0x4, R26 ;  /* 0x00000004ff007819 */ /* 0x000fe4000001161a */
[----:B------:R-:W-:Y:S02]  /*2740*/  LOP3.LUT R4, R2, 0x8, R27, 0x78, !PT ;  /* 0x0000000802047812 */ /* 0x000fe400078e781b */
[----:B------:R-:W-:-:S02]  /*2750*/  LOP3.LUT R0, R0, 0x8, RZ, 0xc0, !PT ;  /* 0x0000000800007812 */ /* 0x000fc400078ec0ff */
[----:B------:R-:W-:Y:S01]  /*2760*/  LOP3.LUT R118, R5, R4, RZ, 0xfc, !PT ;  /* 0x0000000405767212 */ /* 0x000fe200078efcff */
[C---:B------:R-:W-:Y:S01]  /*2770*/  IMAD.SHL.U32 R4, R121.reuse, 0x40, RZ ;  /* 0x0000004079047824 */ /* 0x040fe200078e00ff */
[--C-:B------:R-:W-:Y:S01]  /*2780*/  LOP3.LUT R0, R0, 0x10, R26.reuse, 0xf8, !PT ;  /* 0x0000001000007812 */ /* 0x100fe200078ef81a */
[----:B------:R-:W-:Y:S01]  /*2790*/  IMAD.SHL.U32 R5, R121, 0x10, RZ ;  /* 0x0000001079057824 */ /* 0x000fe200078e00ff */
[----:B------:R-:W-:Y:S02]  /*27a0*/  LOP3.LUT R2, R2, 0x8, R26, 0x78, !PT ;  /* 0x0000000802027812 */ /* 0x000fe400078e781a */
[----:B------:R-:W-:Y:S02]  /*27b0*/  LOP3.LUT R0, R0, 0xc0, R8, 0xf8, !PT ;  /* 0x000000c000007812 */ /* 0x000fe400078ef808 */
[----:B------:R-:W-:Y:S02]  /*27c0*/  LOP3.LUT R113, R3, R2, RZ, 0xfc, !PT ;  /* 0x0000000203717212 */ /* 0x000fe400078efcff */
[----:B------:R-:W-:-:S02]  /*27d0*/  LOP3.LUT R7, R0, R7, RZ, 0x3c, !PT ;  /* 0x0000000700077212 */ /* 0x000fc400078e3cff */
[----:B------:R-:W-:Y:S02]  /*27e0*/  LOP3.LUT R0, R11, 0xe006, R4, 0xc8, !PT ;  /* 0x0000e0060b007812 */ /* 0x000fe400078ec804 */
[C---:B------:R-:W-:Y:S02]  /*27f0*/  LOP3.LUT R3, R9.reuse, 0x20, RZ, 0xc0, !PT ;  /* 0x0000002009037812 */ /* 0x040fe400078ec0ff */
[----:B------:R-:W-:Y:S02]  /*2800*/  LOP3.LUT R4, R0, 0xc00, R9, 0xf8, !PT ;  /* 0x00000c0000047812 */ /* 0x000fe400078ef809 */
[----:B------:R-:W-:Y:S02]  /*2810*/  LOP3.LUT R2, R9, 0x120, RZ, 0xc0, !PT ;  /* 0x0000012009027812 */ /* 0x000fe400078ec0ff */
[----:B------:R-:W-:Y:S02]  /*2820*/  LOP3.LUT R9, R5, 0x1c0, RZ, 0xc0, !PT ;  /* 0x000001c005097812 */ /* 0x000fe400078ec0ff */
[----:B------:R-:W-:-:S02]  /*2830*/  LOP3.LUT R0, R3, 0x3800, R5, 0xf8, !PT ;  /* 0x0000380003007812 */ /* 0x000fc400078ef805 */
[----:B------:R-:W-:Y:S02]  /*2840*/  LOP3.LUT R3, R9, 0x38, R11, 0xf8, !PT ;  /* 0x0000003809037812 */ /* 0x000fe400078ef80b */
[--C-:B------:R-:W-:Y:S02]  /*2850*/  LOP3.LUT R2, R2, 0x600, R5.reuse, 0xf8, !PT ;  /* 0x0000060002027812 */ /* 0x100fe400078ef805 */
[----:B------:R-:W-:Y:S02]  /*2860*/  LOP3.LUT R5, R0, 0x100, R5, 0xf8, !PT ;  /* 0x0000010000057812 */ /* 0x000fe400078ef805 */
[----:B------:R-:W-:Y:S02]  /*2870*/  LOP3.LUT R4, R4, R3, RZ, 0xfc, !PT ;  /* 0x0000000304047212 */ /* 0x000fe400078efcff */
[C---:B------:R-:W-:Y:S02]  /*2880*/  LOP3.LUT R0, R6.reuse, 0x8, R10, 0x78, !PT ;  /* 0x0000000806007812 */ /* 0x040fe400078e780a */
[----:B------:R-:W-:-:S02]  /*2890*/  LOP3.LUT R3, R6, 0x8, R121, 0x78, !PT ;  /* 0x0000000806037812 */ /* 0x000fc400078e7879 */
[----:B------:R-:W-:Y:S01]  /*28a0*/  LOP3.LUT R120, R2, R0, RZ, 0xfc, !PT ;  /* 0x0000000002787212 */ /* 0x000fe200078efcff */
[----:B------:R-:W-:Y:S01]  /*28b0*/  IMAD.MOV.U32 R0, RZ, RZ, 0x10 ;  /* 0x00000010ff007424 */ /* 0x000fe200078e00ff */
[----:B------:R-:W-:Y:S02]  /*28c0*/  LOP3.LUT R3, R5, R3, RZ, 0xfc, !PT ;  /* 0x0000000305037212 */ /* 0x000fe400078efcff */
[----:B------:R-:W-:Y:S02]  /*28d0*/  LOP3.LUT R7, R7, 0x120, R8, 0xf8, !PT ;  /* 0x0000012007077812 */ /* 0x000fe400078ef808 */
[----:B------:R-:W-:Y:S02]  /*28e0*/  SEL R0, R0, 0xfffffff0, !P1 ;  /* 0xfffffff000007807 */ /* 0x000fe40004800000 */
[----:B------:R-:W-:Y:S02]  /*28f0*/  LEA R118, R118, UR28, 0x1 ;  /* 0x0000001c76767c11 */ /* 0x000fe4000f8e08ff */
[----:B------:R-:W-:-:S02]  /*2900*/  LEA R113, R113, UR28, 0x1 ;  /* 0x0000001c71717c11 */ /* 0x000fc4000f8e08ff */
[----:B------:R-:W-:Y:S01]  /*2910*/  LEA R116, R7, UR28, 0x1 ;  /* 0x0000001c07747c11 */ /* 0x000fe2000f8e08ff */
[----:B------:R-:W-:Y:S02]  /*2920*/  VIADD R118, R118, UR10 ;  /* 0x0000000a76767c36 */ /* 0x000fe40008000000 */
[----:B------:R-:W-:Y:S02]  /*2930*/  IMAD.IADD R117, R112, 0x1, R113 ;  /* 0x0000000170757824 */ /* 0x000fe400078e0271 */
[----:B------:R-:W-:Y:S01]  /*2940*/  VIADD R116, R116, UR10 ;  /* 0x0000000a74747c36 */ /* 0x000fe20008000000 */
[----:B--2---:R-:W-:Y:S04]  /*2950*/  STL [R1+0x20], R29 ;  /* 0x0000201d01007387 */ /* 0x004fe80000100800 */
[----:B----4-:R-:W-:Y:S04]  /*2960*/  STL [R1+0x1c], R28 ;  /* 0x00001c1c01007387 */ /* 0x010fe80000100800 */
[----:B-----5:R-:W-:Y:S04]  /*2970*/  STL [R1+0x18], R24 ;  /* 0x0000181801007387 */ /* 0x020fe80000100800 */
[----:B------:R-:W-:Y:S04]  /*2980*/  STL [R1+0x14], R16 ;  /* 0x0000141001007387 */ /* 0x000fe80000100800 */
[----:B------:R2:W-:Y:S04]  /*2990*/  STL [R1+0x2c], R4 ;  /* 0x00002c0401007387 */ /* 0x0005e80000100800 */
[----:B------:R3:W-:Y:S01]  /*29a0*/  STL [R1+0x28], R3 ;  /* 0x0000280301007387 */ /* 0x0007e20000100800 */
[----:B--2---:R-:W-:-:S05]  /*29b0*/  IMAD.MOV.U32 R4, RZ, RZ, 0x20 ;  /* 0x00000020ff047424 */ /* 0x004fca00078e00ff */
[----:B------:R-:W-:-:S05]  /*29c0*/  SEL R0, R4, 0xffffffe0, !P3 ;  /* 0xffffffe004007807 */ /* 0x000fca0005800000 */
[----:B-1----:R3:W-:Y:S02]  /*29d0*/  STL [R1+0x24], R0 ;  /* 0x0000240001007387 */ /* 0x0027e40000100800 */
.L_x_1006:
[----:B------:R-:W0:Y:S01]  /*29e0*/  LDGDEPBAR ;  /* 0x00000000000079af */ /* 0x000e220000000000 */
[----:B------:R-:W-:Y:S01]  /*29f0*/  IMAD.IADD R112, R118, 0x1, R112 ;  /* 0x0000000176707824 */ /* 0x000fe200078e0270 */
[----:B------:R-:W-:Y:S01]  /*2a00*/  PLOP3.LUT P0, PT, PT, PT, UP1, 0x80, 0x8 ;  /* 0x000000000008781c */ /* 0x000fe20003f0f018 */
[----:B---3--:R-:W-:Y:S05]  /*2a10*/  IMAD.SHL.U32 R0, R121, 0x2, RZ ;  /* 0x0000000279007824 */ /* 0x008fea00078e00ff */
[----:B------:R-:W2:Y:S01]  /*2a20*/  LDL R3, [R1+0x20] ;  /* 0x0000200001037983 */ /* 0x000ea20000100800 */
[----:B------:R-:W-:Y:S01]  /*2a30*/  PLOP3.LUT P3, PT, PT, PT, UP1, 0x80, 0x8 ;  /* 0x000000000008781c */ /* 0x000fe20003f6f018 */
[----:B------:R-:W-:Y:S01]  /*2a40*/  UIADD3 UR10, UPT, UPT, UR43, 0x1, URZ ;  /* 0x000000012b0a7890 */ /* 0x000fe2000fffe0ff */
[----:B------:R-:W-:Y:S01]  /*2a50*/  PLOP3.LUT P2, PT, PT, PT, UP1, 0x80, 0x8 ;  /* 0x000000000008781c */ /* 0x000fe20003f4f018 */
[----:B------:R-:W3:Y:S01]  /*2a60*/  LDL R2, [R1+0x1c] ;  /* 0x00001c0001027983 */ /* 0x000ee20000100800 */
[----:B------:R-:W-:Y:S01]  /*2a70*/  SHF.R.U32.HI R122, RZ, 0x1, R121 ;  /* 0x00000001ff7a7819 */ /* 0x000fe20000011679 */
        /* <DEDUP_REMOVED lines=51> */
[----:B------:R-:W4:Y:S01]  /*2db0*/  MUFU.TANH R247, R5 ;  /* 0x0000000500f77308 */ /* 0x000f220000002400 */
        /* <DEDUP_REMOVED lines=12> */
[----:B-1----:R-:W-:Y:S02]  /*2e80*/  @P0 LOP3.LUT R9, R0, 0x6, RZ, 0xc0, !PT ;  /* 0x0000000600090812 */ /* 0x002fe400078ec0ff */
[----:B------:R-:W-:Y:S02]  /*2e90*/  PLOP3.LUT P0, PT, PT, PT, UP1, 0x80, 0x8 ;  /* 0x000000000008781c */ /* 0x000fe40003f0f018 */
[----:B------:R-:W-:Y:S02]  /*2ea0*/  @P3 LOP3.LUT R9, R9, 0x1c0, R122, 0xf8, !PT ;  /* 0x000001c009093812 */ /* 0x000fe400078ef87a */
[----:B--2---:R-:W-:Y:S03]  /*2eb0*/  FSETP.NEU.FTZ.AND P3, PT, R3, -INF , PT ;  /* 0xff8000000300780b */ /* 0x004fe60003f7d000 */
[----:B------:R1:W-:Y:S01]  /*2ec0*/  MUFU.TANH R192, R8 ;  /* 0x0000000800c07308 */ /* 0x0003e20000002400 */
[----:B----4-:R-:W2:Y:S01]  /*2ed0*/  LDL R12, [R1+0x18] ;  /* 0x00001800010c7983 */ /* 0x010ea20000100800 */
[----:B------:R-:W-:Y:S05]  /*2ee0*/  MOV R0, UR38 ;  /* 0x0000002600007c02 */ /* 0x000fea0008000f00 */
[----:B------:R-:W-:Y:S03]  /*2ef0*/  @P2 IMAD R9, R0, 0x80, R9 ;  /* 0x0000008000092824 */ /* 0x000fe600078e0209 */
[----:B------:R4:W-:Y:S01]  /*2f00*/  MUFU.TANH R206, R10 ;  /* 0x0000000a00ce7308 */ /* 0x0009e20000002400 */
[----:B---3--:R-:W3:Y:S01]  /*2f10*/  LDL R11, [R1+0x14] ;  /* 0x00001400010b7983 */ /* 0x008ee20000100800 */
[----:B------:R-:W-:Y:S01]  /*2f20*/  PLOP3.LUT P2, PT, PT, PT, UP1, 0x80, 0x8 ;  /* 0x000000000008781c */ /* 0x000fe20003f4f018 */
[C---:B------:R-:W-:Y:S01]  /*2f30*/  @P0 VIADD R0, R9.reuse, 0x1 ;  /* 0x0000000109000836 */ /* 0x040fe20000000000 */
[----:B------:R-:W-:Y:S02]  /*2f40*/  @P5 ISETP.GE.AND P5, PT, R9, UR34, PT ;  /* 0x0000002209005c0c */ /* 0x000fe4000bfa6270 */
[----:B------:R-:W-:Y:S04]  /*2f50*/  PLOP3.LUT P0, PT, PT, PT, UP1, 0x80, 0x8 ;  /* 0x000000000008781c */ /* 0x000fe80003f0f018 */
[----:B------:R-:W-:Y:S01]  /*2f60*/  MUFU.TANH R185, R13 ;  /* 0x0000000d00b97308 */ /* 0x000fe20000002400 */
[----:B-1----:R-:W-:Y:S01]  /*2f70*/  FMUL.FTZ R8, R3, 1.4426950216293334961 ;  /* 0x3fb8aa3b03087820 */ /* 0x002fe20000410000 */
[----:B------:R-:W-:Y:S01]  /*2f80*/  @P6 ISETP.GE.AND P6, PT, R0, UR34, PT ;  /* 0x0000002200006c0c */ /* 0x000fe2000bfc6270 */
[----:B------:R-:W-:Y:S01]  /*2f90*/  FMUL.FTZ R3, R2, 1.4426950216293334961 ;  /* 0x3fb8aa3b02037820 */ /* 0x000fe20000410000 */
[----:B------:R-:W-:Y:S02]  /*2fa0*/  MOV R0, R248 ;  /* 0x000000f800007202 */ /* 0x000fe40000000f00 */
[----:B------:R-:W-:Y:S04]  /*2fb0*/  FSEL R8, R8, RZ, P3 ;  /* 0x000000ff08087208 */ /* 0x000fe80001800000 */
[----:B------:R-:W-:Y:S01]  /*2fc0*/  MUFU.TANH R70, R6 ;  /* 0x0000000600467308 */ /* 0x000fe20000002400 */
[----:B------:R-:W-:Y:S01]  /*2fd0*/  @P2 FSEL R0, R248, -INF , !P5 ;  /* 0xff800000f8002808 */ /* 0x000fe20006800000 */
[----:B----4-:R-:W-:Y:S01]  /*2fe0*/  IMAD.MOV.U32 R10, RZ, RZ, R247 ;  /* 0x000000ffff0a7224 */ /* 0x010fe200078e00f7 */
[----:B------:R-:W-:Y:S02]  /*2ff0*/  PLOP3.LUT P3, PT, PT, PT, UP1, 0x80, 0x8 ;  /* 0x000000000008781c */ /* 0x000fe40003f6f018 */
[----:B------:R-:W-:Y:S01]  /*3000*/  PLOP3.LUT P2, PT, PT, PT, UP1, 0x80, 0x8 ;  /* 0x000000000008781c */ /* 0x000fe20003f4f018 */
[----:B------:R-:W-:Y:S01]  /*3010*/  FFMA.FTZ R0, R0, UR8, -R8 ;  /* 0x0000000800007c23 */ /* 0x000fe20008010808 */
[----:B------:R-:W-:Y:S03]  /*3020*/  @P0 FSEL R10, R247, -INF , !P6 ;  /* 0xff800000f70a0808 */ /* 0x000fe60007000000 */
[----:B------:R1:W4:Y:S01]  /*3030*/  MUFU.TANH R69, R7 ;  /* 0x0000000700457308 */ /* 0x0003220000002400 */
[----:B------:R-:W-:Y:S04]  /*3040*/  FSETP.NEU.FTZ.AND P0, PT, R2, -INF , PT ;  /* 0xff8000000200780b */ /* 0x000fe80003f1d000 */
[----:B------:R-:W-:Y:S02]  /*3050*/  FSEL R3, R3, RZ, P0 ;  /* 0x000000ff03037208 */ /* 0x000fe40000000000 */
[----:B------:R-:W-:Y:S03]  /*3060*/  PLOP3.LUT P0, PT, PT, PT, UP1, 0x80, 0x8 ;  /* 0x000000000008781c */ /* 0x000fe60003f0f018 */
[----:B------:R4:W-:Y:S10]  /*3070*/  MUFU.EX2 R13, R0 ;  /* 0x00000000000d7308 */ /* 0x0009f40000000800 */
[----:B------:R4:W-:Y:S01]  /*3080*/  MUFU.TANH R202, R15 ;  /* 0x0000000f00ca7308 */ /* 0x0009e20000002400 */
[----:B-1----:R-:W1:Y:S01]  /*3090*/  LDSM.16.M88.4 R4, [R117+0x6400] ;  /* 0x006400007504783b */ /* 0x002e620000000200 */
[----:B----4-:R-:W-:Y:S02]  /*30a0*/  MOV R2, R69 ;  /* 0x0000004500027202 */ /* 0x010fe40000000f00 */
[----:B------:R-:W-:Y:S02]  /*30b0*/  @P2 FSEL R2, R69, -INF , !P6 ;  /* 0xff80000045022808 */ /* 0x000fe40007000000 */
[----:B------:R-:W-:Y:S04]  /*30c0*/  PLOP3.LUT P2, PT, PT, PT, UP1, 0x80, 0x8 ;  /* 0x000000000008781c */ /* 0x000fe80003f4f018 */
[----:B------:R4:W-:Y:S01]  /*30d0*/  MUFU.TANH R203, R14 ;  /* 0x0000000e00cb7308 */ /* 0x0009e20000002400 */
[----:B------:R-:W-:Y:S01]  /*30e0*/  IMAD.MOV.U32 R0, RZ, RZ, R70 ;  /* 0x000000ffff007224 */ /* 0x000fe200078e0046 */
[----:B------:R-:W-:Y:S05]  /*30f0*/  @P3 FSEL R0, R70, -INF , !P5 ;  /* 0xff80000046003808 */ /* 0x000fea0006800000 */
[--C-:B------:R-:W-:Y:S03]  /*3100*/  FFMA.FTZ R0, R0, UR8, -R3.reuse ;  /* 0x0000000800007c23 */ /* 0x100fe60008010803 */
[----:B------:R1:W-:Y:S01]  /*3110*/  MUFU.TANH R246, R16 ;  /* 0x0000001000f67308 */ /* 0x0003e20000002400 */
[----:B------:R-:W-:Y:S05]  /*3120*/  IMAD.MOV.U32 R15, RZ, RZ, 0x10 ;  /* 0x00000010ff0f7424 */ /* 0x000fea00078e00ff */
[----:B------:R-:W-:Y:S04]  /*3130*/  SEL R15, R15, 0xfffffff0, !P1 ;  /* 0xfffffff00f0f7807 */ /* 0x000fe80004800000 */
[----:B------:R1:W-:Y:S01]  /*3140*/  MUFU.EX2 R71, R0 ;  /* 0x0000000000477308 */ /* 0x0003e20000000800 */
[----:B----4-:R-:W4:Y:S09]  /*3150*/  LDL R14, [R1+0x2c] ;  /* 0x00002c00010e7983 */ /* 0x010f320000100800 */
[----:B------:R-:W-:Y:S01]  /*3160*/  MUFU.TANH R159, R18 ;  /* 0x00000012009f7308 */ /* 0x000fe20000002400 */
[----:B-1----:R-:W4:Y:S09]  /*3170*/  LDL R16, [R1+0x24] ;  /* 0x0000240001107983 */ /* 0x002f320000100800 */
[----:B------:R-:W-:Y:S01]  /*3180*/  MUFU.TANH R160, R19 ;  /* 0x0000001300a07308 */ /* 0x000fe20000002400 */
[----:B------:R-:W-:Y:S01]  /*3190*/  FFMA.FTZ R0, R2, UR8, -R3 ;  /* 0x0000000802007c23 */ /* 0x000fe20008010803 */
[-C--:B------:R-:W-:Y:S08]  /*31a0*/  HMMA.16816.F32 R20, R104, R4.reuse, R20 ;  /* 0x000000046814723c */ /* 0x080ff00000001814 */
[----:B------:R1:W-:Y:S01]  /*31b0*/  MUFU.EX2 R68, R0 ;  /* 0x0000000000447308 */ /* 0x0003e20000000800 */
[C---:B------:R-:W-:Y:S04]  /*31c0*/  HMMA.16816.F32 R24, R112.reuse, R4, R24 ;  /* 0x000000047018723c */ /* 0x040fe80000001818 */
[----:B------:R-:W-:Y:S01]  /*31d0*/  FFMA.FTZ R4, R10, UR8, -R8 ;  /* 0x000000080a047c23 */ /* 0x000fe20008010808 */
[----:B------:R-:W-:Y:S04]  /*31e0*/  IMAD.MOV.U32 R10, RZ, RZ, R188 ;  /* 0x000000ffff0a7224 */ /* 0x000fe800078e00bc */
[----:B------:R-:W2:Y:S01]  /*31f0*/  MUFU.TANH R245, R17 ;  /* 0x0000001100f57308 */ /* 0x000ea20000002400 */
[----:B------:R-:W-:Y:S01]  /*3200*/  @P0 FSEL R10, R188, -INF , !P6 ;  /* 0xff800000bc0a0808 */ /* 0x000fe20007000000 */
[-C--:B------:R-:W-:Y:S03]  /*3210*/  HMMA.16816.F32 R28, R112, R6.reuse, R28 ;  /* 0x00000006701c723c */ /* 0x080fe6000000181c */
[----:B------:R-:W-:Y:S01]  /*3220*/  FMUL.FTZ R22, R22, UR9 ;  /* 0x0000000916167c20 */ /* 0x000fe20008410000 */
[----:B------:R-:W-:Y:S01]  /*3230*/  FMUL.FTZ R20, R20, UR9 ;  /* 0x0000000914147c20 */ /* 0x000fe20008410000 */
[----:B------:R-:W-:Y:S03]  /*3240*/  FMUL.FTZ R23, R23, UR9 ;  /* 0x0000000917177c20 */ /* 0x000fe60008410000 */
[----:B------:R3:W-:Y:S01]  /*3250*/  MUFU.EX2 R108, R4 ;  /* 0x00000004006c7308 */ /* 0x0007e20000000800 */
[----:B-1----:R-:W-:Y:S01]  /*3260*/  IMAD.MOV.U32 R0, RZ, RZ, R192 ;  /* 0x000000ffff007224 */ /* 0x002fe200078e00c0 */
[----:B------:R-:W-:Y:S01]  /*3270*/  @P2 FSEL R0, R192, -INF , !P5 ;  /* 0xff800000c0002808 */ /* 0x000fe20006800000 */
[C---:B------:R-:W-:Y:S01]  /*3280*/  HMMA.16816.F32 R32, R104.reuse, R6, R32 ;  /* 0x000000066820723c */ /* 0x040fe20000001820 */
[----:B------:R-:W-:Y:S03]  /*3290*/  PLOP3.LUT P2, PT, PT, PT, UP1, 0x80, 0x8 ;  /* 0x000000000008781c */ /* 0x000fe60003f4f018 */
[----:B------:R-:W-:Y:S03]  /*32a0*/  MOV R5, R206 ;  /* 0x000000ce00057202 */ /* 0x000fe60000000f00 */
        /* <DEDUP_REMOVED lines=8> */
[----:B------:R-:W-:Y:S01]  /*3330*/  MUFU.TANH R244, R20 ;  /* 0x0000001400f47308 */ /* 0x000fe20000002400 */
[----:B------:R-:W-:Y:S01]  /*3340*/  FMUL.FTZ R31, R31, UR9 ;  /* 0x000000091f1f7c20 */ /* 0x000fe20008410000 */
[----:B------:R-:W-:Y:S01]  /*3350*/  FMUL.FTZ R30, R30, UR9 ;  /* 0x000000091e1e7c20 */ /* 0x000fe20008410000 */
[----:B------:R-:W-:Y:S01]  /*3360*/  FMUL.FTZ R32, R32, UR9 ;  /* 0x0000000920207c20 */ /* 0x000fe20008410000 */
[----:B------:R-:W-:Y:S06]  /*3370*/  FMUL.FTZ R34, R34, UR9 ;  /* 0x0000000922227c20 */ /* 0x000fec0008410000 */
[----:B------:R-:W-:Y:S01]  /*3380*/  MUFU.TANH R155, R23 ;  /* 0x00000017009b7308 */ /* 0x000fe20000002400 */
[----:B------:R-:W-:Y:S01]  /*3390*/  FMUL.FTZ R35, R35, UR9 ;  /* 0x0000000923237c20 */ /* 0x000fe20008410000 */
[----:B------:R-:W-:Y:S08]  /*33a0*/  FMUL.FTZ R33, R33, UR9 ;  /* 0x0000000921217c20 */ /* 0x000ff00008410000 */
        /* <DEDUP_REMOVED lines=12> */
[----:B------:R-:W1:Y:S01]  /*3470*/  MUFU.TANH R237, R33 ;  /* 0x0000002100ed7308 */ /* 0x000e620000002400 */
[C---:B--2---:R-:W-:Y:S01]  /*3480*/  FMUL.FTZ R2, R12.reuse, 1.4426950216293334961 ;  /* 0x3fb8aa3b0c027820 */ /* 0x044fe20000410000 */
[----:B------:R-:W-:Y:S02]  /*3490*/  FSETP.NEU.FTZ.AND P3, PT, R12, -INF , PT ;  /* 0xff8000000c00780b */ /* 0x000fe40003f7d000 */
[----:B------:R-:W-:Y:S02]  /*34a0*/  MOV R12, R245 ;  /* 0x000000f5000c7202 */ /* 0x000fe40000000f00 */
[----:B------:R-:W-:Y:S02]  /*34b0*/  FSEL R2, R2, RZ, P3 ;  /* 0x000000ff02027208 */ /* 0x000fe40001800000 */
[----:B------:R-:W-:Y:S01]  /*34c0*/  PLOP3.LUT P3, PT, PT, PT, UP1, 0x80, 0x8 ;  /* 0x000000000008781c */ /* 0x000fe20003f6f018 */
[C---:B---3--:R-:W-:Y:S01]  /*34d0*/  FMUL.FTZ R4, R11.reuse, 1.4426950216293334961 ;  /* 0x3fb8aa3b0b047820 */ /* 0x048fe20000410000 */
[----:B------:R-:W-:Y:S01]  /*34e0*/  FSETP.NEU.FTZ.AND P0, PT, R11, -INF , PT ;  /* 0xff8000000b00780b */ /* 0x000fe20003f1d000 */
[--C-:B------:R-:W-:Y:S01]  /*34f0*/  FFMA.FTZ R0, R0, UR8, -R2.reuse ;  /* 0x0000000800007c23 */ /* 0x100fe20008010802 */
[----:B------:R-:W-:Y:S01]  /*3500*/  FFMA.FTZ R10, R10, UR8, -R2 ;  /* 0x000000080a0a7c23 */ /* 0x000fe20008010802 */
[----:B------:R-:W-:Y:S02]  /*3510*/  IMAD.MOV.U32 R11, RZ, RZ, R159 ;  /* 0x000000ffff0b7224 */ /* 0x000fe400078e009f */
[----:B------:R2:W-:Y:S06]  /*3520*/  MUFU.EX2 R220, R0 ;  /* 0x0000000000dc7308 */ /* 0x0005ec0000000800 */
[----:B------:R-:W-:Y:S04]  /*3530*/  @P3 FSEL R5, R206, -INF , !P5 ;  /* 0xff800000ce053808 */ /* 0x000fe80006800000 */
[----:B------:R3:W-:Y:S01]  /*3540*/  MUFU.EX2 R217, R10 ;  /* 0x0000000a00d97308 */ /* 0x0007e20000000800 */
[----:B------:R-:W-:Y:S02]  /*3550*/  PLOP3.LUT P5, PT, PT, PT, UP1, 0x80, 0x8 ;  /* 0x000000000008781c */ /* 0x000fe40003faf018 */
[----:B------:R-:W-:Y:S02]  /*3560*/  PLOP3.LUT P3, PT, PT, PT, UP1, 0x80, 0x8 ;  /* 0x000000000008781c */ /* 0x000fe40003f6f018 */
[----:B--2---:R-:W-:Y:S01]  /*3570*/  FSEL R0, R4, RZ, P0 ;  /* 0x000000ff04007208 */ /* 0x004fe20000000000 */
[----:B------:R-:W-:Y:S01]  /*3580*/  IMAD.MOV.U32 R4, RZ, RZ, R205 ;  /* 0x000000ffff047224 */ /* 0x000fe200078e00cd */
[----:B------:R-:W-:Y:S02]  /*3590*/  @P2 FSEL R4, R205, -INF , !P6 ;  /* 0xff800000cd042808 */ /* 0x000fe40007000000 */
[----:B------:R-:W-:Y:S01]  /*35a0*/  PLOP3.LUT P0, PT, PT, PT, UP1, 0x80, 0x8 ;  /* 0x000000000008781c */ /* 0x000fe20003f0f018 */
[--C-:B------:R-:W-:Y:S01]  /*35b0*/  FFMA.FTZ R5, R5, UR8, -R0.reuse ;  /* 0x0000000805057c23 */ /* 0x100fe20008010800 */
[----:B------:R-:W-:Y:S01]  /*35c0*/  PLOP3.LUT P2, PT, PT, PT, UP1, 0x80, 0x8 ;  /* 0x000000000008781c */ /* 0x000fe20003f4f018 */
[----:B------:R-:W-:Y:S01]  /*35d0*/  FFMA.FTZ R4, R4, UR8, -R0 ;  /* 0x0000000804047c23 */ /* 0x000fe20008010800 */
[----:B------:R-:W-:Y:S01]  /*35e0*/  PLOP3.LUT P6, PT, PT, PT, UP1, 0x80, 0x8 ;  /* 0x000000000008781c */ /* 0x000fe20003fcf018 */
[----:B------:R2:W-:Y:S01]  /*35f0*/  MUFU.EX2 R226, R5 ;  /* 0x0000000500e27308 */ /* 0x0005e20000000800 */
[----:B---3--:R-:W-:Y:S09]  /*3600*/  IMAD.MOV.U32 R10, RZ, RZ, R202 ;  /* 0x000000ffff0a7224 */ /* 0x008ff200078e00ca */
[----:B------:R3:W-:Y:S01]  /*3610*/  MUFU.EX2 R225, R4 ;  /* 0x0000000400e17308 */ /* 0x0007e20000000800 */
[----:B--2---:R-:W-:Y:S01]  /*3620*/  @P2 VIADD R5, R9, 0x9 ;  /* 0x0000000909052836 */ /* 0x004fe20000000000 */
[----:B------:R-:W-:Y:S04]  /*3630*/  PLOP3.LUT P2, PT, PT, PT, UP1, 0x80, 0x8 ;  /* 0x000000000008781c */ /* 0x000fe80003f4f018 */
[----:B------:R-:W-:Y:S01]  /*3640*/  @P6 ISETP.GE.AND P6, PT, R5, UR34, PT ;  /* 0x0000002205006c0c */ /* 0x000fe2000bfc6270 */
[----:B------:R-:W-:Y:S02]  /*3650*/  IMAD.MOV.U32 R5, RZ, RZ, R185 ;  /* 0x000000ffff057224 */ /* 0x000fe400078e00b9 */
[----:B---3--:R-:W-:Y:S01]  /*3660*/  @P0 VIADD R4, R9, 0x8 ;  /* 0x0000000809040836 */ /* 0x008fe20000000000 */
[----:B------:R-:W-:Y:S04]  /*3670*/  PLOP3.LUT P0, PT, PT, PT, UP1, 0x80, 0x8 ;  /* 0x000000000008781c */ /* 0x000fe80003f0f018 */
[----:B------:R-:W-:Y:S02]  /*3680*/  @P5 ISETP.GE.AND P5, PT, R4, UR34, PT ;  /* 0x0000002204005c0c */ /* 0x000fe4000bfa6270 */
[----:B------:R-:W-:Y:S02]  /*3690*/  MOV R4, R186 ;  /* 0x000000ba00047202 */ /* 0x000fe40000000f00 */
[----:B------:R-:W-:Y:S02]  /*36a0*/  @P3 FSEL R4, R186, -INF , !P5 ;  /* 0xff800000ba043808 */ /* 0x000fe40006800000 */
[----:B------:R-:W-:Y:S02]  /*36b0*/  PLOP3.LUT P3, PT, PT, PT, UP1, 0x80, 0x8 ;  /* 0x000000000008781c */ /* 0x000fe40003f6f018 */
[----:B----4-:R-:W-:Y:S01]  /*36c0*/  LEA R125, R14, UR4, 0x1 ;  /* 0x000000040e7d7c11 */ /* 0x010fe2000f8e08ff */
[--C-:B------:R-:W-:Y:S01]  /*36d0*/  FFMA.FTZ R4, R4, UR8, -R2.reuse ;  /* 0x0000000804047c23 */ /* 0x100fe20008010802 */
[----:B------:R-:W-:Y:S01]  /*36e0*/  @P0 FSEL R5, R185, -INF , !P6 ;  /* 0xff800000b9050808 */ /* 0x000fe20007000000 */
[----:B------:R-:W2:Y:S01]  /*36f0*/  LDL R14, [R1+0x28] ;  /* 0x00002800010e7983 */ /* 0x000ea20000100800 */
[----:B------:R-:W-:Y:S01]  /*3700*/  PLOP3.LUT P0, PT, PT, PT, UP1, 0x80, 0x8 ;  /* 0x000000000008781c */ /* 0x000fe20003f0f018 */
[----:B------:R3:W-:Y:S01]  /*3710*/  MUFU.EX2 R214, R4 ;  /* 0x0000000400d67308 */ /* 0x0007e20000000800 */
[----:B------:R-:W-:Y:S01]  /*3720*/  IADD3 R126, PT, PT, R125, 0x12040, RZ ;  /* 0x000120407d7e7810 */ /* 0x000fe20007ffe0ff */
[----:B------:R-:W-:Y:S01]  /*3730*/  FFMA.FTZ R5, R5, UR8, -R2 ;  /* 0x0000000805057c23 */ /* 0x000fe20008010802 */
[----:B------:R-:W-:Y:S02]  /*3740*/  IADD3 R132, PT, PT, R15, R125, RZ ;  /* 0x0000007d0f847210 */ /* 0x000fe40007ffe0ff */
[----:B------:R-:W-:Y:S02]  /*3750*/  IADD3 R128, PT, PT, R125, R16, RZ ;  /* 0x000000107d807210 */ /* 0x000fe40007ffe0ff */
[----:B------:R-:W-:Y:S03]  /*3760*/  @P3 FSEL R11, R159, -INF , !P5 ;  /* 0xff8000009f0b3808 */ /* 0x000fe60006800000 */
[----:B------:R-:W-:Y:S01]  /*3770*/  MUFU.EX2 R213, R5 ;  /* 0x0000000500d57308 */ /* 0x000fe20000000800 */
[----:B------:R-:W-:Y:S02]  /*3780*/  PLOP3.LUT P3, PT, PT, PT, UP1, 0x80, 0x8 ;  /* 0x000000000008781c */ /* 0x000fe40003f6f018 */
[----:B------:R-:W-:Y:S01]  /*3790*/  IADD3 R131, PT, PT, R15, R128, RZ ;  /* 0x000000800f837210 */ /* 0x000fe20007ffe0ff */
[----:B------:R-:W-:Y:S01]  /*37a0*/  FFMA.FTZ R11, R11, UR8, -R3 ;  /* 0x000000080b0b7c23 */ /* 0x000fe20008010803 */
[----:B------:R-:W-:Y:S02]  /*37b0*/  @P0 FSEL R10, R202, -INF , !P6 ;  /* 0xff800000ca0a0808 */ /* 0x000fe40007000000 */
[----:B------:R-:W-:Y:S03]  /*37c0*/  PLOP3.LUT P0, PT, PT, PT, UP1, 0x80, 0x8 ;  /* 0x000000000008781c */ /* 0x000fe60003f0f018 */
[----:B------:R4:W-:Y:S01]  /*37d0*/  MUFU.EX2 R193, R11 ;  /* 0x0000000b00c17308 */ /* 0x0009e20000000800 */
[----:B---3--:R-:W-:Y:S01]  /*37e0*/  MOV R4, R203 ;  /* 0x000000cb00047202 */ /* 0x008fe20000000f00 */
[--C-:B------:R-:W-:Y:S01]  /*37f0*/  FFMA.FTZ R10, R10, UR8, -R0.reuse ;  /* 0x000000080a0a7c23 */ /* 0x100fe20008010800 */
[----:B------:R-:W-:Y:S02]  /*3800*/  @P2 FSEL R4, R203, -INF , !P5 ;  /* 0xff800000cb042808 */ /* 0x000fe40006800000 */
[----:B------:R-:W-:Y:S05]  /*3810*/  PLOP3.LUT P2, PT, PT, PT, UP1, 0x80, 0x8 ;  /* 0x000000000008781c */ /* 0x000fea0003f4f018 */
[----:B------:R3:W-:Y:S01]  /*3820*/  MUFU.EX2 R223, R10 ;  /* 0x0000000a00df7308 */ /* 0x0007e20000000800 */
[----:B------:R-:W-:Y:S01]  /*3830*/  FFMA.FTZ R4, R4, UR8, -R0 ;  /* 0x0000000804047c23 */ /* 0x000fe20008010800 */
[----:B------:R-:W-:Y:S02]  /*3840*/  @P0 FSEL R12, R245, -INF , !P6 ;  /* 0xff800000f50c0808 */ /* 0x000fe40007000000 */
[----:B------:R-:W-:Y:S06]  /*3850*/  PLOP3.LUT P0, PT, PT, PT, UP1, 0x80, 0x8 ;  /* 0x000000000008781c */ /* 0x000fec0003f0f018 */
[----:B------:R1:W-:Y:S01]  /*3860*/  MUFU.EX2 R224, R4 ;  /* 0x0000000400e07308 */ /* 0x0003e20000000800 */
[----:B----4-:R-:W-:Y:S01]  /*3870*/  @P3 VIADD R11, R9, 0x11 ;  /* 0x00000011090b3836 */ /* 0x010fe20000000000 */
[----:B------:R-:W-:Y:S01]  /*3880*/  PLOP3.LUT P3, PT, PT, PT, UP1, 0x80, 0x8 ;  /* 0x000000000008781c */ /* 0x000fe20003f6f018 */
[----:B------:R-:W-:Y:S07]  /*3890*/  FFMA.FTZ R12, R12, UR8, -R8 ;  /* 0x000000080c0c7c23 */ /* 0x000fee0008010808 */
[----:B------:R4:W-:Y:S01]  /*38a0*/  MUFU.EX2 R75, R12 ;  /* 0x0000000c004b7308 */ /* 0x0009e20000000800 */
[----:B---3--:R-:W-:Y:S01]  /*38b0*/  IMAD.MOV.U32 R10, RZ, RZ, R246 ;  /* 0x000000ffff0a7224 */ /* 0x008fe200078e00f6 */
[----:B------:R-:W-:Y:S02]  /*38c0*/  @P2 FSEL R10, R246, -INF , !P5 ;  /* 0xff800000f60a2808 */ /* 0x000fe40006800000 */
[----:B------:R-:W-:Y:S02]  /*38d0*/  PLOP3.LUT P2, PT, PT, PT, UP1, 0x80, 0x8 ;  /* 0x000000000008781c */ /* 0x000fe40003f4f018 */
[----:B------:R-:W-:Y:S01]  /*38e0*/  PLOP3.LUT P5, PT, PT, PT, UP1, 0x80, 0x8 ;  /* 0x000000000008781c */ /* 0x000fe20003faf018 */
[----:B------:R-:W-:Y:S01]  /*38f0*/  FFMA.FTZ R10, R10, UR8, -R8 ;  /* 0x000000080a0a7c23 */ /* 0x000fe20008010808 */
[----:B-1----:R-:W1:Y:S03]  /*3900*/  LDSM.16.M88.4 R4, [R117+0x6800] ;  /* 0x006800007504783b */ /* 0x002e660000000200 */
[----:B------:R3:W-:Y:S01]  /*3910*/  MUFU.EX2 R76, R10 ;  /* 0x0000000a004c7308 */ /* 0x0007e20000000800 */
[----:B----4-:R-:W-:Y:S02]  /*3920*/  IMAD.MOV.U32 R12, RZ, RZ, R237 ;  /* 0x000000ffff0c7224 */ /* 0x010fe400078e00ed */
[----:B---3--:R-:W-:Y:S03]  /*3930*/  IMAD.MOV.U32 R10, RZ, RZ, R160 ;  /* 0x000000ffff0a7224 */ /* 0x008fe600078e00a0 */
        /* <DEDUP_REMOVED lines=8> */
[----:B---3--:R-:W-:Y:S05]  /*39c0*/  @P0 IADD3 R10, PT, PT, R9, 0x10, RZ ;  /* 0x00000010090a0810 */ /* 0x008fea0007ffe0ff */
        /* <DEDUP_REMOVED lines=11> */
[--C-:B------:R-:W-:Y:S01]  /*3a80*/  FFMA.FTZ R10, R10, UR8, -R8.reuse ;  /* 0x000000080a0a7c23 */ /* 0x100fe20008010808 */
[----:B------:R-:W-:Y:S01]  /*3a90*/  @P0 FSEL R11, R243, -INF , !P6 ;  /* 0xff800000f30b0808 */ /* 0x000fe20007000000 */
[----:B------:R-:W-:Y:S01]  /*3aa0*/  FMUL.FTZ R38, R38, UR9 ;  /* 0x0000000926267c20 */ /* 0x000fe20008410000 */
[----:B------:R1:W-:Y:S01]  /*3ab0*/  MUFU.EX2 R184, R4 ;  /* 0x0000000400b87308 */ /* 0x0003e20000000800 */
[C---:B------:R-:W-:Y:S01]  /*3ac0*/  HMMA.16816.F32 R48, R104.reuse, R6, R48 ;  /* 0x000000066830723c */ /* 0x040fe20000001830 */
[----:B------:R-:W-:Y:S02]  /*3ad0*/  PLOP3.LUT P3, PT, PT, PT, UP1, 0x80, 0x8 ;  /* 0x000000000008781c */ /* 0x000fe40003f6f018 */
[----:B------:R-:W-:Y:S01]  /*3ae0*/  PLOP3.LUT P0, PT, PT, PT, UP1, 0x80, 0x8 ;  /* 0x000000000008781c */ /* 0x000fe20003f0f018 */
[----:B------:R-:W-:Y:S01]  /*3af0*/  FMUL.FTZ R36, R36, UR9 ;  /* 0x0000000924247c20 */ /* 0x000fe20008410000 */
[----:B------:R-:W-:Y:S01]  /*3b00*/  FMUL.FTZ R39, R39, UR9 ;  /* 0x0000000927277c20 */ /* 0x000fe20008410000 */
[----:B------:R-:W-:Y:S03]  /*3b10*/  @P2 FSEL R5, R155, -INF , !P6 ;  /* 0xff8000009b052808 */ /* 0x000fe60007000000 */
[----:B------:R3:W-:Y:S01]  /*3b20*/  MUFU.EX2 R74, R10 ;  /* 0x0000000a004a7308 */ /* 0x0007e20000000800 */
[----:B------:R-:W-:Y:S01]  /*3b30*/  PLOP3.LUT P2, PT, PT, PT, UP1, 0x80, 0x8 ;  /* 0x000000000008781c */ /* 0x000fe20003f4f018 */
[----:B------:R-:W-:Y:S01]  /*3b40*/  FMUL.FTZ R40, R40, UR9 ;  /* 0x0000000928287c20 */ /* 0x000fe20008410000 */
[----:B------:R-:W-:Y:S01]  /*3b50*/  FMUL.FTZ R42, R42, UR9 ;  /* 0x000000092a2a7c20 */ /* 0x000fe20008410000 */
[----:B------:R-:W-:Y:S01]  /*3b60*/  FMUL.FTZ R37, R37, UR9 ;  /* 0x0000000925257c20 */ /* 0x000fe20008410000 */
[----:B------:R-:W-:Y:S01]  /*3b70*/  FMUL.FTZ R43, R43, UR9 ;  /* 0x000000092b2b7c20 */ /* 0x000fe20008410000 */
[----:B------:R-:W-:Y:S01]  /*3b80*/  FMUL.FTZ R41, R41, UR9 ;  /* 0x0000000929297c20 */ /* 0x000fe20008410000 */
[----:B------:R-:W-:Y:S03]  /*3b90*/  FMUL.FTZ R44, R44, UR9 ;  /* 0x000000092c2c7c20 */ /* 0x000fe60008410000 */
[----:B------:R-:W-:Y:S01]  /*3ba0*/  MUFU.TANH R148, R38 ;  /* 0x0000002600947308 */ /* 0x000fe20000002400 */
[----:B-1----:R-:W-:Y:S01]  /*3bb0*/  FFMA.FTZ R4, R5, UR8, -R3 ;  /* 0x0000000805047c23 */ /* 0x002fe20008010803 */
[----:B------:R-:W-:Y:S01]  /*3bc0*/  FMUL.FTZ R47, R47, UR9 ;  /* 0x000000092f2f7c20 */ /* 0x000fe20008410000 */
[----:B------:R-:W-:Y:S01]  /*3bd0*/  FMUL.FTZ R45, R45, UR9 ;  /* 0x000000092d2d7c20 */ /* 0x000fe20008410000 */
[----:B------:R-:W-:Y:S01]  /*3be0*/  FMUL.FTZ R48, R48, UR9 ;  /* 0x0000000930307c20 */ /* 0x000fe20008410000 */
[----:B------:R-:W-:Y:S01]  /*3bf0*/  FMUL.FTZ R50, R50, UR9 ;  /* 0x0000000932327c20 */ /* 0x000fe20008410000 */
[----:B------:R-:W-:Y:S01]  /*3c00*/  FMUL.FTZ R49, R49, UR9 ;  /* 0x0000000931317c20 */ /* 0x000fe20008410000 */
[----:B------:R-:W-:Y:S03]  /*3c10*/  FMUL.FTZ R51, R51, UR9 ;  /* 0x0000000933337c20 */ /* 0x000fe60008410000 */
[----:B------:R1:W-:Y:S01]  /*3c20*/  MUFU.EX2 R183, R4 ;  /* 0x0000000400b77308 */ /* 0x0003e20000000800 */
[----:B---3--:R-:W-:Y:S01]  /*3c30*/  FFMA.FTZ R10, R11, UR8, -R8 ;  /* 0x000000080b0a7c23 */ /* 0x008fe20008010808 */
[----:B------:R-:W-:Y:S01]  /*3c40*/  FMUL.FTZ R46, R46, UR9 ;  /* 0x000000092e2e7c20 */ /* 0x000fe20008410000 */
[----:B------:R-:W-:Y:S01]  /*3c50*/  IMAD.MOV.U32 R5, RZ, RZ, R199 ;  /* 0x000000ffff057224 */ /* 0x000fe200078e00c7 */
[----:B------:R-:W-:Y:S02]  /*3c60*/  @P3 FSEL R5, R199, -INF , !P5 ;  /* 0xff800000c7053808 */ /* 0x000fe40006800000 */
[----:B------:R-:W-:Y:S04]  /*3c70*/  PLOP3.LUT P3, PT, PT, PT, UP1, 0x80, 0x8 ;  /* 0x000000000008781c */ /* 0x000fe80003f6f018 */
[----:B------:R3:W-:Y:S01]  /*3c80*/  MUFU.EX2 R73, R10 ;  /* 0x0000000a00497308 */ /* 0x0007e20000000800 */
[----:B------:R-:W-:Y:S01]  /*3c90*/  FFMA.FTZ R5, R5, UR8, -R0 ;  /* 0x0000000805057c23 */ /* 0x000fe20008010800 */
[----:B------:R-:W-:Y:S08]  /*3ca0*/  MOV R11, R152 ;  /* 0x00000098000b7202 */ /* 0x000ff00000000f00 */
[----:B------:R-:W-:Y:S01]  /*3cb0*/  MUFU.EX2 R222, R5 ;  /* 0x0000000500de7308 */ /* 0x000fe20000000800 */
[----:B-1----:R-:W-:Y:S02]  /*3cc0*/  MOV R4, R178 ;  /* 0x000000b200047202 */ /* 0x002fe40000000f00 */
[----:B------:R-:W-:Y:S02]  /*3cd0*/  @P2 FSEL R4, R178, -INF , !P5 ;  /* 0xff800000b2042808 */ /* 0x000fe40006800000 */
[----:B------:R-:W-:Y:S02]  /*3ce0*/  PLOP3.LUT P2, PT, PT, PT, UP1, 0x80, 0x8 ;  /* 0x000000000008781c */ /* 0x000fe40003f4f018 */
[----:B------:R-:W-:Y:S03]  /*3cf0*/  PLOP3.LUT P5, PT, PT, PT, UP1, 0x80, 0x8 ;  /* 0x000000000008781c */ /* 0x000fe60003faf018 */
[----:B------:R-:W-:Y:S01]  /*3d00*/  MUFU.TANH R234, R36 ;  /* 0x0000002400ea7308 */ /* 0x000fe20000002400 */
[--C-:B------:R-:W-:Y:S01]  /*3d10*/  FFMA.FTZ R4, R4, UR8, -R2.reuse ;  /* 0x0000000804047c23 */ /* 0x100fe20008010802 */
[----:B---3--:R-:W-:Y:S01]  /*3d20*/  IMAD.MOV.U32 R10, RZ, RZ, R177 ;  /* 0x000000ffff0a7224 */ /* 0x008fe200078e00b1 */
[----:B------:R-:W-:Y:S02]  /*3d30*/  @P0 FSEL R10, R177, -INF , !P6 ;  /* 0xff800000b10a0808 */ /* 0x000fe40007000000 */
[----:B------:R-:W-:Y:S05]  /*3d40*/  PLOP3.LUT P0, PT, PT, PT, UP1, 0x80, 0x8 ;  /* 0x000000000008781c */ /* 0x000fea0003f0f018 */
[----:B------:R1:W-:Y:S01]  /*3d50*/  MUFU.EX2 R210, R4 ;  /* 0x0000000400d27308 */ /* 0x0003e20000000800 */
[----:B------:R-:W-:Y:S09]  /*3d60*/  FFMA.FTZ R10, R10, UR8, -R2 ;  /* 0x000000080a0a7c23 */ /* 0x000ff20008010802 */
[----:B------:R3:W-:Y:S10]  /*3d70*/  MUFU.EX2 R209, R10 ;  /* 0x0000000a00d17308 */ /* 0x0007f40000000800 */
[----:B------:R-:W-:Y:S01]  /*3d80*/  MUFU.TANH R147, R39 ;  /* 0x0000002700937308 */ /* 0x000fe20000002400 */
[----:B-1----:R-:W-:Y:S02]  /*3d90*/  MOV R4, R197 ;  /* 0x000000c500047202 */ /* 0x002fe40000000f00 */
[----:B------:R-:W-:Y:S02]  /*3da0*/  @P2 FSEL R4, R197, -INF , !P6 ;  /* 0xff800000c5042808 */ /* 0x000fe40007000000 */
[----:B------:R-:W-:Y:S02]  /*3db0*/  PLOP3.LUT P2, PT, PT, PT, UP1, 0x80, 0x8 ;  /* 0x000000000008781c */ /* 0x000fe40003f4f018 */
[----:B------:R-:W-:Y:S03]  /*3dc0*/  PLOP3.LUT P6, PT, PT, PT, UP1, 0x80, 0x8 ;  /* 0x000000000008781c */ /* 0x000fe60003fcf018 */
[----:B------:R-:W-:Y:S01]  /*3dd0*/  MUFU.TANH R163, R40 ;  /* 0x0000002800a37308 */ /* 0x000fe20000002400 */
[----:B------:R-:W-:Y:S01]  /*3de0*/  FFMA.FTZ R4, R4, UR8, -R0 ;  /* 0x0000000804047c23 */ /* 0x000fe20008010800 */
[----:B---3--:R-:W-:Y:S08]  /*3df0*/  MOV R10, R195 ;  /* 0x000000c3000a7202 */ /* 0x008ff00000000f00 */
[----:B------:R1:W-:Y:S01]  /*3e00*/  MUFU.EX2 R221, R4 ;  /* 0x0000000400dd7308 */ /* 0x0003e20000000800 */
[----:B------:R-:W-:Y:S02]  /*3e10*/  @P2 IADD3 R5, PT, PT, R9, 0x19, RZ ;  /* 0x0000001909052810 */ /* 0x000fe40007ffe0ff */
[----:B------:R-:W-:Y:S02]  /*3e20*/  PLOP3.LUT P2, PT, PT, PT, UP1, 0x80, 0x8 ;  /* 0x000000000008781c */ /* 0x000fe40003f4f018 */
[----:B------:R-:W-:Y:S01]  /*3e30*/  @P6 ISETP.GE.AND P6, PT, R5, UR34, PT ;  /* 0x0000002205006c0c */ /* 0x000fe2000bfc6270 */
[----:B------:R-:W-:Y:S04]  /*3e40*/  IMAD.MOV.U32 R5, RZ, RZ, R173 ;  /* 0x000000ffff057224 */ /* 0x000fe800078e00ad */
[----:B------:R-:W-:Y:S10]  /*3e50*/  MUFU.TANH R181, R42 ;  /* 0x0000002a00b57308 */ /* 0x000ff40000002400 */
[----:B------:R-:W3:Y:S01]  /*3e60*/  MUFU.TANH R233, R37 ;  /* 0x0000002500e97308 */ /* 0x000ee20000002400 */
        /* <DEDUP_REMOVED lines=11> */
[----:B------:R-:W-:Y:S07]  /*3f20*/  FFMA.FTZ R5, R5, UR8, -R2 ;  /* 0x0000000805057c23 */ /* 0x000fee0008010802 */
[----:B------:R1:W-:Y:S01]  /*3f30*/  MUFU.EX2 R204, R4 ;  /* 0x0000000400cc7308 */ /* 0x0003e20000000800 */
[----:B------:R-:W-:Y:S02]  /*3f40*/  @P3 FSEL R11, R152, -INF , !P5 ;  /* 0xff800000980b3808 */ /* 0x000fe40006800000 */
[----:B------:R-:W-:Y:S02]  /*3f50*/  PLOP3.LUT P3, PT, PT, PT, UP1, 0x80, 0x8 ;  /* 0x000000000008781c */ /* 0x000fe40003f6f018 */
[----:B------:R-:W-:Y:S01]  /*3f60*/  @P0 FSEL R10, R195, -INF , !P6 ;  /* 0xff800000c30a0808 */ /* 0x000fe20007000000 */
[----:B------:R-:W-:Y:S04]  /*3f70*/  FFMA.FTZ R11, R11, UR8, -R3 ;  /* 0x000000080b0b7c23 */ /* 0x000fe80008010803 */
[----:B------:R-:W-:Y:S01]  /*3f80*/  MUFU.EX2 R201, R5 ;  /* 0x0000000500c97308 */ /* 0x000fe20000000800 */
[----:B------:R-:W-:Y:S01]  /*3f90*/  PLOP3.LUT P0, PT, PT, PT, UP1, 0x80, 0x8 ;  /* 0x000000000008781c */ /* 0x000fe20003f0f018 */
[----:B------:R-:W-:Y:S08]  /*3fa0*/  FFMA.FTZ R10, R10, UR8, -R0 ;  /* 0x000000080a0a7c23 */ /* 0x000ff00008010800 */
[----:B------:R4:W-:Y:S01]  /*3fb0*/  MUFU.EX2 R215, R10 ;  /* 0x0000000a00d77308 */ /* 0x0009e20000000800 */
[----:B-1----:R-:W-:Y:S01]  /*3fc0*/  IMAD.MOV.U32 R4, RZ, RZ, R196 ;  /* 0x000000ffff047224 */ /* 0x002fe200078e00c4 */
[----:B------:R-:W-:Y:S02]  /*3fd0*/  @P2 FSEL R4, R196, -INF , !P5 ;  /* 0xff800000c4042808 */ /* 0x000fe40006800000 */
[----:B------:R-:W-:Y:S02]  /*3fe0*/  PLOP3.LUT P2, PT, PT, PT, UP1, 0x80, 0x8 ;  /* 0x000000000008781c */ /* 0x000fe40003f4f018 */
[----:B------:R-:W-:Y:S01]  /*3ff0*/  @P0 FSEL R12, R237, -INF , !P6 ;  /* 0xff800000ed0c0808 */ /* 0x000fe20007000000 */
[----:B------:R-:W-:Y:S03]  /*4000*/  FFMA.FTZ R4, R4, UR8, -R0 ;  /* 0x0000000804047c23 */ /* 0x000fe60008010800 */
[----:B------:R1:W-:Y:S01]  /*4010*/  MUFU.EX2 R171, R11 ;  /* 0x0000000b00ab7308 */ /* 0x0003e20000000800 */
[----:B------:R-:W-:Y:S01]  /*4020*/  PLOP3.LUT P0, PT, PT, PT, UP1, 0x80, 0x8 ;  /* 0x000000000008781c */ /* 0x000fe20003f0f018 */
[----:B------:R-:W-:Y:S08]  /*4030*/  FFMA.FTZ R12, R12, UR8, -R8 ;  /* 0x000000080c0c7c23 */ /* 0x000ff00008010808 */
[----:B------:R3:W-:Y:S01]  /*4040*/  MUFU.EX2 R216, R4 ;  /* 0x0000000400d87308 */ /* 0x0007e20000000800 */
[----:B----4-:R-:W-:Y:S01]  /*4050*/  IMAD.MOV.U32 R10, RZ, RZ, R238 ;  /* 0x000000ffff0a7224 */ /* 0x010fe200078e00ee */
[----:B------:R-:W-:Y:S02]  /*4060*/  @P2 FSEL R10, R238, -INF , !P5 ;  /* 0xff800000ee0a2808 */ /* 0x000fe40006800000 */
[----:B------:R-:W-:Y:S02]  /*4070*/  PLOP3.LUT P2, PT, PT, PT, UP1, 0x80, 0x8 ;  /* 0x000000000008781c */ /* 0x000fe40003f4f018 */
[----:B------:R-:W-:Y:S01]  /*4080*/  PLOP3.LUT P5, PT, PT, PT, UP1, 0x80, 0x8 ;  /* 0x000000000008781c */ /* 0x000fe20003faf018 */
[--C-:B------:R-:W-:Y:S03]  /*4090*/  FFMA.FTZ R10, R10, UR8, -R8.reuse ;  /* 0x000000080a0a7c23 */ /* 0x100fe60008010808 */
[----:B------:R-:W-:Y:S01]  /*40a0*/  MUFU.TANH R154, R44 ;  /* 0x0000002c009a7308 */ /* 0x000fe20000002400 */
[----:B-1----:R-:W-:Y:S01]  /*40b0*/  @P3 VIADD R11, R9, 0x21 ;  /* 0x00000021090b3836 */ /* 0x002fe20000000000 */
[----:B------:R-:W-:Y:S08]  /*40c0*/  PLOP3.LUT P3, PT, PT, PT, UP1, 0x80, 0x8 ;  /* 0x000000000008781c */ /* 0x000ff00003f6f018 */
[----:B------:R1:W-:Y:S01]  /*40d0*/  MUFU.EX2 R72, R10 ;  /* 0x0000000a00487308 */ /* 0x0003e20000000800 */
[----:B---3--:R-:W3:Y:S09]  /*40e0*/  LDSM.16.M88.4 R4, [R117+0x6c00] ;  /* 0x006c00007504783b */ /* 0x008ef20000000200 */
[----:B------:R-:W-:Y:S10]  /*40f0*/  MUFU.TANH R175, R47 ;  /* 0x0000002f00af7308 */ /* 0x000ff40000002400 */
[----:B------:R-:W-:Y:S01]  /*4100*/  MUFU.TANH R153, R45 ;  /* 0x0000002d00997308 */ /* 0x000fe20000002400 */
[----:B-1----:R-:W-:Y:S01]  /*4110*/  IMAD.MOV.U32 R10, RZ, RZ, R151 ;  /* 0x000000ffff0a7224 */ /* 0x002fe200078e0097 */
[----:B------:R-:W-:Y:S02]  /*4120*/  @P2 FSEL R10, R151, -INF , !P6 ;  /* 0xff800000970a2808 */ /* 0x000fe40007000000 */
[----:B------:R-:W-:Y:S02]  /*4130*/  PLOP3.LUT P2, PT, PT, PT, UP1, 0x80, 0x8 ;  /* 0x000000000008781c */ /* 0x000fe40003f4f018 */
[----:B------:R-:W-:Y:S01]  /*4140*/  PLOP3.LUT P6, PT, PT, PT, UP1, 0x80, 0x8 ;  /* 0x000000000008781c */ /* 0x000fe20003fcf018 */
[----:B------:R-:W-:Y:S03]  /*4150*/  FFMA.FTZ R10, R10, UR8, -R3 ;  /* 0x000000080a0a7c23 */ /* 0x000fe60008010803 */
[----:B------:R-:W-:Y:S10]  /*4160*/  MUFU.TANH R176, R46 ;  /* 0x0000002e00b07308 */ /* 0x000ff40000002400 */
[----:B------:R1:W-:Y:S01]  /*4170*/  MUFU.EX2 R169, R10 ;  /* 0x0000000a00a97308 */ /* 0x0003e20000000800 */
[----:B------:R-:W-:Y:S01]  /*4180*/  @P6 ISETP.GE.AND P6, PT, R11, UR34, PT ;  /* 0x000000220b006c0c */ /* 0x000fe2000bfc6270 */
[----:B------:R-:W-:Y:S08]  /*4190*/  IMAD.MOV.U32 R11, RZ, RZ, R233 ;  /* 0x000000ffff0b7224 */ /* 0x000ff000078e00e9 */
[----:B------:R-:W4:Y:S01]  /*41a0*/  MUFU.TANH R232, R48 ;  /* 0x0000003000e87308 */ /* 0x000f220000002400 */
[-C--:B---3--:R-:W-:Y:S09]  /*41b0*/  HMMA.16816.F32 R52, R104, R4.reuse, R52 ;  /* 0x000000046834723c */ /* 0x088ff20000001834 */
        /* <DEDUP_REMOVED lines=11> */
[----:B------:R-:W-:Y:S03]  /*4270*/  MOV R10, R234 ;  /* 0x000000ea000a7202 */ /* 0x000fe60000000f00 */
[----:B------:R-:W1:Y:S01]  /*4280*/  MUFU.TANH R139, R51 ;  /* 0x00000033008b7308 */ /* 0x000e620000002400 */
[----:B------:R-:W-:Y:S01]  /*4290*/  @P2 FSEL R10, R234, -INF , !P5 ;  /* 0xff800000ea0a2808 */ /* 0x000fe20006800000 */
[----:B------:R-:W-:Y:S01]  /*42a0*/  FFMA.FTZ R4, R4, UR8, -R3 ;  /* 0x0000000804047c23 */ /* 0x000fe20008010803 */
[----:B------:R-:W-:Y:S01]  /*42b0*/  PLOP3.LUT P2, PT, PT, PT, UP1, 0x80, 0x8 ;  /* 0x000000000008781c */ /* 0x000fe20003f4f018 */
[----:B------:R-:W-:Y:S01]  /*42c0*/  HMMA.16816.F32 R64, R104, R6, R64 ;  /* 0x000000066840723c */ /* 0x000fe20000001840 */
[----:B------:R-:W-:Y:S02]  /*42d0*/  MOV R106, 0x20 ;  /* 0x00000020006a7802 */ /* 0x000fe40000000f00 */
[----:B------:R-:W-:Y:S03]  /*42e0*/  PLOP3.LUT P3, PT, PT, PT, UP1, 0x80, 0x8 ;  /* 0x000000000008781c */ /* 0x000fe60003f6f018 */
[----:B------:R3:W-:Y:S01]  /*42f0*/  MUFU.EX2 R161, R4 ;  /* 0x0000000400a17308 */ /* 0x0007e20000000800 */
[--C-:B------:R-:W-:Y:S01]  /*4300*/  FFMA.FTZ R10, R10, UR8, -R8.reuse ;  /* 0x000000080a0a7c23 */ /* 0x100fe20008010808 */
[----:B--2---:R-:W-:Y:S01]  /*4310*/  LEA R113, R14, UR4, 0x1 ;  /* 0x000000040e717c11 */ /* 0x004fe2000f8e08ff */
[----:B------:R-:W-:Y:S01]  /*4320*/  FMUL.FTZ R53, R53, UR9 ;  /* 0x0000000935357c20 */ /* 0x000fe20008410000 */
[----:B------:R-:W-:Y:S01]  /*4330*/  SEL R112, R106, 0xffffffe0, !P1 ;  /* 0xffffffe06a707807 */ /* 0x000fe20004800000 */
[----:B------:R-:W-:Y:S01]  /*4340*/  FMUL.FTZ R60, R60, UR9 ;  /* 0x000000093c3c7c20 */ /* 0x000fe20008410000 */
[----:B------:R-:W-:Y:S01]  /*4350*/  FMUL.FTZ R61, R61, UR9 ;  /* 0x000000093d3d7c20 */ /* 0x000fe20008410000 */
[----:B------:R-:W-:Y:S03]  /*4360*/  FMUL.FTZ R62, R62, UR9 ;  /* 0x000000093e3e7c20 */ /* 0x000fe60008410000 */
[----:B------:R2:W-:Y:S01]  /*4370*/  MUFU.EX2 R251, R10 ;  /* 0x0000000a00fb7308 */ /* 0x0005e20000000800 */
[----:B------:R-:W-:Y:S01]  /*4380*/  @P2 FSEL R5, R147, -INF , !P6 ;  /* 0xff80000093052808 */ /* 0x000fe20007000000 */
[----:B------:R-:W-:Y:S01]  /*4390*/  FMUL.FTZ R63, R63, UR9 ;  /* 0x000000093f3f7c20 */ /* 0x000fe20008410000 */
[----:B------:R-:W-:Y:S01]  /*43a0*/  PLOP3.LUT P2, PT, PT, PT, UP1, 0x80, 0x8 ;  /* 0x000000000008781c */ /* 0x000fe20003f4f018 */
[----:B------:R-:W-:Y:S01]  /*43b0*/  IMAD.IADD R117, R112, 0x1, R113 ;  /* 0x0000000170757824 */ /* 0x000fe200078e0271 */
[----:B------:R-:W-:Y:S01]  /*43c0*/  @P0 FSEL R11, R233, -INF , !P6 ;  /* 0xff800000e90b0808 */ /* 0x000fe20007000000 */
[----:B------:R-:W-:Y:S01]  /*43d0*/  IMAD.MOV.U32 R114, RZ, RZ, R13 ;  /* 0x000000ffff727224 */ /* 0x000fe200078e000d */
[----:B------:R-:W-:Y:S03]  /*43e0*/  PLOP3.LUT P0, PT, PT, PT, UP1, 0x80, 0x8 ;  /* 0x000000000008781c */ /* 0x000fe60003f0f018 */
[----:B------:R-:W-:Y:S01]  /*43f0*/  MUFU.EX2 R252, R12 ;  /* 0x0000000c00fc7308 */ /* 0x000fe20000000800 */
[----:B---3--:R-:W-:Y:S01]  /*4400*/  FFMA.FTZ R4, R5, UR8, -R3 ;  /* 0x0000000805047c23 */ /* 0x008fe20008010803 */
[----:B------:R-:W-:Y:S01]  /*4410*/  FMUL.FTZ R64, R64, UR9 ;  /* 0x0000000940407c20 */ /* 0x000fe20008410000 */
[----:B------:R-:W-:Y:S01]  /*4420*/  FMUL.FTZ R65, R65, UR9 ;  /* 0x0000000941417c20 */ /* 0x000fe20008410000 */
[----:B------:R-:W-:Y:S01]  /*4430*/  FMUL.FTZ R66, R66, UR9 ;  /* 0x0000000942427c20 */ /* 0x000fe20008410000 */
[----:B------:R-:W-:Y:S01]  /*4440*/  FMUL.FTZ R67, R67, UR9 ;  /* 0x0000000943437c20 */ /* 0x000fe20008410000 */
[----:B------:R-:W-:Y:S01]  /*4450*/  FMUL.FTZ R54, R54, UR9 ;  /* 0x0000000936367c20 */ /* 0x000fe20008410000 */
[----:B------:R-:W-:Y:S03]  /*4460*/  FMUL.FTZ R56, R56, UR9 ;  /* 0x0000000938387c20 */ /* 0x000fe60008410000 */
[----:B------:R3:W-:Y:S01]  /*4470*/  MUFU.EX2 R164, R4 ;  /* 0x0000000400a47308 */ /* 0x0007e20000000800 */
[----:B--2---:R-:W-:Y:S01]  /*4480*/  FFMA.FTZ R10, R11, UR8, -R8 ;  /* 0x000000080b0a7c23 */ /* 0x004fe20008010808 */
[----:B------:R-:W-:Y:S01]  /*4490*/  FMUL.FTZ R57, R57, UR9 ;  /* 0x0000000939397c20 */ /* 0x000fe20008410000 */
[----:B------:R-:W-:Y:S01]  /*44a0*/  FMUL.FTZ R58, R58, UR9 ;  /* 0x000000093a3a7c20 */ /* 0x000fe20008410000 */
[----:B------:R-:W-:Y:S01]  /*44b0*/  FMUL.FTZ R59, R59, UR9 ;  /* 0x000000093b3b7c20 */ /* 0x000fe20008410000 */
[----:B------:R-:W-:Y:S01]  /*44c0*/  FMUL.FTZ R55, R55, UR9 ;  /* 0x0000000937377c20 */ /* 0x000fe20008410000 */
[----:B----4-:R-:W-:Y:S01]  /*44d0*/  MOV R7, R232 ;  /* 0x000000e800077202 */ /* 0x010fe20000000f00 */
[----:B-1----:R-:W-:Y:S03]  /*44e0*/  IMAD.MOV.U32 R11, RZ, RZ, R139 ;  /* 0x000000ffff0b7224 */ /* 0x002fe600078e008b */
[----:B------:R1:W-:Y:S01]  /*44f0*/  MUFU.EX2 R250, R10 ;  /* 0x0000000a00fa7308 */ /* 0x0003e20000000800 */
[----:B------:R-:W-:Y:S09]  /*4500*/  MOV R5, R180 ;  /* 0x000000b400057202 */ /* 0x000ff20000000f00 */
[----:B------:R-:W2:Y:S01]  /*4510*/  MUFU.TANH R230, R52 ;  /* 0x0000003400e67308 */ /* 0x000ea20000002400 */
[----:B---3--:R-:W-:Y:S01]  /*4520*/  IMAD.MOV.U32 R4, RZ, RZ, R163 ;  /* 0x000000ffff047224 */ /* 0x008fe200078e00a3 */
[----:B------:R-:W-:Y:S02]  /*4530*/  @P2 FSEL R4, R163, -INF , !P5 ;  /* 0xff800000a3042808 */ /* 0x000fe40006800000 */
[----:B------:R-:W-:Y:S03]  /*4540*/  PLOP3.LUT P2, PT, PT, PT, UP1, 0x80, 0x8 ;  /* 0x000000000008781c */ /* 0x000fe60003f4f018 */
[--C-:B------:R-:W-:Y:S03]  /*4550*/  FFMA.FTZ R4, R4, UR8, -R2.reuse ;  /* 0x0000000804047c23 */ /* 0x100fe60008010802 */
[----:B------:R-:W-:Y:S01]  /*4560*/  MUFU.TANH R227, R53 ;  /* 0x0000003500e37308 */ /* 0x000fe20000002400 */
[----:B-1----:R-:W-:Y:S02]  /*4570*/  MOV R10, R162 ;  /* 0x000000a2000a7202 */ /* 0x002fe40000000f00 */
[----:B------:R-:W-:Y:S02]  /*4580*/  @P0 FSEL R10, R162, -INF , !P6 ;  /* 0xff800000a20a0808 */ /* 0x000fe40007000000 */
[----:B------:R-:W-:Y:S05]  /*4590*/  PLOP3.LUT P0, PT, PT, PT, UP1, 0x80, 0x8 ;  /* 0x000000000008781c */ /* 0x000fea0003f0f018 */
[----:B------:R1:W-:Y:S01]  /*45a0*/  MUFU.EX2 R191, R4 ;  /* 0x0000000400bf7308 */ /* 0x0003e20000000800 */
[----:B------:R-:W-:Y:S01]  /*45b0*/  @P2 FSEL R5, R180, -INF , !P6 ;  /* 0xff800000b4052808 */ /* 0x000fe20007000000 */
[----:B------:R-:W-:Y:S01]  /*45c0*/  FFMA.FTZ R10, R10, UR8, -R2 ;  /* 0x000000080a0a7c23 */ /* 0x000fe20008010802 */
[----:B------:R-:W-:Y:S02]  /*45d0*/  PLOP3.LUT P6, PT, PT, PT, UP1, 0x80, 0x8 ;  /* 0x000000000008781c */ /* 0x000fe40003fcf018 */
[----:B------:R-:W-:Y:S05]  /*45e0*/  PLOP3.LUT P2, PT, PT, PT, UP1, 0x80, 0x8 ;  /* 0x000000000008781c */ /* 0x000fea0003f4f018 */
[----:B------:R3:W-:Y:S10]  /*45f0*/  MUFU.EX2 R190, R10 ;  /* 0x0000000a00be7308 */ /* 0x0007f40000000800 */
[----:B------:R-:W-:Y:S01]  /*4600*/  MUFU.TANH R137, R54 ;  /* 0x0000003600897308 */ /* 0x000fe20000002400 */
[----:B-1----:R-:W-:Y:S01]  /*4610*/  IMAD.MOV.U32 R4, RZ, RZ, R181 ;  /* 0x000000ffff047224 */ /* 0x002fe200078e00b5 */
[----:B------:R-:W-:Y:S02]  /*4620*/  @P3 FSEL R4, R181, -INF , !P5 ;  /* 0xff800000b5043808 */ /* 0x000fe40006800000 */
[----:B------:R-:W-:Y:S02]  /*4630*/  PLOP3.LUT P5, PT, PT, PT, UP1, 0x80, 0x8 ;  /* 0x000000000008781c */ /* 0x000fe40003faf018 */
[----:B------:R-:W-:Y:S01]  /*4640*/  PLOP3.LUT P3, PT, PT, PT, UP1, 0x80, 0x8 ;  /* 0x000000000008781c */ /* 0x000fe20003f6f018 */
[--C-:B------:R-:W-:Y:S03]  /*4650*/  FFMA.FTZ R4, R4, UR8, -R0.reuse ;  /* 0x0000000804047c23 */ /* 0x100fe60008010800 */
[----:B------:R-:W-:Y:S01]  /*4660*/  MUFU.TANH R149, R56 ;  /* 0x0000003800957308 */ /* 0x000fe20000002400 */
[----:B---3--:R-:W-:Y:S09]  /*4670*/  IMAD.MOV.U32 R10, RZ, RZ, R153 ;  /* 0x000000ffff0a7224 */ /* 0x008ff200078e0099 */
[----:B------:R1:W-:Y:S10]  /*4680*/  MUFU.EX2 R212, R4 ;  /* 0x0000000400d47308 */ /* 0x0003f40000000800 */
[----:B------:R-:W3:Y:S10]  /*4690*/  MUFU.TANH R150, R57 ;  /* 0x0000003900967308 */ /* 0x000ef40000002400 */
[----:B------:R-:W-:Y:S01]  /*46a0*/  MUFU.TANH R167, R58 ;  /* 0x0000003a00a77308 */ /* 0x000fe20000002400 */
[----:B-1----:R-:W-:Y:S01]  /*46b0*/  FFMA.FTZ R4, R5, UR8, -R0 ;  /* 0x0000000805047c23 */ /* 0x002fe20008010800 */
[----:B------:R-:W-:Y:S02]  /*46c0*/  @P5 IADD3 R5, PT, PT, R9, 0x29, RZ ;  /* 0x0000002909055810 */ /* 0x000fe40007ffe0ff */
[----:B------:R-:W-:Y:S02]  /*46d0*/  PLOP3.LUT P5, PT, PT, PT, UP1, 0x80, 0x8 ;  /* 0x000000000008781c */ /* 0x000fe40003faf018 */
[----:B------:R-:W-:Y:S04]  /*46e0*/  @P3 ISETP.GE.AND P3, PT, R5, UR34, PT ;  /* 0x0000002205003c0c */ /* 0x000fe8000bf66270 */
[----:B------:R1:W-:Y:S01]  /*46f0*/  MUFU.EX2 R211, R4 ;  /* 0x0000000400d37308 */ /* 0x0003e20000000800 */
[----:B------:R-:W-:Y:S09]  /*4700*/  MOV R5, R176 ;  /* 0x000000b000057202 */ /* 0x000ff20000000f00 */
[----:B------:R-:W-:Y:S10]  /*4710*/  MUFU.TANH R166, R59 ;  /* 0x0000003b00a67308 */ /* 0x000ff40000002400 */
[----:B------:R-:W4:Y:S01]  /*4720*/  MUFU.TANH R135, R55 ;  /* 0x0000003700877308 */ /* 0x000f220000002400 */
[----:B-1----:R-:W-:Y:S01]  /*4730*/  @P0 VIADD R4, R9, 0x28 ;  /* 0x0000002809040836 */ /* 0x002fe20000000000 */
[----:B------:R-:W-:Y:S04]  /*4740*/  PLOP3.LUT P0, PT, PT, PT, UP1, 0x80, 0x8 ;  /* 0x000000000008781c */ /* 0x000fe80003f0f018 */
[----:B------:R-:W-:Y:S01]  /*4750*/  @P6 ISETP.GE.AND P6, PT, R4, UR34, PT ;  /* 0x0000002204006c0c */ /* 0x000fe2000bfc6270 */
[----:B------:R-:W-:Y:S03]  /*4760*/  IMAD.MOV.U32 R4, RZ, RZ, R154 ;  /* 0x000000ffff047224 */ /* 0x000fe600078e009a */
[----:B------:R-:W1:Y:S01]  /*4770*/  MUFU.TANH R144, R60 ;  /* 0x0000003c00907308 */ /* 0x000e620000002400 */
[----:B------:R-:W-:Y:S02]  /*4780*/  @P2 FSEL R4, R154, -INF , !P6 ;  /* 0xff8000009a042808 */ /* 0x000fe40007000000 */
[----:B------:R-:W-:Y:S02]  /*4790*/  PLOP3.LUT P2, PT, PT, PT, UP1, 0x80, 0x8 ;  /* 0x000000000008781c */ /* 0x000fe40003f4f018 */
[----:B------:R-:W-:Y:S01]  /*47a0*/  @P5 FSEL R5, R176, -INF , !P6 ;  /* 0xff800000b0055808 */ /* 0x000fe20007000000 */
[----:B------:R-:W-:Y:S01]  /*47b0*/  FFMA.FTZ R4, R4, UR8, -R2 ;  /* 0x0000000804047c23 */ /* 0x000fe20008010802 */
[----:B------:R-:W-:Y:S03]  /*47c0*/  @P0 FSEL R10, R153, -INF , !P3 ;  /* 0xff800000990a0808 */ /* 0x000fe60005800000 */
[----:B------:R-:W1:Y:S01]  /*47d0*/  MUFU.TANH R143, R61 ;  /* 0x0000003d008f7308 */ /* 0x000e620000002400 */
[----:B------:R-:W-:Y:S01]  /*47e0*/  PLOP3.LUT P5, PT, PT, PT, UP1, 0x80, 0x8 ;  /* 0x000000000008781c */ /* 0x000fe20003faf018 */
[----:B------:R-:W-:Y:S01]  /*47f0*/  FFMA.FTZ R5, R5, UR8, -R0 ;  /* 0x0000000805057c23 */ /* 0x000fe20008010800 */
[----:B------:R-:W-:Y:S01]  /*4800*/  PLOP3.LUT P0, PT, PT, PT, UP1, 0x80, 0x8 ;  /* 0x000000000008781c */ /* 0x000fe20003f0f018 */
[----:B------:R-:W-:Y:S01]  /*4810*/  FFMA.FTZ R6, R10, UR8, -R2 ;  /* 0x000000080a067c23 */ /* 0x000fe20008010802 */
[----:B------:R-:W-:Y:S05]  /*4820*/  IMAD.MOV.U32 R10, RZ, RZ, R140 ;  /* 0x000000ffff0a7224 */ /* 0x000fea00078e008c */
[----:B------:R2:W-:Y:S04]  /*4830*/  MUFU.EX2 R182, R4 ;  /* 0x0000000400b67308 */ /* 0x0005e80000000800 */
[----:B------:R-:W-:Y:S06]  /*4840*/  @P5 FSEL R10, R140, -INF , !P6 ;  /* 0xff8000008c0a5808 */ /* 0x000fec0007000000 */
[----:B------:R3:W-:Y:S01]  /*4850*/  MUFU.EX2 R179, R6 ;  /* 0x0000000600b37308 */ /* 0x0007e20000000800 */
[----:B------:R-:W-:Y:S09]  /*4860*/  PLOP3.LUT P5, PT, PT, PT, UP1, 0x80, 0x8 ;  /* 0x000000000008781c */ /* 0x000ff20003faf018 */
[----:B------:R4:W-:Y:S01]  /*4870*/  MUFU.EX2 R208, R5 ;  /* 0x0000000500d07308 */ /* 0x0009e20000000800 */
[----:B--2---:R-:W-:Y:S01]  /*4880*/  IMAD.MOV.U32 R4, RZ, RZ, R175 ;  /* 0x000000ffff047224 */ /* 0x004fe200078e00af */
[----:B------:R-:W-:Y:S02]  /*4890*/  @P2 FSEL R4, R175, -INF , !P3 ;  /* 0xff800000af042808 */ /* 0x000fe40005800000 */
[----:B------:R-:W-:Y:S03]  /*48a0*/  PLOP3.LUT P2, PT, PT, PT, UP1, 0x80, 0x8 ;  /* 0x000000000008781c */ /* 0x000fe60003f4f018 */
[----:B------:R-:W-:Y:S03]  /*48b0*/  FFMA.FTZ R4, R4, UR8, -R0 ;  /* 0x0000000804047c23 */ /* 0x000fe60008010800 */
[----:B------:R-:W-:Y:S01]  /*48c0*/  MUFU.TANH R219, R64 ;  /* 0x0000004000db7308 */ /* 0x000fe20000002400 */
[----:B---3--:R-:W-:Y:S02]  /*48d0*/  MOV R6, R231 ;  /* 0x000000e700067202 */ /* 0x008fe40000000f00 */
[----:B------:R-:W-:Y:S07]  /*48e0*/  @P0 FSEL R6, R231, -INF , !P3 ;  /* 0xff800000e7060808 */ /* 0x000fee0005800000 */
[----:B------:R2:W-:Y:S01]  /*48f0*/  MUFU.EX2 R207, R4 ;  /* 0x0000000400cf7308 */ /* 0x0005e20000000800 */
[----:B------:R-:W-:Y:S01]  /*4900*/  @P2 FSEL R7, R232, -INF , !P6 ;  /* 0xff800000e8072808 */ /* 0x000fe20007000000 */
[----:B----4-:R-:W-:Y:S01]  /*4910*/  IMAD.U32 R5, RZ, RZ, UR17 ;  /* 0x00000011ff057e24 */ /* 0x010fe2000f8e00ff */
[----:B------:R-:W-:Y:S02]  /*4920*/  PLOP3.LUT P2, PT, PT, PT, UP1, 0x80, 0x8 ;  /* 0x000000000008781c */ /* 0x000fe40003f4f018 */
[----:B------:R-:W-:Y:S05]  /*4930*/  PLOP3.LUT P6, PT, PT, PT, UP1, 0x80, 0x8 ;  /* 0x000000000008781c */ /* 0x000fea0003fcf018 */
[----:B------:R-:W3:Y:S06]  /*4940*/  MUFU.TANH R218, R65 ;  /* 0x0000004100da7308 */ /* 0x000eec0000002400 */
[----:B------:R-:W-:Y:S04]  /*4950*/  @P2 FSEL R11, R139, -INF , !P3 ;  /* 0xff8000008b0b2808 */ /* 0x000fe80005800000 */
[----:B------:R-:W-:Y:S01]  /*4960*/  MUFU.TANH R134, R66 ;  /* 0x0000004200867308 */ /* 0x000fe20000002400 */
[----:B--2---:R-:W-:Y:S01]  /*4970*/  MOV R4, UR18 ;  /* 0x0000001200047c02 */ /* 0x004fe20008000f00 */
[----:B------:R-:W-:Y:S01]  /*4980*/  @P6 VIADD R12, R9, 0x31 ;  /* 0x00000031090c6836 */ /* 0x000fe20000000000 */
[----:B------:R-:W-:Y:S02]  /*4990*/  PLOP3.LUT P3, PT, PT, PT, UP1, 0x80, 0x8 ;  /* 0x000000000008781c */ /* 0x000fe40003f6f018 */
[----:B------:R-:W-:Y:S01]  /*49a0*/  LEA R104, P0, R249, R4, 0x2 ;  /* 0x00000004f9687211 */ /* 0x000fe200078010ff */
[----:B------:R-:W-:Y:S01]  /*49b0*/  FFMA.FTZ R4, R7, UR8, -R8 ;  /* 0x0000000807047c23 */ /* 0x000fe20008010808 */
[----:B------:R-:W-:Y:S01]  /*49c0*/  PLOP3.LUT P6, PT, PT, PT, UP1, 0x80, 0x8 ;  /* 0x000000000008781c */ /* 0x000fe20003fcf018 */
[--C-:B------:R-:W-:Y:S01]  /*49d0*/  FFMA.FTZ R7, R11, UR8, -R3.reuse ;  /* 0x000000080b077c23 */ /* 0x100fe20008010803 */
[----:B------:R-:W-:Y:S01]  /*49e0*/  LEA.HI.X R105, R249, R5, RZ, 0x2, P0 ;  /* 0x00000005f9697211 */ /* 0x000fe200000f14ff */
[----:B------:R2:W-:Y:S01]  /*49f0*/  MUFU.EX2 R242, R4 ;  /* 0x0000000400f27308 */ /* 0x0005e20000000800 */
[----:B------:R-:W-:Y:S02]  /*4a00*/  @P5 IADD3 R5, PT, PT, R9, 0x30, RZ ;  /* 0x0000003009055810 */ /* 0x000fe40007ffe0ff */
[----:B------:R-:W-:Y:S01]  /*4a10*/  PLOP3.LUT P2, PT, PT, PT, UP1, 0x80, 0x8 ;  /* 0x000000000008781c */ /* 0x000fe20003f4f018 */
[----:B------:R-:W4:Y:S01]  /*4a20*/  LDG.E R124, desc[UR30][R104.64] ;  /* 0x0000001e687c7981 */ /* 0x000f22000c1e1900 */
[----:B------:R-:W-:Y:S02]  /*4a30*/  PLOP3.LUT P0, PT, PT, PT, UP1, 0x80, 0x8 ;  /* 0x000000000008781c */ /* 0x000fe40003f0f018 */
[----:B------:R-:W-:Y:S01]  /*4a40*/  @P3 ISETP.GE.AND P3, PT, R5, UR34, PT ;  /* 0x0000002205003c0c */ /* 0x000fe2000bf66270 */
[----:B------:R-:W4:Y:S01]  /*4a50*/  LDG.E R123, desc[UR30][R104.64+0x20] ;  /* 0x0000201e687b7981 */ /* 0x000f22000c1e1900 */
[----:B------:R-:W-:Y:S01]  /*4a60*/  IMAD.MOV.U32 R5, RZ, RZ, R230 ;  /* 0x000000ffff057224 */ /* 0x000fe200078e00e6 */
[----:B------:R-:W-:Y:S01]  /*4a70*/  PLOP3.LUT P5, PT, PT, PT, UP1, 0x80, 0x8 ;  /* 0x000000000008781c */ /* 0x000fe20003faf018 */
[----:B------:R1:W-:Y:S01]  /*4a80*/  MUFU.EX2 R145, R7 ;  /* 0x0000000700917308 */ /* 0x0003e20000000800 */
[----:B------:R-:W5:Y:S01]  /*4a90*/  LDG.E R122, desc[UR30][R104.64+0x100] ;  /* 0x0001001e687a7981 */ /* 0x000f62000c1e1900 */
[----:B------:R-:W-:Y:S02]  /*4aa0*/  @P6 FSEL R5, R230, -INF , !P3 ;  /* 0xff800000e6056808 */ /* 0x000fe40005800000 */
[----:B------:R-:W-:Y:S01]  /*4ab0*/  MOV R11, R150 ;  /* 0x00000096000b7202 */ /* 0x000fe20000000f00 */
[----:B------:R4:W5:Y:S01]  /*4ac0*/  LDG.E R115, desc[UR30][R104.64+0x120] ;  /* 0x0001201e68737981 */ /* 0x000962000c1e1900 */
[--C-:B--2---:R-:W-:Y:S01]  /*4ad0*/  FFMA.FTZ R4, R6, UR8, -R8.reuse ;  /* 0x0000000806047c23 */ /* 0x104fe20008010808 */
[----:B------:R-:W-:Y:S01]  /*4ae0*/  FFMA.FTZ R5, R5, UR8, -R8 ;  /* 0x0000000805057c23 */ /* 0x000fe20008010808 */
[C---:B------:R-:W-:Y:S01]  /*4af0*/  @P2 IADD3 R13, PT, PT, R9.reuse, 0x38, RZ ;  /* 0x00000038090d2810 */ /* 0x040fe20007ffe0ff */
[----:B------:R-:W-:Y:S01]  /*4b00*/  FFMA.FTZ R6, R10, UR8, -R3 ;  /* 0x000000080a067c23 */ /* 0x000fe20008010803 */
[----:B------:R2:W-:Y:S01]  /*4b10*/  MUFU.EX2 R241, R4 ;  /* 0x0000000400f17308 */ /* 0x0005e20000000800 */
[----:B------:R-:W-:Y:S02]  /*4b20*/  PLOP3.LUT P2, PT, PT, PT, UP1, 0x80, 0x8 ;  /* 0x000000000008781c */ /* 0x000fe40003f4f018 */
[----:B------:R-:W-:Y:S02]  /*4b30*/  @P0 ISETP.GE.AND P0, PT, R12, UR34, PT ;  /* 0x000000220c000c0c */ /* 0x000fe4000bf06270 */
[----:B------:R-:W-:Y:S01]  /*4b40*/  @P5 IADD3 R12, PT, PT, R9, 0x39, RZ ;  /* 0x00000039090c5810 */ /* 0x000fe20007ffe0ff */
[----:B------:R-:W-:Y:S01]  /*4b50*/  IMAD.MOV.U32 R9, RZ, RZ, R135 ;  /* 0x000000ffff097224 */ /* 0x000fe200078e0087 */
[----:B------:R-:W-:Y:S03]  /*4b60*/  PLOP3.LUT P5, PT, PT, PT, UP1, 0x80, 0x8 ;  /* 0x000000000008781c */ /* 0x000fe60003faf018 */
[----:B------:R3:W-:Y:S01]  /*4b70*/  MUFU.EX2 R240, R5 ;  /* 0x0000000500f07308 */ /* 0x0007e20000000800 */
[----:B-1----:R-:W-:Y:S01]  /*4b80*/  VIADD R7, R125, 0x12000 ;  /* 0x000120007d077836 */ /* 0x002fe20000000000 */
[----:B------:R-:W-:Y:S02]  /*4b90*/  MOV R10, R149 ;  /* 0x00000095000a7202 */ /* 0x000fe40000000f00 */
[----:B------:R-:W-:Y:S01]  /*4ba0*/  PLOP3.LUT P6, PT, PT, PT, UP1, 0x80, 0x8 ;  /* 0x000000000008781c */ /* 0x000fe20003fcf018 */
[----:B------:R-:W-:Y:S01]  /*4bb0*/  @P4 VIADD R126, R7, 0xffffffc0 ;  /* 0xffffffc0077e4836 */ /* 0x000fe20000000000 */
[----:B------:R-:W-:Y:S04]  /*4bc0*/  F2FP.F16.F32.PACK_AB R7, R68, R71 ;  /* 0x000000474407723e */ /* 0x000fe800000000ff */
[----:B------:R1:W-:Y:S01]  /*4bd0*/  MUFU.EX2 R146, R6 ;  /* 0x0000000600927308 */ /* 0x0003e20000000800 */
[----:B--2---:R-:W-:Y:S01]  /*4be0*/  IMAD.MOV.U32 R4, RZ, RZ, R227 ;  /* 0x000000ffff047224 */ /* 0x004fe200078e00e3 */
[----:B------:R-:W-:Y:S01]  /*4bf0*/  @P2 FSEL R4, R227, -INF , !P0 ;  /* 0xff800000e3042808 */ /* 0x000fe20004000000 */
[----:B------:R2:W-:Y:S01]  /*4c00*/  STS [R125+0x12400], R7 ;  /* 0x012400077d007388 */ /* 0x0005e20000000800 */
[----:B------:R-:W-:Y:S01]  /*4c10*/  PLOP3.LUT P2, PT, PT, PT, UP1, 0x80, 0x8 ;  /* 0x000000000008781c */ /* 0x000fe20003f4f018 */
[C---:B------:R-:W-:Y:S01]  /*4c20*/  IMAD.IADD R130, R15.reuse, 0x1, R126 ;  /* 0x000000010f827824 */ /* 0x040fe200078e027e */
[----:B------:R-:W-:Y:S04]  /*4c30*/  IADD3 R127, PT, PT, R16, R126, RZ ;  /* 0x0000007e107f7210 */ /* 0x000fe80007ffe0ff */
[----:B------:R-:W2:Y:S01]  /*4c40*/  MUFU.TANH R133, R67 ;  /* 0x0000004300857308 */ /* 0x000ea20000002400 */
[----:B---3--:R-:W-:Y:S01]  /*4c50*/  FFMA.FTZ R5, R4, UR8, -R8 ;  /* 0x0000000804057c23 */ /* 0x008fe20008010808 */
[----:B------:R-:W-:Y:S01]  /*4c60*/  F2FP.F16.F32.PACK_AB R4, R108, R114 ;  /* 0x000000726c04723e */ /* 0x000fe200000000ff */
[----:B------:R-:W-:Y:S01]  /*4c70*/  IMAD.IADD R129, R15, 0x1, R127 ;  /* 0x000000010f817824 */ /* 0x000fe200078e027f */
[----:B------:R-:W-:Y:S02]  /*4c80*/  @P6 FSEL R9, R135, -INF , !P0 ;  /* 0xff80000087096808 */ /* 0x000fe40004000000 */
[----:B------:R-:W-:Y:S01]  /*4c90*/  PLOP3.LUT P6, PT, PT, PT, UP1, 0x80, 0x8 ;  /* 0x000000000008781c */ /* 0x000fe20003fcf018 */
[----:B------:R3:W-:Y:S03]  /*4ca0*/  STS [R125+0x12000], R4 ;  /* 0x012000047d007388 */ /* 0x0007e60000000800 */
[----:B------:R3:W-:Y:S01]  /*4cb0*/  MUFU.EX2 R239, R5 ;  /* 0x0000000500ef7308 */ /* 0x0007e20000000800 */
[----:B-1----:R-:W-:Y:S01]  /*4cc0*/  MOV R6, R137 ;  /* 0x0000008900067202 */ /* 0x002fe20000000f00 */
[----:B------:R-:W-:Y:S01]  /*4cd0*/  FFMA.FTZ R9, R9, UR8, -R3 ;  /* 0x0000000809097c23 */ /* 0x000fe20008010803 */
[----:B------:R-:W-:Y:S02]  /*4ce0*/  @P5 FSEL R6, R137, -INF , !P3 ;  /* 0xff80000089065808 */ /* 0x000fe40005800000 */
[----:B------:R-:W-:Y:S02]  /*4cf0*/  @P2 FSEL R10, R149, -INF , !P3 ;  /* 0xff800000950a2808 */ /* 0x000fe40005800000 */
[----:B------:R-:W-:Y:S03]  /*4d00*/  PLOP3.LUT P2, PT, PT, PT, UP1, 0x80, 0x8 ;  /* 0x000000000008781c */ /* 0x000fe60003f4f018 */
[----:B------:R1:W-:Y:S01]  /*4d10*/  MUFU.EX2 R141, R9 ;  /* 0x00000009008d7308 */ /* 0x0003e20000000800 */
[----:B------:R-:W-:Y:S02]  /*4d20*/  PLOP3.LUT P5, PT, PT, PT, UP1, 0x80, 0x8 ;  /* 0x000000000008781c */ /* 0x000fe40003faf018 */
[----:B------:R-:W-:Y:S01]  /*4d30*/  @P6 ISETP.GE.AND P6, PT, R12, UR34, PT ;  /* 0x000000220c006c0c */ /* 0x000fe2000bfc6270 */
[----:B--2---:R-:W-:Y:S06]  /*4d40*/  IMAD.MOV.U32 R7, RZ, RZ, R167 ;  /* 0x000000ffff077224 */ /* 0x004fec00078e00a7 */
[----:B------:R-:W-:Y:S01]  /*4d50*/  MUFU.TANH R158, R62 ;  /* 0x0000003e009e7308 */ /* 0x000fe20000002400 */
[----:B---3--:R-:W-:Y:S02]  /*4d60*/  F2FP.F16.F32.PACK_AB R5, R75, R76 ;  /* 0x0000004c4b05723e */ /* 0x008fe400000000ff */
[----:B------:R-:W-:Y:S03]  /*4d70*/  @P2 FSEL R11, R150, -INF , !P0 ;  /* 0xff800000960b2808 */ /* 0x000fe60004000000 */
[----:B------:R2:W-:Y:S01]  /*4d80*/  STS [R132+0x12000], R5 ;  /* 0x0120000584007388 */ /* 0x0005e20000000800 */
[----:B------:R-:W-:Y:S01]  /*4d90*/  PLOP3.LUT P2, PT, PT, PT, UP1, 0x80, 0x8 ;  /* 0x000000000008781c */ /* 0x000fe20003f4f018 */
[----:B------:R-:W-:Y:S01]  /*4da0*/  FFMA.FTZ R4, R6, UR8, -R3 ;  /* 0x0000000806047c23 */ /* 0x000fe20008010803 */
[----:B------:R-:W-:Y:S01]  /*4db0*/  F2FP.F16.F32.PACK_AB R6, R217, R220 ;  /* 0x000000dcd906723e */ /* 0x000fe200000000ff */
[----:B-1----:R-:W-:Y:S01]  /*4dc0*/  IMAD.MOV.U32 R9, RZ, RZ, R144 ;  /* 0x000000ffff097224 */ /* 0x002fe200078e0090 */
[----:B------:R-:W-:Y:S01]  /*4dd0*/  @P5 ISETP.GE.AND P5, PT, R13, UR34, PT ;  /* 0x000000220d005c0c */ /* 0x000fe2000bfa6270 */
[----:B------:R1:W-:Y:S08]  /*4de0*/  MUFU.EX2 R142, R4 ;  /* 0x00000004008e7308 */ /* 0x0003f00000000800 */
[----:B------:R-:W-:Y:S02]  /*4df0*/  @P2 FSEL R7, R167, -INF , !P3 ;  /* 0xff800000a7072808 */ /* 0x000fe40005800000 */
[----:B------:R-:W3:Y:S01]  /*4e00*/  MUFU.TANH R157, R63 ;  /* 0x0000003f009d7308 */ /* 0x000ee20000002400 */
[----:B------:R-:W-:Y:S02]  /*4e10*/  PLOP3.LUT P3, PT, PT, PT, UP1, 0x80, 0x8 ;  /* 0x000000000008781c */ /* 0x000fe40003f6f018 */
[----:B------:R-:W-:Y:S02]  /*4e20*/  PLOP3.LUT P2, PT, PT, PT, UP1, 0x80, 0x8 ;  /* 0x000000000008781c */ /* 0x000fe40003f4f018 */
[----:B-1----:R-:W-:Y:S02]  /*4e30*/  F2FP.F16.F32.PACK_AB R4, R194, R193 ;  /* 0x000000c1c204723e */ /* 0x002fe400000000ff */
[----:B--2---:R-:W-:Y:S03]  /*4e40*/  F2FP.F16.F32.PACK_AB R5, R225, R226 ;  /* 0x000000e2e105723e */ /* 0x004fe600000000ff */
[----:B------:R1:W-:Y:S06]  /*4e50*/  STS [R132+0x12400], R4 ;  /* 0x0124000484007388 */ /* 0x0003ec0000000800 */
[----:B------:R-:W-:Y:S01]  /*4e60*/  @P2 FSEL R9, R144, -INF , !P5 ;  /* 0xff80000090092808 */ /* 0x000fe20006800000 */
[----:B------:R2:W-:Y:S01]  /*4e70*/  STS [R125+0x14000], R6 ;  /* 0x014000067d007388 */ /* 0x0005e20000000800 */
[----:B------:R-:W-:Y:S03]  /*4e80*/  PLOP3.LUT P2, PT, PT, PT, UP1, 0x80, 0x8 ;  /* 0x000000000008781c */ /* 0x000fe60003f4f018 */
[----:B------:R3:W-:Y:S01]  /*4e90*/  STS [R125+0x14400], R5 ;  /* 0x014400057d007388 */ /* 0x0007e20000000800 */
[----:B-1----:R-:W-:Y:S01]  /*4ea0*/  F2FP.F16.F32.PACK_AB R4, R213, R214 ;  /* 0x000000d6d504723e */ /* 0x002fe200000000ff */
[--C-:B--2---:R-:W-:Y:S04]  /*4eb0*/  FFMA.FTZ R6, R10, UR8, -R2.reuse ;  /* 0x000000080a067c23 */ /* 0x104fe80008010802 */
[----:B------:R1:W-:Y:S01]  /*4ec0*/  STS [R132+0x14000], R4 ;  /* 0x0140000484007388 */ /* 0x0003e20000000800 */
[----:B---3--:R-:W-:Y:S01]  /*4ed0*/  F2FP.F16.F32.PACK_AB R5, R223, R224 ;  /* 0x000000e0df05723e */ /* 0x008fe200000000ff */
[----:B------:R2:W-:Y:S04]  /*4ee0*/  MUFU.EX2 R172, R6 ;  /* 0x0000000600ac7308 */ /* 0x0005e80000000800 */
[----:B------:R3:W-:Y:S01]  /*4ef0*/  STS [R132+0x14400], R5 ;  /* 0x0144000584007388 */ /* 0x0007e20000000800 */
[----:B--2---:R-:W-:Y:S01]  /*4f00*/  FFMA.FTZ R6, R11, UR8, -R2 ;  /* 0x000000080b067c23 */ /* 0x004fe20008010802 */
[----:B-1----:R-:W-:Y:S04]  /*4f10*/  F2FP.F16.F32.PACK_AB R4, R73, R74 ;  /* 0x0000004a4904723e */ /* 0x002fe800000000ff */
[----:B------:R1:W-:Y:S01]  /*4f20*/  MUFU.EX2 R170, R6 ;  /* 0x0000000600aa7308 */ /* 0x0003e20000000800 */
[----:B------:R2:W-:Y:S01]  /*4f30*/  STS [R128+0x12000], R4 ;  /* 0x0120000480007388 */ /* 0x0005e20000000800 */
[----:B---3--:R-:W-:Y:S01]  /*4f40*/  FFMA.FTZ R5, R7, UR8, -R0 ;  /* 0x0000000807057c23 */ /* 0x008fe20008010800 */
[----:B------:R-:W-:Y:S07]  /*4f50*/  MOV R7, R143 ;  /* 0x0000008f00077202 */ /* 0x000fee0000000f00 */
[----:B------:R3:W-:Y:S01]  /*4f60*/  MUFU.EX2 R200, R5 ;  /* 0x0000000500c87308 */ /* 0x0007e20000000800 */
[----:B-1----:R-:W-:Y:S01]  /*4f70*/  IMAD.MOV.U32 R6, RZ, RZ, R166 ;  /* 0x000000ffff067224 */ /* 0x002fe200078e00a6 */
[----:B------:R-:W-:Y:S02]  /*4f80*/  @P3 FSEL R6, R166, -INF , !P0 ;  /* 0xff800000a6063808 */ /* 0x000fe40004000000 */
[----:B------:R-:W-:Y:S02]  /*4f90*/  PLOP3.LUT P0, PT, PT, PT, UP1, 0x80, 0x8 ;  /* 0x000000000008781c */ /* 0x000fe40003f0f018 */
[----:B------:R-:W-:Y:S02]  /*4fa0*/  PLOP3.LUT P3, PT, PT, PT, UP1, 0x80, 0x8 ;  /* 0x000000000008781c */ /* 0x000fe40003f6f018 */
[----:B---3--:R-:W-:Y:S01]  /*4fb0*/  F2FP.F16.F32.PACK_AB R5, R252, R72 ;  /* 0x00000048fc05723e */ /* 0x008fe200000000ff */
[----:B--2---:R-:W-:Y:S01]  /*4fc0*/  FFMA.FTZ R4, R6, UR8, -R0 ;  /* 0x0000000806047c23 */ /* 0x004fe20008010800 */
[----:B------:R-:W-:Y:S03]  /*4fd0*/  F2FP.F16.F32.PACK_AB R6, R183, R184 ;  /* 0x000000b8b706723e */ /* 0x000fe600000000ff */
[----:B------:R1:W-:Y:S04]  /*4fe0*/  MUFU.EX2 R198, R4 ;  /* 0x0000000400c67308 */ /* 0x0003e80000000800 */
[----:B------:R-:W-:Y:S01]  /*4ff0*/  @P0 FSEL R7, R143, -INF , !P6 ;  /* 0xff8000008f070808 */ /* 0x000fe20007000000 */
[----:B------:R2:W-:Y:S01]  /*5000*/  STS [R128+0x12400], R6 ;  /* 0x0124000680007388 */ /* 0x0005e20000000800 */
[----:B------:R-:W-:Y:S03]  /*5010*/  PLOP3.LUT P0, PT, PT, PT, UP1, 0x80, 0x8 ;  /* 0x000000000008781c */ /* 0x000fe60003f0f018 */
[----:B------:R3:W-:Y:S01]  /*5020*/  STS [R131+0x12000], R5 ;  /* 0x0120000583007388 */ /* 0x0007e20000000800 */
[----:B-1----:R-:W-:Y:S05]  /*5030*/  F2FP.F16.F32.PACK_AB R4, R169, R171 ;  /* 0x000000aba904723e */ /* 0x002fea00000000ff */
[----:B------:R1:W-:Y:S01]  /*5040*/  STS [R131+0x12400], R4 ;  /* 0x0124000483007388 */ /* 0x0003e20000000800 */
[--C-:B--2---:R-:W-:Y:S01]  /*5050*/  FFMA.FTZ R6, R9, UR8, -R2.reuse ;  /* 0x0000000809067c23 */ /* 0x104fe20008010802 */
[----:B------:R-:W-:Y:S01]  /*5060*/  FFMA.FTZ R2, R7, UR8, -R2 ;  /* 0x0000000807027c23 */ /* 0x000fe20008010802 */
[----:B------:R-:W-:Y:S02]  /*5070*/  MOV R7, R218 ;  /* 0x000000da00077202 */ /* 0x000fe40000000f00 */
[----:B---3--:R-:W-:Y:S01]  /*5080*/  F2FP.F16.F32.PACK_AB R5, R209, R210 ;  /* 0x000000d2d105723e */ /* 0x008fe200000000ff */
[----:B------:R2:W-:Y:S01]  /*5090*/  MUFU.EX2 R165, R2 ;  /* 0x0000000200a57308 */ /* 0x0005e20000000800 */
[----:B------:R-:W-:Y:S02]  /*50a0*/  @P0 FSEL R7, R218, -INF , !P6 ;  /* 0xff800000da070808 */ /* 0x000fe40007000000 */
[----:B------:R-:W-:Y:S01]  /*50b0*/  PLOP3.LUT P0, PT, PT, PT, UP1, 0x80, 0x8 ;  /* 0x000000000008781c */ /* 0x000fe20003f0f018 */
[----:B------:R3:W-:Y:S06]  /*50c0*/  STS [R128+0x14000], R5 ;  /* 0x0140000580007388 */ /* 0x0007ec0000000800 */
[----:B------:R3:W-:Y:S01]  /*50d0*/  MUFU.EX2 R168, R6 ;  /* 0x0000000600a87308 */ /* 0x0007e20000000800 */
[----:B-1----:R-:W-:Y:S02]  /*50e0*/  F2FP.F16.F32.PACK_AB R4, R221, R222 ;  /* 0x000000dedd04723e */ /* 0x002fe400000000ff */
[----:B--2---:R-:W-:Y:S03]  /*50f0*/  F2FP.F16.F32.PACK_AB R2, R201, R204 ;  /* 0x000000ccc902723e */ /* 0x004fe600000000ff */
[----:B------:R1:W-:Y:S04]  /*5100*/  STS [R128+0x14400], R4 ;  /* 0x0144000480007388 */ /* 0x0003e80000000800 */
[----:B------:R2:W-:Y:S01]  /*5110*/  STS [R131+0x14000], R2 ;  /* 0x0140000283007388 */ /* 0x0005e20000000800 */
[----:B---3--:R-:W-:Y:S01]  /*5120*/  IMAD.MOV.U32 R6, RZ, RZ, R219 ;  /* 0x000000ffff067224 */ /* 0x008fe200078e00db */
[----:B------:R-:W-:Y:S02]  /*5130*/  @P3 FSEL R6, R219, -INF , !P5 ;  /* 0xff800000db063808 */ /* 0x000fe40006800000 */
[----:B------:R-:W-:Y:S03]  /*5140*/  PLOP3.LUT P3, PT, PT, PT, UP1, 0x80, 0x8 ;  /* 0x000000000008781c */ /* 0x000fe60003f6f018 */
[--C-:B------:R-:W-:Y:S01]  /*5150*/  FFMA.FTZ R5, R6, UR8, -R8.reuse ;  /* 0x0000000806057c23 */ /* 0x100fe20008010808 */
[----:B------:R-:W-:Y:S01]  /*5160*/  FFMA.FTZ R8, R7, UR8, -R8 ;  /* 0x0000000807087c23 */ /* 0x000fe20008010808 */
[----:B------:R-:W-:Y:S02]  /*5170*/  MOV R6, R133 ;  /* 0x0000008500067202 */ /* 0x000fe40000000f00 */
[----:B------:R3:W-:Y:S01]  /*5180*/  MUFU.EX2 R236, R5 ;  /* 0x0000000500ec7308 */ /* 0x0007e20000000800 */
[----:B------:R-:W-:Y:S09]  /*5190*/  @P0 FSEL R6, R133, -INF , !P6 ;  /* 0xff80000085060808 */ /* 0x000ff20007000000 */
[----:B------:R-:W-:Y:S01]  /*51a0*/  MUFU.EX2 R235, R8 ;  /* 0x0000000800eb7308 */ /* 0x000fe20000000800 */
[----:B-1----:R-:W-:Y:S01]  /*51b0*/  F2FP.F16.F32.PACK_AB R4, R250, R251 ;  /* 0x000000fbfa04723e */ /* 0x002fe200000000ff */
[----:B--2---:R-:W-:Y:S01]  /*51c0*/  IMAD.MOV.U32 R2, RZ, RZ, R134 ;  /* 0x000000ffff027224 */ /* 0x004fe200078e0086 */
[----:B------:R-:W-:Y:S02]  /*51d0*/  @P2 FSEL R2, R134, -INF , !P5 ;  /* 0xff80000086022808 */ /* 0x000fe40006800000 */
[----:B---3--:R-:W-:Y:S02]  /*51e0*/  F2FP.F16.F32.PACK_AB R5, R215, R216 ;  /* 0x000000d8d705723e */ /* 0x008fe400000000ff */
[----:B------:R-:W-:Y:S01]  /*51f0*/  PLOP3.LUT P2, PT, PT, PT, UP1, 0x80, 0x8 ;  /* 0x000000000008781c */ /* 0x000fe20003f4f018 */
[--C-:B------:R-:W-:Y:S01]  /*5200*/  FFMA.FTZ R7, R2, UR8, -R3.reuse ;  /* 0x0000000802077c23 */ /* 0x100fe20008010803 */
[----:B------:R-:W-:Y:S01]  /*5210*/  F2FP.F16.F32.PACK_AB R2, R164, R161 ;  /* 0x000000a1a402723e */ /* 0x000fe200000000ff */
[----:B------:R1:W-:Y:S01]  /*5220*/  STS [R131+0x14400], R5 ;  /* 0x0144000583007388 */ /* 0x0003e20000000800 */
[----:B------:R-:W-:Y:S01]  /*5230*/  FFMA.FTZ R3, R6, UR8, -R3 ;  /* 0x0000000806037c23 */ /* 0x000fe20008010803 */
[----:B------:R-:W-:Y:S02]  /*5240*/  MUFU.EX2 R138, R7 ;  /* 0x00000007008a7308 */ /* 0x000fe40000000800 */
[----:B------:R2:W-:Y:S04]  /*5250*/  STS [R126], R4 ;  /* 0x000000047e007388 */ /* 0x0005e80000000800 */
[----:B------:R3:W-:Y:S04]  /*5260*/  STS [R126+0x400], R2 ;  /* 0x000400027e007388 */ /* 0x0007e80000000800 */
[----:B------:R4:W3:Y:S01]  /*5270*/  MUFU.EX2 R136, R3 ;  /* 0x0000000300887308 */ /* 0x0008e20000000800 */
[----:B-1----:R-:W-:Y:S02]  /*5280*/  MOV R5, R157 ;  /* 0x0000009d00057202 */ /* 0x002fe40000000f00 */
[----:B----4-:R-:W-:Y:S01]  /*5290*/  F2FP.F16.F32.PACK_AB R3, R241, R242 ;  /* 0x000000f2f103723e */ /* 0x010fe200000000ff */
[----:B--2---:R-:W-:Y:S01]  /*52a0*/  IMAD.MOV.U32 R4, RZ, RZ, R158 ;  /* 0x000000ffff047224 */ /* 0x004fe200078e009e */
[----:B------:R-:W-:Y:S03]  /*52b0*/  @P3 FSEL R4, R158, -INF , !P5 ;  /* 0xff8000009e043808 */ /* 0x000fe60006800000 */
[----:B------:R1:W-:Y:S01]  /*52c0*/  STS [R130], R3 ;  /* 0x0000000382007388 */ /* 0x0003e20000000800 */
[----:B---3--:R-:W-:Y:S01]  /*52d0*/  F2FP.F16.F32.PACK_AB R2, R145, R146 ;  /* 0x000000929102723e */ /* 0x008fe200000000ff */
[--C-:B------:R-:W-:Y:S01]  /*52e0*/  FFMA.FTZ R6, R4, UR8, -R0.reuse ;  /* 0x0000000804067c23 */ /* 0x100fe20008010800 */
[----:B------:R-:W-:Y:S03]  /*52f0*/  F2FP.F16.F32.PACK_AB R4, R190, R191 ;  /* 0x000000bfbe04723e */ /* 0x000fe600000000ff */
[----:B------:R2:W-:Y:S01]  /*5300*/  STS [R130+0x400], R2 ;  /* 0x0004000282007388 */ /* 0x0005e20000000800 */
[----:B------:R-:W-:Y:S01]  /*5310*/  @P2 FSEL R5, R157, -INF , !P6 ;  /* 0xff8000009d052808 */ /* 0x000fe20007000000 */
[----:B------:R-:W-:Y:S02]  /*5320*/  MUFU.EX2 R189, R6 ;  /* 0x0000000600bd7308 */ /* 0x000fe40000000800 */
[----:B------:R3:W-:Y:S02]  /*5330*/  STS [R126+0x2000], R4 ;  /* 0x002000047e007388 */ /* 0x0007e40000000800 */
[----:B------:R-:W-:Y:S01]  /*5340*/  FFMA.FTZ R0, R5, UR8, -R0 ;  /* 0x0000000805007c23 */ /* 0x000fe20008010800 */
[----:B------:R-:W-:Y:S05]  /*5350*/  F2FP.F16.F32.PACK_AB R5, R239, R240 ;  /* 0x000000f0ef05723e */ /* 0x000fea00000000ff */
[----:B------:R4:W3:Y:S01]  /*5360*/  MUFU.EX2 R187, R0 ;  /* 0x0000000000bb7308 */ /* 0x0008e20000000800 */
[----:B-1----:R-:W-:Y:S02]  /*5370*/  F2FP.F16.F32.PACK_AB R3, R179, R182 ;  /* 0x000000b6b303723e */ /* 0x002fe400000000ff */
[----:B--2---:R-:W-:Y:S02]  /*5380*/  F2FP.F16.F32.PACK_AB R2, R207, R208 ;  /* 0x000000d0cf02723e */ /* 0x004fe400000000ff */
[----:B----4-:R-:W-:Y:S02]  /*5390*/  F2FP.F16.F32.PACK_AB R0, R136, R138 ;  /* 0x0000008a8800723e */ /* 0x010fe400000000ff */
[----:B---3--:R-:W-:Y:S05]  /*53a0*/  F2FP.F16.F32.PACK_AB R4, R211, R212 ;  /* 0x000000d4d304723e */ /* 0x008fea00000000ff */
[----:B------:R1:W-:Y:S04]  /*53b0*/  STS [R126+0x2400], R4 ;  /* 0x002400047e007388 */ /* 0x0003e80000000800 */
[----:B------:R2:W-:Y:S04]  /*53c0*/  STS [R130+0x2400], R2 ;  /* 0x0024000282007388 */ /* 0x0005e80000000800 */
[----:B------:R3:W-:Y:S04]  /*53d0*/  STS [R130+0x2000], R3 ;  /* 0x0020000382007388 */ /* 0x0007e80000000800 */
[----:B------:R-:W-:Y:S01]  /*53e0*/  STS [R127], R5 ;  /* 0x000000057f007388 */ /* 0x000fe20000000800 */
[----:B-1----:R-:W-:Y:S02]  /*53f0*/  F2FP.F16.F32.PACK_AB R4, R141, R142 ;  /* 0x0000008e8d04723e */ /* 0x002fe400000000ff */
[----:B--2---:R-:W-:Y:S03]  /*5400*/  F2FP.F16.F32.PACK_AB R2, R235, R236 ;  /* 0x000000eceb02723e */ /* 0x004fe600000000ff */
[----:B------:R1:W-:Y:S01]  /*5410*/  STS [R127+0x400], R4 ;  /* 0x000400047f007388 */ /* 0x0003e20000000800 */
[----:B---3--:R-:W-:Y:S03]  /*5420*/  F2FP.F16.F32.PACK_AB R3, R170, R172 ;  /* 0x000000acaa03723e */ /* 0x008fe600000000ff */
[----:B------:R2:W-:Y:S04]  /*5430*/  STS [R129], R2 ;  /* 0x0000000281007388 */ /* 0x0005e80000000800 */
[----:B------:R3:W-:Y:S04]  /*5440*/  STS [R129+0x400], R0 ;  /* 0x0004000081007388 */ /* 0x0007e80000000800 */
[----:B------:R4:W-:Y:S01]  /*5450*/  STS [R127+0x2000], R3 ;  /* 0x002000037f007388 */ /* 0x0009e20000000800 */
[----:B-1----:R-:W-:Y:S02]  /*5460*/  F2FP.F16.F32.PACK_AB R4, R198, R200 ;  /* 0x000000c8c604723e */ /* 0x002fe400000000ff */
[----:B--2---:R-:W-:Y:S03]  /*5470*/  F2FP.F16.F32.PACK_AB R2, R187, R189 ;  /* 0x000000bdbb02723e */ /* 0x004fe600000000ff */
[----:B------:R-:W-:Y:S01]  /*5480*/  STS [R127+0x2400], R4 ;  /* 0x002400047f007388 */ /* 0x000fe20000000800 */
[----:B---3--:R-:W-:Y:S03]  /*5490*/  LEA R0, R120, UR4, 0x1 ;  /* 0x0000000478007c11 */ /* 0x008fe6000f8e08ff */
[----:B------:R1:W-:Y:S01]  /*54a0*/  STS [R129+0x2400], R2 ;  /* 0x0024000281007388 */ /* 0x0003e20000000800 */
[----:B----4-:R-:W-:Y:S05]  /*54b0*/  F2FP.F16.F32.PACK_AB R3, R165, R168 ;  /* 0x000000a8a503723e */ /* 0x010fea00000000ff */
[----:B------:R2:W-:Y:S04]  /*54c0*/  STS [R129+0x2000], R3 ;  /* 0x0020000381007388 */ /* 0x0005e80000000800 */
[----:B------:R-:W-:Y:S08]  /*54d0*/  LDSM.16.M88.4 R64, [R0+0x4000] ;  /* 0x004000000040783b */ /* 0x000ff00000000200 */
[----:B------:R-:W3:Y:S01]  /*54e0*/  LDSM.16.M88.4 R16, [R113+0x8000] ;  /* 0x008000007110783b */ /* 0x000ee20000000200 */
[----:B-1----:R-:W-:Y:S07]  /*54f0*/  SHF.L.U32 R2, R121, 0x6, RZ ;  /* 0x0000000679027819 */ /* 0x002fee00000006ff */
[----:B------:R1:W4:Y:S01]  /*5500*/  LDSM.16.M88.4 R60, [R0+0x5000] ;  /* 0x00500000003c783b */ /* 0x0003220000000200 */
[----:B--2---:R-:W-:Y:S07]  /*5510*/  IMAD.MOV.U32 R3, RZ, RZ, R108 ;  /* 0x000000ffff037224 */ /* 0x004fee00078e006c */
[----:B------:R-:W2:Y:S08]  /*5520*/  LDSM.16.M88.4 R32, [R113+0x8400] ;  /* 0x008400007120783b */ /* 0x000eb00000000200 */
[----:B------:R-:W2:Y:S01]  /*5530*/  LDSM.16.M88.4 R48, [R113+0x8800] ;  /* 0x008800007130783b */ /* 0x000ea20000000200 */
[----:B-1----:R-:W-:Y:S07]  /*5540*/  IADD3 R0, PT, PT, R0, R112, RZ ;  /* 0x0000007000007210 */ /* 0x002fee0007ffe0ff */
[----:B------:R-:W1:Y:S01]  /*5550*/  LDSM.16.M88.4 R100, [R113+0x8c00] ;  /* 0x008c00007164783b */ /* 0x000e620000000200 */
[-C--:B---3--:R-:W-:Y:S07]  /*5560*/  HMMA.16816.F32 R4, R64, R16.reuse, RZ ;  /* 0x000000104004723c */ /* 0x088fee00000018ff */
[----:B------:R-:W-:Y:S01]  /*5570*/  LDSM.16.M88.4 R104, [R117+0x8000] ;  /* 0x008000007568783b */ /* 0x000fe20000000200 */
[C---:B----4-:R-:W-:Y:S07]  /*5580*/  HMMA.16816.F32 R8, R60.reuse, R16, RZ ;  /* 0x000000103c08723c */ /* 0x050fee00000018ff */
[----:B------:R-:W-:Y:S01]  /*5590*/  LDSM.16.M88.4 R108, [R0+0x5000] ;  /* 0x00500000006c783b */ /* 0x000fe20000000200 */
[-C--:B------:R-:W-:Y:S08]  /*55a0*/  HMMA.16816.F32 R12, R60, R18.reuse, RZ ;  /* 0x000000123c0c723c */ /* 0x080ff000000018ff */
        /* <DEDUP_REMOVED lines=9> */
[-C--:B-1----:R-:W-:Y:S08]  /*5640*/  HMMA.16816.F32 R52, R64, R100.reuse, RZ ;  /* 0x000000644034723c */ /* 0x082ff000000018ff */
[C---:B------:R-:W-:Y:S08]  /*5650*/  HMMA.16816.F32 R56, R60.reuse, R100, RZ ;  /* 0x000000643c38723c */ /* 0x040ff000000018ff */
[-C--:B------:R-:W-:Y:S08]  /*5660*/  HMMA.16816.F32 R60, R60, R102.reuse, RZ ;  /* 0x000000663c3c723c */ /* 0x080ff000000018ff */
[----:B------:R-:W-:Y:S01]  /*5670*/  HMMA.16816.F32 R64, R64, R102, RZ ;  /* 0x000000664040723c */ /* 0x000fe200000018ff */
[----:B------:R1:W2:Y:S02]  /*5680*/  LDSM.16.M88.4 R100, [R0+0x4000] ;  /* 0x004000000064783b */ /* 0x0002a40000000200 */
[----:B-1----:R-:W-:Y:S05]  /*5690*/  MOV R0, R114 ;  /* 0x0000007200007202 */ /* 0x002fea0000000f00 */
[-C--:B--2---:R-:W-:Y:S08]  /*56a0*/  HMMA.16816.F32 R4, R100, R104.reuse, R4 ;  /* 0x000000686404723c */ /* 0x084ff00000001804 */
[C---:B------:R-:W-:Y:S08]  /*56b0*/  HMMA.16816.F32 R8, R108.reuse, R104, R8 ;  /* 0x000000686c08723c */ /* 0x040ff00000001808 */
[-C--:B------:R-:W-:Y:S03]  /*56c0*/  HMMA.16816.F32 R12, R108, R106.reuse, R12 ;  /* 0x0000006a6c0c723c */ /* 0x080fe6000000180c */
[C---:B------:R-:W-:Y:S01]  /*56d0*/  FADD.FTZ R6, -R123.reuse, R6 ;  /* 0x000000067b067221 */ /* 0x040fe20000010100 */
[----:B------:R-:W-:Y:S01]  /*56e0*/  FADD.FTZ R7, -R123, R7 ;  /* 0x000000077b077221 */ /* 0x000fe20000010100 */
[C---:B------:R-:W-:Y:S03]  /*56f0*/  FADD.FTZ R4, -R124.reuse, R4 ;  /* 0x000000047c047221 */ /* 0x040fe60000010100 */
[C---:B------:R-:W-:Y:S01]  /*5700*/  HMMA.16816.F32 R16, R100.reuse, R106, R16 ;  /* 0x0000006a6410723c */ /* 0x040fe20000001810 */
[----:B------:R-:W1:Y:S11]  /*5710*/  LDSM.16.M88.4 R104, [R117+0x8400] ;  /* 0x008400007568783b */ /* 0x000e760000000200 */
[----:B------:R-:W-:Y:S07]  /*5720*/  @!UPT UIADD3 URZ, UPT, UPT, URZ, URZ, URZ ;  /* 0x000000fffffff290 */ /* 0x000fee000fffe0ff */
[C---:B------:R-:W-:Y:S01]  /*5730*/  FADD.FTZ R17, -R124.reuse, R17 ;  /* 0x000000117c117221 */ /* 0x040fe20000010100 */
[----:B------:R-:W-:Y:S04]  /*5740*/  FADD.FTZ R16, -R124, R16 ;  /* 0x000000107c107221 */ /* 0x000fe80000010100 */
[----:B------:R-:W-:Y:S02]  /*5750*/  FMUL.FTZ R16, R76, R16 ;  /* 0x000000104c107220 */ /* 0x000fe40000410000 */
[----:B------:R2:W5:Y:S01]  /*5760*/  LDL.LU R76, [R1+0x54] ;  /* 0x00005400014c7983 */ /* 0x0005620000300800 */
[-C--:B-1----:R-:W-:Y:S08]  /*5770*/  HMMA.16816.F32 R20, R100, R104.reuse, R20 ;  /* 0x000000686414723c */ /* 0x082ff00000001814 */
[C---:B------:R-:W-:Y:S08]  /*5780*/  HMMA.16816.F32 R24, R108.reuse, R104, R24 ;  /* 0x000000686c18723c */ /* 0x040ff00000001818 */
[-C--:B------:R-:W-:Y:S08]  /*5790*/  HMMA.16816.F32 R28, R108, R106.reuse, R28 ;  /* 0x0000006a6c1c723c */ /* 0x080ff0000000181c */
[C---:B------:R-:W-:Y:S01]  /*57a0*/  HMMA.16816.F32 R32, R100.reuse, R106, R32 ;  /* 0x0000006a6420723c */ /* 0x040fe20000001820 */
[----:B------:R-:W1:Y:S11]  /*57b0*/  LDSM.16.M88.4 R104, [R117+0x8800] ;  /* 0x008800007568783b */ /* 0x000e760000000200 */
[----:B------:R-:W-:Y:S07]  /*57c0*/  @!UPT UIADD3 URZ, UPT, UPT, URZ, URZ, URZ ;  /* 0x000000fffffff290 */ /* 0x000fee000fffe0ff */
[----:B------:R-:W-:Y:S01]  /*57d0*/  FADD.FTZ R32, -R124, R32 ;  /* 0x000000207c207221 */ /* 0x000fe20000010100 */
[-C--:B-1----:R-:W-:Y:S08]  /*57e0*/  HMMA.16816.F32 R36, R100, R104.reuse, R36 ;  /* 0x000000686424723c */ /* 0x082ff00000001824 */
[C---:B------:R-:W-:Y:S08]  /*57f0*/  HMMA.16816.F32 R40, R108.reuse, R104, R40 ;  /* 0x000000686c28723c */ /* 0x040ff00000001828 */
[-C--:B------:R-:W-:Y:S08]  /*5800*/  HMMA.16816.F32 R44, R108, R106.reuse, R44 ;  /* 0x0000006a6c2c723c */ /* 0x080ff0000000182c */
[C---:B------:R-:W-:Y:S01]  /*5810*/  HMMA.16816.F32 R48, R100.reuse, R106, R48 ;  /* 0x0000006a6430723c */ /* 0x040fe20000001830 */
[----:B------:R-:W1:Y:S07]  /*5820*/  LDSM.16.M88.4 R104, [R117+0x8c00] ;  /* 0x008c00007568783b */ /* 0x000e6e0000000200 */
[-C--:B-1----:R-:W-:Y:S08]  /*5830*/  HMMA.16816.F32 R52, R100, R104.reuse, R52 ;  /* 0x000000686434723c */ /* 0x082ff00000001834 */
[C---:B------:R-:W-:Y:S04]  /*5840*/  HMMA.16816.F32 R56, R108.reuse, R104, R56 ;  /* 0x000000686c38723c */ /* 0x040fe80000001838 */
[----:B------:R-:W-:Y:S01]  /*5850*/  SHF.R.U32.HI R105, RZ, 0x1, R121 ;  /* 0x00000001ff697819 */ /* 0x000fe20000011679 */
[----:B------:R-:W-:Y:S03]  /*5860*/  IMAD.SHL.U32 R104, R121, 0x8, RZ ;  /* 0x0000000879687824 */ /* 0x000fe600078e00ff */
[----:B------:R-:W-:Y:S01]  /*5870*/  LOP3.LUT R114, R105, 0x30, RZ, 0xc0, !PT ;  /* 0x0000003069727812 */ /* 0x000fe200078ec0ff */
[-C--:B------:R-:W-:Y:S03]  /*5880*/  HMMA.16816.F32 R60, R108, R106.reuse, R60 ;  /* 0x0000006a6c3c723c */ /* 0x080fe6000000183c */
[----:B------:R-:W-:Y:S01]  /*5890*/  IMAD.MOV.U32 R111, RZ, RZ, R3 ;  /* 0x000000ffff6f7224 */ /* 0x000fe200078e0003 */
[----:B------:R-:W-:Y:S01]  /*58a0*/  LOP3.LUT R3, R114, 0x8, R121, 0xf8, !PT ;  /* 0x0000000872037812 */ /* 0x000fe200078ef879 */
[----:B------:R-:W-:Y:S01]  /*58b0*/  FMUL.FTZ R109, R0, R4 ;  /* 0x00000004006d7220 */ /* 0x000fe20000410000 */
[----:B------:R-:W-:Y:S01]  /*58c0*/  LOP3.LUT R0, R2, 0x400, RZ, 0xc0, !PT ;  /* 0x0000040002007812 */ /* 0x000fe200078ec0ff */
[C---:B------:R-:W-:Y:S01]  /*58d0*/  FADD.FTZ R108, -R124.reuse, R5 ;  /* 0x000000057c6c7221 */ /* 0x040fe20000010100 */
[----:B------:R-:W-:Y:S01]  /*58e0*/  LOP3.LUT R3, R3, 0x1c0, R2, 0xf8, !PT ;  /* 0x000001c003037812 */ /* 0x000fe200078ef802 */
[----:B------:R-:W-:Y:S04]  /*58f0*/  HMMA.16816.F32 R64, R100, R106, R64 ;  /* 0x0000006a6440723c */ /* 0x000fe80000001840 */
[C---:B------:R-:W-:Y:S01]  /*5900*/  FADD.FTZ R102, -R124.reuse, R21 ;  /* 0x000000157c667221 */ /* 0x040fe20000010100 */
[----:B------:R-:W-:Y:S01]  /*5910*/  LOP3.LUT R3, R3, 0x38, R104, 0x78, !PT ;  /* 0x0000003803037812 */ /* 0x000fe200078e7868 */
[----:B------:R-:W-:Y:S01]  /*5920*/  FMUL.FTZ R108, R111, R108 ;  /* 0x0000006c6f6c7220 */ /* 0x000fe20000410000 */
[----:B------:R-:W-:Y:S01]  /*5930*/  FFMA.FTZ R5, -R247, R247, 1 ;  /* 0x3f800000f7057423 */ /* 0x000fe200000101f7 */
[----:B------:R-:W-:Y:S01]  /*5940*/  FMUL.FTZ R102, R73, R102 ;  /* 0x0000006649667220 */ /* 0x000fe20000410000 */
[----:B------:R-:W-:Y:S01]  /*5950*/  LEA R3, R3, R0, 0x1 ;  /* 0x0000000003037211 */ /* 0x000fe200078e08ff */
[----:B------:R-:W-:Y:S01]  /*5960*/  FADD.FTZ R0, -R124, R20 ;  /* 0x000000147c007221 */ /* 0x000fe20000010100 */
        /* <DEDUP_REMOVED lines=9> */
[----:B------:R-:W-:Y:S01]  /*5a00*/  FFMA.FTZ R4, -R248, R248, 1 ;  /* 0x3f800000f8047423 */ /* 0x000fe200000101f8 */
[----:B------:R2:W5:Y:S01]  /*5a10*/  LDL.LU R73, [R1+0x48] ;  /* 0x0000480001497983 */ /* 0x0005620000300800 */
[----:B------:R-:W-:Y:S01]  /*5a20*/  FMUL.FTZ R5, R5, UR9 ;  /* 0x0000000905057c20 */ /* 0x000fe20008410000 */
[----:B------:R-:W-:Y:S01]  /*5a30*/  FMUL.FTZ R17, R16, R17 ;  /* 0x0000001110117220 */ /* 0x000fe20000410000 */
[----:B------:R-:W-:Y:S01]  /*5a40*/  FMUL.FTZ R4, R4, UR9 ;  /* 0x0000000904047c20 */ /* 0x000fe20008410000 */
[----:B------:R-:W-:Y:S01]  /*5a50*/  FFMA.FTZ R0, -R243, R243, 1 ;  /* 0x3f800000f3007423 */ /* 0x000fe200000101f3 */
[----:B------:R-:W-:Y:S01]  /*5a60*/  FMUL.FTZ R5, R20, R5 ;  /* 0x0000000514057220 */ /* 0x000fe20000410000 */
[----:B------:R-:W-:Y:S01]  /*5a70*/  FADD.FTZ R20, -R124, R33 ;  /* 0x000000217c147221 */ /* 0x000fe20000010100 */
[----:B------:R-:W-:Y:S01]  /*5a80*/  FMUL.FTZ R101, R109, R4 ;  /* 0x000000046d657220 */ /* 0x000fe20000410000 */
[----:B------:R-:W-:Y:S01]  /*5a90*/  FFMA.FTZ R4, -R244, R244, 1 ;  /* 0x3f800000f4047423 */ /* 0x000fe200000101f4 */
[----:B------:R-:W-:Y:S01]  /*5aa0*/  FMUL.FTZ R0, R0, UR9 ;  /* 0x0000000900007c20 */ /* 0x000fe20008410000 */
[----:B------:R-:W-:Y:S01]  /*5ab0*/  F2FP.F16.F32.PACK_AB R33, R5, R17 ;  /* 0x000000110521723e */ /* 0x000fe200000000ff */
[----:B------:R-:W-:Y:S01]  /*5ac0*/  FMUL.FTZ R5, R72, R32 ;  /* 0x0000002048057220 */ /* 0x000fe20000410000 */
[----:B------:R-:W-:Y:S01]  /*5ad0*/  FMUL.FTZ R17, R252, R20 ;  /* 0x00000014fc117220 */ /* 0x000fe20000410000 */
[----:B------:R2:W5:Y:S01]  /*5ae0*/  LDL.LU R72, [R1+0x44] ;  /* 0x0000440001487983 */ /* 0x0005620000300800 */
[----:B------:R-:W-:Y:S01]  /*5af0*/  F2FP.F16.F32.PACK_AB R16, R100, R101 ;  /* 0x000000656410723e */ /* 0x000fe200000000ff */
[----:B------:R-:W-:Y:S01]  /*5b00*/  FFMA.FTZ R20, -R237, R237, 1 ;  /* 0x3f800000ed147423 */ /* 0x000fe200000101ed */
[----:B------:R-:W-:Y:S01]  /*5b10*/  FADD.FTZ R32, -R124, R36 ;  /* 0x000000247c207221 */ /* 0x000fe20000010100 */
        /* <DEDUP_REMOVED lines=8> */
[C---:B------:R-:W-:Y:S01]  /*5ba0*/  FADD.FTZ R37, -R124.reuse, R48 ;  /* 0x000000307c257221 */ /* 0x040fe20000010100 */
[----:B------:R-:W-:Y:S01]  /*5bb0*/  FMUL.FTZ R21, R21, UR9 ;  /* 0x0000000915157c20 */ /* 0x000fe20008410000 */
[C---:B------:R-:W-:Y:S01]  /*5bc0*/  FADD.FTZ R48, -R124.reuse, R49 ;  /* 0x000000317c307221 */ /* 0x040fe20000010100 */
[C---:B------:R-:W-:Y:S01]  /*5bd0*/  FADD.FTZ R49, -R124.reuse, R52 ;  /* 0x000000347c317221 */ /* 0x040fe20000010100 */
[----:B------:R-:W-:Y:S01]  /*5be0*/  FADD.FTZ R52, -R124, R53 ;  /* 0x000000357c347221 */ /* 0x000fe20000010100 */
[----:B------:R-:W-:Y:S01]  /*5bf0*/  FMUL.FTZ R21, R5, R21 ;  /* 0x0000001505157220 */ /* 0x000fe20000410000 */
[----:B------:R-:W-:Y:S01]  /*5c00*/  FMUL.FTZ R37, R242, R37 ;  /* 0x00000025f2257220 */ /* 0x000fe20000410000 */
[----:B------:R-:W-:Y:S01]  /*5c10*/  FMUL.FTZ R49, R240, R49 ;  /* 0x00000031f0317220 */ /* 0x000fe20000410000 */
[----:B------:R-:W-:Y:S01]  /*5c20*/  FFMA.FTZ R17, -R232, R232, 1 ;  /* 0x3f800000e8117423 */ /* 0x000fe200000101e8 */
[----:B------:R-:W-:Y:S01]  /*5c30*/  FMUL.FTZ R48, R241, R48 ;  /* 0x00000030f1307220 */ /* 0x000fe20000410000 */
[----:B------:R-:W-:Y:S01]  /*5c40*/  F2FP.F16.F32.PACK_AB R100, R20, R21 ;  /* 0x000000151464723e */ /* 0x000fe200000000ff */
[----:B------:R-:W-:Y:S01]  /*5c50*/  FFMA.FTZ R21, -R70, R70, 1 ;  /* 0x3f80000046157423 */ /* 0x000fe20000010146 */
[----:B------:R-:W-:Y:S01]  /*5c60*/  FMUL.FTZ R20, R68, R7 ;  /* 0x0000000744147220 */ /* 0x000fe20000410000 */
[----:B------:R-:W-:Y:S01]  /*5c70*/  FMUL.FTZ R17, R17, UR9 ;  /* 0x0000000911117c20 */ /* 0x000fe20008410000 */
[----:B------:R-:W-:Y:S01]  /*5c80*/  FMUL.FTZ R52, R239, R52 ;  /* 0x00000034ef347220 */ /* 0x000fe20000410000 */
[----:B------:R-:W-:Y:S01]  /*5c90*/  FMUL.FTZ R0, R102, R0 ;  /* 0x0000000066007220 */ /* 0x000fe20000410000 */
[----:B------:R-:W-:Y:S01]  /*5ca0*/  FFMA.FTZ R5, -R231, R231, 1 ;  /* 0x3f800000e7057423 */ /* 0x000fe200000101e7 */
[----:B------:R-:W-:Y:S01]  /*5cb0*/  FMUL.FTZ R17, R37, R17 ;  /* 0x0000001125117220 */ /* 0x000fe20000410000 */
[----:B------:R-:W-:Y:S01]  /*5cc0*/  FADD.FTZ R37, -R124, R64 ;  /* 0x000000407c257221 */ /* 0x000fe20000010100 */
[----:B------:R-:W-:Y:S01]  /*5cd0*/  FMUL.FTZ R21, R21, UR9 ;  /* 0x0000000915157c20 */ /* 0x000fe20008410000 */
[----:B------:R-:W-:Y:S01]  /*5ce0*/  F2FP.F16.F32.PACK_AB R101, R0, R4 ;  /* 0x000000040065723e */ /* 0x000fe200000000ff */
[----:B------:R-:W-:Y:S01]  /*5cf0*/  FFMA.FTZ R4, -R234, R234, 1 ;  /* 0x3f800000ea047423 */ /* 0x000fe200000101ea */
[----:B------:R-:W-:Y:S01]  /*5d00*/  FFMA.FTZ R0, -R233, R233, 1 ;  /* 0x3f800000e9007423 */ /* 0x000fe200000101e9 */
[----:B------:R-:W-:Y:S01]  /*5d10*/  FMUL.FTZ R5, R5, UR9 ;  /* 0x0000000905057c20 */ /* 0x000fe20008410000 */
[----:B------:R-:W-:Y:S01]  /*5d20*/  FMUL.FTZ R37, R236, R37 ;  /* 0x00000025ec257220 */ /* 0x000fe20000410000 */
[----:B------:R-:W-:Y:S01]  /*5d30*/  FMUL.FTZ R4, R4, UR9 ;  /* 0x0000000904047c20 */ /* 0x000fe20008410000 */
[----:B------:R-:W-:Y:S01]  /*5d40*/  FMUL.FTZ R0, R0, UR9 ;  /* 0x0000000900007c20 */ /* 0x000fe20008410000 */
[----:B------:R-:W-:Y:S02]  /*5d50*/  FMUL.FTZ R5, R48, R5 ;  /* 0x0000000530057220 */ /* 0x000fe40000410000 */
[----:B------:R-:W-:Y:S01]  /*5d60*/  FMUL.FTZ R4, R32, R4 ;  /* 0x0000000420047220 */ /* 0x000fe20000410000 */
[----:B------:R-:W-:Y:S01]  /*5d70*/  FFMA.FTZ R32, -R230, R230, 1 ;  /* 0x3f800000e6207423 */ /* 0x000fe200000101e6 */
[----:B------:R-:W-:Y:S01]  /*5d80*/  FMUL.FTZ R0, R36, R0 ;  /* 0x0000000024007220 */ /* 0x000fe20000410000 */
[----:B------:R-:W-:Y:S02]  /*5d90*/  FFMA.FTZ R36, -R227, R227, 1 ;  /* 0x3f800000e3247423 */ /* 0x000fe400000101e3 */
[----:B------:R-:W-:Y:S02]  /*5da0*/  FMUL.FTZ R32, R32, UR9 ;  /* 0x0000000920207c20 */ /* 0x000fe40008410000 */
[----:B------:R-:W-:Y:S01]  /*5db0*/  FMUL.FTZ R36, R36, UR9 ;  /* 0x0000000924247c20 */ /* 0x000fe20008410000 */
[----:B------:R-:W-:Y:S01]  /*5dc0*/  F2FP.F16.F32.PACK_AB R53, R0, R4 ;  /* 0x000000040035723e */ /* 0x000fe200000000ff */
[----:B------:R-:W-:Y:S01]  /*5dd0*/  FMUL.FTZ R4, R49, R32 ;  /* 0x0000002031047220 */ /* 0x000fe20000410000 */
[----:B------:R-:W-:Y:S01]  /*5de0*/  F2FP.F16.F32.PACK_AB R49, R5, R17 ;  /* 0x000000110531723e */ /* 0x000fe200000000ff */
[----:B------:R-:W-:Y:S01]  /*5df0*/  FMUL.FTZ R0, R52, R36 ;  /* 0x0000002434007220 */ /* 0x000fe20000410000 */
[----:B------:R-:W-:Y:S01]  /*5e00*/  FFMA.FTZ R17, -R218, R218, 1 ;  /* 0x3f800000da117423 */ /* 0x000fe200000101da */
[----:B------:R-:W-:Y:S01]  /*5e10*/  FADD.FTZ R36, -R124, R65 ;  /* 0x000000417c247221 */ /* 0x000fe20000010100 */
[----:B------:R-:W-:Y:S01]  /*5e20*/  FMUL.FTZ R32, R71, R6 ;  /* 0x0000000647207220 */ /* 0x000fe20000410000 */
[----:B------:R-:W-:Y:S01]  /*5e30*/  FFMA.FTZ R5, -R219, R219, 1 ;  /* 0x3f800000db057423 */ /* 0x000fe200000101db */
[----:B------:R2:W5:Y:S01]  /*5e40*/  LDL.LU R71, [R1+0x40] ;  /* 0x0000400001477983 */ /* 0x0005620000300800 */
[----:B------:R-:W-:Y:S01]  /*5e50*/  FMUL.FTZ R17, R17, UR9 ;  /* 0x0000000911117c20 */ /* 0x000fe20008410000 */
[----:B------:R-:W-:Y:S01]  /*5e60*/  FMUL.FTZ R36, R235, R36 ;  /* 0x00000024eb247220 */ /* 0x000fe20000410000 */
[----:B------:R-:W-:Y:S01]  /*5e70*/  FMUL.FTZ R5, R5, UR9 ;  /* 0x0000000905057c20 */ /* 0x000fe20008410000 */
[----:B------:R2:W5:Y:S01]  /*5e80*/  LDL.LU R70, [R1+0x3c] ;  /* 0x00003c0001467983 */ /* 0x0005620000300800 */
[----:B------:R-:W-:Y:S01]  /*5e90*/  F2FP.F16.F32.PACK_AB R48, R0, R4 ;  /* 0x000000040030723e */ /* 0x000fe200000000ff */
[----:B------:R-:W-:Y:S01]  /*5ea0*/  FMUL.FTZ R36, R36, R17 ;  /* 0x0000001124247220 */ /* 0x000fe20000410000 */
[----:B------:R-:W-:Y:S01]  /*5eb0*/  FFMA.FTZ R17, -R69, R69, 1 ;  /* 0x3f80000045117423 */ /* 0x000fe20000010145 */
[----:B------:R-:W-:Y:S01]  /*5ec0*/  FMUL.FTZ R37, R37, R5 ;  /* 0x0000000525257220 */ /* 0x000fe20000410000 */
[----:B------:R2:W5:Y:S02]  /*5ed0*/  LDL.LU R69, [R1+0x38] ;  /* 0x0000380001457983 */ /* 0x0005640000300800 */
[----:B------:R-:W-:Y:S02]  /*5ee0*/  FMUL.FTZ R17, R17, UR9 ;  /* 0x0000000911117c20 */ /* 0x000fe40008410000 */
[----:B------:R2:W5:Y:S01]  /*5ef0*/  LDL.LU R68, [R1+0x34] ;  /* 0x0000340001447983 */ /* 0x0005620000300800 */
[----:B------:R-:W-:Y:S05]  /*5f00*/  BRA.U !UP0, `(.L_x_1004) ;  /* 0x0000000108747547 */ /* 0x000fea000b800000 */
[----:B------:R-:W3:Y:S01]  /*5f10*/  LDL.LU R106, [R1+0x4] ;  /* 0x00000400016a7983 */ /* 0x000ee20000300800 */
[----:B------:R-:W1:Y:S01]  /*5f20*/  LDC R5, c[0x0][0x3b0] ;  /* 0x0000ec00ff057b82 */ /* 0x000e620000000800 */
[----:B------:R-:W-:Y:S01]  /*5f30*/  IADD3 R4, P0, PT, RZ, -UR32, RZ ;  /* 0x80000020ff047c10 */ /* 0x000fe2000ff1e0ff */
[----:B------:R-:W-:Y:S01]  /*5f40*/  ULOP3.LUT UR10, UR43, 0x1, URZ, 0xc0, !UPT ;  /* 0x000000012b0a7892 */ /* 0x000fe2000f8ec0ff */
[----:B------:R-:W4:Y:S03]  /*5f50*/  LDL.LU R103, [R1+0x8] ;  /* 0x0000080001677983 */ /* 0x000f260000300800 */
[----:B------:R-:W-:Y:S01]  /*5f60*/  UISETP.NE.U32.AND UP2, UPT, UR10, 0x1, UPT ;  /* 0x000000010a00788c */ /* 0x000fe2000bf45070 */
[----:B------:R-:W2:Y:S01]  /*5f70*/  LDL.LU R102, [R1] ;  /* 0x0000000001667983 */ /* 0x000ea20000300800 */
[----:B------:R-:W3:Y:S02]  /*5f80*/  LDC R6, c[0x0][0x3b4] ;  /* 0x0000ed00ff067b82 */ /* 0x000ee40000000800 */
[----:B------:R-:W-:Y:S06]  /*5f90*/  USEL UR10, UR29, 0x2000, !UP2 ;  /* 0x000020001d0a7887 */ /* 0x000fec000d000000 */
[----:B------:R-:W-:Y:S02]  /*5fa0*/  VIADD R118, R118, UR10 ;  /* 0x0000000a76767c36 */ /* 0x000fe40008000000 */
[----:B--2---:R-:W-:Y:S02]  /*5fb0*/  VIADD R102, R102, UR10 ;  /* 0x0000000a66667c36 */ /* 0x004fe40008000000 */
[C---:B-1----:R-:W-:Y:S04]  /*5fc0*/  IMAD.SHL.U32 R0, R5.reuse, 0x80, RZ ;  /* 0x0000008005007824 */ /* 0x042fe800078e00ff */
[----:B------:R-:W-:Y:S05]  /*5fd0*/  IMAD.X R0, RZ, RZ, ~R0, P0 ;  /* 0x000000ffff007224 */ /* 0x000fea00000e0e00 */
[----:B------:R-:W-:Y:S04]  /*5fe0*/  SHF.R.S64 R4, R4, 0x1f, R0 ;  /* 0x0000001f04047819 */ /* 0x000fe80000001000 */
[----:B----4-:R-:W-:Y:S04]  /*5ff0*/  IADD3 R103, P0, PT, R4, R103, RZ ;  /* 0x0000006704677210 */ /* 0x010fe80007f1e0ff */
[----:B---3--:R-:W-:Y:S01]  /*6000*/  LEA.HI.X.SX32 R106, R0, R106, 0x1, P0 ;  /* 0x0000006a006a7211 */ /* 0x008fe200000f0eff */
        /* <DEDUP_REMOVED lines=13> */
.L_x_1004:
[----:B------:R-:W-:Y:S01]  /*60e0*/  FFMA.FTZ R0, -R159, R159, 1 ;  /* 0x3f8000009f007423 */ /* 0x000fe2000001019f */
[----:B------:R3:W-:Y:S01]  /*60f0*/  STS [R125+0xa000], R16 ;  /* 0x00a000107d007388 */ /* 0x0007e20000000800 */
[----:B-1----:R-:W-:Y:S01]  /*6100*/  FFMA.FTZ R5, -R160, R160, 1 ;  /* 0x3f800000a0057423 */ /* 0x002fe200000101a0 */
[----:B------:R-:W-:Y:S01]  /*6110*/  FFMA.FTZ R4, -R156, R156, 1 ;  /* 0x3f8000009c047423 */ /* 0x000fe2000001019c */
[----:B------:R-:W-:Y:S01]  /*6120*/  FMUL.FTZ R6, R0, UR9 ;  /* 0x0000000900067c20 */ /* 0x000fe20008410000 */
[----:B------:R-:W-:Y:S01]  /*6130*/  FADD.FTZ R23, -R123, R23 ;  /* 0x000000177b177221 */ /* 0x000fe20000010100 */
[----:B------:R-:W-:Y:S01]  /*6140*/  FFMA.FTZ R0, -R155, R155, 1 ;  /* 0x3f8000009b007423 */ /* 0x000fe2000001019b */
[----:B------:R-:W-:Y:S01]  /*6150*/  FMUL.FTZ R7, R5, UR9 ;  /* 0x0000000905077c20 */ /* 0x000fe20008410000 */
[----:B------:R-:W-:Y:S01]  /*6160*/  FMUL.FTZ R5, R4, UR9 ;  /* 0x0000000904057c20 */ /* 0x000fe20008410000 */
        /* <DEDUP_REMOVED lines=8> */
[----:B------:R-:W-:Y:S01]  /*61f0*/  F2FP.F16.F32.PACK_AB R4, R17, R21 ;  /* 0x000000151104723e */ /* 0x000fe200000000ff */
[----:B------:R-:W-:Y:S01]  /*6200*/  FMUL.FTZ R19, R194, R19 ;  /* 0x00000013c2137220 */ /* 0x000fe20000410000 */
[----:B------:R-:W-:Y:S01]  /*6210*/  FMUL.FTZ R22, R184, R22 ;  /* 0x00000016b8167220 */ /* 0x000fe20000410000 */
[----:B------:R-:W-:Y:S01]  /*6220*/  FMUL.FTZ R18, R193, R18 ;  /* 0x00000012c1127220 */ /* 0x000fe20000410000 */
[----:B------:R-:W-:Y:S01]  /*6230*/  FADD.FTZ R38, -R123, R38 ;  /* 0x000000267b267221 */ /* 0x000fe20000010100 */
[----:B------:R1:W-:Y:S01]  /*6240*/  STS [R125+0xa400], R4 ;  /* 0x00a400047d007388 */ /* 0x0003e20000000800 */
[----:B------:R-:W-:Y:S01]  /*6250*/  FMUL.FTZ R0, R19, R7 ;  /* 0x0000000713007220 */ /* 0x000fe20000410000 */
[----:B------:R-:W-:Y:S01]  /*6260*/  FMUL.FTZ R22, R22, R5 ;  /* 0x0000000516167220 */ /* 0x000fe20000410000 */
[----:B------:R-:W-:Y:S01]  /*6270*/  FFMA.FTZ R7, -R152, R152, 1 ;  /* 0x3f80000098077423 */ /* 0x000fe20000010198 */
[----:B------:R-:W-:Y:S01]  /*6280*/  FFMA.FTZ R5, -R151, R151, 1 ;  /* 0x3f80000097057423 */ /* 0x000fe20000010197 */
[----:B------:R-:W-:Y:S01]  /*6290*/  FMUL.FTZ R18, R18, R6 ;  /* 0x0000000612127220 */ /* 0x000fe20000410000 */
[----:B------:R-:W-:Y:S01]  /*62a0*/  FFMA.FTZ R6, -R148, R148, 1 ;  /* 0x3f80000094067423 */ /* 0x000fe20000010194 */
[----:B---3--:R-:W-:Y:S01]  /*62b0*/  FMUL.FTZ R16, R7, UR9 ;  /* 0x0000000907107c20 */ /* 0x008fe20008410000 */
[----:B------:R-:W-:Y:S01]  /*62c0*/  FMUL.FTZ R7, R5, UR9 ;  /* 0x0000000905077c20 */ /* 0x000fe20008410000 */
[----:B------:R-:W-:Y:S01]  /*62d0*/  FADD.FTZ R39, -R123, R39 ;  /* 0x000000277b277221 */ /* 0x000fe20000010100 */
[----:B------:R-:W-:Y:S01]  /*62e0*/  FFMA.FTZ R5, -R147, R147, 1 ;  /* 0x3f80000093057423 */ /* 0x000fe20000010193 */
[----:B------:R-:W-:Y:S01]  /*62f0*/  FMUL.FTZ R38, R161, R38 ;  /* 0x00000026a1267220 */ /* 0x000fe20000410000 */
[----:B------:R-:W-:Y:S01]  /*6300*/  FMUL.FTZ R6, R6, UR9 ;  /* 0x0000000906067c20 */ /* 0x000fe20008410000 */
[----:B------:R-:W-:Y:S01]  /*6310*/  FADD.FTZ R35, -R123, R35 ;  /* 0x000000237b237221 */ /* 0x000fe20000010100 */
[----:B------:R-:W-:Y:S01]  /*6320*/  FMUL.FTZ R39, R164, R39 ;  /* 0x00000027a4277220 */ /* 0x000fe20000410000 */
[----:B------:R-:W-:Y:S01]  /*6330*/  FMUL.FTZ R5, R5, UR9 ;  /* 0x0000000905057c20 */ /* 0x000fe20008410000 */
[----:B------:R-:W-:Y:S01]  /*6340*/  FMUL.FTZ R38, R38, R6 ;  /* 0x0000000626267220 */ /* 0x000fe20000410000 */
[----:B------:R-:W-:Y:S01]  /*6350*/  FMUL.FTZ R35, R169, R35 ;  /* 0x00000023a9237220 */ /* 0x000fe20000410000 */
[----:B------:R-:W-:Y:S01]  /*6360*/  FADD.FTZ R50, -R123, R50 ;  /* 0x000000327b327221 */ /* 0x000fe20000010100 */
[----:B------:R-:W-:Y:S01]  /*6370*/  FFMA.FTZ R6, -R140, R140, 1 ;  /* 0x3f8000008c067423 */ /* 0x000fe2000001018c */
[----:B------:R-:W-:Y:S01]  /*6380*/  F2FP.F16.F32.PACK_AB R0, R0, R18 ;  /* 0x000000120000723e */ /* 0x000fe200000000ff */
[----:B------:R-:W-:Y:S01]  /*6390*/  FMUL.FTZ R21, R39, R5 ;  /* 0x0000000527157220 */ /* 0x000fe20000410000 */
[----:B------:R-:W-:Y:S01]  /*63a0*/  FMUL.FTZ R35, R35, R7 ;  /* 0x0000000723237220 */ /* 0x000fe20000410000 */
[----:B------:R-:W-:Y:S01]  /*63b0*/  FADD.FTZ R51, -R123, R51 ;  /* 0x000000337b337221 */ /* 0x000fe20000010100 */
[----:B------:R-:W-:Y:S01]  /*63c0*/  FFMA.FTZ R5, -R139, R139, 1 ;  /* 0x3f8000008b057423 */ /* 0x000fe2000001018b */
[----:B------:R-:W-:Y:S01]  /*63d0*/  FMUL.FTZ R50, R146, R50 ;  /* 0x0000003292327220 */ /* 0x000fe20000410000 */
[----:B------:R-:W-:Y:S01]  /*63e0*/  FMUL.FTZ R6, R6, UR9 ;  /* 0x0000000906067c20 */ /* 0x000fe20008410000 */
[----:B------:R-:W-:Y:S01]  /*63f0*/  FADD.FTZ R55, -R123, R55 ;  /* 0x000000377b377221 */ /* 0x000fe20000010100 */
[----:B------:R-:W-:Y:S01]  /*6400*/  FFMA.FTZ R7, -R135, R135, 1 ;  /* 0x3f80000087077423 */ /* 0x000fe20000010187 */
[----:B------:R3:W-:Y:S01]  /*6410*/  STS [R132+0xa400], R0 ;  /* 0x00a4000084007388 */ /* 0x0007e20000000800 */
[----:B------:R-:W-:Y:S01]  /*6420*/  FMUL.FTZ R51, R145, R51 ;  /* 0x0000003391337220 */ /* 0x000fe20000410000 */
[----:B------:R-:W-:Y:S01]  /*6430*/  FMUL.FTZ R5, R5, UR9 ;  /* 0x0000000905057c20 */ /* 0x000fe20008410000 */
[----:B------:R-:W-:Y:S01]  /*6440*/  FMUL.FTZ R50, R50, R6 ;  /* 0x0000000632327220 */ /* 0x000fe20000410000 */
[----:B------:R-:W-:Y:S01]  /*6450*/  FMUL.FTZ R55, R141, R55 ;  /* 0x000000378d377220 */ /* 0x000fe20000410000 */
[----:B------:R-:W-:Y:S01]  /*6460*/  FMUL.FTZ R7, R7, UR9 ;  /* 0x0000000907077c20 */ /* 0x000fe20008410000 */
[----:B------:R-:W-:Y:S01]  /*6470*/  FADD.FTZ R66, -R123, R66 ;  /* 0x000000427b427221 */ /* 0x000fe20000010100 */
[----:B------:R-:W-:Y:S01]  /*6480*/  FFMA.FTZ R6, -R134, R134, 1 ;  /* 0x3f80000086067423 */ /* 0x000fe20000010186 */
[----:B-----5:R-:W-:Y:S01]  /*6490*/  FADD.FTZ R13, -R122, R13 ;  /* 0x0000000d7a0d7221 */ /* 0x020fe20000010100 */
[----:B-1----:R-:W-:Y:S01]  /*64a0*/  FFMA.FTZ R4, -R185, R185, 1 ;  /* 0x3f800000b9047423 */ /* 0x002fe200000101b9 */
[----:B------:R-:W-:Y:S01]  /*64b0*/  FMUL.FTZ R51, R51, R5 ;  /* 0x0000000533337220 */ /* 0x000fe20000410000 */
[----:B------:R-:W-:Y:S01]  /*64c0*/  FMUL.FTZ R55, R55, R7 ;  /* 0x0000000737377220 */ /* 0x000fe20000410000 */
[----:B------:R-:W-:Y:S01]  /*64d0*/  FADD.FTZ R67, -R123, R67 ;  /* 0x000000437b437221 */ /* 0x000fe20000010100 */
[----:B------:R-:W-:Y:S01]  /*64e0*/  FFMA.FTZ R5, -R133, R133, 1 ;  /* 0x3f80000085057423 */ /* 0x000fe20000010185 */
[----:B------:R-:W-:Y:S01]  /*64f0*/  FMUL.FTZ R66, R138, R66 ;  /* 0x000000428a427220 */ /* 0x000fe20000410000 */
[----:B------:R-:W-:Y:S01]  /*6500*/  FMUL.FTZ R6, R6, UR9 ;  /* 0x0000000906067c20 */ /* 0x000fe20008410000 */
[----:B------:R-:W-:Y:S01]  /*6510*/  FMUL.FTZ R13, R213, R13 ;  /* 0x0000000dd50d7220 */ /* 0x000fe20000410000 */
[----:B------:R-:W-:Y:S01]  /*6520*/  FMUL.FTZ R4, R4, UR9 ;  /* 0x0000000904047c20 */ /* 0x000fe20008410000 */
[----:B------:R-:W-:Y:S01]  /*6530*/  FADD.FTZ R8, -R122, R8 ;  /* 0x000000087a087221 */ /* 0x000fe20000010100 */
[----:B------:R-:W-:Y:S01]  /*6540*/  FFMA.FTZ R7, -R192, R192, 1 ;  /* 0x3f800000c0077423 */ /* 0x000fe200000101c0 */
[----:B------:R-:W-:Y:S01]  /*6550*/  FMUL.FTZ R67, R136, R67 ;  /* 0x0000004388437220 */ /* 0x000fe20000410000 */
[----:B------:R-:W-:Y:S01]  /*6560*/  FMUL.FTZ R5, R5, UR9 ;  /* 0x0000000905057c20 */ /* 0x000fe20008410000 */
        /* <DEDUP_REMOVED lines=30> */
[----:B------:R-:W-:Y:S01]  /*6750*/  FMUL.FTZ R25, R209, R25 ;  /* 0x00000019d1197220 */ /* 0x000fe20000410000 */
[----:B------:R-:W-:Y:S01]  /*6760*/  FMUL.FTZ R6, R6, UR9 ;  /* 0x0000000906067c20 */ /* 0x000fe20008410000 */
[----:B------:R-:W-:Y:S01]  /*6770*/  FMUL.FTZ R45, R179, R45 ;  /* 0x0000002db32d7220 */ /* 0x000fe20000410000 */
[----:B------:R-:W-:Y:S01]  /*6780*/  FMUL.FTZ R4, R4, UR9 ;  /* 0x0000000904047c20 */ /* 0x000fe20008410000 */
[----:B------:R-:W-:Y:S01]  /*6790*/  FADD.FTZ R34, -R123, R34 ;  /* 0x000000227b227221 */ /* 0x000fe20000010100 */
[C---:B------:R-:W-:Y:S01]  /*67a0*/  FADD.FTZ R40, -R122.reuse, R40 ;  /* 0x000000287a287221 */ /* 0x040fe20000010100 */
[----:B------:R-:W-:Y:S01]  /*67b0*/  FFMA.FTZ R7, -R163, R163, 1 ;  /* 0x3f800000a3077423 */ /* 0x000fe200000101a3 */
[----:B---3--:R-:W-:Y:S01]  /*67c0*/  F2FP.F16.F32.PACK_AB R0, R9, R8 ;  /* 0x000000080900723e */ /* 0x008fe200000000ff */
[----:B------:R-:W-:Y:S01]  /*67d0*/  STS [R132+0xa000], R33 ;  /* 0x00a0002184007388 */ /* 0x000fe20000000800 */
[----:B------:R-:W-:Y:S01]  /*67e0*/  F2FP.F16.F32.PACK_AB R19, R13, R12 ;  /* 0x0000000c0d13723e */ /* 0x000fe200000000ff */
[----:B------:R-:W-:Y:S01]  /*67f0*/  FMUL.FTZ R18, R25, R6 ;  /* 0x0000000619127220 */ /* 0x000fe20000410000 */
[----:B------:R-:W-:Y:S01]  /*6800*/  FMUL.FTZ R12, R45, R4 ;  /* 0x000000042d0c7220 */ /* 0x000fe20000410000 */
[----:B------:R-:W-:Y:S01]  /*6810*/  FMUL.FTZ R34, R171, R34 ;  /* 0x00000022ab227220 */ /* 0x000fe20000410000 */
[----:B------:R-:W-:Y:S01]  /*6820*/  FMUL.FTZ R40, R191, R40 ;  /* 0x00000028bf287220 */ /* 0x000fe20000410000 */
[----:B------:R-:W-:Y:S01]  /*6830*/  FMUL.FTZ R7, R7, UR9 ;  /* 0x0000000907077c20 */ /* 0x000fe20008410000 */
[----:B------:R-:W-:Y:S01]  /*6840*/  FADD.FTZ R41, -R122, R41 ;  /* 0x000000297a297221 */ /* 0x000fe20000010100 */
[----:B------:R-:W-:Y:S01]  /*6850*/  FFMA.FTZ R6, -R162, R162, 1 ;  /* 0x3f800000a2067423 */ /* 0x000fe200000101a2 */
[----:B------:R-:W-:Y:S01]  /*6860*/  FFMA.FTZ R4, -R149, R149, 1 ;  /* 0x3f80000095047423 */ /* 0x000fe20000010195 */
[----:B------:R1:W-:Y:S01]  /*6870*/  STS [R125+0xc000], R0 ;  /* 0x00c000007d007388 */ /* 0x0003e20000000800 */
[----:B------:R-:W-:Y:S01]  /*6880*/  FMUL.FTZ R34, R34, R16 ;  /* 0x0000001022227220 */ /* 0x000fe20000410000 */
[----:B------:R-:W-:Y:S01]  /*6890*/  FMUL.FTZ R40, R40, R7 ;  /* 0x0000000728287220 */ /* 0x000fe20000410000 */
[----:B------:R-:W-:Y:S01]  /*68a0*/  FADD.FTZ R28, -R122, R28 ;  /* 0x0000001c7a1c7221 */ /* 0x000fe20000010100 */
[----:B------:R-:W-:Y:S01]  /*68b0*/  FFMA.FTZ R5, -R174, R174, 1 ;  /* 0x3f800000ae057423 */ /* 0x000fe200000101ae */
[----:B------:R-:W-:Y:S01]  /*68c0*/  FMUL.FTZ R41, R190, R41 ;  /* 0x00000029be297220 */ /* 0x000fe20000410000 */
[----:B------:R-:W-:Y:S01]  /*68d0*/  FMUL.FTZ R6, R6, UR9 ;  /* 0x0000000906067c20 */ /* 0x000fe20008410000 */
[----:B------:R-:W-:Y:S01]  /*68e0*/  FMUL.FTZ R7, R4, UR9 ;  /* 0x0000000904077c20 */ /* 0x000fe20008410000 */
[----:B------:R-:W-:Y:S01]  /*68f0*/  FADD.FTZ R54, -R123, R54 ;  /* 0x000000367b367221 */ /* 0x000fe20000010100 */
[----:B------:R-:W-:Y:S01]  /*6900*/  FFMA.FTZ R16, -R137, R137, 1 ;  /* 0x3f80000089107423 */ /* 0x000fe20000010189 */
[----:B------:R-:W-:Y:S01]  /*6910*/  FADD.FTZ R61, -R122, R61 ;  /* 0x0000003d7a3d7221 */ /* 0x000fe20000010100 */
[----:B------:R-:W-:Y:S01]  /*6920*/  FFMA.FTZ R4, -R143, R143, 1 ;  /* 0x3f8000008f047423 */ /* 0x000fe2000001018f */
[----:B------:R-:W-:Y:S01]  /*6930*/  FMUL.FTZ R28, R204, R28 ;  /* 0x0000001ccc1c7220 */ /* 0x000fe20000410000 */
[----:B------:R-:W-:Y:S01]  /*6940*/  FMUL.FTZ R5, R5, UR9 ;  /* 0x0000000905057c20 */ /* 0x000fe20008410000 */
[----:B------:R-:W-:Y:S01]  /*6950*/  FMUL.FTZ R13, R41, R6 ;  /* 0x00000006290d7220 */ /* 0x000fe20000410000 */
[----:B------:R-:W-:Y:S01]  /*6960*/  FMUL.FTZ R54, R142, R54 ;  /* 0x000000368e367220 */ /* 0x000fe20000410000 */
[----:B------:R-:W-:Y:S01]  /*6970*/  FMUL.FTZ R16, R16, UR9 ;  /* 0x0000000910107c20 */ /* 0x000fe20008410000 */
[----:B------:R-:W-:Y:S01]  /*6980*/  FMUL.FTZ R61, R165, R61 ;  /* 0x0000003da53d7220 */ /* 0x000fe20000410000 */
[----:B------:R-:W-:Y:S01]  /*6990*/  FMUL.FTZ R4, R4, UR9 ;  /* 0x0000000904047c20 */ /* 0x000fe20008410000 */
[----:B------:R-:W-:Y:S01]  /*69a0*/  FADD.FTZ R57, -R122, R57 ;  /* 0x000000397a397221 */ /* 0x000fe20000010100 */
[----:B------:R-:W-:Y:S01]  /*69b0*/  FFMA.FTZ R6, -R150, R150, 1 ;  /* 0x3f80000096067423 */ /* 0x000fe20000010196 */
[----:B------:R-:W-:Y:S01]  /*69c0*/  FMUL.FTZ R28, R28, R5 ;  /* 0x000000051c1c7220 */ /* 0x000fe20000410000 */
[----:B------:R-:W-:Y:S01]  /*69d0*/  FMUL.FTZ R54, R54, R16 ;  /* 0x0000001036367220 */ /* 0x000fe20000410000 */
[----:B------:R-:W-:Y:S01]  /*69e0*/  FADD.FTZ R44, -R122, R44 ;  /* 0x0000002c7a2c7221 */ /* 0x000fe20000010100 */
[----:B------:R-:W-:Y:S01]  /*69f0*/  FFMA.FTZ R5, -R154, R154, 1 ;  /* 0x3f8000009a057423 */ /* 0x000fe2000001019a */
[----:B------:R-:W-:Y:S01]  /*6a00*/  FMUL.FTZ R16, R61, R4 ;  /* 0x000000043d107220 */ /* 0x000fe20000410000 */
[----:B------:R-:W-:Y:S01]  /*6a10*/  FMUL.FTZ R57, R170, R57 ;  /* 0x00000039aa397220 */ /* 0x000fe20000410000 */
[----:B------:R-:W-:Y:S01]  /*6a20*/  FMUL.FTZ R6, R6, UR9 ;  /* 0x0000000906067c20 */ /* 0x000fe20008410000 */
        /* <DEDUP_REMOVED lines=8> */
[----:B------:R-:W-:Y:S01]  /*6ab0*/  FADD.FTZ R60, -R122, R60 ;  /* 0x0000003c7a3c7221 */ /* 0x000fe20000010100 */
[----:B------:R-:W-:Y:S01]  /*6ac0*/  FFMA.FTZ R5, -R144, R144, 1 ;  /* 0x3f80000090057423 */ /* 0x000fe20000010190 */
[----:B------:R-:W-:Y:S01]  /*6ad0*/  FADD.FTZ R56, -R122, R56 ;  /* 0x000000387a387221 */ /* 0x000fe20000010100 */
[----:B------:R-:W-:Y:S01]  /*6ae0*/  FMUL.FTZ R14, R224, R14 ;  /* 0x0000000ee00e7220 */ /* 0x000fe20000410000 */
[----:B------:R-:W-:Y:S01]  /*6af0*/  FMUL.FTZ R4, R4, UR9 ;  /* 0x0000000904047c20 */ /* 0x000fe20008410000 */
[----:B------:R-:W-:Y:S01]  /*6b00*/  FADD.FTZ R10, -R115, R10 ;  /* 0x0000000a730a7221 */ /* 0x000fe20000010100 */
[----:B------:R-:W-:Y:S01]  /*6b10*/  FMUL.FTZ R60, R168, R60 ;  /* 0x0000003ca83c7220 */ /* 0x000fe20000410000 */
[----:B------:R-:W-:Y:S01]  /*6b20*/  FMUL.FTZ R5, R5, UR9 ;  /* 0x0000000905057c20 */ /* 0x000fe20008410000 */
[----:B------:R-:W-:Y:S01]  /*6b30*/  FMUL.FTZ R56, R172, R56 ;  /* 0x00000038ac387220 */ /* 0x000fe20000410000 */
[----:B-1----:R-:W-:Y:S01]  /*6b40*/  FFMA.FTZ R0, -R205, R205, 1 ;  /* 0x3f800000cd007423 */ /* 0x002fe200000101cd */
[----:B------:R-:W-:Y:S01]  /*6b50*/  FMUL.FTZ R14, R14, R4 ;  /* 0x000000040e0e7220 */ /* 0x000fe20000410000 */
[----:B------:R-:W-:Y:S01]  /*6b60*/  FADD.FTZ R11, -R115, R11 ;  /* 0x0000000b730b7221 */ /* 0x000fe20000010100 */
[----:B------:R-:W-:Y:S01]  /*6b70*/  FMUL.FTZ R10, R226, R10 ;  /* 0x0000000ae20a7220 */ /* 0x000fe20000410000 */
[----:B------:R-:W-:Y:S01]  /*6b80*/  FFMA.FTZ R4, -R199, R199, 1 ;  /* 0x3f800000c7047423 */ /* 0x000fe200000101c7 */
[----:B------:R-:W-:Y:S01]  /*6b90*/  FMUL.FTZ R60, R60, R5 ;  /* 0x000000053c3c7220 */ /* 0x000fe20000410000 */
[----:B------:R-:W-:Y:S01]  /*6ba0*/  FMUL.FTZ R56, R56, R7 ;  /* 0x0000000738387220 */ /* 0x000fe20000410000 */
[----:B------:R-:W-:Y:S01]  /*6bb0*/  FMUL.FTZ R5, R0, UR9 ;  /* 0x0000000900057c20 */ /* 0x000fe20008410000 */
[----:B------:R-:W-:Y:S01]  /*6bc0*/  FMUL.FTZ R11, R225, R11 ;  /* 0x0000000be10b7220 */ /* 0x000fe20000410000 */
[C---:B------:R-:W-:Y:S01]  /*6bd0*/  FADD.FTZ R15, -R115.reuse, R15 ;  /* 0x0000000f730f7221 */ /* 0x040fe20000010100 */
[----:B------:R-:W-:Y:S01]  /*6be0*/  FMUL.FTZ R7, R10, R6 ;  /* 0x000000060a077220 */ /* 0x000fe20000410000 */
[----:B------:R-:W-:Y:S01]  /*6bf0*/  FFMA.FTZ R0, -R202, R202, 1 ;  /* 0x3f800000ca007423 */ /* 0x000fe200000101ca */
[----:B------:R-:W-:Y:S01]  /*6c00*/  FMUL.FTZ R6, R4, UR9 ;  /* 0x0000000904067c20 */ /* 0x000fe20008410000 */
[----:B------:R-:W-:Y:S01]  /*6c10*/  FADD.FTZ R30, -R115, R30 ;  /* 0x0000001e731e7221 */ /* 0x000fe20000010100 */
[----:B------:R-:W-:Y:S01]  /*6c20*/  FFMA.FTZ R4, -R196, R196, 1 ;  /* 0x3f800000c4047423 */ /* 0x000fe200000101c4 */
[----:B------:R-:W-:Y:S01]  /*6c30*/  FMUL.FTZ R15, R223, R15 ;  /* 0x0000000fdf0f7220 */ /* 0x000fe20000410000 */
[----:B------:R-:W-:Y:S01]  /*6c40*/  FMUL.FTZ R10, R11, R5 ;  /* 0x000000050b0a7220 */ /* 0x000fe20000410000 */
[----:B------:R-:W-:Y:S01]  /*6c50*/  FMUL.FTZ R0, R0, UR9 ;  /* 0x0000000900007c20 */ /* 0x000fe20008410000 */
[----:B------:R-:W-:Y:S01]  /*6c60*/  FMUL.FTZ R30, R216, R30 ;  /* 0x0000001ed81e7220 */ /* 0x000fe20000410000 */
[----:B------:R-:W-:Y:S01]  /*6c70*/  FMUL.FTZ R4, R4, UR9 ;  /* 0x0000000904047c20 */ /* 0x000fe20008410000 */
[----:B------:R-:W-:Y:S01]  /*6c80*/  FADD.FTZ R47, -R115, R47 ;  /* 0x0000002f732f7221 */ /* 0x000fe20000010100 */
[----:B------:R-:W-:Y:S01]  /*6c90*/  FMUL.FTZ R9, R15, R0 ;  /* 0x000000000f097220 */ /* 0x000fe20000410000 */
[----:B------:R-:W-:Y:S01]  /*6ca0*/  F2FP.F16.F32.PACK_AB R10, R10, R7 ;  /* 0x000000070a0a723e */ /* 0x000fe200000000ff */
[----:B------:R-:W-:Y:S01]  /*6cb0*/  FMUL.FTZ R30, R30, R4 ;  /* 0x000000041e1e7220 */ /* 0x000fe20000410000 */
[----:B------:R-:W-:Y:S01]  /*6cc0*/  FFMA.FTZ R0, -R197, R197, 1 ;  /* 0x3f800000c5007423 */ /* 0x000fe200000101c5 */
[----:B------:R-:W-:Y:S01]  /*6cd0*/  FFMA.FTZ R4, -R175, R175, 1 ;  /* 0x3f800000af047423 */ /* 0x000fe200000101af */
[C---:B------:R-:W-:Y:S01]  /*6ce0*/  FADD.FTZ R26, -R115.reuse, R26 ;  /* 0x0000001a731a7221 */ /* 0x040fe20000010100 */
[----:B------:R-:W-:Y:S01]  /*6cf0*/  FADD.FTZ R27, -R115, R27 ;  /* 0x0000001b731b7221 */ /* 0x000fe20000010100 */
[----:B------:R-:W-:Y:S01]  /*6d00*/  F2FP.F16.F32.PACK_AB R9, R9, R14 ;  /* 0x0000000e0909723e */ /* 0x000fe200000000ff */
[----:B------:R-:W-:Y:S01]  /*6d10*/  STS [R125+0xc400], R10 ;  /* 0x00c4000a7d007388 */ /* 0x000fe20000000800 */
[----:B------:R-:W-:Y:S01]  /*6d20*/  FMUL.FTZ R5, R0, UR9 ;  /* 0x0000000900057c20 */ /* 0x000fe20008410000 */
[----:B------:R-:W-:Y:S01]  /*6d30*/  FMUL.FTZ R47, R207, R47 ;  /* 0x0000002fcf2f7220 */ /* 0x000fe20000410000 */
[----:B------:R-:W-:Y:S01]  /*6d40*/  FMUL.FTZ R4, R4, UR9 ;  /* 0x0000000904047c20 */ /* 0x000fe20008410000 */
[----:B------:R-:W-:Y:S01]  /*6d50*/  FMUL.FTZ R26, R222, R26 ;  /* 0x0000001ade1a7220 */ /* 0x000fe20000410000 */
[----:B------:R-:W-:Y:S01]  /*6d60*/  FMUL.FTZ R27, R221, R27 ;  /* 0x0000001bdd1b7220 */ /* 0x000fe20000410000 */
[----:B------:R-:W-:Y:S01]  /*6d70*/  FADD.FTZ R31, -R115, R31 ;  /* 0x0000001f731f7221 */ /* 0x000fe20000010100 */
[----:B------:R-:W-:Y:S01]  /*6d80*/  FFMA.FTZ R0, -R195, R195, 1 ;  /* 0x3f800000c3007423 */ /* 0x000fe200000101c3 */
[----:B------:R-:W-:Y:S01]  /*6d90*/  F2FP.F16.F32.PACK_AB R22, R23, R22 ;  /* 0x000000161716723e */ /* 0x000fe200000000ff */
[----:B------:R-:W-:Y:S01]  /*6da0*/  STS [R132+0xc000], R19 ;  /* 0x00c0001384007388 */ /* 0x000fe20000000800 */
[----:B------:R-:W-:Y:S01]  /*6db0*/  FMUL.FTZ R47, R47, R4 ;  /* 0x000000042f2f7220 */ /* 0x000fe20000410000 */
[----:B------:R-:W-:Y:S01]  /*6dc0*/  FMUL.FTZ R26, R26, R6 ;  /* 0x000000061a1a7220 */ /* 0x000fe20000410000 */
[----:B------:R-:W-:Y:S01]  /*6dd0*/  FMUL.FTZ R27, R27, R5 ;  /* 0x000000051b1b7220 */ /* 0x000fe20000410000 */
[----:B------:R-:W-:Y:S01]  /*6de0*/  STS [R132+0xc400], R9 ;  /* 0x00c4000984007388 */ /* 0x000fe20000000800 */
[----:B------:R-:W-:Y:S01]  /*6df0*/  FMUL.FTZ R31, R215, R31 ;  /* 0x0000001fd71f7220 */ /* 0x000fe20000410000 */
[----:B------:R-:W-:Y:S01]  /*6e00*/  FMUL.FTZ R0, R0, UR9 ;  /* 0x0000000900007c20 */ /* 0x000fe20008410000 */
[----:B------:R-:W-:Y:S01]  /*6e10*/  FFMA.FTZ R4, -R157, R157, 1 ;  /* 0x3f8000009d047423 */ /* 0x000fe2000001019d */
[----:B------:R-:W-:Y:S01]  /*6e20*/  FADD.FTZ R63, -R115, R63 ;  /* 0x0000003f733f7221 */ /* 0x000fe20000010100 */
[----:B------:R-:W-:Y:S01]  /*6e30*/  F2FP.F16.F32.PACK_AB R34, R35, R34 ;  /* 0x000000222322723e */ /* 0x000fe200000000ff */
[----:B------:R-:W-:Y:S01]  /*6e40*/  STS [R128+0xa000], R101 ;  /* 0x00a0006580007388 */ /* 0x000fe20000000800 */
[----:B------:R-:W-:Y:S01]  /*6e50*/  FADD.FTZ R42, -R115, R42 ;  /* 0x0000002a732a7221 */ /* 0x000fe20000010100 */
[----:B------:R-:W-:Y:S01]  /*6e60*/  FFMA.FTZ R7, -R181, R181, 1 ;  /* 0x3f800000b5077423 */ /* 0x000fe200000101b5 */
[----:B------:R-:W-:Y:S01]  /*6e70*/  FADD.FTZ R43, -R115, R43 ;  /* 0x0000002b732b7221 */ /* 0x000fe20000010100 */
[----:B------:R-:W-:Y:S01]  /*6e80*/  STS [R128+0xa400], R22 ;  /* 0x00a4001680007388 */ /* 0x000fe20000000800 */
[----:B------:R-:W-:Y:S01]  /*6e90*/  FFMA.FTZ R6, -R180, R180, 1 ;  /* 0x3f800000b4067423 */ /* 0x000fe200000101b4 */
[----:B------:R-:W-:Y:S01]  /*6ea0*/  FMUL.FTZ R31, R31, R0 ;  /* 0x000000001f1f7220 */ /* 0x000fe20000410000 */
[----:B------:R-:W-:Y:S01]  /*6eb0*/  FMUL.FTZ R4, R4, UR9 ;  /* 0x0000000904047c20 */ /* 0x000fe20008410000 */
[----:B------:R-:W-:Y:S01]  /*6ec0*/  FMUL.FTZ R63, R187, R63 ;  /* 0x0000003fbb3f7220 */ /* 0x000fe20000410000 */
[----:B------:R-:W-:Y:S01]  /*6ed0*/  F2FP.F16.F32.PACK_AB R18, R18, R24 ;  /* 0x000000181212723e */ /* 0x000fe200000000ff */
[----:B------:R-:W-:Y:S01]  /*6ee0*/  STS [R131+0xa000], R100 ;  /* 0x00a0006483007388 */ /* 0x000fe20000000800 */
[----:B------:R-:W-:Y:S01]  /*6ef0*/  F2FP.F16.F32.PACK_AB R0, R27, R26 ;  /* 0x0000001a1b00723e */ /* 0x000fe200000000ff */
[----:B------:R-:W-:Y:S01]  /*6f00*/  FMUL.FTZ R42, R212, R42 ;  /* 0x0000002ad42a7220 */ /* 0x000fe20000410000 */
[----:B------:R-:W-:Y:S01]  /*6f10*/  FMUL.FTZ R7, R7, UR9 ;  /* 0x0000000907077c20 */ /* 0x000fe20008410000 */
[----:B------:R-:W-:Y:S01]  /*6f20*/  STS [R131+0xa400], R34 ;  /* 0x00a4002283007388 */ /* 0x000fe20000000800 */
[----:B------:R-:W-:Y:S01]  /*6f30*/  FMUL.FTZ R43, R211, R43 ;  /* 0x0000002bd32b7220 */ /* 0x000fe20000410000 */
[----:B------:R-:W-:Y:S01]  /*6f40*/  FMUL.FTZ R6, R6, UR9 ;  /* 0x0000000906067c20 */ /* 0x000fe20008410000 */
[----:B------:R-:W-:Y:S01]  /*6f50*/  FADD.FTZ R46, -R115, R46 ;  /* 0x0000002e732e7221 */ /* 0x000fe20000010100 */
[----:B------:R-:W-:Y:S01]  /*6f60*/  FFMA.FTZ R5, -R176, R176, 1 ;  /* 0x3f800000b0057423 */ /* 0x000fe200000101b0 */
[----:B------:R-:W-:Y:S01]  /*6f70*/  FMUL.FTZ R8, R63, R4 ;  /* 0x000000043f087220 */ /* 0x000fe20000410000 */
[----:B------:R-:W-:Y:S01]  /*6f80*/  F2FP.F16.F32.PACK_AB R20, R20, R28 ;  /* 0x0000001c1414723e */ /* 0x000fe200000000ff */
[----:B------:R-:W-:Y:S01]  /*6f90*/  STS [R128+0xc000], R18 ;  /* 0x00c0001280007388 */ /* 0x000fe20000000800 */
[----:B------:R-:W-:Y:S01]  /*6fa0*/  F2FP.F16.F32.PACK_AB R4, R31, R30 ;  /* 0x0000001e1f04723e */ /* 0x000fe200000000ff */
[----:B------:R-:W-:Y:S01]  /*6fb0*/  FMUL.FTZ R42, R42, R7 ;  /* 0x000000072a2a7220 */ /* 0x000fe20000410000 */
[----:B------:R-:W-:Y:S01]  /*6fc0*/  FMUL.FTZ R43, R43, R6 ;  /* 0x000000062b2b7220 */ /* 0x000fe20000410000 */
[----:B------:R1:W-:Y:S01]  /*6fd0*/  STS [R128+0xc400], R0 ;  /* 0x00c4000080007388 */ /* 0x0003e20000000800 */
[----:B------:R-:W-:Y:S01]  /*6fe0*/  FMUL.FTZ R46, R208, R46 ;  /* 0x0000002ed02e7220 */ /* 0x000fe20000410000 */
[----:B------:R-:W-:Y:S01]  /*6ff0*/  FMUL.FTZ R5, R5, UR9 ;  /* 0x0000000905057c20 */ /* 0x000fe20008410000 */
[----:B------:R-:W-:Y:S01]  /*7000*/  FADD.FTZ R58, -R115, R58 ;  /* 0x0000003a733a7221 */ /* 0x000fe20000010100 */
[----:B------:R-:W-:Y:S01]  /*7010*/  FFMA.FTZ R7, -R167, R167, 1 ;  /* 0x3f800000a7077423 */ /* 0x000fe200000101a7 */
[----:B------:R-:W-:Y:S01]  /*7020*/  FFMA.FTZ R6, -R166, R166, 1 ;  /* 0x3f800000a6067423 */ /* 0x000fe200000101a6 */
[----:B------:R-:W-:Y:S01]  /*7030*/  FADD.FTZ R59, -R115, R59 ;  /* 0x0000003b733b7221 */ /* 0x000fe20000010100 */
[----:B------:R-:W-:Y:S01]  /*7040*/  F2FP.F16.F32.PACK_AB R21, R21, R38 ;  /* 0x000000261515723e */ /* 0x000fe200000000ff */
[----:B------:R-:W-:Y:S01]  /*7050*/  STS [R131+0xc000], R20 ;  /* 0x00c0001483007388 */ /* 0x000fe20000000800 */
[----:B------:R-:W-:Y:S01]  /*7060*/  FMUL.FTZ R46, R46, R5 ;  /* 0x000000052e2e7220 */ /* 0x000fe20000410000 */
[----:B------:R-:W-:Y:S01]  /*7070*/  FMUL.FTZ R58, R200, R58 ;  /* 0x0000003ac83a7220 */ /* 0x000fe20000410000 */
[----:B------:R-:W-:Y:S01]  /*7080*/  FMUL.FTZ R7, R7, UR9 ;  /* 0x0000000907077c20 */ /* 0x000fe20008410000 */
[----:B------:R-:W-:Y:S01]  /*7090*/  STS [R131+0xc400], R4 ;  /* 0x00c4000483007388 */ /* 0x000fe20000000800 */
[----:B------:R-:W-:Y:S01]  /*70a0*/  FMUL.FTZ R6, R6, UR9 ;  /* 0x0000000906067c20 */ /* 0x000fe20008410000 */
[----:B------:R-:W-:Y:S01]  /*70b0*/  FMUL.FTZ R59, R198, R59 ;  /* 0x0000003bc63b7220 */ /* 0x000fe20000410000 */
[----:B------:R-:W-:Y:S01]  /*70c0*/  FFMA.FTZ R5, -R158, R158, 1 ;  /* 0x3f8000009e057423 */ /* 0x000fe2000001019e */
[----:B------:R-:W-:Y:S01]  /*70d0*/  FADD.FTZ R62, -R115, R62 ;  /* 0x0000003e733e7221 */ /* 0x000fe20000010100 */
[----:B------:R-:W-:Y:S01]  /*70e0*/  F2FP.F16.F32.PACK_AB R50, R51, R50 ;  /* 0x000000323332723e */ /* 0x000fe200000000ff */
[----:B------:R-:W-:Y:S01]  /*70f0*/  STS [R126+-0x8000], R53 ;  /* 0xff8000357e007388 */ /* 0x000fe20000000800 */
[----:B------:R-:W-:Y:S01]  /*7100*/  FMUL.FTZ R58, R58, R7 ;  /* 0x000000073a3a7220 */ /* 0x000fe20000410000 */
[----:B------:R-:W-:Y:S01]  /*7110*/  FMUL.FTZ R5, R5, UR9 ;  /* 0x0000000905057c20 */ /* 0x000fe20008410000 */
[----:B------:R-:W-:Y:S01]  /*7120*/  FMUL.FTZ R7, R59, R6 ;  /* 0x000000063b077220 */ /* 0x000fe20000410000 */
[----:B------:R-:W-:Y:S01]  /*7130*/  STS [R126+-0x7c00], R21 ;  /* 0xff8400157e007388 */ /* 0x000fe20000000800 */
[----:B------:R-:W-:Y:S01]  /*7140*/  FMUL.FTZ R62, R189, R62 ;  /* 0x0000003ebd3e7220 */ /* 0x000fe20000410000 */
[----:B------:R-:W-:Y:S01]  /*7150*/  F2FP.F16.F32.PACK_AB R13, R13, R40 ;  /* 0x000000280d0d723e */ /* 0x000fe200000000ff */
[----:B------:R-:W3:Y:S01]  /*7160*/  LDC R52, c[0x0][0x44c] ;  /* 0x00011300ff347b82 */ /* 0x000ee20000000800 */
[----:B------:R-:W-:Y:S01]  /*7170*/  F2FP.F16.F32.PACK_AB R6, R43, R42 ;  /* 0x0000002a2b06723e */ /* 0x000fe200000000ff */
[----:B------:R-:W-:Y:S01]  /*7180*/  STS [R130+-0x8000], R49 ;  /* 0xff80003182007388 */ /* 0x000fe20000000800 */
[----:B------:R-:W-:Y:S01]  /*7190*/  FMUL.FTZ R62, R62, R5 ;  /* 0x000000053e3e7220 */ /* 0x000fe20000410000 */
[----:B------:R-:W-:Y:S02]  /*71a0*/  F2FP.F16.F32.PACK_AB R12, R12, R44 ;  /* 0x0000002c0c0c723e */ /* 0x000fe400000000ff */
[----:B------:R-:W-:Y:S01]  /*71b0*/  STS [R130+-0x7c00], R50 ;  /* 0xff84003282007388 */ /* 0x000fe20000000800 */
[----:B------:R-:W-:Y:S02]  /*71c0*/  F2FP.F16.F32.PACK_AB R5, R47, R46 ;  /* 0x0000002e2f05723e */ /* 0x000fe400000000ff */
[----:B------:R-:W-:Y:S01]  /*71d0*/  F2FP.F16.F32.PACK_AB R54, R55, R54 ;  /* 0x000000363736723e */ /* 0x000fe200000000ff */
        /* <DEDUP_REMOVED lines=10> */
[--C-:B-1----:R-:W-:Y:S01]  /*7280*/  SHF.R.U32.HI R0, RZ, 0x4, R121.reuse ;  /* 0x00000004ff007819 */ /* 0x102fe20000011679 */
[----:B---3--:R-:W-:Y:S01]  /*7290*/  IMAD R61, R52, UR5, RZ ;  /* 0x00000005343d7c24 */ /* 0x008fe2000f8e02ff */
[C---:B------:R-:W-:Y:S01]  /*72a0*/  SHF.L.U32 R40, R121.reuse, 0x5, RZ ;  /* 0x0000000579287819 */ /* 0x040fe200000006ff */
[----:B------:R-:W-:Y:S01]  /*72b0*/  STS [R127+-0x8000], R48 ;  /* 0xff8000307f007388 */ /* 0x000fe20000000800 */
[----:B------:R-:W-:Y:S02]  /*72c0*/  LOP3.LUT R59, R0, 0x8, RZ, 0xc0, !PT ;  /* 0x00000008003b7812 */ /* 0x000fe400078ec0ff */
[----:B------:R-:W-:Y:S01]  /*72d0*/  SHF.L.U32 R60, R121, 0x2, RZ ;  /* 0x00000002793c7819 */ /* 0x000fe200000006ff */
[----:B------:R-:W-:Y:S01]  /*72e0*/  STS [R127+-0x7c00], R54 ;  /* 0xff8400367f007388 */ /* 0x000fe20000000800 */
[--C-:B------:R-:W-:Y:S03]  /*72f0*/  LOP3.LUT R0, R59, 0x10, R121.reuse, 0xf8, !PT ;  /* 0x000000103b007812 */ /* 0x100fe600078ef879 */
[----:B------:R-:W-:Y:S01]  /*7300*/  STS [R129+-0x8000], R36 ;  /* 0xff80002481007388 */ /* 0x000fe20000000800 */
[----:B------:R-:W-:Y:S03]  /*7310*/  LOP3.LUT R0, R0, 0xc0, R40, 0xf8, !PT ;  /* 0x000000c000007812 */ /* 0x000fe600078ef828 */
[----:B------:R-:W-:Y:S01]  /*7320*/  STS [R129+-0x7c00], R66 ;  /* 0xff84004281007388 */ /* 0x000fe20000000800 */
[----:B------:R-:W-:Y:S03]  /*7330*/  LOP3.LUT R0, R0, 0x18, R60, 0x78, !PT ;  /* 0x0000001800007812 */ /* 0x000fe600078e783c */
[----:B------:R-:W-:Y:S01]  /*7340*/  STS [R127+-0x6000], R17 ;  /* 0xffa000117f007388 */ /* 0x000fe20000000800 */
[----:B------:R-:W-:Y:S03]  /*7350*/  LOP3.LUT R0, R0, 0x120, R40, 0xf8, !PT ;  /* 0x0000012000007812 */ /* 0x000fe600078ef828 */
[----:B------:R-:W-:Y:S01]  /*7360*/  STS [R127+-0x5c00], R7 ;  /* 0xffa400077f007388 */ /* 0x000fe20000000800 */
[----:B------:R-:W-:Y:S02]  /*7370*/  LEA R56, R0, UR4, 0x1 ;  /* 0x0000000400387c11 */ /* 0x000fe4000f8e08ff */
[----:B------:R-:W-:Y:S01]  /*7380*/  LEA R0, -R61, RZ, 0x7 ;  /* 0x000000ff3d007211 */ /* 0x000fe200078e39ff */
[----:B------:R-:W-:Y:S04]  /*7390*/  STS [R129+-0x6000], R16 ;  /* 0xffa0001081007388 */ /* 0x000fe80000000800 */
[----:B------:R-:W-:Y:S01]  /*73a0*/  STS [R129+-0x5c00], R8 ;  /* 0xffa4000881007388 */ /* 0x000fe20000000800 */
[----:B------:R-:W-:Y:S06]  /*73b0*/  BAR.SYNC.DEFER_BLOCKING 0x0 ;  /* 0x0000000000007b1d */ /* 0x000fec0000010000 */
[----:B------:R-:W-:Y:S04]  /*73c0*/  LDSM.16.MT88.4 R4, [R3+UR4+0x12000] ;  /* 0x012000040304783b */ /* 0x000fe80008004200 */
[----:B------:R-:W1:Y:S04]  /*73d0*/  LDSM.16.MT88.4 R8, [R56+0x4000] ;  /* 0x004000003808783b */ /* 0x000e680000004200 */
[----:B------:R-:W3:Y:S04]  /*73e0*/  LDSM.16.MT88.4 R12, [R3+UR4+0x16000] ;  /* 0x01600004030c783b */ /* 0x000ee80008004200 */
[----:B------:R-:W-:Y:S04]  /*73f0*/  LDSM.16.MT88.4 R16, [R3+UR4+0x12800] ;  /* 0x012800040310783b */ /* 0x000fe80008004200 */
[----:B------:R-:W4:Y:S04]  /*7400*/  LDSM.16.MT88.4 R20, [R56+0x4400] ;  /* 0x004400003814783b */ /* 0x000f280000004200 */
[----:B------:R-:W2:Y:S04]  /*7410*/  LDSM.16.MT88.4 R24, [R3+UR4+0x16800] ;  /* 0x016800040318783b */ /* 0x000ea80008004200 */
[----:B------:R-:W-:Y:S04]  /*7420*/  LDSM.16.MT88.4 R28, [R3+UR4+0x13000] ;  /* 0x01300004031c783b */ /* 0x000fe80008004200 */
[----:B------:R-:W2:Y:S04]  /*7430*/  LDSM.16.MT88.4 R32, [R56+0x4800] ;  /* 0x004800003820783b */ /* 0x000ea80000004200 */
[----:B------:R-:W2:Y:S01]  /*7440*/  LDSM.16.MT88.4 R36, [R3+UR4+0x17000] ;  /* 0x017000040324783b */ /* 0x000ea20008004200 */
[-C--:B-1----:R-:W-:Y:S08]  /*7450*/  HMMA.16816.F32 R68, R4, R8.reuse, R68 ;  /* 0x000000080444723c */ /* 0x082ff00000001844 */
[C---:B---3--:R-:W-:Y:S08]  /*7460*/  HMMA.16816.F32 R72, R12.reuse, R8, R72 ;  /* 0x000000080c48723c */ /* 0x048ff00000001848 */
[-C--:B------:R-:W-:Y:S01]  /*7470*/  HMMA.16816.F32 R76, R12, R10.reuse, R76 ;  /* 0x0000000a0c4c723c */ /* 0x080fe2000000184c */
[----:B------:R-:W-:Y:S07]  /*7480*/  LDSM.16.MT88.4 R12, [R3+UR4+0x17800] ;  /* 0x01780004030c783b */ /* 0x000fee0008004200 */
[----:B------:R-:W-:Y:S01]  /*7490*/  HMMA.16816.F32 R80, R4, R10, R80 ;  /* 0x0000000a0450723c */ /* 0x000fe20000001850 */
[----:B------:R-:W-:Y:S04]  /*74a0*/  LDSM.16.MT88.4 R4, [R3+UR4+0x13800] ;  /* 0x013800040304783b */ /* 0x000fe80008004200 */
[----:B------:R-:W1:Y:S03]  /*74b0*/  LDSM.16.MT88.4 R8, [R56+0x4c00] ;  /* 0x004c00003808783b */ /* 0x000e660000004200 */
[-C--:B----4-:R-:W-:Y:S08]  /*74c0*/  HMMA.16816.F32 R68, R16, R20.reuse, R68 ;  /* 0x000000141044723c */ /* 0x090ff00000001844 */
[C---:B--2---:R-:W-:Y:S08]  /*74d0*/  HMMA.16816.F32 R72, R24.reuse, R20, R72 ;  /* 0x000000141848723c */ /* 0x044ff00000001848 */
        /* <DEDUP_REMOVED lines=72> */
.L_x_1005:
[----:B------:R-:W2:Y:S01]  /*7960*/  LDL R108, [R1+0x20] ;  /* 0x00002000016c7983 */ /* 0x000ea20000100800 */
[----:B------:R-:W-:Y:S01]  /*7970*/  LOP3.LUT R2, R2, 0x200, RZ, 0xc0, !PT ;  /* 0x0000020002027812 */ /* 0x000fe200078ec0ff */
[----:B------:R-:W-:Y:S01]  /*7980*/  IMAD.U32 R100, RZ, RZ, UR42 ;  /* 0x0000002aff647e24 */ /* 0x000fe2000f8e00ff */
[----:B------:R-:W-:Y:S01]  /*7990*/  LOP3.LUT R0, R0, 0x38, R104, 0xf8, !PT ;  /* 0x0000003800007812 */ /* 0x000fe200078ef868 */
[----:B------:R-:W3:Y:S01]  /*79a0*/  LDL R107, [R1+0x1c] ;  /* 0x00001c00016b7983 */ /* 0x000ee20000100800 */
[----:B------:R-:W-:Y:S01]  /*79b0*/  LOP3.LUT R2, R2, 0xc00, R40, 0xf8, !PT ;  /* 0x00000c0002027812 */ /* 0x000fe200078ef828 */
[----:B------:R-:W-:Y:S01]  /*79c0*/  IMAD.MOV.U32 R109, RZ, RZ, 0x4 ;  /* 0x00000004ff6d7424 */ /* 0x000fe200078e00ff */
[----:B------:R-:W-:Y:S01]  /*79d0*/  LOP3.LUT R0, R0, 0x8, R105, 0x78, !PT ;  /* 0x0000000800007812 */ /* 0x000fe200078e7869 */
[----:B------:R-:W4:Y:S01]  /*79e0*/  LDL R106, [R1+0x18] ;  /* 0x00001800016a7983 */ /* 0x000f220000100800 */
[----:B------:R-:W-:Y:S01]  /*79f0*/  PLOP3.LUT P2, PT, PT, PT, UP0, 0x80, 0x8 ;  /* 0x000000000008781c */ /* 0x000fe20003f4f008 */
[----:B------:R-:W-:Y:S01]  /*7a00*/  ULOP3.LUT UR10, UR43, 0x1, URZ, 0xc0, !UPT ;  /* 0x000000012b0a7892 */ /* 0x000fe2000f8ec0ff */
[----:B------:R-:W-:Y:S01]  /*7a10*/  LOP3.LUT R0, R2, R0, RZ, 0xfc, !PT ;  /* 0x0000000002007212 */ /* 0x000fe200078efcff */
[----:B------:R-:W5:Y:S01]  /*7a20*/  LDL R103, [R1+0x14] ;  /* 0x0000140001677983 */ /* 0x000f620000100800 */
[----:B------:R-:W-:Y:S01]  /*7a30*/  LEA R100, P0, R100, R228, 0x2 ;  /* 0x000000e464647211 */ /* 0x000fe200078010ff */
[----:B------:R-:W-:Y:S01]  /*7a40*/  UISETP.NE.U32.AND UP2, UPT, UR10, 0x1, UPT ;  /* 0x000000010a00788c */ /* 0x000fe2000bf45070 */
[----:B------:R-:W-:Y:S01]  /*7a50*/  LEA R0, R0, UR4, 0x1 ;  /* 0x0000000400007c11 */ /* 0x000fe2000f8e08ff */
[----:B------:R-:W-:Y:S01]  /*7a60*/  LDSM.16.MT88.4 R20, [R56+0x6000] ;  /* 0x006000003814783b */ /* 0x000fe20000004200 */
[----:B------:R-:W-:Y:S02]  /*7a70*/  @UP0 UIADD3 UR12, UP3, UPT, UR48, -0x200, URZ ;  /* 0xfffffe00300c0890 */ /* 0x000fe4000ff7e0ff */
[----:B------:R-:W-:Y:S01]  /*7a80*/  UIADD3 UR13, UPT, UPT, UR43, -0x1, URZ ;  /* 0xffffffff2b0d7890 */ /* 0x000fe2000fffe0ff */
[----:B------:R-:W1:Y:S01]  /*7a90*/  LDSM.16.M88.4 R16, [R0+0xa000] ;  /* 0x00a000000010783b */ /* 0x000e620000000200 */
[C---:B------:R-:W-:Y:S01]  /*7aa0*/  IMAD.IADD R57, R0.reuse, 0x1, R119 ;  /* 0x0000000100397824 */ /* 0x040fe200078e0277 */
[----:B------:R-:W-:Y:S01]  /*7ab0*/  @UP0 UIADD3.X UR10, UPT, UPT, UR49, -0x1, URZ, UP3, !UPT ;  /* 0xffffffff310a0890 */ /* 0x000fe20009ffe4ff */
[C---:B------:R-:W-:Y:S01]  /*7ac0*/  VIADD R8, R0.reuse, 0xa000 ;  /* 0x0000a00000087836 */ /* 0x040fe20000000000 */
[----:B------:R-:W1:Y:S01]  /*7ad0*/  LDSM.16.M88.4 R12, [R0+0xc000] ;  /* 0x00c00000000c783b */ /* 0x000e620000000200 */
[----:B------:R-:W-:Y:S02]  /*7ae0*/  VIADD R2, R0, 0xa040 ;  /* 0x0000a04000027836 */ /* 0x000fe40000000000 */
[----:B------:R-:W-:Y:S01]  /*7af0*/  @P1 VIADD R2, R8, 0xffffffc0 ;  /* 0xffffffc008021836 */ /* 0x000fe20000000000 */
[----:B------:R-:W-:Y:S03]  /*7b00*/  LDSM.16.MT88.4 R28, [R56+0x6400] ;  /* 0x00640000381c783b */ /* 0x000fe60000004200 */
[----:B------:R-:W-:Y:S01]  /*7b10*/  IMAD.IADD R58, R119, 0x1, R2 ;  /* 0x00000001773a7824 */ /* 0x000fe200078e0202 */
[----:B------:R-:W1:Y:S04]  /*7b20*/  LDSM.16.M88.4 R24, [R57+0xa000] ;  /* 0x00a000003918783b */ /* 0x000e680000000200 */
[----:B------:R-:W1:Y:S04]  /*7b30*/  LDSM.16.M88.4 R32, [R57+0xc000] ;  /* 0x00c000003920783b */ /* 0x000e680000000200 */
[----:B------:R-:W-:Y:S04]  /*7b40*/  LDSM.16.MT88.4 R40, [R56+0x6800] ;  /* 0x006800003828783b */ /* 0x000fe80000004200 */
[----:B------:R-:W1:Y:S04]  /*7b50*/  LDSM.16.M88.4 R36, [R2] ;  /* 0x000000000224783b */ /* 0x000e680000000200 */
[----:B------:R-:W1:Y:S04]  /*7b60*/  LDSM.16.M88.4 R44, [R2+0x2000] ;  /* 0x00200000022c783b */ /* 0x000e680000000200 */
[----:B------:R-:W-:Y:S04]  /*7b70*/  LDSM.16.MT88.4 R48, [R56+0x6c00] ;  /* 0x006c00003830783b */ /* 0x000fe80000004200 */
[----:B-1----:R-:W-:Y:S01]  /*7b80*/  LDSM.16.M88.4 R52, [R58+0x2000] ;  /* 0x002000003a34783b */ /* 0x002fe20000000200 */
        /* <DEDUP_REMOVED lines=65> */
[----:B------:R-:W-:Y:S03]  /*7fa0*/  @UP0 UMOV UR49, UR10 ;  /* 0x0000000a00310c82 */ /* 0x000fe60008000000 */
[----:B------:R-:W-:Y:S04]  /*7fb0*/  HMMA.16816.F32 R16, R32, R46, R16 ;  /* 0x0000002e2010723c */ /* 0x000fe80000001810 */
        /* <DEDUP_REMOVED lines=13> */
[----:B-----5:R1:W5:Y:S01]  /*8090*/  @P2 LDG.E R103, desc[UR30][R24.64+-0xe0] ;  /* 0xffff201e18672981 */ /* 0x020362000c1e1900 */
        /* <DEDUP_REMOVED lines=94> */
[----:B------:R-:W-:Y:S01]  /*8680*/  LOP3.LUT R2, R2, 0x600, RZ, 0xc0, !PT ;  /* 0x0000060002027812 */ /* 0x000fe200078ec0ff */
[----:B------:R-:W-:Y:S01]  /*8690*/  UMOV UR39, UR23 ;  /* 0x0000001700277c82 */ /* 0x000fe20008000000 */
[----:B------:R-:W-:Y:S02]  /*86a0*/  F2FP.F16.F32.PACK_AB R70, R71, R70 ;  /* 0x000000464746723e */ /* 0x000fe400000000ff */
[----:B------:R-:W-:-:S02]  /*86b0*/  LOP3.LUT R2, R2, 0x6, R0, 0xf8, !PT ;  /* 0x0000000602027812 */ /* 0x000fc400078ef800 */
[----:B------:R-:W-:Y:S02]  /*86c0*/  LOP3.LUT R0, R104, 0xc0, RZ, 0xc0, !PT ;  /* 0x000000c068007812 */ /* 0x000fe400078ec0ff */
        /* <DEDUP_REMOVED lines=71> */
.L_x_1007:
[----:B------:R-:W1:Y:S01]  /*8b40*/  LDCU.64 UR12, c[0x0][0x5c0] ;  /* 0x0000b800ff0c77ac */ /* 0x000e620008000a00 */
[----:B------:R-:W-:-:S05]  /*8b50*/  IADD3 R2, PT, PT, R44, UR35, RZ ;  /* 0x000000232c027c10 */ /* 0x000fca000fffe0ff */
[C---:B-1----:R-:W-:Y:S02]  /*8b60*/  IMAD R0, R2.reuse, UR13, RZ ;  /* 0x0000000d02007c24 */ /* 0x042fe4000f8e02ff */
[----:B------:R-:W-:-:S05]  /*8b70*/  IMAD.WIDE.U32 R2, R2, UR12, RZ ;  /* 0x0000000c02027c25 */ /* 0x000fca000f8e00ff */
[----:B------:R-:W-:Y:S02]  /*8b80*/  IADD3 R6, PT, PT, R3, R0, RZ ;  /* 0x0000000003067210 */ /* 0x000fe40007ffe0ff */
[----:B------:R-:W-:Y:S02]  /*8b90*/  MOV R5, R2 ;  /* 0x0000000200057202 */ /* 0x000fe40000000f00 */
.L_x_1008:
        /* <DEDUP_REMOVED lines=17> */
.L_x_1009:
[----:B------:R-:W1:Y:S01]  /*8cb0*/  LDCU.64 UR10, c[0x0][0x5c8] ;  /* 0x0000b900ff0a77ac */ /* 0x000e620008000a00 */
[----:B------:R-:W-:-:S05]  /*8cc0*/  IADD3 R2, PT, PT, R44, UR35, RZ ;  /* 0x000000232c027c10 */ /* 0x000fca000fffe0ff */
[C---:B-1----:R-:W-:Y:S02]  /*8cd0*/  IMAD R0, R2.reuse, UR11, RZ ;  /* 0x0000000b02007c24 */ /* 0x042fe4000f8e02ff */
[----:B------:R-:W-:-:S05]  /*8ce0*/  IMAD.WIDE.U32 R2, R2, UR10, RZ ;  /* 0x0000000a02027c25 */ /* 0x000fca000f8e00ff */
[----:B------:R-:W-:Y:S02]  /*8cf0*/  IADD3 R19, PT, PT, R3, R0, RZ ;  /* 0x0000000003137210 */ /* 0x000fe40007ffe0ff */
[----:B------:R-:W-:-:S07]  /*8d00*/  MOV R18, R2 ;  /* 0x0000000200127202 */ /* 0x000fce0000000f00 */
.L_x_1010:
        /* <DEDUP_REMOVED lines=20> */
[C---:B------:R-:W-:Y:S02]  /*8e50*/  VIADD R2, R121.reuse, 0x40 ;  /* 0x0000004079027836 */ /* 0x040fe40000000000 */
        /* <DEDUP_REMOVED lines=19> */
.L_x_1012:
[----:B------:R-:W-:Y:S05]  /*8f90*/  BSYNC.RECONVERGENT B0 ;  /* 0x0000000000007941 */ /* 0x000fea0003800200 */
.L_x_1011:
        /* <DEDUP_REMOVED lines=12> */
.L_x_1014:
[----:B------:R-:W-:Y:S05]  /*9060*/  BSYNC.RECONVERGENT B0 ;  /* 0x0000000000007941 */ /* 0x000fea0003800200 */
.L_x_1013:
        /* <DEDUP_REMOVED lines=25> */
.L_x_1003:
[----:B------:R-:W-:Y:S05]  /*9200*/  BSYNC.RECONVERGENT B1 ;  /* 0x0000000000017941 */ /* 0x000fea0003800200 */
.L_x_985:
        /* <DEDUP_REMOVED lines=11> */
.L_x_1016:
        /* <DEDUP_REMOVED lines=12> */
.L_x_1603:


//--------------------- .text._ZN5flash44flash_bwd_dq_dk_dv_loop_seqk_parallel_kernelI23Flash_bwd_kernel_traitsILi32ELi128ELi128ELi8ELi4ELi4ELi4ELb0ELb0EN7cutlass6half_tE19Flash_kernel_traitsILi32ELi128ELi128ELi8ES3_EELb1ELb0ELb0ELb0ELb0ELb0ELb0EEEvNS_16Flash_bwd_paramsE --------------------------
	.section	.text._ZN5flash44flash_bwd_dq_dk_dv_loop_seqk_parallel_kernelI23Flash_bwd_kernel_traitsILi32ELi128ELi128ELi8ELi4ELi4ELi4ELb0ELb0EN7cutlass6half_tE19Flash_kernel_traitsILi32ELi128ELi128ELi8ES3_EELb1ELb0ELb0ELb0ELb0ELb0ELb0EEEvNS_16Flash_bwd_paramsE,"ax",@progbits
	.align	128
        .global         _ZN5flash44flash_bwd_dq_dk_dv_loop_seqk_parallel_kernelI23Flash_bwd_kernel_traitsILi32ELi128ELi128ELi8ELi4ELi4ELi4ELb0ELb0EN7cutlass6half_tE19Flash_kernel_traitsILi32ELi128ELi128ELi8ES3_EELb1ELb0ELb0ELb0ELb0ELb0ELb0EEEvNS_16Flash_bwd_paramsE
        .type           _ZN5flash44flash_bwd_dq_dk_dv_loop_seqk_parallel_kernelI23Flash_bwd_kernel_traitsILi32ELi128ELi128ELi8ELi4ELi4ELi4ELb0ELb0EN7cutlass6half_tE19Flash_kernel_traitsILi32ELi128ELi128ELi8ES3_EELb1ELb0ELb0ELb0ELb0ELb0ELb0EEEvNS_16Flash_bwd_paramsE,@function
        .size           _ZN5flash44flash_bwd_dq_dk_dv_loop_seqk_parallel_kernelI23Flash_bwd_kernel_traitsILi32ELi128ELi128ELi8ELi4ELi4ELi4ELb0ELb0EN7cutlass6half_tE19Flash_kernel_traitsILi32ELi128ELi128ELi8ES3_EELb1ELb0ELb0ELb0ELb0ELb0ELb0EEEvNS_16Flash_bwd_paramsE,(.L_x_1604 - _ZN5flash44flash_bwd_dq_dk_dv_loop_seqk_parallel_kernelI23Flash_bwd_kernel_traitsILi32ELi128ELi128ELi8ELi4ELi4ELi4ELb0ELb0EN7cutlass6half_tE19Flash_kernel_traitsILi32ELi128ELi128ELi8ES3_EELb1ELb0ELb0ELb0ELb0ELb0ELb0EEEvNS_16Flash_bwd_paramsE)
        .other          _ZN5flash44flash_bwd_dq_dk_dv_loop_seqk_parallel_kernelI23Flash_bwd_kernel_traitsILi32ELi128ELi128ELi8ELi4ELi4ELi4ELb0ELb0EN7cutlass6half_tE19Flash_kernel_traitsILi32ELi128ELi128ELi8ES3_EELb1ELb0ELb0ELb0ELb0ELb0ELb0EEEvNS_16Flash_bwd_paramsE,@"STO_CUDA_ENTRY STV_DEFAULT"
_ZN5flash44flash_bwd_dq_dk_dv_loop_seqk_parallel_kernelI23Flash_bwd_kernel_traitsILi32ELi128ELi128ELi8ELi4ELi4ELi4ELb0ELb0EN7cutlass6half_tE19Flash_kernel_traitsILi32ELi128ELi128ELi8ES3_EELb1ELb0ELb0ELb0ELb0ELb0ELb0EEEvNS_16Flash_bwd_paramsE:
.text._ZN5flash44flash_bwd_dq_dk_dv_loop_seqk_parallel_kernelI23Flash_bwd_kernel_traitsILi32ELi128ELi128ELi8ELi4ELi4ELi4ELb0ELb0EN7cutlass6half_tE19Flash_kernel_traitsILi32ELi128ELi128ELi8ES3_EELb1ELb0ELb0ELb0ELb0ELb0ELb0EEEvNS_16Flash_bwd_paramsE:
        /* <DEDUP_REMOVED lines=13> */
[----:B------:R-:W4:Y:S01]  /*00d0*/  S2R R140, SR_CTAID.Z ;  /* 0x00000000008c7919 */ /* 0x000f220000002700 */
[----:B------:R-:W-:Y:S01]  /*00e0*/  IMAD.MOV.U32 R133, RZ, RZ, 0x20 ;  /* 0x00000020ff857424 */ /* 0x000fe200078e00ff */
[----:B------:R-:W1:Y:S03]  /*00f0*/  LDCU.64 UR32, c[0x0][0x358] ;  /* 0x00006b00ff2077ac */ /* 0x000e660008000a00 */
[----:B------:R-:W5:Y:S01]  /*0100*/  S2UR UR25, SR_CgaCtaId ;  /* 0x00000000001979c3 */ /* 0x000f620000008800 */
[----:B------:R-:W1:Y:S01]  /*0110*/  LDCU.64 UR12, c[0x0][0x460] ;  /* 0x00008c00ff0c77ac */ /* 0x000e620008000a00 */
[----:B------:R-:W1:Y:S06]  /*0120*/  LDCU.64 UR6, c[0x0][0x470] ;  /* 0x00008e00ff0677ac */ /* 0x000e6c0008000a00 */
[----:B------:R-:W4:Y:S01]  /*0130*/  S2UR UR27, SR_CTAID.X ;  /* 0x00000000001b79c3 */ /* 0x000f220000002500 */
[----:B------:R-:W-:Y:S01]  /*0140*/  UMOV UR30, URZ ;  /* 0x000000ff001e7c82 */ /* 0x000fe20008000000 */
[----:B------:R-:W-:Y:S01]  /*0150*/  UMOV UR31, URZ ;  /* 0x000000ff001f7c82 */ /* 0x000fe20008000000 */
[----:B---3--:R-:W-:Y:S01]  /*0160*/  IMAD.U32 R8, RZ, RZ, UR8 ;  /* 0x00000008ff087e24 */ /* 0x008fe2000f8e00ff */
[----:B--2---:R-:W-:-:S04]  /*0170*/  ULEA UR5, UR5, UR4, 0x18 ;  /* 0x0000000405057291 */ /* 0x004fc8000f8ec0ff */
[----:B------:R-:W2:Y:S01]  /*0180*/  S2UR UR26, SR_CTAID.Y ;  /* 0x00000000001a79c3 */ /* 0x000ea20000002600 */
        /* <DEDUP_REMOVED lines=13> */
[----:B-----5:R-:W-:Y:S01]  /*0260*/  ULEA UR25, UR25, UR4, 0x18 ;  /* 0x0000000419197291 */ /* 0x020fe2000f8ec0ff */
[----:B------:R-:W-:Y:S01]  /*0270*/  LOP3.LUT R134, R2, 0x20, RZ, 0xc0, !PT ;  /* 0x0000002002867812 */ /* 0x000fe200078ec0ff */
[----:B------:R-:W-:Y:S01]  /*0280*/  UIADD3 UR4, UPT, UPT, UR5, 0x6000, URZ ;  /* 0x0000600005047890 */ /* 0x000fe2000fffe0ff */
[----:B------:R-:W-:Y:S01]  /*0290*/  LOP3.LUT R141, R141, 0xc00, R2, 0xf8, !PT ;  /* 0x00000c008d8d7812 */ /* 0x000fe200078ef802 */
[----:B------:R-:W-:Y:S01]  /*02a0*/  UIADD3 UR25, UPT, UPT, UR25, 0x6000, URZ ;  /* 0x0000600019197890 */ /* 0x000fe2000fffe0ff */
[----:B------:R-:W-:-:S02]  /*02b0*/  LOP3.LUT R4, R4, R7, RZ, 0xfc, !PT ;  /* 0x0000000704047212 */ /* 0x000fc400078efcff */
[----:B------:R-:W-:Y:S02]  /*02c0*/  LOP3.LUT R6, R2, 0x120, RZ, 0xc0, !PT ;  /* 0x0000012002067812 */ /* 0x000fe400078ec0ff */
[----:B------:R-:W-:Y:S02]  /*02d0*/  LOP3.LUT R134, R134, 0x3800, R3, 0xf8, !PT ;  /* 0x0000380086867812 */ /* 0x000fe400078ef803 */
[----:B------:R-:W-:Y:S02]  /*02e0*/  SHF.R.U32.HI R7, RZ, 0x1, R5 ;  /* 0x00000001ff077819 */ /* 0x000fe40000011605 */
[----:B------:R-:W-:Y:S02]  /*02f0*/  LOP3.LUT R135, R135, 0x18, RZ, 0xc0, !PT ;  /* 0x0000001887877812 */ /* 0x000fe400078ec0ff */
[----:B------:R-:W-:Y:S02]  /*0300*/  LOP3.LUT R141, R141, R0, RZ, 0xfc, !PT ;  /* 0x000000008d8d7212 */ /* 0x000fe400078efcff */
[----:B------:R-:W-:-:S02]  /*0310*/  LOP3.LUT R131, R132, 0x1c0, RZ, 0xc0, !PT ;  /* 0x000001c084837812 */ /* 0x000fc400078ec0ff */
[--C-:B------:R-:W-:Y:S02]  /*0320*/  LOP3.LUT R6, R6, 0x600, R3.reuse, 0xf8, !PT ;  /* 0x0000060006067812 */ /* 0x100fe400078ef803 */
[----:B------:R-:W-:Y:S02]  /*0330*/  LOP3.LUT R134, R134, 0x100, R3, 0xf8, !PT ;  /* 0x0000010086867812 */ /* 0x000fe400078ef803 */
[----:B------:R-:W-:Y:S02]  /*0340*/  SHF.R.U32.HI R138, RZ, 0x2, R5 ;  /* 0x00000002ff8a7819 */ /* 0x000fe40000011605 */
[----:B------:R-:W-:Y:S02]  /*0350*/  LOP3.LUT R0, R7, 0x30, RZ, 0xc0, !PT ;  /* 0x0000003007007812 */ /* 0x000fe400078ec0ff */
[----:B------:R-:W-:Y:S02]  /*0360*/  LOP3.LUT R3, R139, 0xd8, RZ, 0xc0, !PT ;  /* 0x000000d88b037812 */ /* 0x000fe400078ec0ff */
[----:B------:R-:W-:-:S02]  /*0370*/  LOP3.LUT R136, R135, 0xc0, R2, 0xf8, !PT ;  /* 0x000000c087887812 */ /* 0x000fc400078ef802 */
[----:B------:R-:W-:Y:S02]  /*0380*/  LOP3.LUT R131, R131, 0x38, R139, 0xf8, !PT ;  /* 0x0000003883837812 */ /* 0x000fe400078ef88b */
[----:B------:R-:W-:Y:S02]  /*0390*/  LOP3.LUT R138, R0, 0x7, R138, 0xf8, !PT ;  /* 0x00000007008a7812 */ /* 0x000fe400078ef88a */
[C---:B------:R-:W-:Y:S02]  /*03a0*/  LOP3.LUT P3, RZ, R5.reuse, 0x2, RZ, 0xc0, !PT ;  /* 0x0000000205ff7812 */ /* 0x040fe4000786c0ff */
[C---:B------:R-:W-:Y:S02]  /*03b0*/  LOP3.LUT P0, RZ, R5.reuse, 0x4, RZ, 0xc0, !PT ;  /* 0x0000000405ff7812 */ /* 0x040fe4000780c0ff */
[----:B------:R-:W-:Y:S02]  /*03c0*/  LOP3.LUT P2, RZ, R5, 0x8, RZ, 0xc0, !PT ;  /* 0x0000000805ff7812 */ /* 0x000fe4000784c0ff */
[----:B------:R-:W-:-:S02]  /*03d0*/  LOP3.LUT R3, R3, 0x18, R5, 0x78, !PT ;  /* 0x0000001803037812 */ /* 0x000fc400078e7805 */
[--C-:B------:R-:W-:Y:S02]  /*03e0*/  LOP3.LUT R0, R0, 0x8, R5.reuse, 0xf8, !PT ;  /* 0x0000000800007812 */ /* 0x100fe400078ef805 */
[C---:B------:R-:W-:Y:S02]  /*03f0*/  LOP3.LUT R5, R136.reuse, 0x8, R5, 0x78, !PT ;  /* 0x0000000888057812 */ /* 0x040fe400078e7805 */
[--C-:B------:R-:W-:Y:S02]  /*0400*/  LOP3.LUT R136, R136, 0x8, R7.reuse, 0x78, !PT ;  /* 0x0000000888887812 */ /* 0x100fe400078e7807 */
[----:B------:R-:W-:Y:S02]  /*0410*/  LOP3.LUT R131, R131, 0x8, R7, 0x78, !PT ;  /* 0x0000000883837812 */ /* 0x000fe400078e7807 */
[----:B------:R-:W-:Y:S02]  /*0420*/  LOP3.LUT R7, R4, 0xc0, R2, 0xf8, !PT ;  /* 0x000000c004077812 */ /* 0x000fe400078ef802 */
[----:B------:R-:W-:-:S02]  /*0430*/  LOP3.LUT R4, R132, 0x200, RZ, 0xc0, !PT ;  /* 0x0000020084047812 */ /* 0x000fc400078ec0ff */
[----:B------:R-:W-:Y:S02]  /*0440*/  LOP3.LUT R135, R7, R135, RZ, 0x3c, !PT ;  /* 0x0000008707877212 */ /* 0x000fe400078e3cff */
[--C-:B------:R-:W-:Y:S02]  /*0450*/  LOP3.LUT R4, R4, 0xc00, R2.reuse, 0xf8, !PT ;  /* 0x00000c0004047812 */ /* 0x100fe400078ef802 */
[----:B------:R-:W-:Y:S02]  /*0460*/  LOP3.LUT R135, R135, 0x120, R2, 0xf8, !PT ;  /* 0x0000012087877812 */ /* 0x000fe400078ef802 */
[----:B------:R-:W-:Y:S02]  /*0470*/  LOP3.LUT R131, R4, R131, RZ, 0xfc, !PT ;  /* 0x0000008304837212 */ /* 0x000fe400078efcff */
[----:B------:R-:W-:Y:S02]  /*0480*/  LEA R141, R141, UR9, 0x1 ;  /* 0x000000098d8d7c11 */ /* 0x000fe4000f8e08ff */
[----:B------:R-:W-:-:S02]  /*0490*/  LEA R131, R131, UR5, 0x1 ;  /* 0x0000000583837c11 */ /* 0x000fc4000f8e08ff */
[----:B------:R-:W-:Y:S01]  /*04a0*/  LOP3.LUT R0, R0, 0x1c0, R132, 0xf8, !PT ;  /* 0x000001c000007812 */ /* 0x000fe200078ef884 */
[----:B------:R-:W-:Y:S01]  /*04b0*/  VIADD R142, R141, 0x40 ;  /* 0x000000408d8e7836 */ /* 0x000fe20000000000 */
[--C-:B------:R-:W-:Y:S01]  /*04c0*/  LOP3.LUT R3, R3, 0x1f20, R139.reuse, 0xf8, !PT ;  /* 0x00001f2003037812 */ /* 0x100fe200078ef88b */
[----:B------:R-:W-:Y:S01]  /*04d0*/  VIADD R2, R131, 0xa000 ;  /* 0x0000a00083027836 */ /* 0x000fe20000000000 */
[----:B------:R-:W-:Y:S01]  /*04e0*/  SEL R145, R133, 0xffffffe0, !P2 ;  /* 0xffffffe085917807 */ /* 0x000fe20005000000 */
[----:B------:R-:W-:Y:S01]  /*04f0*/  VIADD R130, R131, 0xa040 ;  /* 0x0000a04083827836 */ /* 0x000fe20000000000 */
[----:B------:R-:W-:Y:S01]  /*0500*/  LOP3.LUT R132, R132, 0x400, RZ, 0xc0, !PT ;  /* 0x0000040084847812 */ /* 0x000fe200078ec0ff */
[----:B------:R-:W-:Y:S01]  /*0510*/  @P0 VIADD R130, R2, 0xffffffc0 ;  /* 0xffffffc002820836 */ /* 0x000fe20000000000 */
[----:B------:R-:W-:Y:S01]  /*0520*/  SEL R2, R133, 0xffffffe0, !P3 ;  /* 0xffffffe085027807 */ /* 0x000fe20005800000 */
[C---:B------:R-:W-:Y:S01]  /*0530*/  @P1 VIADD R142, R141.reuse, 0xffffffc0 ;  /* 0xffffffc08d8e1836 */ /* 0x040fe20000000000 */
[----:B------:R-:W-:Y:S01]  /*0540*/  LOP3.LUT R0, R0, 0x38, R139, 0x78, !PT ;  /* 0x0000003800007812 */ /* 0x000fe200078e788b */
[----:B------:R-:W-:Y:S01]  /*0550*/  IMAD.IADD R144, R141, 0x1, R145 ;  /* 0x000000018d907824 */ /* 0x000fe200078e0291 */
[----:B------:R-:W-:Y:S01]  /*0560*/  LOP3.LUT R136, R6, R136, RZ, 0xfc, !PT ;  /* 0x0000008806887212 */ /* 0x000fe200078efcff */
[----:B------:R-:W-:Y:S01]  /*0570*/  IMAD.IADD R145, R145, 0x1, R142 ;  /* 0x0000000191917824 */ /* 0x000fe200078e028e */
[----:B------:R-:W-:Y:S01]  /*0580*/  LOP3.LUT R134, R134, R5, RZ, 0xfc, !PT ;  /* 0x0000000586867212 */ /* 0x000fe200078efcff */
[----:B------:R-:W-:Y:S01]  /*0590*/  IMAD R132, R0, 0x2, R132 ;  /* 0x0000000200847824 */ /* 0x000fe200078e0284 */
[----:B------:R-:W-:Y:S01]  /*05a0*/  LEA R143, R3, UR5, 0x1 ;  /* 0x00000005038f7c11 */ /* 0x000fe2000f8e08ff */
[C---:B------:R-:W-:Y:S01]  /*05b0*/  IMAD.IADD R3, R2.reuse, 0x1, R131 ;  /* 0x0000000102037824 */ /* 0x040fe200078e0283 */
[----:B------:R-:W-:Y:S01]  /*05c0*/  SEL R133, R133, 0xffffffe0, !P0 ;  /* 0xffffffe085857807 */ /* 0x000fe20004000000 */
[----:B------:R-:W-:Y:S01]  /*05d0*/  IMAD.IADD R2, R2, 0x1, R130 ;  /* 0x0000000102027824 */ /* 0x000fe200078e0282 */
[----:B------:R-:W-:-:S02]  /*05e0*/  LEA R136, R136, UR5, 0x1 ;  /* 0x0000000588887c11 */ /* 0x000fc4000f8e08ff */
[----:B------:R-:W-:Y:S02]  /*05f0*/  LEA R134, R134, UR4, 0x1 ;  /* 0x0000000486867c11 */ /* 0x000fe4000f8e08ff */
[----:B--2-4-:R-:W-:-:S07]  /*0600*/  LEA R135, R135, UR5, 0x1 ;  /* 0x0000000587877c11 */ /* 0x014fce000f8e08ff */
.L_x_1072:
[----:B-1----:R-:W1:Y:S01]  /*0610*/  S2R R0, SR_CTAID.Y ;  /* 0x0000000000007919 */ /* 0x002e620000002600 */
[----:B--2---:R-:W2:Y:S01]  /*0620*/  LDCU.64 UR8, c[0x0][0x478] ;  /* 0x00008f00ff0877ac */ /* 0x004ea20008000a00 */
[----:B------:R-:W-:Y:S01]  /*0630*/  ISETP.NE.U32.AND P0, PT, RZ, UR6, PT ;  /* 0x00000006ff007c0c */ /* 0x000fe2000bf05070 */
[----:B------:R-:W-:Y:S01]  /*0640*/  IMAD.MOV.U32 R170, RZ, RZ, RZ ;  /* 0x000000ffffaa7224 */ /* 0x000fe200078e00ff */
[----:B------:R-:W3:Y:S01]  /*0650*/  LDC.64 R6, c[0x0][0x468] ;  /* 0x00011a00ff067b82 */ /* 0x000ee20000000a00 */
[----:B------:R-:W-:Y:S02]  /*0660*/  ISETP.NE.U32.AND P5, PT, RZ, UR12, PT ;  /* 0x0000000cff007c0c */ /* 0x000fe4000bfa5070 */
[----:B------:R-:W-:Y:S02]  /*0670*/  ISETP.NE.AND.EX P0, PT, RZ, UR7, PT, P0 ;  /* 0x00000007ff007c0c */ /* 0x000fe4000bf05300 */
[----:B------:R-:W-:-:S03]  /*0680*/  ISETP.NE.AND.EX P5, PT, RZ, UR13, PT, P5 ;  /* 0x0000000dff007c0c */ /* 0x000fc6000bfa5350 */
[----:B------:R-:W4:Y:S01]  /*0690*/  LDC.U8 R5, c[0x0][0x532] ;  /* 0x00014c80ff057b82 */ /* 0x000f220000000000 */
[----:B--2---:R-:W-:-:S07]  /*06a0*/  ISETP.NE.U32.AND P2, PT, RZ, UR8, PT ;  /* 0x00000008ff007c0c */ /* 0x004fce000bf45070 */
[----:B------:R-:W2:Y:S01]  /*06b0*/  LDC.64 R10, c[0x0][0x460] ;  /* 0x00011800ff0a7b82 */ /* 0x000ea20000000a00 */
[----:B------:R-:W-:Y:S01]  /*06c0*/  ISETP.NE.AND.EX P2, PT, RZ, UR9, PT, P2 ;  /* 0x00000009ff007c0c */ /* 0x000fe2000bf45320 */
[----:B-1----:R-:W-:Y:S01]  /*06d0*/  IMAD.SHL.U32 R12, R0, 0x4, RZ ;  /* 0x00000004000c7824 */ /* 0x002fe200078e00ff */
[----:B------:R-:W-:-:S11]  /*06e0*/  SHF.R.U32.HI R4, RZ, 0x1e, R0 ;  /* 0x0000001eff047819 */ /* 0x000fd60000011600 */
[C---:B------:R-:W-:Y:S02]  /*06f0*/  @P2 IADD3 R14, P3, PT, R12.reuse, UR8, RZ ;  /* 0x000000080c0e2c10 */ /* 0x040fe4000ff7e0ff */
[----:B------:R-:W-:Y:S02]  /*0700*/  @P0 IADD3 R16, P1, PT, R12, UR6, RZ ;  /* 0x000000060c100c10 */ /* 0x000fe4000ff3e0ff */
[C---:B------:R-:W-:Y:S02]  /*0710*/  @P2 IADD3.X R15, PT, PT, R4.reuse, UR9, RZ, P3, !PT ;  /* 0x00000009040f2c10 */ /* 0x040fe40009ffe4ff */
[----:B------:R-:W-:Y:S02]  /*0720*/  @P0 IADD3.X R17, PT, PT, R4, UR7, RZ, P1, !PT ;  /* 0x0000000704110c10 */ /* 0x000fe40008ffe4ff */
[----:B------:R-:W-:Y:S01]  /*0730*/  ISETP.NE.U32.AND P3, PT, RZ, UR12, PT ;  /* 0x0000000cff007c0c */ /* 0x000fe2000bf65070 */
[----:B------:R1:W2:Y:S01]  /*0740*/  @P2 LDG.E R169, desc[UR32][R14.64] ;  /* 0x000000200ea92981 */ /* 0x0002a2000c1e1900 */
[----:B----4-:R-:W-:-:S02]  /*0750*/  ISETP.NE.AND P4, PT, R5, RZ, PT ;  /* 0x000000ff0500720c */ /* 0x010fc40003f85270 */
[----:B------:R-:W-:Y:S01]  /*0760*/  ISETP.NE.AND.EX P3, PT, RZ, UR13, PT, P3 ;  /* 0x0000000dff007c0c */ /* 0x000fe2000bf65330 */
[----:B------:R-:W4:Y:S01]  /*0770*/  @P0 LDG.E R170, desc[UR32][R16.64] ;  /* 0x0000002010aa0981 */ /* 0x000f22000c1e1900 */
[----:B---3--:R-:W-:Y:S02]  /*0780*/  IADD3 R12, P0, PT, R12, R6, RZ ;  /* 0x000000060c0c7210 */ /* 0x008fe40007f1e0ff */
[----:B------:R-:W-:-:S03]  /*0790*/  ISETP.EQ.U32.AND P1, PT, R6, RZ, PT ;  /* 0x000000ff0600720c */ /* 0x000fc60003f22070 */
[----:B------:R-:W-:Y:S01]  /*07a0*/  IMAD.X R13, R4, 0x1, R7, P0 ;  /* 0x00000001040d7824 */ /* 0x000fe200000e0607 */
[----:B------:R-:W-:Y:S01]  /*07b0*/  ISETP.EQ.OR.EX P1, PT, R7, RZ, !P4, P1 ;  /* 0x000000ff0700720c */ /* 0x000fe20006722710 */
[----:B------:R-:W3:Y:S01]  /*07c0*/  @!P2 LDC.64 R4, c[0x0][0x488] ;  /* 0x00012200ff04ab82 */ /* 0x000ee20000000a00 */
[----:B--2---:R-:W-:-:S04]  /*07d0*/  IMAD.WIDE.U32 R10, R0, 0x4, R10 ;  /* 0x00000004000a7825 */ /* 0x004fc800078e000a */
[----:B------:R-:W-:Y:S01]  /*07e0*/  IMAD.MOV.U32 R171, RZ, RZ, -0x1 ;  /* 0xffffffffffab7424 */ /* 0x000fe200078e00ff */
[----:B-----5:R-:W5:Y:S01]  /*07f0*/  @P3 LDG.E R9, desc[UR32][R10.64+0x4] ;  /* 0x000004200a093981 */ /* 0x020f62000c1e1900 */
[----:B-1----:R-:W-:-:S05]  /*0800*/  IMAD.MOV.U32 R14, RZ, RZ, -0x1 ;  /* 0xffffffffff0e7424 */ /* 0x002fca00078e00ff */
[----:B------:R-:W5:Y:S04]  /*0810*/  @!P1 LDG.E R171, desc[UR32][R12.64] ;  /* 0x000000200cab9981 */ /* 0x000f68000c1e1900 */
[----:B------:R1:W5:Y:S01]  /*0820*/  @P5 LDG.E R14, desc[UR32][R10.64] ;  /* 0x000000200a0e5981 */ /* 0x000362000c1e1900 */
[----:B------:R-:W2:Y:S01]  /*0830*/  @!P3 LDC R19, c[0x0][0x434] ;  /* 0x00010d00ff13bb82 */ /* 0x000ea20000000800 */
[----:B------:R-:W-:-:S04]  /*0840*/  ISETP.NE.U32.AND P1, PT, R6, RZ, PT ;  /* 0x000000ff0600720c */ /* 0x000fc80003f25070 */
[----:B------:R-:W-:Y:S02]  /*0850*/  ISETP.NE.AND.EX P1, PT, R7, RZ, PT, P1 ;  /* 0x000000ff0700720c */ /* 0x000fe40003f25310 */
[----:B---3--:R-:W-:Y:S01]  /*0860*/  @!P2 ISETP.NE.U32.AND P0, PT, R4, RZ, PT ;  /* 0x000000ff0400a20c */ /* 0x008fe20003f05070 */
[----:B-1----:R-:W1:Y:S03]  /*0870*/  @!P2 LDC R10, c[0x0][0x43c] ;  /* 0x00010f00ff0aab82 */ /* 0x002e660000000800 */
[----:B------:R-:W-:Y:S01]  /*0880*/  @!P2 ISETP.NE.AND.EX P0, PT, R5, RZ, PT, P0 ;  /* 0x000000ff0500a20c */ /* 0x000fe20003f05300 */
[----:B------:R-:W-:-:S03]  /*0890*/  USHF.L.U32 UR28, UR24, 0x7, URZ ;  /* 0x00000007181c7899 */ /* 0x000fc600080006ff */
[----:B-1----:R-:W-:Y:S01]  /*08a0*/  @!P2 SEL R10, R10, RZ, P0 ;  /* 0x000000ff0a0aa207 */ /* 0x002fe20000000000 */
[----:B----4-:R-:W-:Y:S02]  /*08b0*/  @P2 IMAD.IADD R169, R169, 0x1, -R170 ;  /* 0x00000001a9a92824 */ /* 0x010fe400078e0aaa */
[----:B--2---:R-:W-:Y:S06]  /*08c0*/  @!P1 BRA `(.L_x_1017) ;  /* 0x00000000000c9947 */ /* 0x004fec0003800000 */
[----:B------:R-:W2:Y:S02]  /*08d0*/  @P4 LDG.E R8, desc[UR32][R12.64+0x4] ;  /* 0x000004200c084981 */ /* 0x000ea4000c1e1900 */
[----:B--2--5:R-:W-:-:S06]  /*08e0*/  @P4 IADD3 R8, PT, PT, R8, -R171, RZ ;  /* 0x800000ab08084210 */ /* 0x024fcc0007ffe0ff */
[----:B------:R1:W5:Y:S02]  /*08f0*/  @!P4 LDG.E R8, desc[UR32][R12.64] ;  /* 0x000000200c08c981 */ /* 0x000364000c1e1900 */
.L_x_1017:
        /* <DEDUP_REMOVED lines=26> */
[----:B------:R-:W-:Y:S02]  /*0aa0*/  IADD3 R5, PT, PT, R7, R4, RZ ;  /* 0x0000000407057210 */ /* 0x000fe40007ffe0ff */
[----:B------:R-:W-:-:S05]  /*0ab0*/  MOV R4, R6 ;  /* 0x0000000600047202 */ /* 0x000fca0000000f00 */
[----:B---3--:R-:W-:-:S04]  /*0ac0*/  IMAD.WIDE.U32 R4, R0, UR8, R4 ;  /* 0x0000000800047c25 */ /* 0x008fc8000f8e0004 */
[----:B------:R-:W-:Y:S01]  /*0ad0*/  IMAD R10, R0, UR9, R5 ;  /* 0x00000009000a7c24 */ /* 0x000fe2000f8e0205 */
[----:B------:R-:W-:Y:S01]  /*0ae0*/  MOV R11, R4 ;  /* 0x00000004000b7202 */ /* 0x000fe20000000f00 */
[----:B------:R-:W-:Y:S06]  /*0af0*/  BRA `(.L_x_1020) ;  /* 0x0000000000187947 */ /* 0x000fec0003800000 */
.L_x_1019:
[----:B------:R-:W2:Y:S01]  /*0b00*/  LDCU.64 UR18, c[0x0][0x3b8] ;  /* 0x00007700ff1277ac */ /* 0x000ea20008000a00 */
[----:B------:R-:W-:-:S05]  /*0b10*/  IADD3 R4, PT, PT, R170, R171, RZ ;  /* 0x000000abaa047210 */ /* 0x000fca0007ffe0ff */
[C---:B--2---:R-:W-:Y:S02]  /*0b20*/  IMAD R10, R4.reuse, UR19, RZ ;  /* 0x00000013040a7c24 */ /* 0x044fe4000f8e02ff */
[----:B------:R-:W-:-:S05]  /*0b30*/  IMAD.WIDE.U32 R4, R4, UR18, RZ ;  /* 0x0000001204047c25 */ /* 0x000fca000f8e00ff */
[----:B------:R-:W-:Y:S02]  /*0b40*/  IADD3 R10, PT, PT, R5, R10, RZ ;  /* 0x0000000a050a7210 */ /* 0x000fe40007ffe0ff */
[----:B------:R-:W-:-:S07]  /*0b50*/  MOV R11, R4 ;  /* 0x00000004000b7202 */ /* 0x000fce0000000f00 */
.L_x_1020:
[----:B------:R-:W2:Y:S01]  /*0b60*/  LDC R4, c[0x0][0x3e8] ;  /* 0x0000fa00ff047b82 */ /* 0x000ea20000000800 */
[----:B------:R-:W-:Y:S01]  /*0b70*/  USHF.R.S32.HI UR4, URZ, 0x1f, UR28 ;  /* 0x0000001fff047899 */ /* 0x000fe2000801141c */
[----:B--2---:R-:W-:-:S04]  /*0b80*/  IABS R7, R4 ;  /* 0x0000000400077213 */ /* 0x004fc80000000000 */
[----:B------:R-:W2:Y:S08]  /*0b90*/  I2F.RP R8, R7 ;  /* 0x0000000700087306 */ /* 0x000eb00000209400 */
[----:B--2---:R-:W2:Y:S02]  /*0ba0*/  MUFU.RCP R8, R8 ;  /* 0x0000000800087308 */ /* 0x004ea40000001000 */
[----:B--2---:R-:W-:-:S06]  /*0bb0*/  VIADD R8, R8, 0xffffffe ;  /* 0x0ffffffe08087836 */ /* 0x004fcc0000000000 */
[----:B------:R-:W2:Y:S02]  /*0bc0*/  F2I.FTZ.U32.TRUNC.NTZ R9, R8 ;  /* 0x0000000800097305 */ /* 0x000ea4000021f000 */
[----:B--2---:R-:W-:Y:S02]  /*0bd0*/  IMAD.MOV R5, RZ, RZ, -R9 ;  /* 0x000000ffff057224 */ /* 0x004fe400078e0a09 */
        /* <DEDUP_REMOVED lines=29> */
[----:B-1----:R-:W-:Y:S01]  /*0db0*/  IMAD R12, R0, UR9, R5 ;  /* 0x00000009000c7c24 */ /* 0x002fe2000f8e0205 */
[----:B------:R-:W-:Y:S01]  /*0dc0*/  MOV R13, R4 ;  /* 0x00000004000d7202 */ /* 0x000fe20000000f00 */
[----:B------:R-:W-:Y:S06]  /*0dd0*/  BRA `(.L_x_1022) ;  /* 0x0000000000187947 */ /* 0x000fec0003800000 */
.L_x_1021:
[----:B------:R-:W1:Y:S01]  /*0de0*/  LDCU.64 UR16, c[0x0][0x3c0] ;  /* 0x00007800ff1077ac */ /* 0x000e620008000a00 */
[----:B------:R-:W-:-:S05]  /*0df0*/  IADD3 R4, PT, PT, R170, R171, RZ ;  /* 0x000000abaa047210 */ /* 0x000fca0007ffe0ff */
[C---:B-1----:R-:W-:Y:S02]  /*0e00*/  IMAD R12, R4.reuse, UR17, RZ ;  /* 0x00000011040c7c24 */ /* 0x042fe4000f8e02ff */
[----:B------:R-:W-:-:S05]  /*0e10*/  IMAD.WIDE.U32 R4, R4, UR16, RZ ;  /* 0x0000001004047c25 */ /* 0x000fca000f8e00ff */
[----:B------:R-:W-:Y:S02]  /*0e20*/  IADD3 R12, PT, PT, R5, R12, RZ ;  /* 0x0000000c050c7210 */ /* 0x000fe40007ffe0ff */
[----:B------:R-:W-:-:S07]  /*0e30*/  MOV R13, R4 ;  /* 0x00000004000d7202 */ /* 0x000fce0000000f00 */
.L_x_1022:
        /* <DEDUP_REMOVED lines=15> */
[----:B------:R-:W-:Y:S02]  /*0f30*/  IMAD R4, R0, UR9, RZ ;  /* 0x0000000900047c24 */ /* 0x000fe4000f8e02ff */
[----:B------:R-:W-:-:S03]  /*0f40*/  IMAD.WIDE.U32 R22, R26, UR29, RZ ;  /* 0x0000001d1a167c25 */ /* 0x000fc6000f8e00ff */
[----:B------:R-:W-:-:S05]  /*0f50*/  IADD3 R4, PT, PT, R27, R4, RZ ;  /* 0x000000041b047210 */ /* 0x000fca0007ffe0ff */
[----:B------:R-:W-:-:S04]  /*0f60*/  IMAD R4, R4, UR29, RZ ;  /* 0x0000001d04047c24 */ /* 0x000fc8000f8e02ff */
[----:B------:R-:W-:Y:S01]  /*0f70*/  IMAD R4, R26, UR8, R4 ;  /* 0x000000081a047c24 */ /* 0x000fe2000f8e0204 */
[----:B------:R-:W-:-:S04]  /*0f80*/  USHF.R.S32.HI UR8, URZ, 0x1f, UR34 ;  /* 0x0000001fff087899 */ /* 0x000fc80008011422 */
[----:B------:R-:W-:-:S05]  /*0f90*/  IADD3 R4, PT, PT, R23, R4, RZ ;  /* 0x0000000417047210 */ /* 0x000fca0007ffe0ff */
[----:B------:R-:W-:Y:S02]  /*0fa0*/  IMAD R27, R4, UR34, RZ ;  /* 0x00000022041b7c24 */ /* 0x000fe4000f8e02ff */
[----:B------:R-:W-:-:S04]  /*0fb0*/  IMAD.WIDE.U32 R4, R22, UR34, RZ ;  /* 0x0000002216047c25 */ /* 0x000fc8000f8e00ff */
[----:B------:R-:W-:Y:S01]  /*0fc0*/  IMAD R27, R22, UR8, R27 ;  /* 0x00000008161b7c24 */ /* 0x000fe2000f8e021b */
[----:B------:R-:W-:-:S04]  /*0fd0*/  MOV R28, R4 ;  /* 0x00000004001c7202 */ /* 0x000fc80000000f00 */
[----:B------:R-:W-:Y:S01]  /*0fe0*/  IADD3 R27, PT, PT, R5, R27, RZ ;  /* 0x0000001b051b7210 */ /* 0x000fe20007ffe0ff */
[----:B------:R-:W-:Y:S06]  /*0ff0*/  BRA `(.L_x_1024) ;  /* 0x00000000000c7947 */ /* 0x000fec0003800000 */
.L_x_1023:
[C---:B------:R-:W-:Y:S02]  /*1000*/  IMAD R27, R14.reuse, UR11, RZ ;  /* 0x0000000b0e1b7c24 */ /* 0x040fe4000f8e02ff */
[----:B------:R-:W-:-:S05]  /*1010*/  IMAD.WIDE.U32 R28, R14, UR10, RZ ;  /* 0x0000000a0e1c7c25 */ /* 0x000fca000f8e00ff */
[----:B------:R-:W-:-:S07]  /*1020*/  IADD3 R27, PT, PT, R29, R27, RZ ;  /* 0x0000001b1d1b7210 */ /* 0x000fce0007ffe0ff */
.L_x_1024:
        /* <DEDUP_REMOVED lines=20> */
.L_x_1025:
[----:B------:R-:W1:Y:S01]  /*1170*/  LDC R18, c[0x0][0x434] ;  /* 0x00010d00ff127b82 */ /* 0x000e620000000800 */
[----:B------:R-:W-:-:S04]  /*1180*/  IMAD R4, R0, UR29, R140 ;  /* 0x0000001d00047c24 */ /* 0x000fc8000f8e028c */
[----:B-1----:R-:W-:-:S03]  /*1190*/  IMAD R18, R4, R18, RZ ;  /* 0x0000001204127224 */ /* 0x002fc600078e02ff */
.L_x_1026:
        /* <DEDUP_REMOVED lines=12> */
.L_x_1027:
[----:B------:R-:W1:Y:S01]  /*1260*/  LDC R22, c[0x0][0x444] ;  /* 0x00011100ff167b82 */ /* 0x000e620000000800 */
[----:B------:R-:W-:-:S04]  /*1270*/  IMAD R4, R0, UR29, R140 ;  /* 0x0000001d00047c24 */ /* 0x000fc8000f8e028c */
[----:B-1----:R-:W-:-:S07]  /*1280*/  IMAD R22, R4, R22, RZ ;  /* 0x0000001604167224 */ /* 0x002fce00078e02ff */
.L_x_1028:
[----:B------:R-:W1:Y:S01]  /*1290*/  LDCU.128 UR8, c[0x0][0x590] ;  /* 0x0000b200ff0877ac */ /* 0x000e620008000c00 */
[----:B------:R-:W2:Y:S01]  /*12a0*/  LDC.64 R4, c[0x0][0x3b0] ;  /* 0x0000ec00ff047b82 */ /* 0x000ea20000000a00 */
[----:B------:R-:W-:Y:S01]  /*12b0*/  LOP3.LUT R16, R139, 0x18, RZ, 0xc0, !PT ;  /* 0x000000188b107812 */ /* 0x000fe200078ec0ff */
[----:B------:R-:W3:Y:S01]  /*12c0*/  S2R R26, SR_TID.X ;  /* 0x00000000001a7919 */ /* 0x000ee20000002100 */
[----:B------:R-:W4:Y:S01]  /*12d0*/  LDCU.64 UR14, c[0x0][0x3c8] ;  /* 0x00007900ff0e77ac */ /* 0x000f220008000a00 */
[----:B------:R-:W-:Y:S01]  /*12e0*/  ISETP.NE.AND P4, PT, RZ, UR20, PT ;  /* 0x00000014ff007c0c */ /* 0x000fe2000bf85270 */
[C---:B------:R-:W-:Y:S01]  /*12f0*/  IMAD R18, R21.reuse, 0x80, R18 ;  /* 0x0000008015127824 */ /* 0x040fe200078e0212 */
[----:B------:R-:W5:Y:S01]  /*1300*/  S2R R14, SR_TID.X ;  /* 0x00000000000e7919 */ /* 0x000f620000002100 */
[----:B------:R-:W-:Y:S01]  /*1310*/  IADD3 R32, P0, PT, R16, R32, RZ ;  /* 0x0000002010207210 */ /* 0x000fe20007f1e0ff */
[----:B------:R-:W-:Y:S01]  /*1320*/  UIMAD UR34, UR29, UR34, URZ ;  /* 0x000000221d2272a4 */ /* 0x000fe2000f8e02ff */
[----:B------:R-:W4:Y:S01]  /*1330*/  LDC.64 R180, c[0x0][0x420] ;  /* 0x00010800ffb47b82 */ /* 0x000f220000000a00 */
[----:B------:R-:W4:Y:S01]  /*1340*/  LDCU.64 UR22, c[0x0][0x570] ;  /* 0x0000ae00ff1677ac */ /* 0x000f220008000a00 */
[----:B------:R-:W-:Y:S01]  /*1350*/  LEA R22, R21, R22, 0x7 ;  /* 0x0000001615167211 */ /* 0x000fe200078e38ff */
[----:B------:R-:W-:Y:S01]  /*1360*/  IMAD.X R33, RZ, RZ, R7, P0 ;  /* 0x000000ffff217224 */ /* 0x000fe200000e0607 */
[--C-:B------:R-:W-:Y:S01]  /*1370*/  IADD3 R28, P1, P0, R30, R28, R29.reuse ;  /* 0x0000001c1e1c7210 */ /* 0x100fe2000783e01d */
[----:B------:R-:W4:Y:S01]  /*1380*/  LDCU.64 UR20, c[0x0][0x380] ;  /* 0x00007000ff1477ac */ /* 0x000f220008000a00 */
[----:B------:R-:W-:Y:S01]  /*1390*/  SHF.R.S32.HI R29, RZ, 0x1f, R29 ;  /* 0x0000001fff1d7819 */ /* 0x000fe2000001141d */
[----:B------:R-:W-:Y:S01]  /*13a0*/  BSSY.RECONVERGENT B1, `(.L_x_1018) ;  /* 0x00007ac000017945 */ /* 0x000fe20003800200 */
[----:B------:R-:W3:Y:S01]  /*13b0*/  LDC.64 R6, c[0x0][0x5f8] ;  /* 0x00017e00ff067b82 */ /* 0x000ee20000000a00 */
[----:B-1----:R-:W-:Y:S01]  /*13c0*/  IMAD R25, R17, UR8, RZ ;  /* 0x0000000811197c24 */ /* 0x002fe2000f8e02ff */
[----:B------:R-:W-:Y:S01]  /*13d0*/  IADD3.X R23, PT, PT, R23, R27, R29, P1, P0 ;  /* 0x0000001b17177210 */ /* 0x000fe20000fe041d */
[----:B------:R-:W-:-:S04]  /*13e0*/  IMAD.WIDE.U32 R32, R15, UR8, R32 ;  /* 0x000000080f207c25 */ /* 0x000fc8000f8e0020 */
[----:B------:R-:W-:-:S04]  /*13f0*/  IMAD R25, R15, UR9, R25 ;  /* 0x000000090f197c24 */ /* 0x000fc8000f8e0219 */
[----:B------:R-:W-:Y:S02]  /*1400*/  IMAD.IADD R33, R33, 0x1, R25 ;  /* 0x0000000121217824 */ /* 0x000fe400078e0219 */
[----:B--2---:R-:W-:Y:S02]  /*1410*/  IMAD R25, R17, R4, RZ ;  /* 0x0000000411197224 */ /* 0x004fe400078e02ff */
[----:B------:R-:W-:Y:S02]  /*1420*/  IMAD.MOV.U32 R17, RZ, RZ, RZ ;  /* 0x000000ffff117224 */ /* 0x000fe400078e00ff */
[----:B------:R-:W-:-:S04]  /*1430*/  IMAD.WIDE.U32 R32, R140, UR10, R32 ;  /* 0x0000000a8c207c25 */ /* 0x000fc8000f8e0020 */
[----:B------:R-:W-:Y:S01]  /*1440*/  IMAD.WIDE.U32 R30, R15, R4, R16 ;  /* 0x000000040f1e7225 */ /* 0x000fe200078e0010 */
[----:B-----5:R-:W-:-:S03]  /*1450*/  LOP3.LUT R176, R14, 0x1f, RZ, 0xc0, !PT ;  /* 0x0000001f0eb07812 */ /* 0x020fc600078ec0ff */
[----:B------:R-:W-:Y:S01]  /*1460*/  IMAD R33, R140, UR11, R33 ;  /* 0x0000000b8c217c24 */ /* 0x000fe2000f8e0221 */
[----:B------:R-:W1:Y:S01]  /*1470*/  LDCU.64 UR10, c[0x0][0x550] ;  /* 0x0000aa00ff0a77ac */ /* 0x000e620008000a00 */
[----:B------:R-:W-:Y:S01]  /*1480*/  IMAD R25, R15, R5, R25 ;  /* 0x000000050f197224 */ /* 0x000fe200078e0219 */
[----:B------:R-:W-:Y:S01]  /*1490*/  IADD3 R30, P0, PT, R24, R30, RZ ;  /* 0x0000001e181e7210 */ /* 0x000fe20007f1e0ff */
[----:B---3--:R-:W-:Y:S01]  /*14a0*/  IMAD.WIDE.U32 R34, R6, UR27, RZ ;  /* 0x0000001b06227c25 */ /* 0x008fe2000f8e00ff */
[----:B------:R-:W-:Y:S02]  /*14b0*/  SHF.R.U32.HI R15, RZ, 0x5, R26 ;  /* 0x00000005ff0f7819 */ /* 0x000fe4000001161a */
[----:B------:R-:W-:Y:S01]  /*14c0*/  IADD3.X R31, PT, PT, R20, R31, R25, P0, !PT ;  /* 0x0000001f141f7210 */ /* 0x000fe200007fe419 */
[----:B------:R-:W-:Y:S01]  /*14d0*/  IMAD R27, R7, UR27, R35 ;  /* 0x0000001b071b7c24 */ /* 0x000fe2000f8e0223 */
[----:B------:R-:W-:Y:S01]  /*14e0*/  SEL R20, R34, RZ, P4 ;  /* 0x000000ff22147207 */ /* 0x000fe20002000000 */
[----:B------:R-:W-:Y:S01]  /*14f0*/  IMAD R6, R15, UR34, R176 ;  /* 0x000000220f067c24 */ /* 0x000fe2000f8e02b0 */
[----:B------:R-:W-:Y:S01]  /*1500*/  SHF.R.U32.HI R7, RZ, 0x2, R26 ;  /* 0x00000002ff077819 */ /* 0x000fe2000001161a */
[----:B------:R-:W2:Y:S01]  /*1510*/  LDC.64 R24, c[0x0][0x5e8] ;  /* 0x00017a00ff187b82 */ /* 0x000ea20000000a00 */
[----:B----4-:R-:W-:Y:S01]  /*1520*/  IMAD.WIDE.U32 R30, R140, UR14, R30 ;  /* 0x0000000e8c1e7c25 */ /* 0x010fe2000f8e001e */
[----:B------:R-:W-:Y:S01]  /*1530*/  SEL R27, R27, RZ, P4 ;  /* 0x000000ff1b1b7207 */ /* 0x000fe20002000000 */
[----:B------:R-:W-:Y:S01]  /*1540*/  USHF.L.U64.HI UR14, UR8, 0x6, UR9 ;  /* 0x00000006080e7899 */ /* 0x000fe20008010209 */
[----:B------:R-:W-:Y:S01]  /*1550*/  IADD3 R20, P1, P0, R6, R28, R20 ;  /* 0x0000001c06147210 */ /* 0x000fe2000783e014 */
[----:B------:R-:W-:Y:S01]  /*1560*/  IMAD.WIDE.U32 R28, R7, UR8, R32 ;  /* 0x00000008071c7c25 */ /* 0x000fe2000f8e0020 */
[----:B------:R-:W-:-:S03]  /*1570*/  SHF.R.S32.HI R6, RZ, 0x1f, R6 ;  /* 0x0000001fff067819 */ /* 0x000fc60000011406 */
[----:B------:R-:W-:Y:S01]  /*1580*/  IMAD R31, R140, UR15, R31 ;  /* 0x0000000f8c1f7c24 */ /* 0x000fe2000f8e021f */
[----:B------:R-:W-:Y:S01]  /*1590*/  USHF.L.U32 UR15, UR8, 0x6, URZ ;  /* 0x00000006080f7899 */ /* 0x000fe200080006ff */
[C---:B------:R-:W-:Y:S01]  /*15a0*/  IMAD R154, R7.reuse, UR9, R29 ;  /* 0x00000009079a7c24 */ /* 0x040fe2000f8e021d */
[----:B------:R-:W-:Y:S01]  /*15b0*/  USHF.L.U32 UR8, UR34, 0x7, URZ ;  /* 0x0000000722087899 */ /* 0x000fe200080006ff */
[----:B------:R-:W-:Y:S01]  /*15c0*/  IADD3.X R23, PT, PT, R6, R23, R27, P1, P0 ;  /* 0x0000001706177210 */ /* 0x000fe20000fe041b */
[----:B------:R-:W-:Y:S01]  /*15d0*/  IMAD.WIDE.U32 R26, R7, R4, R30 ;  /* 0x00000004071a7225 */ /* 0x000fe200078e001e */
[----:B-1----:R-:W-:-:S03]  /*15e0*/  LEA R155, P1, R28, UR10, 0x1 ;  /* 0x0000000a1c9b7c11 */ /* 0x002fc6000f8208ff */
[----:B------:R-:W-:Y:S01]  /*15f0*/  IMAD.U32 R6, RZ, RZ, UR8 ;  /* 0x00000008ff067e24 */ /* 0x000fe2000f8e00ff */
[----:B------:R-:W-:Y:S01]  /*1600*/  LEA.HI.X R154, R28, UR11, R154, 0x1, P1 ;  /* 0x0000000b1c9a7c11 */ /* 0x000fe200088f0c9a */
[----:B------:R-:W-:Y:S01]  /*1610*/  IMAD R152, R7, R5, R27 ;  /* 0x0000000507987224 */ /* 0x000fe200078e021b */
[----:B------:R-:W-:Y:S01]  /*1620*/  IADD3 R20, P0, PT, R20, UR8, RZ ;  /* 0x0000000814147c10 */ /* 0x000fe2000ff1e0ff */
[----:B------:R-:W-:Y:S01]  /*1630*/  IMAD.WIDE R180, R18, 0x4, R180 ;  /* 0x0000000412b47825 */ /* 0x000fe200078e02b4 */
[----:B------:R-:W-:Y:S02]  /*1640*/  ISETP.GT.AND P1, PT, R19, RZ, PT ;  /* 0x000000ff1300720c */ /* 0x000fe40003f24270 */
[----:B------:R-:W-:Y:S01]  /*1650*/  LEA.HI.X.SX32 R6, R6, R23, 0x1, P0 ;  /* 0x0000001706067211 */ /* 0x000fe200000f0eff */
[----:B--2---:R-:W-:Y:S01]  /*1660*/  IMAD.WIDE R22, R22, 0x4, R24 ;  /* 0x0000000416167825 */ /* 0x004fe200078e0218 */
[----:B------:R-:W-:Y:S02]  /*1670*/  LEA R178, P0, R20, UR22, 0x2 ;  /* 0x0000001614b27c11 */ /* 0x000fe4000f8010ff */
[----:B------:R-:W-:Y:S01]  /*1680*/  LEA R153, P3, R26, UR20, 0x1 ;  /* 0x000000141a997c11 */ /* 0x000fe2000f8608ff */
[----:B------:R-:W-:Y:S01]  /*1690*/  IMAD.MOV.U32 R149, RZ, RZ, R23 ;  /* 0x000000ffff957224 */ /* 0x000fe200078e0017 */
[----:B------:R-:W-:Y:S01]  /*16a0*/  LEA.HI.X R179, R20, UR23, R6, 0x2, P0 ;  /* 0x0000001714b37c11 */ /* 0x000fe200080f1406 */
[----:B------:R-:W-:Y:S01]  /*16b0*/  IMAD.SHL.U32 R20, R4, 0x40, RZ ;  /* 0x0000004004147824 */ /* 0x000fe200078e00ff */
[----:B------:R-:W-:-:S02]  /*16c0*/  IADD3 R6, P0, PT, R7, 0x40, RZ ;  /* 0x0000004007067810 */ /* 0x000fc40007f1e0ff */
[----:B------:R-:W-:Y:S02]  /*16d0*/  LEA.HI.X R152, R26, UR21, R152, 0x1, P3 ;  /* 0x000000151a987c11 */ /* 0x000fe400098f0c98 */
[----:B------:R-:W-:Y:S01]  /*16e0*/  SHF.L.U64.HI R5, R4, 0x6, R5 ;  /* 0x0000000604057819 */ /* 0x000fe20000010205 */
[----:B------:R-:W-:Y:S01]  /*16f0*/  IMAD.X R18, RZ, RZ, RZ, P0 ;  /* 0x000000ffff127224 */ /* 0x000fe200000e06ff */
[----:B------:R-:W-:Y:S02]  /*1700*/  MOV R150, R22 ;  /* 0x0000001600967202 */ /* 0x000fe40000000f00 */
[----:B------:R-:W-:Y:S01]  /*1710*/  IADD3 R4, PT, PT, R7, 0x40, RZ ;  /* 0x0000004007047810 */ /* 0x000fe20007ffe0ff */
        /* <DEDUP_REMOVED lines=12> */
.L_x_1030:
[----:B------:R-:W1:Y:S01]  /*17e0*/  LDCU.64 UR14, c[0x0][0x5c0] ;  /* 0x0000b800ff0e77ac */ /* 0x000e620008000a00 */
[----:B------:R-:W-:-:S05]  /*17f0*/  IADD3 R5, PT, PT, R170, R171, RZ ;  /* 0x000000abaa057210 */ /* 0x000fca0007ffe0ff */
[C---:B-1----:R-:W-:Y:S02]  /*1800*/  IMAD R8, R5.reuse, UR15, RZ ;  /* 0x0000000f05087c24 */ /* 0x042fe4000f8e02ff */
[----:B------:R-:W-:-:S05]  /*1810*/  IMAD.WIDE.U32 R10, R5, UR14, RZ ;  /* 0x0000000e050a7c25 */ /* 0x000fca000f8e00ff */
[----:B------:R-:W-:Y:S02]  /*1820*/  IADD3 R5, PT, PT, R11, R8, RZ ;  /* 0x000000080b057210 */ /* 0x000fe40007ffe0ff */
[----:B------:R-:W-:Y:S02]  /*1830*/  MOV R8, R10 ;  /* 0x0000000a00087202 */ /* 0x000fe40000000f00 */
.L_x_1031:
        /* <DEDUP_REMOVED lines=11> */
.L_x_1032:
[----:B------:R-:W1:Y:S01]  /*18f0*/  LDCU.64 UR10, c[0x0][0x5c8] ;  /* 0x0000b900ff0a77ac */ /* 0x000e620008000a00 */
[----:B------:R-:W-:-:S05]  /*1900*/  IADD3 R170, PT, PT, R170, R171, RZ ;  /* 0x000000abaaaa7210 */ /* 0x000fca0007ffe0ff */
[C---:B-1----:R-:W-:Y:S02]  /*1910*/  IMAD R0, R170.reuse, UR11, RZ ;  /* 0x0000000baa007c24 */ /* 0x042fe4000f8e02ff */
[----:B------:R-:W-:-:S05]  /*1920*/  IMAD.WIDE.U32 R10, R170, UR10, RZ ;  /* 0x0000000aaa0a7c25 */ /* 0x000fca000f8e00ff */
[----:B------:R-:W-:Y:S02]  /*1930*/  IADD3 R0, PT, PT, R11, R0, RZ ;  /* 0x000000000b007210 */ /* 0x000fe40007ffe0ff */
.L_x_1033:
[----:B------:R-:W1:Y:S01]  /*1940*/  LDCU UR8, c[0x0][0x440] ;  /* 0x00008800ff0877ac */ /* 0x000e620008000800 */
[----:B------:R-:W-:Y:S01]  /*1950*/  VIADD R169, R169, -UR28 ;  /* 0x8000001ca9a97c36 */ /* 0x000fe20008000000 */
[----:B------:R-:W-:Y:S01]  /*1960*/  BSSY.RECONVERGENT B0, `(.L_x_1034) ;  /* 0x0000020000007945 */ /* 0x000fe20003800200 */
[----:B------:R-:W-:Y:S01]  /*1970*/  IMAD.U32 R12, RZ, RZ, UR14 ;  /* 0x0000000eff0c7e24 */ /* 0x000fe2000f8e00ff */
[----:B------:R-:W-:-:S03]  /*1980*/  UIMAD UR16, UR4, UR14, URZ ;  /* 0x0000000e041072a4 */ /* 0x000fc6000f8e02ff */
[----:B------:R-:W-:Y:S01]  /*1990*/  IMAD.WIDE.U32 R12, R12, UR28, R16 ;  /* 0x0000001c0c0c7c25 */ /* 0x000fe2000f8e0010 */
[----:B------:R-:W-:Y:S02]  /*19a0*/  UIMAD UR16, UR28, UR15, UR16 ;  /* 0x0000000f1c1072a4 */ /* 0x000fe4000f8e0210 */
[----:B------:R-:W-:-:S04]  /*19b0*/  IADD3 R12, P2, PT, R8, R12, RZ ;  /* 0x0000000c080c7210 */ /* 0x000fc80007f5e0ff */
[----:B------:R-:W-:Y:S02]  /*19c0*/  IADD3.X R13, PT, PT, R5, UR16, R13, P2, !PT ;  /* 0x00000010050d7c10 */ /* 0x000fe400097fe40d */
[----:B-1----:R-:W-:Y:S01]  /*19d0*/  ISETP.GE.AND P0, PT, R16, UR8, PT ;  /* 0x0000000810007c0c */ /* 0x002fe2000bf06270 */
[----:B------:R-:W1:Y:S03]  /*19e0*/  LDCU.64 UR8, c[0x0][0x5d8] ;  /* 0x0000bb00ff0877ac */ /* 0x000e660008000a00 */
[-C--:B------:R-:W-:Y:S02]  /*19f0*/  ISETP.GE.OR P1, PT, R7, R169.reuse, P0 ;  /* 0x000000a90700720c */ /* 0x080fe40000726670 */
[----:B------:R-:W-:Y:S01]  /*1a00*/  ISETP.GE.OR P0, PT, R4, R169, P0 ;  /* 0x000000a90400720c */ /* 0x000fe20000706670 */
[----:B------:R-:W-:-:S10]  /*1a10*/  IMAD.U32 R4, RZ, RZ, UR10 ;  /* 0x0000000aff047e24 */ /* 0x000fd4000f8e00ff */
        /* <DEDUP_REMOVED lines=20> */
.L_x_1035:
[----:B------:R-:W-:Y:S05]  /*1b60*/  BSYNC.RECONVERGENT B0 ;  /* 0x0000000000007941 */ /* 0x000fea0003800200 */
.L_x_1034:
[----:B------:R-:W3:Y:S01]  /*1b70*/  LDCU.64 UR8, c[0x0][0x5e0] ;  /* 0x0000bc00ff0877ac */ /* 0x000ee20008000a00 */
[----:B------:R-:W-:Y:S02]  /*1b80*/  IMAD.WIDE.U32 R16, R4, UR28, R16 ;  /* 0x0000001c04107c25 */ /* 0x000fe4000f8e0010 */
[----:B------:R-:W4:Y:S01]  /*1b90*/  @!P1 LDC.64 R4, c[0x0][0x568] ;  /* 0x00015a00ff049b82 */ /* 0x000f220000000a00 */
[----:B------:R-:W-:Y:S01]  /*1ba0*/  UIMAD UR4, UR4, UR10, URZ ;  /* 0x0000000a040472a4 */ /* 0x000fe2000f8e02ff */
[----:B-1----:R-:W-:-:S03]  /*1bb0*/  IADD3 R8, P2, PT, R10, R16, RZ ;  /* 0x000000100a087210 */ /* 0x002fc60007f5e0ff */
        /* <DEDUP_REMOVED lines=19> */
[----:B------:R4:W-:Y:S01]  /*1cf0*/  STG.E.128 desc[UR32][R4.64], RZ ;  /* 0x000000ff04007986 */ /* 0x0009e2000c101d20 */
[----:B------:R-:W-:Y:S05]  /*1d00*/  BRA `(.L_x_1036) ;  /* 0x0000007000547947 */ /* 0x000fea0003800000 */
.L_x_1029:
[----:B------:R-:W-:Y:S01]  /*1d10*/  IMAD R19, R21, -0x80, R19 ;  /* 0xffffff8015137824 */ /* 0x000fe200078e0213 */
[----:B------:R-:W-:Y:S01]  /*1d20*/  LOP3.LUT R21, R168, 0x80000001, RZ, 0xc0, !PT ;  /* 0x80000001a8157812 */ /* 0x000fe200078ec0ff */
[----:B------:R-:W-:Y:S03]  /*1d30*/  @P4 BAR.SYNC.DEFER_BLOCKING 0x0 ;  /* 0x0000000000004b1d */ /* 0x000fe60000010000 */
[----:B------:R-:W-:Y:S02]  /*1d40*/  ISETP.GE.AND P1, PT, R7, R19, PT ;  /* 0x000000130700720c */ /* 0x000fe40003f26270 */
[----:B------:R-:W-:Y:S01]  /*1d50*/  ISETP.NE.AND P0, PT, R21, 0x1, PT ;  /* 0x000000011500780c */ /* 0x000fe20003f05270 */
[----:B------:R-:W-:Y:S03]  /*1d60*/  BSSY.RECONVERGENT B0, `(.L_x_1037) ;  /* 0x0000010000007945 */ /* 0x000fe60003800200 */
[----:B------:R-:W-:-:S07]  /*1d70*/  SEL R128, RZ, 0x2000, P0 ;  /* 0x00002000ff807807 */ /* 0x000fce0000000000 */
[----:B------:R-:W-:Y:S05]  /*1d80*/  @P1 BRA `(.L_x_1038) ;  /* 0x0000000000301947 */ /* 0x000fea0003800000 */
[----:B------:R-:W1:Y:S02]  /*1d90*/  LDCU UR8, c[0x0][0x440] ;  /* 0x00008800ff0877ac */ /* 0x000e640008000800 */
[----:B-1----:R-:W-:-:S13]  /*1da0*/  ISETP.GE.AND P0, PT, R16, UR8, PT ;  /* 0x0000000810007c0c */ /* 0x002fda000bf06270 */
[----:B------:R-:W-:Y:S05]  /*1db0*/  @P0 BRA `(.L_x_1039) ;  /* 0x00000000001c0947 */ /* 0x000fea0003800000 */
[----:B------:R-:W-:Y:S02]  /*1dc0*/  MOV R22, R155 ;  /* 0x0000009b00167202 */ /* 0x000fe40000000f00 */
[----:B------:R-:W-:-:S05]  /*1dd0*/  MOV R23, R154 ;  /* 0x0000009a00177202 */ /* 0x000fca0000000f00 */
[----:B------:R-:W-:Y:S01]  /*1de0*/  @!PT LDS RZ, [RZ] ;  /* 0x00000000fffff984 */ /* 0x000fe20000000800 */
[----:B------:R-:W-:Y:S01]  /*1df0*/  @!PT LDS RZ, [RZ] ;  /* 0x00000000fffff984 */ /* 0x000fe20000000800 */
[----:B------:R-:W-:Y:S01]  /*1e00*/  @!PT LDS RZ, [RZ] ;  /* 0x00000000fffff984 */ /* 0x000fe20000000800 */
[----:B------:R1:W-:Y:S01]  /*1e10*/  LDGSTS.E.BYPASS.LTC128B.128 [R143+0x4000], desc[UR32][R22.64] ;  /* 0x04000000168f7fae */ /* 0x0003e2000b981a20 */
[----:B------:R-:W-:Y:S05]  /*1e20*/  BRA `(.L_x_1040) ;  /* 0x00000000000c7947 */ /* 0x000fea0003800000 */
.L_x_1039:
[----:B------:R2:W-:Y:S01]  /*1e30*/  STS.128 [R143+0x4000], RZ ;  /* 0x004000ff8f007388 */ /* 0x0005e20000000c00 */
[----:B------:R-:W-:Y:S05]  /*1e40*/  BRA `(.L_x_1040) ;  /* 0x0000000000047947 */ /* 0x000fea0003800000 */
.L_x_1038:
[----:B------:R3:W-:Y:S02]  /*1e50*/  STS.128 [R143+0x4000], RZ ;  /* 0x004000ff8f007388 */ /* 0x0007e40000000c00 */
.L_x_1040:
[----:B------:R-:W-:Y:S05]  /*1e60*/  BSYNC.RECONVERGENT B0 ;  /* 0x0000000000007941 */ /* 0x000fea0003800200 */
.L_x_1037:
        /* <DEDUP_REMOVED lines=17> */
.L_x_1042:
[----:B------:R-:W-:Y:S05]  /*1f80*/  BSYNC.RECONVERGENT B0 ;  /* 0x0000000000007941 */ /* 0x000fea0003800200 */
.L_x_1041:
        /* <DEDUP_REMOVED lines=13> */
.L_x_1045:
[----:B------:R1:W-:Y:S01]  /*2060*/  STS.128 [R167], RZ ;  /* 0x000000ffa7007388 */ /* 0x0003e20000000c00 */
[----:B------:R-:W-:Y:S05]  /*2070*/  BRA `(.L_x_1046) ;  /* 0x0000000000047947 */ /* 0x000fea0003800000 */
.L_x_1044:
[----:B------:R1:W-:Y:S02]  /*2080*/  STS.128 [R167], RZ ;  /* 0x000000ffa7007388 */ /* 0x0003e40000000c00 */
.L_x_1046:
[----:B------:R-:W-:Y:S05]  /*2090*/  BSYNC.RECONVERGENT B0 ;  /* 0x0000000000007941 */ /* 0x000fea0003800200 */
.L_x_1043:
[C---:B-1----:R-:W-:Y:S01]  /*20a0*/  VIADD R23, R138.reuse, 0x8 ;  /* 0x000000088a177836 */ /* 0x042fe20000000000 */
[C---:B------:R-:W-:Y:S01]  /*20b0*/  LOP3.LUT R22, R138.reuse, 0x40, RZ, 0xfc, !PT ;  /* 0x000000408a167812 */ /* 0x040fe200078efcff */
[C---:B------:R-:W-:Y:S01]  /*20c0*/  VIADD R21, R138.reuse, 0x48 ;  /* 0x000000488a157836 */ /* 0x040fe20000000000 */
[-C--:B------:R-:W-:Y:S01]  /*20d0*/  ISETP.GE.AND P3, PT, R138, R19.reuse, PT ;  /* 0x000000138a00720c */ /* 0x080fe20003f66270 */
[----:B------:R-:W-:Y:S01]  /*20e0*/  IMAD.MOV.U32 R166, RZ, RZ, 0x7f800000 ;  /* 0x7f800000ffa67424 */ /* 0x000fe200078e00ff */
[-C--:B------:R-:W-:Y:S01]  /*20f0*/  ISETP.GE.AND P2, PT, R23, R19.reuse, PT ;  /* 0x000000131700720c */ /* 0x080fe20003f46270 */
[----:B------:R-:W-:Y:S01]  /*2100*/  IMAD.MOV.U32 R164, RZ, RZ, 0x7f800000 ;  /* 0x7f800000ffa47424 */ /* 0x000fe200078e00ff */
[-C--:B------:R-:W-:Y:S01]  /*2110*/  ISETP.GE.AND P1, PT, R22, R19.reuse, PT ;  /* 0x000000131600720c */ /* 0x080fe20003f26270 */
[----:B------:R-:W-:Y:S01]  /*2120*/  IMAD.WIDE.U32 R22, R138, 0x4, R180 ;  /* 0x000000048a167825 */ /* 0x000fe200078e00b4 */
[----:B------:R-:W-:Y:S02]  /*2130*/  ISETP.GE.AND P0, PT, R21, R19, PT ;  /* 0x000000131500720c */ /* 0x000fe40003f06270 */
        /* <DEDUP_REMOVED lines=19> */
.L_x_1048:
[----:B------:R-:W-:Y:S05]  /*2270*/  BSYNC.RECONVERGENT B0 ;  /* 0x0000000000007941 */ /* 0x000fea0003800200 */
.L_x_1047:
[----:B------:R-:W3:Y:S01]  /*2280*/  LDCU.64 UR8, c[0x0][0x3d0] ;  /* 0x00007a00ff0877ac */ /* 0x000ee20008000a00 */
[----:B------:R-:W-:Y:S01]  /*2290*/  MOV R5, UR18 ;  /* 0x0000001200057c02 */ /* 0x000fe20008000f00 */
[----:B------:R-:W-:Y:S01]  /*22a0*/  BSSY.RECONVERGENT B0, `(.L_x_1049) ;  /* 0x000001f000007945 */ /* 0x000fe20003800200 */
[----:B------:R-:W-:-:S03]  /*22b0*/  UIMAD UR10, UR4, UR18, URZ ;  /* 0x00000012040a72a4 */ /* 0x000fc6000f8e02ff */
[----:B------:R-:W-:Y:S01]  /*22c0*/  IMAD.WIDE.U32 R20, R5, UR28, R16 ;  /* 0x0000001c05147c25 */ /* 0x000fe2000f8e0010 */
[----:B------:R-:W-:Y:S01]  /*22d0*/  IADD3 R5, PT, PT, R169, -UR28, RZ ;  /* 0x8000001ca9057c10 */ /* 0x000fe2000fffe0ff */
[----:B------:R-:W-:-:S03]  /*22e0*/  UIMAD UR10, UR28, UR19, UR10 ;  /* 0x000000131c0a72a4 */ /* 0x000fc6000f8e020a */
[----:B------:R-:W-:Y:S02]  /*22f0*/  ISETP.GE.AND P2, PT, R7, R5, PT ;  /* 0x000000050700720c */ /* 0x000fe40003f46270 */
[----:B------:R-:W-:-:S04]  /*2300*/  IADD3 R20, P0, PT, R11, R20, RZ ;  /* 0x000000140b147210 */ /* 0x000fc80007f1e0ff */
[----:B------:R-:W-:Y:S01]  /*2310*/  IADD3.X R21, PT, PT, R10, UR10, R21, P0, !PT ;  /* 0x0000000a0a157c10 */ /* 0x000fe200087fe415 */
[----:B---3--:R-:W-:-:S04]  /*2320*/  IMAD R10, R8, UR8, RZ ;  /* 0x00000008080a7c24 */ /* 0x008fc8000f8e02ff */
[C---:B------:R-:W-:Y:S02]  /*2330*/  IMAD R10, R9.reuse, UR9, R10 ;  /* 0x00000009090a7c24 */ /* 0x040fe4000f8e020a */
[----:B------:R-:W-:-:S05]  /*2340*/  IMAD.WIDE.U32 R20, R9, UR8, R20 ;  /* 0x0000000809147c25 */ /* 0x000fca000f8e0014 */
        /* <DEDUP_REMOVED lines=17> */
.L_x_1051:
[----:B------:R3:W-:Y:S01]  /*2460*/  STS.128 [R143+0x6000], RZ ;  /* 0x006000ff8f007388 */ /* 0x0007e20000000c00 */
[----:B------:R-:W-:Y:S05]  /*2470*/  BRA `(.L_x_1052) ;  /* 0x0000000000047947 */ /* 0x000fea0003800000 */
.L_x_1050:
[----:B------:R3:W-:Y:S02]  /*2480*/  STS.128 [R143+0x6000], RZ ;  /* 0x006000ff8f007388 */ /* 0x0007e40000000c00 */
.L_x_1052:
[----:B------:R-:W-:Y:S05]  /*2490*/  BSYNC.RECONVERGENT B0 ;  /* 0x0000000000007941 */ /* 0x000fea0003800200 */
.L_x_1049:
[----:B------:R-:W-:Y:S01]  /*24a0*/  ISETP.GE.AND P1, PT, R4, R5, PT ;  /* 0x000000050400720c */ /* 0x000fe20003f26270 */
[----:B------:R-:W-:-:S12]  /*24b0*/  BSSY.RECONVERGENT B0, `(.L_x_1053) ;  /* 0x0000014000007945 */ /* 0x000fd80003800200 */
[----:B------:R1:W-:Y:S01]  /*24c0*/  @P1 STS.128 [R143+0x7000], RZ ;  /* 0x007000ff8f001388 */ /* 0x0003e20000000c00 */
        /* <DEDUP_REMOVED lines=18> */
.L_x_1054:
[----:B------:R-:W-:Y:S05]  /*25f0*/  BSYNC.RECONVERGENT B0 ;  /* 0x0000000000007941 */ /* 0x000fea0003800200 */
.L_x_1053:
        /* <DEDUP_REMOVED lines=28> */
.L_x_1057:
[----:B------:R3:W-:Y:S01]  /*27c0*/  STS.128 [R143+0x8000], RZ ;  /* 0x008000ff8f007388 */ /* 0x0007e20000000c00 */
[----:B------:R-:W-:Y:S05]  /*27d0*/  BRA `(.L_x_1058) ;  /* 0x0000000000047947 */ /* 0x000fea0003800000 */
.L_x_1056:
[----:B------:R3:W-:Y:S02]  /*27e0*/  STS.128 [R143+0x8000], RZ ;  /* 0x008000ff8f007388 */ /* 0x0007e40000000c00 */
.L_x_1058:
[----:B------:R-:W-:Y:S05]  /*27f0*/  BSYNC.RECONVERGENT B0 ;  /* 0x0000000000007941 */ /* 0x000fea0003800200 */
.L_x_1055:
[----:B------:R-:W1:Y:S02]  /*2800*/  LDC.64 R4, c[0x0][0x528] ;  /* 0x00014a00ff047b82 */ /* 0x000e640000000a00 */
[----:B-1----:R1:W5:Y:S04]  /*2810*/  LDG.E.64 R156, desc[UR32][R4.64+0x8] ;  /* 0x00000820049c7981 */ /* 0x002368000c1e1b00 */
[----:B------:R-:W5:Y:S01]  /*2820*/  LDG.E.64 R4, desc[UR32][R4.64] ;  /* 0x0000002004047981 */ /* 0x000f62000c1e1b00 */
[----:B------:R-:W-:Y:S01]  /*2830*/  BSSY.RECONVERGENT B0, `(.L_x_1059) ;  /* 0x0000015000007945 */ /* 0x000fe20003800200 */
[----:B------:R-:W1:Y:S02]  /*2840*/  S2R R7, SR_TID.X ;  /* 0x0000000000077919 */ /* 0x000e640000002100 */
        /* <DEDUP_REMOVED lines=19> */
.L_x_1060:
[----:B------:R-:W-:Y:S05]  /*2980*/  BSYNC.RECONVERGENT B0 ;  /* 0x0000000000007941 */ /* 0x000fea0003800200 */
.L_x_1059:
[----:B------:R-:W-:Y:S01]  /*2990*/  UIADD3 UR28, UPT, UPT, UR28, 0x80, URZ ;  /* 0x000000801c1c7890 */ /* 0x000fe2000fffe0ff */
[----:B------:R-:W-:Y:S01]  /*29a0*/  SHF.R.U32.HI R6, RZ, 0x6, R14 ;  /* 0x00000006ff067819 */ /* 0x000fe2000001160e */
[----:B------:R-:W-:Y:S01]  /*29b0*/  IMAD R8, R0, UR29, R140 ;  /* 0x0000001d00087c24 */ /* 0x000fe2000f8e028c */
[----:B-----5:R-:W-:Y:S01]  /*29c0*/  R2UR UR22, R5 ;  /* 0x00000000051672ca */ /* 0x020fe200000e0000 */
[----:B------:R-:W-:Y:S01]  /*29d0*/  IMAD.U32 R174, RZ, RZ, UR24 ;  /* 0x00000018ffae7e24 */ /* 0x000fe2000f8e00ff */
[----:B------:R-:W-:Y:S01]  /*29e0*/  LOP3.LUT R6, R6, 0xe, RZ, 0xc0, !PT ;  /* 0x0000000e06067812 */ /* 0x000fe200078ec0ff */
[----:B------:R-:W-:Y:S01]  /*29f0*/  IMAD.SHL.U32 R8, R8, 0x20, RZ ;  /* 0x0000002008087824 */ /* 0x000fe200078e00ff */
[----:B------:R-:W-:Y:S01]  /*2a00*/  ISETP.LE.AND P0, PT, R169, UR28, PT ;  /* 0x0000001ca9007c0c */ /* 0x000fe2000bf03270 */
[----:B------:R-:W2:Y:S01]  /*2a10*/  LDC R147, c[0x0][0x44c] ;  /* 0x00011300ff937b82 */ /* 0x000ea20000000800 */
[----:B------:R-:W0:Y:S01]  /*2a20*/  LDGDEPBAR ;  /* 0x00000000000079af */ /* 0x000e220000000000 */
[----:B------:R-:W-:Y:S01]  /*2a30*/  IMAD R174, R174, 0x4, R6 ;  /* 0x00000004aeae7824 */ /* 0x000fe200078e0206 */
[----:B------:R-:W-:Y:S01]  /*2a40*/  IADD3 R176, P3, P2, R8, R156, R176 ;  /* 0x0000009c08b07210 */ /* 0x000fe20007a7e0b0 */
[----:B------:R-:W3:Y:S01]  /*2a50*/  LDCU UR11, c[0x0][0x590] ;  /* 0x0000b200ff0b77ac */ /* 0x000ee20008000800 */
[----:B------:R-:W-:Y:S01]  /*2a60*/  IMAD.MOV.U32 R159, RZ, RZ, 0x10 ;  /* 0x00000010ff9f7424 */ /* 0x000fe200078e00ff */
[----:B------:R-:W-:Y:S01]  /*2a70*/  LOP3.LUT R15, R15, 0x3, RZ, 0xc0, !PT ;  /* 0x000000030f0f7812 */ /* 0x000fe200078ec0ff */
[----:B------:R-:W-:Y:S01]  /*2a80*/  VIADD R172, R174, 0x1 ;  /* 0x00000001aeac7836 */ /* 0x000fe20000000000 */
[----:B-1----:R-:W-:Y:S01]  /*2a90*/  LOP3.LUT P1, RZ, R7, 0x4, RZ, 0xc0, !PT ;  /* 0x0000000407ff7812 */ /* 0x002fe2000782c0ff */
[----:B------:R-:W-:Y:S01]  /*2aa0*/  IMAD.WIDE.U32 R176, R176, -0x2daee0ad, RZ ;  /* 0xd2511f53b0b07825 */ /* 0x000fe200078e00ff */
[----:B------:R-:W-:-:S02]  /*2ab0*/  R2UR UR16, R4 ;  /* 0x00000000041072ca */ /* 0x000fc400000e0000 */
[----:B------:R-:W-:Y:S02]  /*2ac0*/  CS2R R94, SRZ ;  /* 0x00000000005e7805 */ /* 0x000fe4000001ff00 */
[----:B------:R-:W-:Y:S01]  /*2ad0*/  LOP3.LUT R174, R174, UR22, RZ, 0x3c, !PT ;  /* 0x00000016aeae7c12 */ /* 0x000fe2000f8e3cff */
[----:B------:R-:W-:Y:S01]  /*2ae0*/  @P0 IMAD.SHL.U32 R0, R7, 0x2, RZ ;  /* 0x0000000207000824 */ /* 0x000fe200078e00ff */
[----:B------:R-:W-:Y:S01]  /*2af0*/  LOP3.LUT R172, R172, UR22, RZ, 0x3c, !PT ;  /* 0x00000016acac7c12 */ /* 0x000fe2000f8e3cff */
[----:B------:R-:W-:Y:S01]  /*2b00*/  IMAD R162, R162, 0x8, R15 ;  /* 0x00000008a2a27824 */ /* 0x000fe200078e020f */
[----:B------:R-:W-:Y:S01]  /*2b10*/  @P0 SHF.R.U32.HI R160, RZ, 0x1, R7 ;  /* 0x00000001ffa00819 */ /* 0x000fe20000011607 */
[--C-:B------:R-:W-:Y:S01]  /*2b20*/  IMAD.IADD R129, R136, 0x1, R128.reuse ;  /* 0x0000000188817824 */ /* 0x100fe200078e0280 */
[----:B------:R-:W-:Y:S01]  /*2b30*/  @P0 LOP3.LUT R0, R0, 0x6, RZ, 0xc0, !PT ;  /* 0x0000000600000812 */ /* 0x000fe200078ec0ff */
[----:B------:R-:W-:Y:S01]  /*2b40*/  IMAD.IADD R128, R135, 0x1, R128 ;  /* 0x0000000187807824 */ /* 0x000fe200078e0280 */
[----:B------:R-:W-:Y:S01]  /*2b50*/  SHF.R.S32.HI R156, RZ, 0x1f, R8 ;  /* 0x0000001fff9c7819 */ /* 0x000fe20000011408 */
[----:B------:R-:W-:Y:S01]  /*2b60*/  IMAD.MOV.U32 R161, RZ, RZ, R167 ;  /* 0x000000ffffa17224 */ /* 0x000fe200078e00a7 */
[----:B------:R-:W-:Y:S01]  /*2b70*/  SEL R159, R159, 0xfffffff0, !P1 ;  /* 0xfffffff09f9f7807 */ /* 0x000fe20004800000 */
[----:B------:R-:W-:Y:S01]  /*2b80*/  IMAD.IADD R137, R134, 0x1, R133 ;  /* 0x0000000186897824 */ /* 0x000fe200078e0285 */
[----:B------:R-:W-:-:S02]  /*2b90*/  LOP3.LUT R174, R177, R174, RZ, 0x3c, !PT ;  /* 0x000000aeb1ae7212 */ /* 0x000fc400078e3cff */
[----:B------:R-:W-:Y:S02]  /*2ba0*/  CS2R R92, SRZ ;  /* 0x00000000005c7805 */ /* 0x000fe4000001ff00 */
[----:B------:R-:W-:Y:S02]  /*2bb0*/  LOP3.LUT R172, R177, R172, RZ, 0x3c, !PT ;  /* 0x000000acb1ac7212 */ /* 0x000fe400078e3cff */
[----:B------:R-:W-:Y:S02]  /*2bc0*/  CS2R R98, SRZ ;  /* 0x0000000000627805 */ /* 0x000fe4000001ff00 */
[----:B------:R-:W-:Y:S01]  /*2bd0*/  @P0 LOP3.LUT R160, R0, 0x1c0, R160, 0xf8, !PT ;  /* 0x000001c000a00812 */ /* 0x000fe200078ef8a0 */
[----:B------:R-:W-:Y:S01]  /*2be0*/  IMAD.IADD R0, R136, 0x1, R133 ;  /* 0x0000000188007824 */ /* 0x000fe200078e0285 */
[----:B------:R-:W-:Y:S02]  /*2bf0*/  IADD3.X R156, PT, PT, R156, R157, RZ, P3, P2 ;  /* 0x0000009d9c9c7210 */ /* 0x000fe40001fe44ff */
[----:B------:R-:W-:-:S02]  /*2c00*/  CS2R R96, SRZ ;  /* 0x0000000000607805 */ /* 0x000fc4000001ff00 */
[----:B------:R-:W-:Y:S02]  /*2c10*/  LOP3.LUT R146, R139, 0x18, RZ, 0xc0, !PT ;  /* 0x000000188b927812 */ /* 0x000fe400078ec0ff */
        /* <DEDUP_REMOVED lines=13> */
[----:B------:R-:W-:Y:S01]  /*2cf0*/  UIADD3 UR36, UPT, UPT, UR22, -0x4498517b, URZ ;  /* 0xbb67ae8516247890 */ /* 0x000fe2000fffe0ff */
[--C-:B------:R-:W-:Y:S01]  /*2d00*/  IMAD.IADD R158, R141, 0x1, R159.reuse ;  /* 0x000000018d9e7824 */ /* 0x100fe200078e029f */
[----:B------:R-:W-:Y:S01]  /*2d10*/  UIADD3 UR35, UPT, UPT, UR22, 0x76cf5d0a, URZ ;  /* 0x76cf5d0a16237890 */ /* 0x000fe2000fffe0ff */
[--C-:B------:R-:W-:Y:S01]  /*2d20*/  IMAD.IADD R157, R144, 0x1, R159.reuse ;  /* 0x00000001909d7824 */ /* 0x100fe200078e029f */
[----:B------:R-:W-:Y:S01]  /*2d30*/  UIADD3 UR29, UPT, UPT, UR22, 0x32370b8f, URZ ;  /* 0x32370b8f161d7890 */ /* 0x000fe2000fffe0ff */
[----:B------:R-:W-:Y:S01]  /*2d40*/  IMAD.IADD R148, R145, 0x1, R159 ;  /* 0x0000000191947824 */ /* 0x000fe200078e029f */
[----:B------:R-:W-:Y:S01]  /*2d50*/  UIADD3 UR28, UPT, UPT, UR22, -0x126145ec, URZ ;  /* 0xed9eba14161c7890 */ /* 0x000fe2000fffe0ff */
[----:B------:R-:W-:Y:S01]  /*2d60*/  IMAD.WIDE.U32 R174, R174, -0x326172a9, RZ ;  /* 0xcd9e8d57aeae7825 */ /* 0x000fe200078e00ff */
[----:B------:R-:W-:Y:S01]  /*2d70*/  UIADD3 UR23, UPT, UPT, UR22, -0x56f99767, URZ ;  /* 0xa906689916177890 */ /* 0x000fe2000fffe0ff */
[----:B------:R-:W1:Y:S02]  /*2d80*/  LDCU UR4, c[0x0][0x440] ;  /* 0x00008800ff0477ac */ /* 0x000e640008000800 */
[----:B------:R-:W-:Y:S01]  /*2d90*/  IMAD.WIDE.U32 R172, R172, -0x326172a9, RZ ;  /* 0xcd9e8d57acac7825 */ /* 0x000fe200078e00ff */
[----:B------:R-:W1:Y:S01]  /*2da0*/  LDCU UR8, c[0x0][0x3e0] ;  /* 0x00007c00ff0877ac */ /* 0x000e620008000800 */
[----:B------:R-:W1:Y:S01]  /*2db0*/  LDCU UR10, c[0x0][0x45c] ;  /* 0x00008b80ff0a77ac */ /* 0x000e620008000800 */
[----:B------:R-:W1:Y:S01]  /*2dc0*/  LDCU.U8 UR9, c[0x0][0x4f8] ;  /* 0x00009f00ff0977ac */ /* 0x000e620008000000 */
[----:B---3--:R-:W-:-:S02]  /*2dd0*/  USHF.L.U32 UR11, UR11, 0x7, URZ ;  /* 0x000000070b0b7899 */ /* 0x008fc400080006ff */
[----:B------:R-:W-:Y:S02]  /*2de0*/  USHF.L.U32 UR34, UR34, 0x3, URZ ;  /* 0x0000000322227899 */ /* 0x000fe400080006ff */
[----:B--2---:R-:W-:-:S12]  /*2df0*/  UIADD3 UR22, UPT, UPT, UR22, 0x646e171e, URZ ;  /* 0x646e171e16167890 */ /* 0x004fd8000fffe0ff */
.L_x_1063:
[----:B------:R-:W-:Y:S01]  /*2e00*/  LEA R118, P1, R138, R150, 0x2 ;  /* 0x000000968a767211 */ /* 0x000fe200078210ff */
[----:B------:R-:W0:Y:S01]  /*2e10*/  LDGDEPBAR ;  /* 0x00000000000079af */ /* 0x000e220000000000 */
[----:B-----5:R-:W-:Y:S01]  /*2e20*/  FSETP.NEU.FTZ.AND P2, PT, R166, -INF , PT ;  /* 0xff800000a600780b */ /* 0x020fe20003f5d000 */
[----:B------:R-:W-:Y:S01]  /*2e30*/  VIADD R56, R162, 0x4 ;  /* 0x00000004a2387836 */ /* 0x000fe20000000000 */
[----:B------:R-:W-:Y:S01]  /*2e40*/  UIADD3 UR17, UPT, UPT, UR16, -0x61c88647, URZ ;  /* 0x9e3779b910117890 */ /* 0x000fe2000fffe0ff */
[----:B------:R-:W-:Y:S01]  /*2e50*/  IMAD.IADD R112, R133, 0x1, R129 ;  /* 0x0000000185707824 */ /* 0x000fe200078e0281 */
[----:B------:R-:W-:Y:S01]  /*2e60*/  UIADD3 UR21, UPT, UPT, UR16, 0x3c6ef372, URZ ;  /* 0x3c6ef37210157890 */ /* 0x000fe2000fffe0ff */
[----:B------:R-:W-:Y:S01]  /*2e70*/  IMAD.WIDE.U32 R56, R56, -0x326172a9, RZ ;  /* 0xcd9e8d5738387825 */ /* 0x000fe200078e00ff */
[----:B------:R-:W-:Y:S02]  /*2e80*/  UIADD3 UR20, UPT, UPT, UR16, -0x255992d5, URZ ;  /* 0xdaa66d2b10147890 */ /* 0x000fe4000fffe0ff */
[----:B------:R-:W-:Y:S01]  /*2e90*/  UIADD3 UR19, UPT, UPT, UR16, 0x78dde6e4, URZ ;  /* 0x78dde6e410137890 */ /* 0x000fe2000fffe0ff */
[----:B------:R-:W-:Y:S01]  /*2ea0*/  IMAD.IADD R247, R142, 0x1, R159 ;  /* 0x000000018ef77824 */ /* 0x000fe200078e029f */
[----:B------:R-:W-:Y:S01]  /*2eb0*/  LOP3.LUT R122, R156, UR16, R57, 0x96, !PT ;  /* 0x000000109c7a7c12 */ /* 0x000fe2000f8e9639 */
[----:B------:R-:W-:Y:S01]  /*2ec0*/  IMAD.MOV.U32 R151, RZ, RZ, R149 ;  /* 0x000000ffff977224 */ /* 0x000fe200078e0095 */
[C---:B------:R-:W-:Y:S01]  /*2ed0*/  LOP3.LUT R113, R56.reuse, UR17, R175, 0x96, !PT ;  /* 0x0000001138717c12 */ /* 0x040fe2000f8e96af */
[----:B------:R-:W-:Y:S01]  /*2ee0*/  UIADD3 UR18, UPT, UPT, UR16, 0x1715609d, URZ ;  /* 0x1715609d10127890 */ /* 0x000fe2000fffe0ff */
[----:B------:R-:W-:Y:S01]  /*2ef0*/  LOP3.LUT R117, R56, UR17, R173, 0x96, !PT ;  /* 0x0000001138757c12 */ /* 0x000fe2000f8e96ad */
[----:B------:R-:W-:Y:S01]  /*2f00*/  IMAD.U32 R116, RZ, RZ, UR24 ;  /* 0x00000018ff747e24 */ /* 0x000fe2000f8e00ff */
[----:B------:R-:W-:Y:S01]  /*2f10*/  LEA.HI.X R119, R138, R151, RZ, 0x2, P1 ;  /* 0x000000978a777211 */ /* 0x000fe200008f14ff */
[----:B------:R-:W-:Y:S04]  /*2f20*/  IMAD.WIDE.U32 R126, R162, -0x326172a9, RZ ;  /* 0xcd9e8d57a27e7825 */ /* 0x000fe800078e00ff */
[----:B------:R-:W-:Y:S01]  /*2f30*/  @P0 IMAD R116, R116, 0x80, R160 ;  /* 0x0000008074740824 */ /* 0x000fe200078e02a0 */
[----:B------:R-:W-:Y:S01]  /*2f40*/  LOP3.LUT R194, R156, UR16, R127, 0x96, !PT ;  /* 0x000000109cc27c12 */ /* 0x000fe2000f8e967f */
[----:B------:R-:W-:Y:S04]  /*2f50*/  DEPBAR.LE SB0, 0x0 ;  /* 0x000080000000791a */ /* 0x000fe80000000000 */
[C---:B------:R-:W-:Y:S01]  /*2f60*/  LOP3.LUT R114, R126.reuse, UR17, R175, 0x96, !PT ;  /* 0x000000117e727c12 */ /* 0x040fe2000f8e96af */
[----:B------:R-:W-:Y:S01]  /*2f70*/  BAR.SYNC.DEFER_BLOCKING 0x0 ;  /* 0x0000000000007b1d */ /* 0x000fe20000010000 */
[----:B------:R-:W-:Y:S01]  /*2f80*/  LOP3.LUT R126, R126, UR17, R173, 0x96, !PT ;  /* 0x000000117e7e7c12 */ /* 0x000fe2000f8e96ad */
[----:B------:R-:W-:Y:S01]  /*2f90*/  @P0 VIADD R120, R116, 0x8 ;  /* 0x0000000874780836 */ /* 0x000fe20000000000 */
[----:B------:R-:W-:Y:S01]  /*2fa0*/  UIADD3 UR17, UPT, UPT, UR16, -0x4ab325aa, URZ ;  /* 0xb54cda5610117890 */ /* 0x000fe2000fffe0ff */
[----:B------:R-:W-:Y:S04]  /*2fb0*/  IMAD.WIDE.U32 R194, R194, -0x2daee0ad, RZ ;  /* 0xd2511f53c2c27825 */ /* 0x000fe800078e00ff */
[----:B------:R-:W-:Y:S01]  /*2fc0*/  FMUL.FTZ R127, R164, 1.4426950216293334961 ;  /* 0x3fb8aa3ba47f7820 */ /* 0x000fe20000410000 */
[-C--:B------:R-:W-:Y:S01]  /*2fd0*/  @P0 ISETP.GE.AND P4, PT, R120, R169.reuse, PT ;  /* 0x000000a97800020c */ /* 0x080fe20003f86270 */
[----:B------:R-:W-:Y:S01]  /*2fe0*/  @P0 VIADD R115, R116, 0x1 ;  /* 0x0000000174730836 */ /* 0x000fe20000000000 */
[----:B------:R-:W-:Y:S01]  /*2ff0*/  LOP3.LUT R120, R176, UR36, R195, 0x96, !PT ;  /* 0x00000024b0787c12 */ /* 0x000fe2000f8e96c3 */
[----:B------:R-:W-:Y:S03]  /*3000*/  IMAD.WIDE.U32 R122, R122, -0x2daee0ad, RZ ;  /* 0xd2511f537a7a7825 */ /* 0x000fe600078e00ff */
[-C--:B------:R-:W-:Y:S01]  /*3010*/  @P0 ISETP.GE.AND P6, PT, R115, R169.reuse, PT ;  /* 0x000000a97300020c */ /* 0x080fe20003fc6270 */
[----:B------:R-:W-:Y:S01]  /*3020*/  IMAD.WIDE.U32 R120, R120, -0x326172a9, RZ ;  /* 0xcd9e8d5778787825 */ /* 0x000fe200078e00ff */
[----:B------:R-:W-:Y:S03]  /*3030*/  LOP3.LUT R124, R176, UR36, R123, 0x96, !PT ;  /* 0x00000024b07c7c12 */ /* 0x000fe6000f8e967b */
[----:B------:R-:W-:Y:S01]  /*3040*/  @P0 VIADD R115, R116, 0x11 ;  /* 0x0000001174730836 */ /* 0x000fe20000000000 */
[----:B------:R-:W-:Y:S01]  /*3050*/  LOP3.LUT R206, R174, UR21, R121, 0x96, !PT ;  /* 0x00000015aece7c12 */ /* 0x000fe2000f8e9679 */
[----:B------:R-:W-:Y:S03]  /*3060*/  IMAD.WIDE.U32 R124, R124, -0x326172a9, RZ ;  /* 0xcd9e8d577c7c7825 */ /* 0x000fe600078e00ff */
[-C--:B------:R-:W-:Y:S01]  /*3070*/  @P0 ISETP.GE.AND P1, PT, R115, R169.reuse, PT ;  /* 0x000000a97300020c */ /* 0x080fe20003f26270 */
[----:B------:R-:W-:Y:S01]  /*3080*/  LDSM.16.M88.4 R64, [R129] ;  /* 0x000000008140783b */ /* 0x000fe20000000200 */
[----:B------:R-:W-:Y:S01]  /*3090*/  LOP3.LUT R184, R174, UR21, R125, 0x96, !PT ;  /* 0x00000015aeb87c12 */ /* 0x000fe2000f8e967d */
[----:B------:R-:W-:Y:S01]  /*30a0*/  FMUL.FTZ R115, R166, 1.4426950216293334961 ;  /* 0x3fb8aa3ba6737820 */ /* 0x000fe20000410000 */
[----:B------:R-:W-:Y:S04]  /*30b0*/  IMAD.WIDE.U32 R202, R114, -0x2daee0ad, RZ ;  /* 0xd2511f5372ca7825 */ /* 0x000fe800078e00ff */
[----:B------:R-:W-:Y:S01]  /*30c0*/  FSEL R114, R115, RZ, P2 ;  /* 0x000000ff73727208 */ /* 0x000fe20001000000 */
[----:B------:R-:W2:Y:S01]  /*30d0*/  LDSM.16.M88.4 R16, [R134] ;  /* 0x000000008610783b */ /* 0x000ea20000000200 */
[----:B------:R-:W-:Y:S01]  /*30e0*/  FSETP.NEU.FTZ.AND P2, PT, R165, -INF , PT ;  /* 0xff800000a500780b */ /* 0x000fe20003f5d000 */
[----:B------:R-:W-:Y:S01]  /*30f0*/  IMAD.WIDE.U32 R206, R206, -0x2daee0ad, RZ ;  /* 0xd2511f53cece7825 */ /* 0x000fe200078e00ff */
[----:B------:R-:W-:Y:S03]  /*3100*/  LOP3.LUT R115, R194, UR35, R203, 0x96, !PT ;  /* 0x00000023c2737c12 */ /* 0x000fe6000f8e96cb */
[----:B------:R-:W-:Y:S01]  /*3110*/  IMAD.WIDE.U32 R184, R184, -0x2daee0ad, RZ ;  /* 0xd2511f53b8b87825 */ /* 0x000fe200078e00ff */
[----:B------:R-:W-:Y:S01]  /*3120*/  LOP3.LUT R202, R202, UR29, R207, 0x96, !PT ;  /* 0x0000001dcaca7c12 */ /* 0x000fe2000f8e96cf */
[----:B------:R-:W3:Y:S02]  /*3130*/  LDSM.16.M88.4 R60, [R129+0x1000] ;  /* 0x00100000813c783b */ /* 0x000ee40000000200 */
[----:B------:R-:W-:Y:S04]  /*3140*/  IMAD.WIDE.U32 R198, R113, -0x2daee0ad, RZ ;  /* 0xd2511f5371c67825 */ /* 0x000fe800078e00ff */
[----:B------:R-:W-:Y:S01]  /*3150*/  FMUL.FTZ R113, R163, 1.4426950216293334961 ;  /* 0x3fb8aa3ba3717820 */ /* 0x000fe20000410000 */
[----:B------:R-:W-:Y:S01]  /*3160*/  IMAD.WIDE.U32 R200, R115, -0x326172a9, RZ ;  /* 0xcd9e8d5773c87825 */ /* 0x000fe200078e00ff */
[----:B------:R-:W-:Y:S01]  /*3170*/  LOP3.LUT R123, R122, UR35, R199, 0x96, !PT ;  /* 0x000000237a7b7c12 */ /* 0x000fe2000f8e96c7 */
[----:B------:R-:W4:Y:S01]  /*3180*/  LDSM.16.M88.4 R32, [R134+0x400] ;  /* 0x000400008620783b */ /* 0x000f220000000200 */
[----:B------:R-:W-:Y:S01]  /*3190*/  LOP3.LUT R198, R198, UR29, R185, 0x96, !PT ;  /* 0x0000001dc6c67c12 */ /* 0x000fe2000f8e96b9 */
[----:B------:R-:W-:Y:S04]  /*31a0*/  IMAD.WIDE.U32 R202, R202, -0x326172a9, RZ ;  /* 0xcd9e8d57caca7825 */ /* 0x000fe800078e00ff */
[----:B------:R-:W-:Y:S01]  /*31b0*/  IMAD.WIDE.U32 R182, R123, -0x326172a9, RZ ;  /* 0xcd9e8d577bb67825 */ /* 0x000fe200078e00ff */
[----:B------:R-:W-:Y:S01]  /*31c0*/  LOP3.LUT R200, R200, UR19, R203, 0x96, !PT ;  /* 0x00000013c8c87c12 */ /* 0x000fe2000f8e96cb */
[----:B------:R-:W1:Y:S02]  /*31d0*/  LDSM.16.M88.4 R48, [R134+0x800] ;  /* 0x000800008630783b */ /* 0x000e640000000200 */
[----:B------:R-:W-:Y:S01]  /*31e0*/  IMAD.WIDE.U32 R198, R198, -0x326172a9, RZ ;  /* 0xcd9e8d57c6c67825 */ /* 0x000fe200078e00ff */
[----:B------:R-:W-:Y:S05]  /*31f0*/  LOP3.LUT R123, R124, UR20, R183, 0x96, !PT ;  /* 0x000000147c7b7c12 */ /* 0x000fea000f8e96b7 */
[----:B------:R-:W1:Y:S01]  /*3200*/  LDSM.16.M88.4 R100, [R134+0xc00] ;  /* 0x000c00008664783b */ /* 0x000e620000000200 */
[----:B------:R-:W-:Y:S01]  /*3210*/  IMAD.WIDE.U32 R186, R123, -0x2daee0ad, RZ ;  /* 0xd2511f537bba7825 */ /* 0x000fe200078e00ff */
[-C--:B--2---:R-:W-:Y:S06]  /*3220*/  HMMA.16816.F32 R4, R64, R16.reuse, RZ ;  /* 0x000000104004723c */ /* 0x084fec00000018ff */
[----:B------:R-:W-:Y:S02]  /*3230*/  LDSM.16.M88.4 R104, [R112] ;  /* 0x000000007068783b */ /* 0x000fe40000000200 */
[C---:B---3--:R-:W-:Y:S06]  /*3240*/  HMMA.16816.F32 R8, R60.reuse, R16, RZ ;  /* 0x000000103c08723c */ /* 0x048fec00000018ff */
[----:B------:R-:W2:Y:S02]  /*3250*/  LDSM.16.M88.4 R108, [R137] ;  /* 0x00000000896c783b */ /* 0x000ea40000000200 */
[-C--:B------:R-:W-:Y:S06]  /*3260*/  HMMA.16816.F32 R12, R60, R18.reuse, RZ ;  /* 0x000000123c0c723c */ /* 0x080fec00000018ff */
[----:B------:R-:W3:Y:S04]  /*3270*/  LDG.E R227, desc[UR32][R118.64] ;  /* 0x0000002076e37981 */ /* 0x000ee8000c1e1900 */
[----:B------:R-:W3:Y:S01]  /*3280*/  LDG.E R226, desc[UR32][R118.64+0x20] ;  /* 0x0000202076e27981 */ /* 0x000ee2000c1e1900 */
[C---:B------:R-:W-:Y:S03]  /*3290*/  HMMA.16816.F32 R16, R64.reuse, R18, RZ ;  /* 0x000000124010723c */ /* 0x040fe600000018ff */
[----:B------:R-:W5:Y:S04]  /*32a0*/  LDG.E R225, desc[UR32][R118.64+0x100] ;  /* 0x0001002076e17981 */ /* 0x000f68000c1e1900 */
[----:B------:R3:W5:Y:S01]  /*32b0*/  LDG.E R224, desc[UR32][R118.64+0x120] ;  /* 0x0001202076e07981 */ /* 0x000762000c1e1900 */
        /* <DEDUP_REMOVED lines=10> */
[C---:B------:R-:W-:Y:S02]  /*3360*/  @P0 VIADD R100, R116.reuse, 0x9 ;  /* 0x0000000974640836 */ /* 0x040fe40000000000 */
[----:B------:R-:W-:Y:S03]  /*3370*/  @P0 VIADD R101, R116, 0x10 ;  /* 0x0000001074650836 */ /* 0x000fe60000000000 */
[-C--:B------:R-:W-:Y:S01]  /*3380*/  @P0 ISETP.GE.AND P3, PT, R100, R169.reuse, PT ;  /* 0x000000a96400020c */ /* 0x080fe20003f66270 */
[-C--:B------:R-:W-:Y:S01]  /*3390*/  HMMA.16816.F32 R60, R60, R102.reuse, RZ ;  /* 0x000000663c3c723c */ /* 0x080fe200000018ff */
[-C--:B------:R-:W-:Y:S07]  /*33a0*/  @P0 ISETP.GE.AND P5, PT, R101, R169.reuse, PT ;  /* 0x000000a96500020c */ /* 0x080fee0003fa6270 */
[----:B------:R-:W-:Y:S01]  /*33b0*/  HMMA.16816.F32 R64, R64, R102, RZ ;  /* 0x000000664040723c */ /* 0x000fe200000018ff */
[----:B------:R1:W4:Y:S07]  /*33c0*/  LDSM.16.M88.4 R100, [R112+0x1000] ;  /* 0x001000007064783b */ /* 0x00032e0000000200 */
[-C--:B--2---:R-:W-:Y:S05]  /*33d0*/  HMMA.16816.F32 R4, R104, R108.reuse, R4 ;  /* 0x0000006c6804723c */ /* 0x084fea0000001804 */
[----:B-1----:R-:W-:Y:S11]  /*33e0*/  FMUL.FTZ R112, R165, 1.4426950216293334961 ;  /* 0x3fb8aa3ba5707820 */ /* 0x002ff60000410000 */
[----:B------:R-:W-:Y:S03]  /*33f0*/  @!UPT UIADD3 URZ, UPT, UPT, URZ, URZ, URZ ;  /* 0x000000fffffff290 */ /* 0x000fe6000fffe0ff */
[----:B------:R-:W-:Y:S02]  /*3400*/  @P0 FSEL R5, R5, -INF , !P6 ;  /* 0xff80000005050808 */ /* 0x000fe40007000000 */
[----:B------:R-:W-:Y:S02]  /*3410*/  FSEL R112, R112, RZ, P2 ;  /* 0x000000ff70707208 */ /* 0x000fe40001000000 */
[----:B------:R-:W-:Y:S01]  /*3420*/  FSETP.NEU.FTZ.AND P2, PT, R164, -INF , PT ;  /* 0xff800000a400780b */ /* 0x000fe20003f5d000 */
[----:B------:R-:W-:Y:S01]  /*3430*/  FFMA.FTZ R5, R5, UR10, -R114 ;  /* 0x0000000a05057c23 */ /* 0x000fe20008010872 */
[----:B------:R-:W-:Y:S02]  /*3440*/  @P0 FSEL R7, R7, -INF , !P6 ;  /* 0xff80000007070808 */ /* 0x000fe40007000000 */
[----:B------:R-:W-:Y:S02]  /*3450*/  FSEL R115, R127, RZ, P2 ;  /* 0x000000ff7f737208 */ /* 0x000fe40001000000 */
[----:B------:R-:W-:Y:S01]  /*3460*/  FSETP.NEU.FTZ.AND P2, PT, R163, -INF , PT ;  /* 0xff800000a300780b */ /* 0x000fe20003f5d000 */
[--C-:B------:R-:W-:Y:S01]  /*3470*/  FFMA.FTZ R7, R7, UR10, -R112.reuse ;  /* 0x0000000a07077c23 */ /* 0x100fe20008010870 */
[----:B------:R-:W-:Y:S01]  /*3480*/  LOP3.LUT R127, R120, UR20, R201, 0x96, !PT ;  /* 0x00000014787f7c12 */ /* 0x000fe2000f8e96c9 */
[----:B------:R-:W-:Y:S01]  /*3490*/  IMAD.WIDE.U32 R200, R200, -0x2daee0ad, RZ ;  /* 0xd2511f53c8c87825 */ /* 0x000fe200078e00ff */
[----:B------:R-:W-:Y:S01]  /*34a0*/  FSEL R113, R113, RZ, P2 ;  /* 0x000000ff71717208 */ /* 0x000fe20001000000 */
[C---:B----4-:R-:W-:Y:S04]  /*34b0*/  HMMA.16816.F32 R8, R100.reuse, R108, R8 ;  /* 0x0000006c6408723c */ /* 0x050fe80000001808 */
[-C--:B------:R-:W-:Y:S01]  /*34c0*/  @P0 ISETP.GE.AND P2, PT, R116, R169.reuse, PT ;  /* 0x000000a97400020c */ /* 0x080fe20003f46270 */
[----:B------:R-:W-:Y:S01]  /*34d0*/  IMAD.WIDE.U32 R204, R127, -0x2daee0ad, RZ ;  /* 0xd2511f537fcc7825 */ /* 0x000fe200078e00ff */
[----:B------:R-:W-:Y:S02]  /*34e0*/  LOP3.LUT R127, R184, UR28, R187, 0x96, !PT ;  /* 0x0000001cb87f7c12 */ /* 0x000fe4000f8e96bb */
[----:B------:R-:W-:Y:S01]  /*34f0*/  @P0 FSEL R6, R6, -INF , !P2 ;  /* 0xff80000006060808 */ /* 0x000fe20005000000 */
[----:B------:R-:W-:Y:S01]  /*3500*/  MUFU.EX2 R184, R7 ;  /* 0x0000000700b87308 */ /* 0x000fe20000000800 */
[----:B------:R-:W-:Y:S01]  /*3510*/  @P0 FSEL R4, R4, -INF , !P2 ;  /* 0xff80000004040808 */ /* 0x000fe20005000000 */
[-C--:B------:R-:W-:Y:S03]  /*3520*/  HMMA.16816.F32 R12, R100, R110.reuse, R12 ;  /* 0x0000006e640c723c */ /* 0x080fe6000000180c */
[----:B------:R-:W-:Y:S01]  /*3530*/  LOP3.LUT R206, R206, UR28, R205, 0x96, !PT ;  /* 0x0000001ccece7c12 */ /* 0x000fe2000f8e96cd */
[----:B------:R-:W-:Y:S01]  /*3540*/  FFMA.FTZ R6, R6, UR10, -R112 ;  /* 0x0000000a06067c23 */ /* 0x000fe20008010870 */
[----:B------:R-:W-:Y:S01]  /*3550*/  LOP3.LUT R204, R204, UR23, R201, 0x96, !PT ;  /* 0x00000017cccc7c12 */ /* 0x000fe2000f8e96c9 */
[----:B------:R-:W-:Y:S01]  /*3560*/  FFMA.FTZ R151, R4, UR10, -R114 ;  /* 0x0000000a04977c23 */ /* 0x000fe20008010872 */
[----:B------:R-:W-:Y:S01]  /*3570*/  LOP3.LUT R4, R182, UR19, R199, 0x96, !PT ;  /* 0x00000013b6047c12 */ /* 0x000fe2000f8e96c7 */
[----:B------:R-:W-:Y:S01]  /*3580*/  IMAD.WIDE.U32 R206, R206, -0x326172a9, RZ ;  /* 0xcd9e8d57cece7825 */ /* 0x000fe200078e00ff */
[----:B------:R-:W-:Y:S01]  /*3590*/  @P0 FSEL R8, R8, -INF , !P2 ;  /* 0xff80000008080808 */ /* 0x000fe20005000000 */
[----:B------:R-:W-:Y:S01]  /*35a0*/  MUFU.EX2 R182, R5 ;  /* 0x0000000500b67308 */ /* 0x000fe20000000800 */
[----:B------:R-:W-:Y:S01]  /*35b0*/  @P0 FSEL R10, R10, -INF , !P2 ;  /* 0xff8000000a0a0808 */ /* 0x000fe20005000000 */
[----:B------:R-:W-:Y:S01]  /*35c0*/  IMAD.WIDE.U32 R204, R204, -0x326172a9, RZ ;  /* 0xcd9e8d57cccc7825 */ /* 0x000fe200078e00ff */
[----:B------:R-:W-:Y:S01]  /*35d0*/  @P0 FSEL R9, R9, -INF , !P6 ;  /* 0xff80000009090808 */ /* 0x000fe20007000000 */
[C---:B------:R-:W-:Y:S04]  /*35e0*/  HMMA.16816.F32 R16, R104.reuse, R110, R16 ;  /* 0x0000006e6810723c */ /* 0x040fe80000001810 */
[----:B------:R-:W-:Y:S02]  /*35f0*/  LOP3.LUT R123, R206, UR17, R205, 0x96, !PT ;  /* 0x00000011ce7b7c12 */ /* 0x000fe4000f8e96cd */
[----:B------:R1:W-:Y:S01]  /*3600*/  MUFU.EX2 R183, R6 ;  /* 0x0000000600b77308 */ /* 0x0003e20000000800 */
[----:B------:R-:W-:Y:S01]  /*3610*/  @P0 FSEL R11, R11, -INF , !P6 ;  /* 0xff8000000b0b0808 */ /* 0x000fe20007000000 */
[----:B------:R-:W-:Y:S01]  /*3620*/  IMAD.WIDE.U32 R108, R4, -0x2daee0ad, RZ ;  /* 0xd2511f53046c7825 */ /* 0x000fe200078e00ff */
[----:B------:R-:W-:Y:S02]  /*3630*/  LOP3.LUT R4, R123, 0xff, RZ, 0xc0, !PT ;  /* 0x000000ff7b047812 */ /* 0x000fe400078ec0ff */
[----:B------:R-:W-:Y:S01]  /*3640*/  @P0 FSEL R12, R12, -INF , !P4 ;  /* 0xff8000000c0c0808 */ /* 0x000fe20006000000 */
[----:B------:R-:W-:Y:S01]  /*3650*/  IMAD.WIDE.U32 R110, R127, -0x326172a9, RZ ;  /* 0xcd9e8d577f6e7825 */ /* 0x000fe200078e00ff */
[----:B------:R-:W-:Y:S03]  /*3660*/  ISETP.LE.U32.AND P2, PT, R4, UR9, PT ;  /* 0x0000000904007c0c */ /* 0x000fe6000bf43070 */
[----:B------:R-:W2:Y:S01]  /*3670*/  MUFU.EX2 R151, R151 ;  /* 0x0000009700977308 */ /* 0x000ea20000000800 */
[----:B------:R-:W-:Y:S01]  /*3680*/  SHF.R.U32.HI R4, RZ, 0x18, R123 ;  /* 0x00000018ff047819 */ /* 0x000fe2000001167b */
[----:B------:R-:W-:Y:S01]  /*3690*/  IMAD.WIDE.U32 R126, R126, -0x2daee0ad, RZ ;  /* 0xd2511f537e7e7825 */ /* 0x000fe200078e00ff */
[----:B------:R-:W-:Y:S02]  /*36a0*/  LOP3.LUT R109, R186, UR23, R109, 0x96, !PT ;  /* 0x00000017ba6d7c12 */ /* 0x000fe4000f8e966d */
[----:B------:R-:W-:Y:S01]  /*36b0*/  ISETP.LE.U32.AND P6, PT, R4, UR9, PT ;  /* 0x0000000904007c0c */ /* 0x000fe2000bfc3070 */
[----:B------:R-:W-:Y:S01]  /*36c0*/  FFMA.FTZ R10, R10, UR10, -R113 ;  /* 0x0000000a0a0a7c23 */ /* 0x000fe20008010871 */
[----:B------:R-:W-:Y:S01]  /*36d0*/  @P0 FSEL R14, R14, -INF , !P4 ;  /* 0xff8000000e0e0808 */ /* 0x000fe20006000000 */
[--C-:B------:R-:W-:Y:S01]  /*36e0*/  FFMA.FTZ R185, R8, UR10, -R115.reuse ;  /* 0x0000000a08b97c23 */ /* 0x100fe20008010873 */
[----:B------:R-:W-:Y:S01]  /*36f0*/  LOP3.LUT R8, R123, 0xffff, RZ, 0xc0, !PT ;  /* 0x0000ffff7b087812 */ /* 0x000fe200078ec0ff */
[----:B-1----:R-:W1:Y:S01]  /*3700*/  LDSM.16.M88.4 R4, [R137+0x400] ;  /* 0x000400008904783b */ /* 0x002e620000000200 */
[----:B------:R-:W-:Y:S01]  /*3710*/  @P0 FSEL R16, R16, -INF , !P4 ;  /* 0xff80000010100808 */ /* 0x000fe20006000000 */
[----:B------:R4:W1:Y:S01]  /*3720*/  MUFU.EX2 R187, R10 ;  /* 0x0000000a00bb7308 */ /* 0x0008620000000800 */
[----:B------:R-:W-:Y:S01]  /*3730*/  SHF.R.U32.HI R8, RZ, 0x8, R8 ;  /* 0x00000008ff087819 */ /* 0x000fe20000011608 */
[----:B------:R-:W-:Y:S01]  /*3740*/  FFMA.FTZ R9, R9, UR10, -R115 ;  /* 0x0000000a09097c23 */ /* 0x000fe20008010873 */
[----:B------:R-:W-:Y:S01]  /*3750*/  @P0 FSEL R18, R18, -INF , !P4 ;  /* 0xff80000012120808 */ /* 0x000fe20006000000 */
[----:B------:R-:W-:Y:S01]  /*3760*/  IMAD.WIDE.U32 R196, R109, -0x326172a9, RZ ;  /* 0xcd9e8d576dc47825 */ /* 0x000fe200078e00ff */
[----:B------:R-:W-:Y:S02]  /*3770*/  LOP3.LUT R8, R8, 0xffff, RZ, 0xc0, !PT ;  /* 0x0000ffff08087812 */ /* 0x000fe400078ec0ff */
[----:B------:R-:W-:Y:S03]  /*3780*/  PRMT R123, R123, 0x7632, R123 ;  /* 0x000076327b7b7816 */ /* 0x000fe6000000007b */
[----:B------:R1:W-:Y:S01]  /*3790*/  MUFU.EX2 R186, R9 ;  /* 0x0000000900ba7308 */ /* 0x0003e20000000800 */
[----:B------:R-:W-:Y:S01]  /*37a0*/  ISETP.LE.U32.AND P4, PT, R8, UR9, PT ;  /* 0x0000000908007c0c */ /* 0x000fe2000bf83070 */
[----:B------:R-:W-:Y:S01]  /*37b0*/  FFMA.FTZ R188, R11, UR10, -R113 ;  /* 0x0000000a0bbc7c23 */ /* 0x000fe20008010871 */
[----:B------:R-:W-:Y:S01]  /*37c0*/  LOP3.LUT R8, R110, UR17, R197, 0x96, !PT ;  /* 0x000000116e087c12 */ /* 0x000fe2000f8e96c5 */
[----:B--2---:R-:W-:Y:S01]  /*37d0*/  @!P2 FADD.FTZ R151, -R151, -RZ ;  /* 0x800000ff9797a221 */ /* 0x004fe20000010100 */
[----:B------:R-:W-:Y:S01]  /*37e0*/  LOP3.LUT R123, R123, 0xff, RZ, 0xc0, !PT ;  /* 0x000000ff7b7b7812 */ /* 0x000fe200078ec0ff */
[----:B------:R-:W-:Y:S01]  /*37f0*/  FFMA.FTZ R14, R14, UR10, -R113 ;  /* 0x0000000a0e0e7c23 */ /* 0x000fe20008010871 */
[----:B------:R-:W-:Y:S01]  /*3800*/  @P0 FSEL R13, R13, -INF , !P3 ;  /* 0xff8000000d0d0808 */ /* 0x000fe20005800000 */
[--C-:B------:R-:W-:Y:S01]  /*3810*/  FFMA.FTZ R12, R12, UR10, -R115.reuse ;  /* 0x0000000a0c0c7c23 */ /* 0x100fe20008010873 */
[----:B----4-:R-:W-:Y:S01]  /*3820*/  PRMT R10, R8, 0x7632, R10 ;  /* 0x00007632080a7816 */ /* 0x010fe2000000000a */
[----:B------:R-:W-:Y:S01]  /*3830*/  MUFU.EX2 R191, R14 ;  /* 0x0000000e00bf7308 */ /* 0x000fe20000000800 */
[----:B------:R-:W-:Y:S01]  /*3840*/  @P0 FSEL R15, R15, -INF , !P3 ;  /* 0xff8000000f0f0808 */ /* 0x000fe20005800000 */
[----:B------:R-:W-:Y:S01]  /*3850*/  FFMA.FTZ R13, R13, UR10, -R115 ;  /* 0x0000000a0d0d7c23 */ /* 0x000fe20008010873 */
[----:B------:R-:W-:Y:S01]  /*3860*/  @P0 FSEL R17, R17, -INF , !P3 ;  /* 0xff80000011110808 */ /* 0x000fe20005800000 */
[----:B------:R-:W-:Y:S01]  /*3870*/  @!P4 FADD.FTZ R182, -R182, -RZ ;  /* 0x800000ffb6b6c221 */ /* 0x000fe20000010100 */
[----:B------:R-:W-:Y:S01]  /*3880*/  @P0 FSEL R19, R19, -INF , !P3 ;  /* 0xff80000013130808 */ /* 0x000fe20005800000 */
[----:B------:R-:W-:Y:S01]  /*3890*/  FFMA.FTZ R16, R16, UR10, -R114 ;  /* 0x0000000a10107c23 */ /* 0x000fe20008010872 */
[----:B------:R-:W-:Y:S01]  /*38a0*/  ISETP.LE.U32.AND P3, PT, R123, UR9, PT ;  /* 0x000000097b007c0c */ /* 0x000fe2000bf63070 */
[----:B------:R-:W-:Y:S01]  /*38b0*/  @!P6 FADD.FTZ R184, -R184, -RZ ;  /* 0x800000ffb8b8e221 */ /* 0x000fe20000010100 */
[----:B------:R-:W-:Y:S01]  /*38c0*/  LOP3.LUT R10, R10, 0xff, RZ, 0xc0, !PT ;  /* 0x000000ff0a0a7812 */ /* 0x000fe200078ec0ff */
[----:B------:R2:W-:Y:S01]  /*38d0*/  MUFU.EX2 R189, R12 ;  /* 0x0000000c00bd7308 */ /* 0x0005e20000000800 */
[----:B-1----:R-:W-:Y:S01]  /*38e0*/  LOP3.LUT R9, R8, 0xffff, RZ, 0xc0, !PT ;  /* 0x0000ffff08097812 */ /* 0x002fe200078ec0ff */
[----:B------:R-:W-:Y:S01]  /*38f0*/  FFMA.FTZ R15, R15, UR10, -R113 ;  /* 0x0000000a0f0f7c23 */ /* 0x000fe20008010871 */
[----:B------:R-:W-:Y:S01]  /*3900*/  ISETP.LE.U32.AND P4, PT, R10, UR9, PT ;  /* 0x000000090a007c0c */ /* 0x000fe2000bf83070 */
[----:B------:R-:W-:Y:S01]  /*3910*/  FFMA.FTZ R18, R18, UR10, -R112 ;  /* 0x0000000a12127c23 */ /* 0x000fe20008010870 */
[----:B------:R-:W-:Y:S01]  /*3920*/  LOP3.LUT R11, R8, 0xff, RZ, 0xc0, !PT ;  /* 0x000000ff080b7812 */ /* 0x000fe200078ec0ff */
[----:B------:R-:W-:Y:S01]  /*3930*/  FFMA.FTZ R17, R17, UR10, -R114 ;  /* 0x0000000a11117c23 */ /* 0x000fe20008010872 */
[----:B------:R-:W-:Y:S03]  /*3940*/  SHF.R.U32.HI R9, RZ, 0x8, R9 ;  /* 0x00000008ff097819 */ /* 0x000fe60000011609 */
[----:B------:R-:W1:Y:S01]  /*3950*/  MUFU.EX2 R185, R185 ;  /* 0x000000b900b97308 */ /* 0x000e620000000800 */
[----:B------:R-:W-:Y:S01]  /*3960*/  ISETP.LE.U32.AND P2, PT, R11, UR9, PT ;  /* 0x000000090b007c0c */ /* 0x000fe2000bf43070 */
[-C--:B------:R-:W-:Y:S03]  /*3970*/  HMMA.16816.F32 R20, R104, R4.reuse, R20 ;  /* 0x000000046814723c */ /* 0x080fe60000001814 */
[----:B------:R-:W-:Y:S01]  /*3980*/  LOP3.LUT R9, R9, 0xffff, RZ, 0xc0, !PT ;  /* 0x0000ffff09097812 */ /* 0x000fe200078ec0ff */
[----:B------:R-:W-:Y:S01]  /*3990*/  @!P3 FADD.FTZ R183, -R183, -RZ ;  /* 0x800000ffb7b7b221 */ /* 0x000fe20000010100 */
[----:B------:R-:W-:Y:S01]  /*39a0*/  SHF.R.U32.HI R8, RZ, 0x18, R8 ;  /* 0x00000018ff087819 */ /* 0x000fe20000011608 */
[----:B------:R-:W-:Y:S01]  /*39b0*/  @!P4 FADD.FTZ R187, -R187, -RZ ;  /* 0x800000ffbbbbc221 */ /* 0x000fe20000010100 */
[----:B------:R-:W-:Y:S01]  /*39c0*/  ISETP.LE.U32.AND P3, PT, R9, UR9, PT ;  /* 0x0000000909007c0c */ /* 0x000fe2000bf63070 */
[C---:B------:R-:W-:Y:S01]  /*39d0*/  HMMA.16816.F32 R24, R100.reuse, R4, R24 ;  /* 0x000000046418723c */ /* 0x040fe20000001818 */
[----:B------:R-:W4:Y:S03]  /*39e0*/  MUFU.EX2 R188, R188 ;  /* 0x000000bc00bc7308 */ /* 0x000f260000000800 */
[----:B------:R-:W-:Y:S01]  /*39f0*/  LOP3.LUT R10, R202, UR18, R207, 0x96, !PT ;  /* 0x00000012ca0a7c12 */ /* 0x000fe2000f8e96cf */
[----:B------:R-:W-:Y:S01]  /*3a00*/  @P0 VIADD R5, R116, 0x20 ;  /* 0x0000002074050836 */ /* 0x000fe20000000000 */
[----:B--2---:R-:W-:Y:S01]  /*3a10*/  LOP3.LUT R12, R198, UR18, R111, 0x96, !PT ;  /* 0x00000012c60c7c12 */ /* 0x004fe2000f8e966f */
[----:B-1----:R-:W-:Y:S01]  /*3a20*/  @!P2 FADD.FTZ R185, -R185, -RZ ;  /* 0x800000ffb9b9a221 */ /* 0x002fe20000010100 */
[----:B------:R-:W-:Y:S01]  /*3a30*/  ISETP.LE.U32.AND P2, PT, R8, UR9, PT ;  /* 0x0000000908007c0c */ /* 0x000fe2000bf43070 */
[-C--:B------:R-:W-:Y:S02]  /*3a40*/  HMMA.16816.F32 R28, R100, R6.reuse, R28 ;  /* 0x00000006641c723c */ /* 0x080fe4000000181c */
[----:B------:R1:W-:Y:S01]  /*3a50*/  MUFU.EX2 R192, R15 ;  /* 0x0000000f00c07308 */ /* 0x0003e20000000800 */
[-C--:B------:R-:W-:Y:S01]  /*3a60*/  @P0 ISETP.GE.AND P4, PT, R5, R169.reuse, PT ;  /* 0x000000a90500020c */ /* 0x080fe20003f86270 */
[----:B------:R-:W-:Y:S01]  /*3a70*/  @P0 VIADD R4, R116, 0x19 ;  /* 0x0000001974040836 */ /* 0x000fe20000000000 */
[----:B------:R-:W-:Y:S01]  /*3a80*/  PRMT R5, R196, 0x7771, RZ ;  /* 0x00007771c4057816 */ /* 0x000fe200000000ff */
[----:B------:R-:W-:Y:S01]  /*3a90*/  @!P3 FADD.FTZ R186, -R186, -RZ ;  /* 0x800000ffbabab221 */ /* 0x000fe20000010100 */
[----:B------:R-:W-:Y:S01]  /*3aa0*/  @P0 FSEL R20, R20, -INF , !P5 ;  /* 0xff80000014140808 */ /* 0x000fe20006800000 */
[C---:B------:R-:W-:Y:S04]  /*3ab0*/  HMMA.16816.F32 R32, R104.reuse, R6, R32 ;  /* 0x000000066820723c */ /* 0x040fe80000001820 */
[----:B------:R-:W2:Y:S01]  /*3ac0*/  MUFU.EX2 R190, R13 ;  /* 0x0000000d00be7308 */ /* 0x000ea20000000800 */
[----:B------:R-:W-:Y:S01]  /*3ad0*/  @P0 FSEL R22, R22, -INF , !P5 ;  /* 0xff80000016160808 */ /* 0x000fe20006800000 */
[----:B------:R-:W-:Y:S01]  /*3ae0*/  @P0 VIADD R9, R116, 0x18 ;  /* 0x0000001874090836 */ /* 0x000fe20000000000 */
[----:B------:R-:W-:Y:S01]  /*3af0*/  @P0 FSEL R24, R24, -INF , !P5 ;  /* 0xff80000018180808 */ /* 0x000fe20006800000 */
[----:B----4-:R-:W-:Y:S01]  /*3b00*/  @!P2 FADD.FTZ R188, -R188, -RZ ;  /* 0x800000ffbcbca221 */ /* 0x010fe20000010100 */
[----:B------:R-:W-:Y:S05]  /*3b10*/  @P0 FSEL R26, R26, -INF , !P5 ;  /* 0xff8000001a1a0808 */ /* 0x000fea0006800000 */
[----:B------:R-:W-:Y:S01]  /*3b20*/  MUFU.EX2 R193, R18 ;  /* 0x0000001200c17308 */ /* 0x000fe20000000800 */
[----:B------:R-:W-:Y:S01]  /*3b30*/  ISETP.GT.U32.AND P5, PT, R5, UR9, PT ;  /* 0x0000000905007c0c */ /* 0x000fe2000bfa4070 */
[----:B------:R-:W-:Y:S01]  /*3b40*/  @P0 VIADD R5, R116, 0x21 ;  /* 0x0000002174050836 */ /* 0x000fe20000000000 */
[-C--:B------:R-:W-:Y:S01]  /*3b50*/  @P0 ISETP.GE.AND P3, PT, R4, R169.reuse, PT ;  /* 0x000000a90400020c */ /* 0x080fe20003f66270 */
[----:B-1----:R-:W-:Y:S01]  /*3b60*/  IMAD.WIDE.U32 R14, R117, -0x2daee0ad, RZ ;  /* 0xd2511f53750e7825 */ /* 0x002fe200078e00ff */
[----:B------:R-:W-:Y:S02]  /*3b70*/  PRMT R4, R196, 0x7772, RZ ;  /* 0x00007772c4047816 */ /* 0x000fe400000000ff */
[----:B------:R-:W-:Y:S01]  /*3b80*/  @P0 FSEL R21, R21, -INF , !P1 ;  /* 0xff80000015150808 */ /* 0x000fe20004800000 */
[----:B------:R-:W-:Y:S01]  /*3b90*/  FFMA.FTZ R19, R19, UR10, -R112 ;  /* 0x0000000a13137c23 */ /* 0x000fe20008010870 */
[----:B------:R-:W-:Y:S01]  /*3ba0*/  @P0 FSEL R23, R23, -INF , !P1 ;  /* 0xff80000017170808 */ /* 0x000fe20004800000 */
[--C-:B------:R-:W-:Y:S01]  /*3bb0*/  FFMA.FTZ R20, R20, UR10, -R114.reuse ;  /* 0x0000000a14147c23 */ /* 0x100fe20008010872 */
[----:B------:R-:W-:Y:S01]  /*3bc0*/  @P0 FSEL R25, R25, -INF , !P1 ;  /* 0xff80000019190808 */ /* 0x000fe20004800000 */
[----:B------:R-:W-:Y:S01]  /*3bd0*/  FFMA.FTZ R21, R21, UR10, -R114 ;  /* 0x0000000a15157c23 */ /* 0x000fe20008010872 */
[----:B------:R-:W-:Y:S01]  /*3be0*/  @P0 FSEL R27, R27, -INF , !P1 ;  /* 0xff8000001b1b0808 */ /* 0x000fe20004800000 */
[----:B--2---:R-:W-:Y:S01]  /*3bf0*/  @P5 FADD.FTZ R190, -R190, -RZ ;  /* 0x800000ffbebe5221 */ /* 0x004fe20000010100 */
[-C--:B------:R-:W-:Y:S01]  /*3c00*/  @P0 ISETP.GE.AND P6, PT, R9, R169.reuse, PT ;  /* 0x000000a90900020c */ /* 0x080fe20003fc6270 */
[----:B------:R-:W-:Y:S01]  /*3c10*/  MUFU.EX2 R195, R20 ;  /* 0x0000001400c37308 */ /* 0x000fe20000000800 */
[----:B------:R-:W-:Y:S01]  /*3c20*/  ISETP.GT.U32.AND P1, PT, R4, UR9, PT ;  /* 0x0000000904007c0c */ /* 0x000fe2000bf24070 */
[----:B------:R-:W-:Y:S01]  /*3c30*/  FFMA.FTZ R24, R24, UR10, -R115 ;  /* 0x0000000a18187c23 */ /* 0x000fe20008010873 */
[----:B------:R-:W-:Y:S01]  /*3c40*/  PRMT R9, R196, 0x7770, RZ ;  /* 0x00007770c4097816 */ /* 0x000fe200000000ff */
[----:B------:R-:W-:Y:S01]  /*3c50*/  FFMA.FTZ R27, R27, UR10, -R113 ;  /* 0x0000000a1b1b7c23 */ /* 0x000fe20008010871 */
[----:B------:R-:W-:Y:S01]  /*3c60*/  PRMT R4, R204, 0x7770, RZ ;  /* 0x00007770cc047816 */ /* 0x000fe200000000ff */
[--C-:B------:R-:W-:Y:S01]  /*3c70*/  FFMA.FTZ R22, R22, UR10, -R112.reuse ;  /* 0x0000000a16167c23 */ /* 0x100fe20008010870 */
[----:B------:R-:W-:Y:S03]  /*3c80*/  ISETP.LE.U32.AND P2, PT, R9, UR9, PT ;  /* 0x0000000909007c0c */ /* 0x000fe6000bf43070 */
[----:B------:R-:W1:Y:S01]  /*3c90*/  MUFU.EX2 R197, R16 ;  /* 0x0000001000c57308 */ /* 0x000e620000000800 */
[----:B------:R-:W-:Y:S01]  /*3ca0*/  ISETP.LE.U32.AND P5, PT, R4, UR9, PT ;  /* 0x0000000904007c0c */ /* 0x000fe2000bfa3070 */
[----:B------:R-:W-:Y:S01]  /*3cb0*/  FFMA.FTZ R23, R23, UR10, -R112 ;  /* 0x0000000a17177c23 */ /* 0x000fe20008010870 */
[----:B------:R-:W-:Y:S01]  /*3cc0*/  PRMT R4, R204, 0x7771, RZ ;  /* 0x00007771cc047816 */ /* 0x000fe200000000ff */
[----:B------:R-:W-:Y:S01]  /*3cd0*/  FFMA.FTZ R25, R25, UR10, -R115 ;  /* 0x0000000a19197c23 */ /* 0x000fe20008010873 */
[----:B------:R-:W-:Y:S01]  /*3ce0*/  PRMT R8, R196, 0x7773, RZ ;  /* 0x00007773c4087816 */ /* 0x000fe200000000ff */
[----:B------:R-:W-:Y:S01]  /*3cf0*/  @P1 FADD.FTZ R191, -R191, -RZ ;  /* 0x800000ffbfbf1221 */ /* 0x000fe20000010100 */
[----:B------:R-:W-:Y:S01]  /*3d00*/  ISETP.GT.U32.AND P1, PT, R4, UR9, PT ;  /* 0x0000000904007c0c */ /* 0x000fe2000bf24070 */
[----:B------:R-:W-:Y:S01]  /*3d10*/  FFMA.FTZ R26, R26, UR10, -R113 ;  /* 0x0000000a1a1a7c23 */ /* 0x000fe20008010871 */
[C---:B------:R-:W-:Y:S01]  /*3d20*/  PRMT R4, R204.reuse, 0x7772, RZ ;  /* 0x00007772cc047816 */ /* 0x040fe200000000ff */
[----:B------:R-:W2:Y:S01]  /*3d30*/  MUFU.EX2 R196, R17 ;  /* 0x0000001100c47308 */ /* 0x000ea20000000800 */
[----:B------:R-:W-:Y:S01]  /*3d40*/  PRMT R204, R204, 0x7773, RZ ;  /* 0x00007773cccc7816 */ /* 0x000fe200000000ff */
[----:B------:R-:W-:Y:S01]  /*3d50*/  @!P2 FADD.FTZ R189, -R189, -RZ ;  /* 0x800000ffbdbda221 */ /* 0x000fe20000010100 */
[----:B------:R-:W-:Y:S01]  /*3d60*/  ISETP.GT.U32.AND P2, PT, R8, UR9, PT ;  /* 0x0000000908007c0c */ /* 0x000fe2000bf44070 */
[----:B------:R-:W-:Y:S01]  /*3d70*/  IMAD.WIDE.U32 R12, R12, -0x2daee0ad, RZ ;  /* 0xd2511f530c0c7825 */ /* 0x000fe200078e00ff */
[----:B------:R-:W-:Y:S02]  /*3d80*/  LOP3.LUT R8, R194, UR35, R127, 0x96, !PT ;  /* 0x00000023c2087c12 */ /* 0x000fe4000f8e967f */
[----:B------:R-:W-:Y:S01]  /*3d90*/  @P0 FSEL R28, R28, -INF , !P6 ;  /* 0xff8000001c1c0808 */ /* 0x000fe20007000000 */
[----:B-1----:R-:W-:Y:S01]  /*3da0*/  @!P5 FADD.FTZ R197, -R197, -RZ ;  /* 0x800000ffc5c5d221 */ /* 0x002fe20000010100 */
[----:B------:R-:W-:Y:S01]  /*3db0*/  ISETP.GT.U32.AND P5, PT, R4, UR9, PT ;  /* 0x0000000904007c0c */ /* 0x000fe2000bfa4070 */
[----:B------:R-:W-:Y:S01]  /*3dc0*/  @P0 VIADD R4, R116, 0x28 ;  /* 0x0000002874040836 */ /* 0x000fe20000000000 */
[----:B------:R-:W-:Y:S01]  /*3dd0*/  LOP3.LUT R108, R108, UR22, R13, 0x96, !PT ;  /* 0x000000166c6c7c12 */ /* 0x000fe2000f8e960d */
[----:B------:R-:W1:Y:S01]  /*3de0*/  MUFU.EX2 R194, R19 ;  /* 0x0000001300c27308 */ /* 0x000e620000000800 */
[----:B------:R-:W-:Y:S01]  /*3df0*/  @P0 FSEL R30, R30, -INF , !P6 ;  /* 0xff8000001e1e0808 */ /* 0x000fe20007000000 */
[----:B------:R-:W-:Y:S01]  /*3e00*/  IMAD.WIDE.U32 R10, R10, -0x2daee0ad, RZ ;  /* 0xd2511f530a0a7825 */ /* 0x000fe200078e00ff */
[----:B------:R-:W-:Y:S02]  /*3e10*/  @P0 FSEL R32, R32, -INF , !P6 ;  /* 0xff80000020200808 */ /* 0x000fe40007000000 */
[----:B------:R-:W-:Y:S01]  /*3e20*/  @P0 FSEL R34, R34, -INF , !P6 ;  /* 0xff80000022220808 */ /* 0x000fe20007000000 */
[----:B------:R-:W-:Y:S01]  /*3e30*/  @P2 FADD.FTZ R192, -R192, -RZ ;  /* 0x800000ffc0c02221 */ /* 0x000fe20000010100 */
[-C--:B------:R-:W-:Y:S01]  /*3e40*/  @P0 ISETP.GE.AND P2, PT, R5, R169.reuse, PT ;  /* 0x000000a90500020c */ /* 0x080fe20003f46270 */
[----:B--2---:R-:W-:Y:S01]  /*3e50*/  @P1 FADD.FTZ R196, -R196, -RZ ;  /* 0x800000ffc4c41221 */ /* 0x004fe20000010100 */
[----:B------:R-:W-:Y:S01]  /*3e60*/  ISETP.GT.U32.AND P1, PT, R204, UR9, PT ;  /* 0x00000009cc007c0c */ /* 0x000fe2000bf24070 */
[----:B------:R-:W-:Y:S01]  /*3e70*/  @P5 FADD.FTZ R193, -R193, -RZ ;  /* 0x800000ffc1c15221 */ /* 0x000fe20000010100 */
[-C--:B------:R-:W-:Y:S01]  /*3e80*/  @P0 ISETP.GE.AND P5, PT, R4, R169.reuse, PT ;  /* 0x000000a90400020c */ /* 0x080fe20003fa6270 */
[----:B------:R-:W-:Y:S01]  /*3e90*/  FFMA.FTZ R32, R32, UR10, -R114 ;  /* 0x0000000a20207c23 */ /* 0x000fe20008010872 */
[----:B------:R-:W-:Y:S01]  /*3ea0*/  LOP3.LUT R9, R200, UR22, R11, 0x96, !PT ;  /* 0x00000016c8097c12 */ /* 0x000fe2000f8e960b */
[----:B------:R-:W2:Y:S01]  /*3eb0*/  LDSM.16.M88.4 R4, [R137+0x800] ;  /* 0x000800008904783b */ /* 0x000ea20000000200 */
[----:B------:R-:W-:Y:S01]  /*3ec0*/  @P0 FSEL R29, R29, -INF , !P3 ;  /* 0xff8000001d1d0808 */ /* 0x000fe20005800000 */
[----:B------:R-:W-:Y:S01]  /*3ed0*/  MUFU.EX2 R209, R32 ;  /* 0x0000002000d17308 */ /* 0x000fe20000000800 */
[C---:B------:R-:W-:Y:S01]  /*3ee0*/  LOP3.LUT R11, R9.reuse, 0xffff, RZ, 0xc0, !PT ;  /* 0x0000ffff090b7812 */ /* 0x040fe200078ec0ff */
[----:B------:R-:W-:Y:S01]  /*3ef0*/  FFMA.FTZ R34, R34, UR10, -R112 ;  /* 0x0000000a22227c23 */ /* 0x000fe20008010870 */
[----:B------:R-:W-:Y:S01]  /*3f00*/  LOP3.LUT R13, R9, 0xff, RZ, 0xc0, !PT ;  /* 0x000000ff090d7812 */ /* 0x000fe200078ec0ff */
[----:B------:R-:W-:Y:S01]  /*3f10*/  FFMA.FTZ R28, R28, UR10, -R115 ;  /* 0x0000000a1c1c7c23 */ /* 0x000fe20008010873 */
[----:B------:R-:W-:Y:S01]  /*3f20*/  SHF.R.U32.HI R11, RZ, 0x8, R11 ;  /* 0x00000008ff0b7819 */ /* 0x000fe2000001160b */
[----:B-1----:R-:W-:Y:S01]  /*3f30*/  @P1 FADD.FTZ R194, -R194, -RZ ;  /* 0x800000ffc2c21221 */ /* 0x002fe20000010100 */
[----:B------:R-:W-:Y:S03]  /*3f40*/  ISETP.LE.U32.AND P1, PT, R13, UR9, PT ;  /* 0x000000090d007c0c */ /* 0x000fe6000bf23070 */
[----:B------:R-:W-:Y:S01]  /*3f50*/  MUFU.EX2 R211, R34 ;  /* 0x0000002200d37308 */ /* 0x000fe20000000800 */
[----:B------:R-:W-:Y:S01]  /*3f60*/  LOP3.LUT R11, R11, 0xffff, RZ, 0xc0, !PT ;  /* 0x0000ffff0b0b7812 */ /* 0x000fe200078ec0ff */
[----:B------:R-:W-:Y:S01]  /*3f70*/  FFMA.FTZ R29, R29, UR10, -R115 ;  /* 0x0000000a1d1d7c23 */ /* 0x000fe20008010873 */
[----:B------:R-:W-:Y:S01]  /*3f80*/  PRMT R13, R9, 0x7632, R13 ;  /* 0x00007632090d7816 */ /* 0x000fe2000000000d */
[----:B------:R-:W-:Y:S01]  /*3f90*/  FFMA.FTZ R30, R30, UR10, -R113 ;  /* 0x0000000a1e1e7c23 */ /* 0x000fe20008010871 */
[----:B------:R-:W-:Y:S01]  /*3fa0*/  ISETP.LE.U32.AND P6, PT, R11, UR9, PT ;  /* 0x000000090b007c0c */ /* 0x000fe2000bfc3070 */
[----:B------:R-:W-:Y:S01]  /*3fb0*/  IMAD.WIDE.U32 R16, R8, -0x326172a9, RZ ;  /* 0xcd9e8d5708107825 */ /* 0x000fe200078e00ff */
[----:B------:R-:W-:Y:S03]  /*3fc0*/  SHF.R.U32.HI R11, RZ, 0x18, R9 ;  /* 0x00000018ff0b7819 */ /* 0x000fe60000011609 */
[----:B------:R-:W1:Y:S01]  /*3fd0*/  MUFU.EX2 R198, R21 ;  /* 0x0000001500c67308 */ /* 0x000e620000000800 */
[C---:B------:R-:W-:Y:S02]  /*3fe0*/  LOP3.LUT R9, R108.reuse, 0xffff, RZ, 0xc0, !PT ;  /* 0x0000ffff6c097812 */ /* 0x040fe400078ec0ff */
[----:B------:R-:W-:Y:S01]  /*3ff0*/  LOP3.LUT R13, R13, 0xff, RZ, 0xc0, !PT ;  /* 0x000000ff0d0d7812 */ /* 0x000fe200078ec0ff */
[----:B------:R-:W-:Y:S01]  /*4000*/  @!P1 FADD.FTZ R195, -R195, -RZ ;  /* 0x800000ffc3c39221 */ /* 0x000fe20000010100 */
[----:B------:R-:W-:Y:S02]  /*4010*/  ISETP.LE.U32.AND P1, PT, R11, UR9, PT ;  /* 0x000000090b007c0c */ /* 0x000fe4000bf23070 */
[----:B------:R-:W-:Y:S03]  /*4020*/  LOP3.LUT R11, R108, 0xff, RZ, 0xc0, !PT ;  /* 0x000000ff6c0b7812 */ /* 0x000fe600078ec0ff */
[----:B------:R-:W4:Y:S01]  /*4030*/  MUFU.EX2 R201, R24 ;  /* 0x0000001800c97308 */ /* 0x000f220000000800 */
[----:B------:R-:W-:Y:S02]  /*4040*/  SHF.R.U32.HI R9, RZ, 0x8, R9 ;  /* 0x00000008ff097819 */ /* 0x000fe40000011609 */
[----:B------:R-:W-:Y:S02]  /*4050*/  @P0 FSEL R31, R31, -INF , !P3 ;  /* 0xff8000001f1f0808 */ /* 0x000fe40005800000 */
[----:B------:R-:W-:Y:S02]  /*4060*/  @P0 FSEL R33, R33, -INF , !P3 ;  /* 0xff80000021210808 */ /* 0x000fe40005800000 */
[----:B------:R-:W-:Y:S03]  /*4070*/  @P0 FSEL R35, R35, -INF , !P3 ;  /* 0xff80000023230808 */ /* 0x000fe60005800000 */
[----:B------:R-:W3:Y:S01]  /*4080*/  MUFU.EX2 R204, R27 ;  /* 0x0000001b00cc7308 */ /* 0x000ee20000000800 */
[----:B------:R-:W-:Y:S01]  /*4090*/  ISETP.LE.U32.AND P3, PT, R13, UR9, PT ;  /* 0x000000090d007c0c */ /* 0x000fe2000bf63070 */
[----:B-1----:R-:W-:Y:S01]  /*40a0*/  @!P6 FADD.FTZ R198, -R198, -RZ ;  /* 0x800000ffc6c6e221 */ /* 0x002fe20000010100 */
[----:B------:R-:W-:Y:S01]  /*40b0*/  ISETP.LE.U32.AND P6, PT, R11, UR9, PT ;  /* 0x000000090b007c0c */ /* 0x000fe2000bfc3070 */
[----:B------:R-:W-:Y:S01]  /*40c0*/  FFMA.FTZ R33, R33, UR10, -R114 ;  /* 0x0000000a21217c23 */ /* 0x000fe20008010872 */
[----:B------:R-:W-:Y:S01]  /*40d0*/  LOP3.LUT R11, R9, 0xffff, RZ, 0xc0, !PT ;  /* 0x0000ffff090b7812 */ /* 0x000fe200078ec0ff */
[-C--:B--2---:R-:W-:Y:S04]  /*40e0*/  HMMA.16816.F32 R36, R104, R4.reuse, R36 ;  /* 0x000000046824723c */ /* 0x084fe80000001824 */
[----:B------:R-:W-:Y:S01]  /*40f0*/  MUFU.EX2 R210, R33 ;  /* 0x0000002100d27308 */ /* 0x000fe20000000800 */
[----:B------:R-:W-:Y:S01]  /*4100*/  PRMT R9, R108, 0x7632, R9 ;  /* 0x000076326c097816 */ /* 0x000fe20000000009 */
[----:B------:R-:W-:Y:S01]  /*4110*/  FFMA.FTZ R35, R35, UR10, -R112 ;  /* 0x0000000a23237c23 */ /* 0x000fe20008010870 */
[----:B------:R-:W-:Y:S01]  /*4120*/  SHF.R.U32.HI R108, RZ, 0x18, R108 ;  /* 0x00000018ff6c7819 */ /* 0x000fe2000001166c */
[----:B------:R-:W-:Y:S01]  /*4130*/  FFMA.FTZ R31, R31, UR10, -R113 ;  /* 0x0000000a1f1f7c23 */ /* 0x000fe20008010871 */
[----:B------:R-:W-:Y:S01]  /*4140*/  LOP3.LUT R9, R9, 0xff, RZ, 0xc0, !PT ;  /* 0x000000ff09097812 */ /* 0x000fe200078ec0ff */
[C---:B------:R-:W-:Y:S04]  /*4150*/  HMMA.16816.F32 R40, R100.reuse, R4, R40 ;  /* 0x000000046428723c */ /* 0x040fe80000001828 */
[----:B------:R-:W1:Y:S01]  /*4160*/  MUFU.EX2 R199, R22 ;  /* 0x0000001600c77308 */ /* 0x000e620000000800 */
[----:B------:R-:W-:Y:S01]  /*4170*/  LOP3.LUT R120, R120, UR20, R17, 0x96, !PT ;  /* 0x0000001478787c12 */ /* 0x000fe2000f8e9611 */
[----:B----4-:R-:W-:Y:S01]  /*4180*/  @!P6 FADD.FTZ R201, -R201, -RZ ;  /* 0x800000ffc9c9e221 */ /* 0x010fe20000010100 */
[----:B------:R-:W-:Y:S01]  /*4190*/  ISETP.LE.U32.AND P6, PT, R108, UR9, PT ;  /* 0x000000096c007c0c */ /* 0x000fe2000bfc3070 */
[----:B------:R-:W-:Y:S01]  /*41a0*/  @P0 VIADD R4, R116, 0x31 ;  /* 0x0000003174040836 */ /* 0x000fe20000000000 */
[----:B------:R-:W-:Y:S01]  /*41b0*/  LOP3.LUT R122, R122, UR35, R15, 0x96, !PT ;  /* 0x000000237a7a7c12 */ /* 0x000fe2000f8e960f */
[-C--:B------:R-:W-:Y:S04]  /*41c0*/  HMMA.16816.F32 R44, R100, R6.reuse, R44 ;  /* 0x00000006642c723c */ /* 0x080fe8000000182c */
[----:B------:R-:W2:Y:S01]  /*41d0*/  MUFU.EX2 R200, R23 ;  /* 0x0000001700c87308 */ /* 0x000ea20000000800 */
[----:B------:R-:W-:Y:S01]  /*41e0*/  @P0 FSEL R36, R36, -INF , !P4 ;  /* 0xff80000024240808 */ /* 0x000fe20006000000 */
[----:B------:R-:W-:Y:S01]  /*41f0*/  IMAD.WIDE.U32 R122, R122, -0x326172a9, RZ ;  /* 0xcd9e8d577a7a7825 */ /* 0x000fe200078e00ff */
[----:B------:R-:W-:Y:S02]  /*4200*/  @P0 FSEL R38, R38, -INF , !P4 ;  /* 0xff80000026260808 */ /* 0x000fe40006000000 */
[----:B------:R-:W-:Y:S01]  /*4210*/  @P0 FSEL R37, R37, -INF , !P2 ;  /* 0xff80000025250808 */ /* 0x000fe20005000000 */
[C---:B------:R-:W-:Y:S04]  /*4220*/  HMMA.16816.F32 R48, R104.reuse, R6, R48 ;  /* 0x000000066830723c */ /* 0x040fe80000001830 */
[----:B------:R-:W4:Y:S01]  /*4230*/  MUFU.EX2 R203, R25 ;  /* 0x0000001900cb7308 */ /* 0x000f220000000800 */
[----:B------:R-:W-:Y:S01]  /*4240*/  @P0 FSEL R40, R40, -INF , !P4 ;  /* 0xff80000028280808 */ /* 0x000fe20006000000 */
[----:B---3--:R-:W-:Y:S01]  /*4250*/  @!P6 FADD.FTZ R204, -R204, -RZ ;  /* 0x800000ffcccce221 */ /* 0x008fe20000010100 */
[-C--:B------:R-:W-:Y:S01]  /*4260*/  @P0 ISETP.GE.AND P6, PT, R4, R169.reuse, PT ;  /* 0x000000a90400020c */ /* 0x080fe20003fc6270 */
[----:B-1----:R-:W-:Y:S01]  /*4270*/  @!P3 FADD.FTZ R199, -R199, -RZ ;  /* 0x800000ffc7c7b221 */ /* 0x002fe20000010100 */
[----:B------:R-:W-:Y:S05]  /*4280*/  PRMT R4, R12, 0x7770, RZ ;  /* 0x000077700c047816 */ /* 0x000fea00000000ff */
[----:B------:R-:W1:Y:S01]  /*4290*/  MUFU.EX2 R202, R26 ;  /* 0x0000001a00ca7308 */ /* 0x000e620000000800 */
[----:B------:R-:W-:Y:S01]  /*42a0*/  ISETP.LE.U32.AND P3, PT, R11, UR9, PT ;  /* 0x000000090b007c0c */ /* 0x000fe2000bf63070 */
[----:B--2---:R-:W-:Y:S01]  /*42b0*/  @!P1 FADD.FTZ R200, -R200, -RZ ;  /* 0x800000ffc8c89221 */ /* 0x004fe20000010100 */
[----:B------:R-:W-:Y:S01]  /*42c0*/  ISETP.LE.U32.AND P1, PT, R9, UR9, PT ;  /* 0x0000000909007c0c */ /* 0x000fe2000bf23070 */
[----:B------:R-:W-:Y:S01]  /*42d0*/  @P0 VIADD R9, R116, 0x29 ;  /* 0x0000002974090836 */ /* 0x000fe20000000000 */
[----:B------:R-:W-:Y:S01]  /*42e0*/  @P0 FSEL R42, R42, -INF , !P4 ;  /* 0xff8000002a2a0808 */ /* 0x000fe20006000000 */
[----:B------:R-:W-:Y:S01]  /*42f0*/  @P0 VIADD R5, R116, 0x30 ;  /* 0x0000003074050836 */ /* 0x000fe20000000000 */
[----:B------:R-:W-:Y:S03]  /*4300*/  ISETP.LE.U32.AND P4, PT, R4, UR9, PT ;  /* 0x0000000904007c0c */ /* 0x000fe6000bf83070 */
[----:B------:R-:W2:Y:S01]  /*4310*/  MUFU.EX2 R205, R28 ;  /* 0x0000001c00cd7308 */ /* 0x000ea20000000800 */
[----:B------:R-:W-:Y:S01]  /*4320*/  PRMT R4, R12, 0x7771, RZ ;  /* 0x000077710c047816 */ /* 0x000fe200000000ff */
[----:B------:R-:W-:Y:S01]  /*4330*/  FFMA.FTZ R36, R36, UR10, -R114 ;  /* 0x0000000a24247c23 */ /* 0x000fe20008010872 */
[----:B------:R-:W-:Y:S01]  /*4340*/  @P0 FSEL R39, R39, -INF , !P2 ;  /* 0xff80000027270808 */ /* 0x000fe20005000000 */
[--C-:B------:R-:W-:Y:S01]  /*4350*/  FFMA.FTZ R38, R38, UR10, -R112.reuse ;  /* 0x0000000a26267c23 */ /* 0x100fe20008010870 */
[----:B------:R-:W-:Y:S01]  /*4360*/  @P0 FSEL R41, R41, -INF , !P2 ;  /* 0xff80000029290808 */ /* 0x000fe20005000000 */
[----:B----4-:R-:W-:Y:S01]  /*4370*/  @!P3 FADD.FTZ R203, -R203, -RZ ;  /* 0x800000ffcbcbb221 */ /* 0x010fe20000010100 */
[----:B------:R-:W-:Y:S03]  /*4380*/  @P0 FSEL R43, R43, -INF , !P2 ;  /* 0xff8000002b2b0808 */ /* 0x000fe60005000000 */
[----:B------:R-:W3:Y:S01]  /*4390*/  MUFU.EX2 R206, R29 ;  /* 0x0000001d00ce7308 */ /* 0x000ee20000000800 */
[----:B------:R-:W-:Y:S01]  /*43a0*/  ISETP.GT.U32.AND P2, PT, R4, UR9, PT ;  /* 0x0000000904007c0c */ /* 0x000fe2000bf44070 */
[----:B-1----:R-:W-:Y:S01]  /*43b0*/  @!P1 FADD.FTZ R202, -R202, -RZ ;  /* 0x800000ffcaca9221 */ /* 0x002fe20000010100 */
[----:B------:R-:W-:Y:S01]  /*43c0*/  PRMT R4, R12, 0x7772, RZ ;  /* 0x000077720c047816 */ /* 0x000fe200000000ff */
[----:B------:R-:W-:Y:S01]  /*43d0*/  FFMA.FTZ R39, R39, UR10, -R112 ;  /* 0x0000000a27277c23 */ /* 0x000fe20008010870 */
[-C--:B------:R-:W-:Y:S01]  /*43e0*/  @P0 ISETP.GE.AND P3, PT, R9, R169.reuse, PT ;  /* 0x000000a90900020c */ /* 0x080fe20003f66270 */
[----:B------:R-:W-:Y:S01]  /*43f0*/  FFMA.FTZ R41, R41, UR10, -R115 ;  /* 0x0000000a29297c23 */ /* 0x000fe20008010873 */
[-C--:B------:R-:W-:Y:S03]  /*4400*/  @P0 ISETP.GE.AND P1, PT, R5, R169.reuse, PT ;  /* 0x000000a90500020c */ /* 0x080fe60003f26270 */
[----:B------:R-:W1:Y:S01]  /*4410*/  MUFU.EX2 R207, R30 ;  /* 0x0000001e00cf7308 */ /* 0x000e620000000800 */
[----:B------:R-:W-:Y:S01]  /*4420*/  LOP3.LUT R9, R172, UR21, R121, 0x96, !PT ;  /* 0x00000015ac097c12 */ /* 0x000fe2000f8e9679 */
[----:B------:R-:W-:Y:S01]  /*4430*/  IMAD.WIDE.U32 R120, R120, -0x2daee0ad, RZ ;  /* 0xd2511f5378787825 */ /* 0x000fe200078e00ff */
[----:B------:R-:W-:Y:S02]  /*4440*/  LOP3.LUT R5, R172, UR21, R125, 0x96, !PT ;  /* 0x00000015ac057c12 */ /* 0x000fe4000f8e967d */
[----:B------:R-:W-:Y:S01]  /*4450*/  PRMT R12, R12, 0x7773, RZ ;  /* 0x000077730c0c7816 */ /* 0x000fe200000000ff */
[----:B--2---:R-:W-:Y:S01]  /*4460*/  @!P4 FADD.FTZ R205, -R205, -RZ ;  /* 0x800000ffcdcdc221 */ /* 0x004fe20000010100 */
[----:B------:R-:W-:Y:S03]  /*4470*/  ISETP.GT.U32.AND P4, PT, R4, UR9, PT ;  /* 0x0000000904007c0c */ /* 0x000fe6000bf84070 */
[----:B------:R-:W2:Y:S01]  /*4480*/  MUFU.EX2 R208, R31 ;  /* 0x0000001f00d07308 */ /* 0x000ea20000000800 */
[----:B------:R-:W-:Y:S01]  /*4490*/  LOP3.LUT R124, R124, UR20, R123, 0x96, !PT ;  /* 0x000000147c7c7c12 */ /* 0x000fe2000f8e967b */
[----:B------:R-:W-:Y:S01]  /*44a0*/  IMAD.WIDE.U32 R8, R9, -0x2daee0ad, RZ ;  /* 0xd2511f5309087825 */ /* 0x000fe200078e00ff */
[----:B------:R-:W-:Y:S02]  /*44b0*/  @P0 FSEL R44, R44, -INF , !P5 ;  /* 0xff8000002c2c0808 */ /* 0x000fe40006800000 */
[----:B------:R-:W-:Y:S01]  /*44c0*/  @P0 FSEL R46, R46, -INF , !P5 ;  /* 0xff8000002e2e0808 */ /* 0x000fe20006800000 */
[----:B------:R-:W-:Y:S01]  /*44d0*/  IMAD.WIDE.U32 R4, R5, -0x2daee0ad, RZ ;  /* 0xd2511f5305047825 */ /* 0x000fe200078e00ff */
[----:B------:R-:W-:Y:S03]  /*44e0*/  LOP3.LUT R20, R126, UR29, R9, 0x96, !PT ;  /* 0x0000001d7e147c12 */ /* 0x000fe6000f8e9609 */
[----:B------:R-:W4:Y:S01]  /*44f0*/  MUFU.EX2 R212, R35 ;  /* 0x0000002300d47308 */ /* 0x000f220000000800 */
[----:B------:R-:W-:Y:S01]  /*4500*/  LOP3.LUT R11, R8, UR28, R121, 0x96, !PT ;  /* 0x0000001c080b7c12 */ /* 0x000fe2000f8e9679 */
[----:B---3--:R-:W-:Y:S01]  /*4510*/  @P2 FADD.FTZ R206, -R206, -RZ ;  /* 0x800000ffcece2221 */ /* 0x008fe20000010100 */
[----:B------:R-:W-:Y:S01]  /*4520*/  ISETP.GT.U32.AND P2, PT, R12, UR9, PT ;  /* 0x000000090c007c0c */ /* 0x000fe2000bf44070 */
[----:B------:R-:W-:Y:S01]  /*4530*/  IMAD.WIDE.U32 R124, R124, -0x2daee0ad, RZ ;  /* 0xd2511f537c7c7825 */ /* 0x000fe200078e00ff */
[----:B------:R-:W-:Y:S02]  /*4540*/  LOP3.LUT R14, R14, UR29, R5, 0x96, !PT ;  /* 0x0000001d0e0e7c12 */ /* 0x000fe4000f8e9605 */
[----:B------:R-:W-:Y:S01]  /*4550*/  PRMT R5, R10, 0x7770, RZ ;  /* 0x000077700a057816 */ /* 0x000fe200000000ff */
[----:B-1----:R-:W-:Y:S01]  /*4560*/  @P4 FADD.FTZ R207, -R207, -RZ ;  /* 0x800000ffcfcf4221 */ /* 0x002fe20000010100 */
[----:B------:R-:W-:Y:S01]  /*4570*/  @P0 FSEL R48, R48, -INF , !P5 ;  /* 0xff80000030300808 */ /* 0x000fe20006800000 */
[----:B------:R-:W-:Y:S01]  /*4580*/  IMAD.WIDE.U32 R14, R14, -0x326172a9, RZ ;  /* 0xcd9e8d570e0e7825 */ /* 0x000fe200078e00ff */
[----:B------:R-:W-:Y:S01]  /*4590*/  ISETP.LE.U32.AND P4, PT, R5, UR9, PT ;  /* 0x0000000905007c0c */ /* 0x000fe2000bf83070 */
[----:B------:R-:W1:Y:S01]  /*45a0*/  MUFU.EX2 R213, R36 ;  /* 0x0000002400d57308 */ /* 0x000e620000000800 */
[----:B------:R-:W-:Y:S01]  /*45b0*/  PRMT R5, R10, 0x7771, RZ ;  /* 0x000077710a057816 */ /* 0x000fe200000000ff */
[----:B------:R-:W-:Y:S01]  /*45c0*/  IMAD.WIDE.U32 R20, R20, -0x326172a9, RZ ;  /* 0xcd9e8d5714147825 */ /* 0x000fe200078e00ff */
[----:B------:R-:W-:Y:S02]  /*45d0*/  LOP3.LUT R12, R122, UR19, R15, 0x96, !PT ;  /* 0x000000137a0c7c12 */ /* 0x000fe4000f8e960f */
[----:B------:R-:W-:Y:S01]  /*45e0*/  @P0 FSEL R50, R50, -INF , !P5 ;  /* 0xff80000032320808 */ /* 0x000fe20006800000 */
[----:B--2---:R-:W-:Y:S01]  /*45f0*/  @P2 FADD.FTZ R208, -R208, -RZ ;  /* 0x800000ffd0d02221 */ /* 0x004fe20000010100 */
[----:B------:R-:W-:Y:S01]  /*4600*/  LOP3.LUT R16, R16, UR19, R21, 0x96, !PT ;  /* 0x0000001310107c12 */ /* 0x000fe2000f8e9615 */
[----:B------:R-:W-:Y:S01]  /*4610*/  FFMA.FTZ R48, R48, UR10, -R114 ;  /* 0x0000000a30307c23 */ /* 0x000fe20008010872 */
[----:B------:R-:W-:Y:S01]  /*4620*/  ISETP.GT.U32.AND P2, PT, R5, UR9, PT ;  /* 0x0000000905007c0c */ /* 0x000fe2000bf44070 */
[--C-:B------:R-:W-:Y:S01]  /*4630*/  FFMA.FTZ R50, R50, UR10, -R112.reuse ;  /* 0x0000000a32327c23 */ /* 0x100fe20008010870 */
[----:B------:R-:W-:Y:S01]  /*4640*/  PRMT R5, R10, 0x7772, RZ ;  /* 0x000077720a057816 */ /* 0x000fe200000000ff */
[----:B------:R-:W-:Y:S01]  /*4650*/  IMAD.WIDE.U32 R16, R16, -0x2daee0ad, RZ ;  /* 0xd2511f5310107825 */ /* 0x000fe200078e00ff */
[----:B------:R-:W-:Y:S01]  /*4660*/  PRMT R10, R10, 0x7773, RZ ;  /* 0x000077730a0a7816 */ /* 0x000fe200000000ff */
[----:B------:R-:W-:Y:S01]  /*4670*/  MUFU.EX2 R229, R48 ;  /* 0x0000003000e57308 */ /* 0x000fe20000000800 */
[----:B------:R-:W-:Y:S01]  /*4680*/  @P0 FSEL R45, R45, -INF , !P3 ;  /* 0xff8000002d2d0808 */ /* 0x000fe20005800000 */
[----:B------:R-:W-:Y:S01]  /*4690*/  @!P4 FADD.FTZ R209, -R209, -RZ ;  /* 0x800000ffd1d1c221 */ /* 0x000fe20000010100 */
[----:B------:R-:W-:Y:S01]  /*46a0*/  LOP3.LUT R8, R120, UR23, R17, 0x96, !PT ;  /* 0x0000001778087c12 */ /* 0x000fe2000f8e9611 */
[----:B------:R-:W-:Y:S01]  /*46b0*/  IMAD.WIDE.U32 R12, R12, -0x2daee0ad, RZ ;  /* 0xd2511f530c0c7825 */ /* 0x000fe200078e00ff */
[----:B------:R-:W-:Y:S02]  /*46c0*/  ISETP.GT.U32.AND P4, PT, R5, UR9, PT ;  /* 0x0000000905007c0c */ /* 0x000fe4000bf84070 */
[----:B------:R-:W-:Y:S01]  /*46d0*/  @P0 FSEL R47, R47, -INF , !P3 ;  /* 0xff8000002f2f0808 */ /* 0x000fe20005800000 */
[----:B------:R-:W-:Y:S01]  /*46e0*/  @P2 FADD.FTZ R210, -R210, -RZ ;  /* 0x800000ffd2d22221 */ /* 0x000fe20000010100 */
[----:B------:R-:W-:Y:S01]  /*46f0*/  ISETP.GT.U32.AND P2, PT, R10, UR9, PT ;  /* 0x000000090a007c0c */ /* 0x000fe2000bf44070 */
[----:B------:R-:W-:Y:S01]  /*4700*/  IMAD.WIDE.U32 R10, R11, -0x326172a9, RZ ;  /* 0xcd9e8d570b0a7825 */ /* 0x000fe200078e00ff */
[----:B------:R-:W-:Y:S01]  /*4710*/  LOP3.LUT R18, R124, UR23, R13, 0x96, !PT ;  /* 0x000000177c127c12 */ /* 0x000fe2000f8e960d */
[----:B------:R-:W2:Y:S01]  /*4720*/  MUFU.EX2 R216, R39 ;  /* 0x0000002700d87308 */ /* 0x000ea20000000800 */
[----:B------:R-:W-:Y:S01]  /*4730*/  @P0 FSEL R49, R49, -INF , !P3 ;  /* 0xff80000031310808 */ /* 0x000fe20005800000 */
[----:B------:R-:W-:Y:S01]  /*4740*/  IMAD.WIDE.U32 R8, R8, -0x326172a9, RZ ;  /* 0xcd9e8d5708087825 */ /* 0x000fe200078e00ff */
[----:B------:R-:W-:Y:S02]  /*4750*/  @P0 FSEL R51, R51, -INF , !P3 ;  /* 0xff80000033330808 */ /* 0x000fe40005800000 */
[----:B------:R-:W-:Y:S01]  /*4760*/  LOP3.LUT R20, R20, UR18, R11, 0x96, !PT ;  /* 0x0000001214147c12 */ /* 0x000fe2000f8e960b */
[----:B------:R-:W-:Y:S01]  /*4770*/  IMAD.WIDE.U32 R18, R18, -0x326172a9, RZ ;  /* 0xcd9e8d5712127825 */ /* 0x000fe200078e00ff */
[----:B------:R-:W-:Y:S03]  /*4780*/  LOP3.LUT R9, R10, UR17, R9, 0x96, !PT ;  /* 0x000000110a097c12 */ /* 0x000fe6000f8e9609 */
[----:B------:R-:W-:Y:S01]  /*4790*/  MUFU.EX2 R231, R50 ;  /* 0x0000003200e77308 */ /* 0x000fe20000000800 */
[----:B------:R-:W-:Y:S01]  /*47a0*/  LOP3.LUT R10, R4, UR28, R125, 0x96, !PT ;  /* 0x0000001c040a7c12 */ /* 0x000fe2000f8e967d */
[----:B------:R-:W-:Y:S01]  /*47b0*/  FFMA.FTZ R51, R51, UR10, -R112 ;  /* 0x0000000a33337c23 */ /* 0x000fe20008010870 */
[C---:B------:R-:W-:Y:S01]  /*47c0*/  LOP3.LUT R4, R9.reuse, 0xffff, RZ, 0xc0, !PT ;  /* 0x0000ffff09047812 */ /* 0x040fe200078ec0ff */
[C---:B------:R-:W-:Y:S01]  /*47d0*/  @P0 VIADD R5, R116.reuse, 0x38 ;  /* 0x0000003874050836 */ /* 0x040fe20000000000 */
[----:B------:R-:W-:Y:S01]  /*47e0*/  PRMT R13, R9, 0x7632, R13 ;  /* 0x00007632090d7816 */ /* 0x000fe2000000000d */
[----:B------:R-:W-:Y:S01]  /*47f0*/  FFMA.FTZ R49, R49, UR10, -R114 ;  /* 0x0000000a31317c23 */ /* 0x000fe20008010872 */
[----:B------:R-:W-:Y:S01]  /*4800*/  SHF.R.U32.HI R4, RZ, 0x8, R4 ;  /* 0x00000008ff047819 */ /* 0x000fe20000011604 */
[----:B------:R-:W-:Y:S01]  /*4810*/  @P4 FADD.FTZ R211, -R211, -RZ ;  /* 0x800000ffd3d34221 */ /* 0x000fe20000010100 */
[-C--:B------:R-:W-:Y:S01]  /*4820*/  @P0 ISETP.GE.AND P4, PT, R5, R169.reuse, PT ;  /* 0x000000a90500020c */ /* 0x080fe20003f86270 */
[----:B------:R-:W-:Y:S01]  /*4830*/  MUFU.EX2 R232, R51 ;  /* 0x0000003300e87308 */ /* 0x000fe20000000800 */
[----:B------:R-:W-:Y:S01]  /*4840*/  LOP3.LUT R5, R9, 0xff, RZ, 0xc0, !PT ;  /* 0x000000ff09057812 */ /* 0x000fe200078ec0ff */
[----:B------:R-:W-:Y:S01]  /*4850*/  @P0 VIADD R116, R116, 0x39 ;  /* 0x0000003974740836 */ /* 0x000fe20000000000 */
[----:B------:R-:W-:Y:S01]  /*4860*/  LOP3.LUT R4, R4, 0xffff, RZ, 0xc0, !PT ;  /* 0x0000ffff04047812 */ /* 0x000fe200078ec0ff */
[----:B----4-:R-:W-:Y:S01]  /*4870*/  @P2 FADD.FTZ R212, -R212, -RZ ;  /* 0x800000ffd4d42221 */ /* 0x010fe20000010100 */
[----:B------:R-:W-:Y:S01]  /*4880*/  ISETP.LE.U32.AND P2, PT, R5, UR9, PT ;  /* 0x0000000905007c0c */ /* 0x000fe2000bf43070 */
[----:B------:R-:W-:Y:S01]  /*4890*/  IMAD.WIDE.U32 R22, R10, -0x326172a9, RZ ;  /* 0xcd9e8d570a167825 */ /* 0x000fe200078e00ff */
[----:B------:R-:W-:Y:S03]  /*48a0*/  ISETP.LE.U32.AND P5, PT, R4, UR9, PT ;  /* 0x0000000904007c0c */ /* 0x000fe6000bfa3070 */
[----:B------:R-:W-:Y:S01]  /*48b0*/  MUFU.EX2 R230, R49 ;  /* 0x0000003100e67308 */ /* 0x000fe20000000800 */
[----:B------:R-:W-:Y:S01]  /*48c0*/  SHF.R.U32.HI R9, RZ, 0x18, R9 ;  /* 0x00000018ff097819 */ /* 0x000fe20000011609 */
[----:B------:R3:W4:Y:S01]  /*48d0*/  LDSM.16.M88.4 R4, [R137+0xc00] ;  /* 0x000c00008904783b */ /* 0x0007220000000200 */
[----:B------:R-:W-:Y:S01]  /*48e0*/  LOP3.LUT R10, R22, UR17, R19, 0x96, !PT ;  /* 0x00000011160a7c12 */ /* 0x000fe2000f8e9613 */
[----:B------:R-:W-:Y:S01]  /*48f0*/  FFMA.FTZ R42, R42, UR10, -R113 ;  /* 0x0000000a2a2a7c23 */ /* 0x000fe20008010871 */
[----:B------:R-:W-:Y:S01]  /*4900*/  LOP3.LUT R13, R13, 0xff, RZ, 0xc0, !PT ;  /* 0x000000ff0d0d7812 */ /* 0x000fe200078ec0ff */
[----:B------:R-:W-:Y:S01]  /*4910*/  FFMA.FTZ R44, R44, UR10, -R115 ;  /* 0x0000000a2c2c7c23 */ /* 0x000fe20008010873 */
[----:B------:R-:W-:Y:S03]  /*4920*/  LOP3.LUT R11, R10, 0xff, RZ, 0xc0, !PT ;  /* 0x000000ff0a0b7812 */ /* 0x000fe600078ec0ff */
[----:B------:R-:W3:Y:S01]  /*4930*/  MUFU.EX2 R215, R38 ;  /* 0x0000002600d77308 */ /* 0x000ee20000000800 */
[----:B------:R-:W-:Y:S01]  /*4940*/  ISETP.LE.U32.AND P3, PT, R13, UR9, PT ;  /* 0x000000090d007c0c */ /* 0x000fe2000bf63070 */
[----:B-1----:R-:W-:Y:S01]  /*4950*/  @!P2 FADD.FTZ R213, -R213, -RZ ;  /* 0x800000ffd5d5a221 */ /* 0x002fe20000010100 */
[----:B------:R-:W-:Y:S01]  /*4960*/  ISETP.LE.U32.AND P2, PT, R9, UR9, PT ;  /* 0x0000000909007c0c */ /* 0x000fe2000bf43070 */
[--C-:B------:R-:W-:Y:S01]  /*4970*/  FFMA.FTZ R46, R46, UR10, -R113.reuse ;  /* 0x0000000a2e2e7c23 */ /* 0x100fe20008010871 */
[----:B------:R-:W-:Y:S01]  /*4980*/  LOP3.LUT R9, R10, 0xffff, RZ, 0xc0, !PT ;  /* 0x0000ffff0a097812 */ /* 0x000fe200078ec0ff */
[----:B------:R-:W-:Y:S01]  /*4990*/  FFMA.FTZ R47, R47, UR10, -R113 ;  /* 0x0000000a2f2f7c23 */ /* 0x000fe20008010871 */
[----:B------:R-:W-:Y:S01]  /*49a0*/  LOP3.LUT R14, R14, UR18, R23, 0x96, !PT ;  /* 0x000000120e0e7c12 */ /* 0x000fe2000f8e9617 */
[----:B------:R-:W-:Y:S01]  /*49b0*/  FFMA.FTZ R40, R40, UR10, -R115 ;  /* 0x0000000a28287c23 */ /* 0x000fe20008010873 */
[----:B------:R-:W-:Y:S01]  /*49c0*/  SHF.R.U32.HI R9, RZ, 0x8, R9 ;  /* 0x00000008ff097819 */ /* 0x000fe20000011609 */
[----:B------:R-:W-:Y:S01]  /*49d0*/  FFMA.FTZ R37, R37, UR10, -R114 ;  /* 0x0000000a25257c23 */ /* 0x000fe20008010872 */
[----:B------:R-:W-:Y:S01]  /*49e0*/  FFMA.FTZ R43, R43, UR10, -R113 ;  /* 0x0000000a2b2b7c23 */ /* 0x000fe20008010871 */
[----:B------:R-:W-:Y:S01]  /*49f0*/  FFMA.FTZ R45, R45, UR10, -R115 ;  /* 0x0000000a2d2d7c23 */ /* 0x000fe20008010873 */
[----:B------:R-:W-:Y:S01]  /*4a00*/  LOP3.LUT R9, R9, 0xffff, RZ, 0xc0, !PT ;  /* 0x0000ffff09097812 */ /* 0x000fe200078ec0ff */
[----:B------:R-:W1:Y:S01]  /*4a10*/  MUFU.EX2 R218, R41 ;  /* 0x0000002900da7308 */ /* 0x000e620000000800 */
[----:B------:R-:W-:Y:S04]  /*4a20*/  IMAD.WIDE.U32 R14, R14, -0x2daee0ad, RZ ;  /* 0xd2511f530e0e7825 */ /* 0x000fe800078e00ff */
[----:B--2---:R-:W-:Y:S01]  /*4a30*/  @!P2 FADD.FTZ R216, -R216, -RZ ;  /* 0x800000ffd8d8a221 */ /* 0x004fe20000010100 */
[----:B------:R-:W-:Y:S01]  /*4a40*/  ISETP.LE.U32.AND P2, PT, R9, UR9, PT ;  /* 0x0000000909007c0c */ /* 0x000fe2000bf43070 */
[----:B---3--:R-:W-:Y:S01]  /*4a50*/  @!P3 FADD.FTZ R215, -R215, -RZ ;  /* 0x800000ffd7d7b221 */ /* 0x008fe20000010100 */
[----:B------:R-:W-:Y:S01]  /*4a60*/  ISETP.LE.U32.AND P3, PT, R11, UR9, PT ;  /* 0x000000090b007c0c */ /* 0x000fe2000bf63070 */
[----:B------:R-:W-:Y:S01]  /*4a70*/  IMAD.IADD R137, R134, 0x1, R133 ;  /* 0x0000000186897824 */ /* 0x000fe200078e0285 */
[----:B------:R-:W-:Y:S01]  /*4a80*/  PRMT R11, R10, 0x7632, R11 ;  /* 0x000076320a0b7816 */ /* 0x000fe2000000000b */
[----:B------:R-:W-:Y:S01]  /*4a90*/  IMAD.WIDE.U32 R20, R20, -0x2daee0ad, RZ ;  /* 0xd2511f5314147825 */ /* 0x000fe200078e00ff */
[----:B------:R-:W-:Y:S01]  /*4aa0*/  SHF.R.U32.HI R10, RZ, 0x18, R10 ;  /* 0x00000018ff0a7819 */ /* 0x000fe2000001160a */
[----:B------:R-:W2:Y:S01]  /*4ab0*/  MUFU.EX2 R217, R40 ;  /* 0x0000002800d97308 */ /* 0x000ea20000000800 */
[----:B------:R-:W-:Y:S02]  /*4ac0*/  LOP3.LUT R11, R11, 0xff, RZ, 0xc0, !PT ;  /* 0x000000ff0b0b7812 */ /* 0x000fe400078ec0ff */
[----:B------:R-:W-:Y:S02]  /*4ad0*/  LOP3.LUT R9, R16, UR22, R21, 0x96, !PT ;  /* 0x0000001610097c12 */ /* 0x000fe4000f8e9615 */
[----:B------:R-:W-:Y:S02]  /*4ae0*/  PRMT R16, R18, 0x7771, RZ ;  /* 0x0000777112107816 */ /* 0x000fe400000000ff */
[----:B------:R-:W-:Y:S03]  /*4af0*/  PRMT R13, R20, 0x7770, RZ ;  /* 0x00007770140d7816 */ /* 0x000fe600000000ff */
[----:B------:R-:W3:Y:S01]  /*4b00*/  MUFU.EX2 R220, R42 ;  /* 0x0000002a00dc7308 */ /* 0x000ee20000000800 */
[----:B-1----:R-:W-:Y:S01]  /*4b10*/  @!P2 FADD.FTZ R218, -R218, -RZ ;  /* 0x800000ffdadaa221 */ /* 0x002fe20000010100 */
[----:B------:R-:W-:Y:S01]  /*4b20*/  ISETP.LE.U32.AND P2, PT, R11, UR9, PT ;  /* 0x000000090b007c0c */ /* 0x000fe2000bf43070 */
[-C--:B----4-:R-:W-:Y:S03]  /*4b30*/  HMMA.16816.F32 R52, R104, R4.reuse, R52 ;  /* 0x000000046834723c */ /* 0x090fe60000001834 */
[----:B------:R-:W-:Y:S02]  /*4b40*/  LOP3.LUT R11, R12, UR22, R15, 0x96, !PT ;  /* 0x000000160c0b7c12 */ /* 0x000fe4000f8e960f */
[C---:B------:R-:W-:Y:S02]  /*4b50*/  PRMT R15, R18.reuse, 0x7770, RZ ;  /* 0x00007770120f7816 */ /* 0x040fe400000000ff */
[----:B------:R-:W1:Y:S01]  /*4b60*/  MUFU.EX2 R221, R44 ;  /* 0x0000002c00dd7308 */ /* 0x000e620000000800 */
[C---:B------:R-:W-:Y:S01]  /*4b70*/  PRMT R12, R18.reuse, 0x7772, RZ ;  /* 0x00007772120c7816 */ /* 0x040fe200000000ff */
[C---:B------:R-:W-:Y:S04]  /*4b80*/  HMMA.16816.F32 R56, R100.reuse, R4, R56 ;  /* 0x000000046438723c */ /* 0x040fe80000001838 */
[----:B------:R-:W-:Y:S01]  /*4b90*/  PRMT R18, R18, 0x7773, RZ ;  /* 0x0000777312127816 */ /* 0x000fe200000000ff */
[----:B--2---:R-:W-:Y:S01]  /*4ba0*/  @!P3 FADD.FTZ R217, -R217, -RZ ;  /* 0x800000ffd9d9b221 */ /* 0x004fe20000010100 */
[----:B------:R-:W-:Y:S01]  /*4bb0*/  ISETP.LE.U32.AND P3, PT, R10, UR9, PT ;  /* 0x000000090a007c0c */ /* 0x000fe2000bf63070 */
[----:B---3--:R-:W-:Y:S01]  /*4bc0*/  @!P2 FADD.FTZ R220, -R220, -RZ ;  /* 0x800000ffdcdca221 */ /* 0x008fe20000010100 */
[----:B------:R-:W-:Y:S01]  /*4bd0*/  ISETP.LE.U32.AND P2, PT, R15, UR9, PT ;  /* 0x000000090f007c0c */ /* 0x000fe2000bf43070 */
[----:B------:R-:W-:Y:S01]  /*4be0*/  MUFU.EX2 R223, R46 ;  /* 0x0000002e00df7308 */ /* 0x000fe20000000800 */
[----:B------:R-:W-:Y:S01]  /*4bf0*/  PRMT R4, R20, 0x7773, RZ ;  /* 0x0000777314047816 */ /* 0x000fe200000000ff */
[-C--:B------:R-:W-:Y:S03]  /*4c00*/  HMMA.16816.F32 R60, R100, R6.reuse, R60 ;  /* 0x00000006643c723c */ /* 0x080fe6000000183c */
[----:B------:R-:W-:Y:S02]  /*4c10*/  @P0 FSEL R52, R52, -INF , !P1 ;  /* 0xff80000034340808 */ /* 0x000fe40004800000 */
[----:B------:R-:W-:Y:S03]  /*4c20*/  @P0 FSEL R54, R54, -INF , !P1 ;  /* 0xff80000036360808 */ /* 0x000fe60004800000 */
[----:B------:R-:W2:Y:S01]  /*4c30*/  MUFU.EX2 R214, R37 ;  /* 0x0000002500d67308 */ /* 0x000ea20000000800 */
[----:B------:R-:W-:Y:S01]  /*4c40*/  @P0 FSEL R53, R53, -INF , !P6 ;  /* 0xff80000035350808 */ /* 0x000fe20007000000 */
[----:B------:R-:W-:Y:S04]  /*4c50*/  HMMA.16816.F32 R64, R104, R6, R64 ;  /* 0x000000066840723c */ /* 0x000fe80000001840 */
[----:B------:R-:W-:Y:S01]  /*4c60*/  @P0 FSEL R56, R56, -INF , !P1 ;  /* 0xff80000038380808 */ /* 0x000fe20004800000 */
[----:B------:R-:W-:Y:S01]  /*4c70*/  FFMA.FTZ R53, R53, UR10, -R114 ;  /* 0x0000000a35357c23 */ /* 0x000fe20008010872 */
[----:B------:R-:W-:Y:S01]  /*4c80*/  @P0 FSEL R58, R58, -INF , !P1 ;  /* 0xff8000003a3a0808 */ /* 0x000fe20004800000 */
[----:B------:R-:W-:Y:S01]  /*4c90*/  FFMA.FTZ R54, R54, UR10, -R112 ;  /* 0x0000000a36367c23 */ /* 0x000fe20008010870 */
[----:B------:R-:W-:Y:S01]  /*4ca0*/  @P0 FSEL R55, R55, -INF , !P6 ;  /* 0xff80000037370808 */ /* 0x000fe20007000000 */
[----:B------:R-:W-:Y:S01]  /*4cb0*/  FFMA.FTZ R52, R52, UR10, -R114 ;  /* 0x0000000a34347c23 */ /* 0x000fe20008010872 */
[----:B------:R-:W-:Y:S01]  /*4cc0*/  @P0 FSEL R57, R57, -INF , !P6 ;  /* 0xff80000039390808 */ /* 0x000fe20007000000 */
[--C-:B------:R-:W-:Y:S01]  /*4cd0*/  FFMA.FTZ R56, R56, UR10, -R115.reuse ;  /* 0x0000000a38387c23 */ /* 0x100fe20008010873 */
[----:B------:R-:W-:Y:S01]  /*4ce0*/  @P0 FSEL R59, R59, -INF , !P6 ;  /* 0xff8000003b3b0808 */ /* 0x000fe20007000000 */
[----:B------:R-:W-:Y:S01]  /*4cf0*/  FFMA.FTZ R55, R55, UR10, -R112 ;  /* 0x0000000a37377c23 */ /* 0x000fe20008010870 */
[----:B------:R-:W-:Y:S01]  /*4d00*/  ISETP.GT.U32.AND P6, PT, R18, UR9, PT ;  /* 0x0000000912007c0c */ /* 0x000fe2000bfc4070 */
[----:B------:R-:W-:Y:S01]  /*4d10*/  FFMA.FTZ R57, R57, UR10, -R115 ;  /* 0x0000000a39397c23 */ /* 0x000fe20008010873 */
[----:B------:R-:W-:Y:S01]  /*4d20*/  @P0 FSEL R60, R60, -INF , !P4 ;  /* 0xff8000003c3c0808 */ /* 0x000fe20006000000 */
[----:B------:R-:W-:Y:S01]  /*4d30*/  FFMA.FTZ R59, R59, UR10, -R113 ;  /* 0x0000000a3b3b7c23 */ /* 0x000fe20008010871 */
[----:B------:R-:W-:Y:S01]  /*4d40*/  @P0 FSEL R62, R62, -INF , !P4 ;  /* 0xff8000003e3e0808 */ /* 0x000fe20006000000 */
[----:B------:R-:W3:Y:S01]  /*4d50*/  MUFU.EX2 R228, R47 ;  /* 0x0000002f00e47308 */ /* 0x000ee20000000800 */
[----:B------:R-:W-:Y:S01]  /*4d60*/  ISETP.GT.U32.AND P1, PT, R12, UR9, PT ;  /* 0x000000090c007c0c */ /* 0x000fe2000bf24070 */
[----:B-1----:R-:W-:Y:S01]  /*4d70*/  @!P2 FADD.FTZ R221, -R221, -RZ ;  /* 0x800000ffdddda221 */ /* 0x002fe20000010100 */
[----:B------:R-:W-:Y:S01]  /*4d80*/  PRMT R12, R8, 0x7770, RZ ;  /* 0x00007770080c7816 */ /* 0x000fe200000000ff */
[----:B--2---:R-:W-:Y:S01]  /*4d90*/  @!P5 FADD.FTZ R214, -R214, -RZ ;  /* 0x800000ffd6d6d221 */ /* 0x004fe20000010100 */
[----:B------:R-:W-:Y:S01]  /*4da0*/  SHF.R.U32.HI R6, RZ, 0x18, R9 ;  /* 0x00000018ff067819 */ /* 0x000fe20000011609 */
[----:B------:R-:W-:Y:S01]  /*4db0*/  FFMA.FTZ R58, R58, UR10, -R113 ;  /* 0x0000000a3a3a7c23 */ /* 0x000fe20008010871 */
[----:B------:R-:W-:Y:S03]  /*4dc0*/  ISETP.LE.U32.AND P2, PT, R12, UR9, PT ;  /* 0x000000090c007c0c */ /* 0x000fe6000bf43070 */
[----:B------:R-:W-:Y:S01]  /*4dd0*/  MUFU.EX2 R234, R53 ;  /* 0x0000003500ea7308 */ /* 0x000fe20000000800 */
[----:B------:R-:W-:Y:S01]  /*4de0*/  PRMT R12, R8, 0x7771, RZ ;  /* 0x00007771080c7816 */ /* 0x000fe200000000ff */
[----:B------:R-:W-:Y:S01]  /*4df0*/  FFMA.FTZ R60, R60, UR10, -R115 ;  /* 0x0000000a3c3c7c23 */ /* 0x000fe20008010873 */
[----:B------:R-:W-:Y:S01]  /*4e00*/  PRMT R7, R9, 0x7632, R7 ;  /* 0x0000763209077816 */ /* 0x000fe20000000007 */
[----:B------:R-:W-:Y:S01]  /*4e10*/  FFMA.FTZ R62, R62, UR10, -R113 ;  /* 0x0000000a3e3e7c23 */ /* 0x000fe20008010871 */
[----:B------:R-:W-:Y:S01]  /*4e20*/  @P0 FSEL R64, R64, -INF , !P4 ;  /* 0xff80000040400808 */ /* 0x000fe20006000000 */
[----:B------:R-:W-:Y:S01]  /*4e30*/  @P1 FADD.FTZ R223, -R223, -RZ ;  /* 0x800000ffdfdf1221 */ /* 0x000fe20000010100 */
[----:B------:R-:W-:Y:S03]  /*4e40*/  ISETP.GT.U32.AND P1, PT, R12, UR9, PT ;  /* 0x000000090c007c0c */ /* 0x000fe6000bf24070 */
[----:B------:R-:W-:Y:S01]  /*4e50*/  MUFU.EX2 R235, R54 ;  /* 0x0000003600eb7308 */ /* 0x000fe20000000800 */
[----:B------:R-:W-:Y:S01]  /*4e60*/  PRMT R12, R8, 0x7772, RZ ;  /* 0x00007772080c7816 */ /* 0x000fe200000000ff */
[----:B---3--:R-:W-:Y:S01]  /*4e70*/  @P6 FADD.FTZ R228, -R228, -RZ ;  /* 0x800000ffe4e46221 */ /* 0x008fe20000010100 */
[----:B------:R-:W-:Y:S01]  /*4e80*/  PRMT R8, R8, 0x7773, RZ ;  /* 0x0000777308087816 */ /* 0x000fe200000000ff */
[----:B------:R-:W-:Y:S01]  /*4e90*/  @!P2 FADD.FTZ R229, -R229, -RZ ;  /* 0x800000ffe5e5a221 */ /* 0x000fe20000010100 */
[----:B------:R-:W-:Y:S01]  /*4ea0*/  ISETP.GT.U32.AND P6, PT, R12, UR9, PT ;  /* 0x000000090c007c0c */ /* 0x000fe2000bfc4070 */
[----:B------:R-:W-:Y:S01]  /*4eb0*/  FFMA.FTZ R64, R64, UR10, -R114 ;  /* 0x0000000a40407c23 */ /* 0x000fe20008010872 */
[----:B------:R-:W-:Y:S03]  /*4ec0*/  ISETP.GT.U32.AND P2, PT, R8, UR9, PT ;  /* 0x0000000908007c0c */ /* 0x000fe6000bf44070 */
[----:B------:R-:W1:Y:S01]  /*4ed0*/  MUFU.EX2 R219, R43 ;  /* 0x0000002b00db7308 */ /* 0x000e620000000800 */
[C---:B------:R-:W-:Y:S02]  /*4ee0*/  LOP3.LUT R8, R9.reuse, 0xff, RZ, 0xc0, !PT ;  /* 0x000000ff09087812 */ /* 0x040fe400078ec0ff */
[----:B------:R-:W-:Y:S01]  /*4ef0*/  LOP3.LUT R9, R9, 0xffff, RZ, 0xc0, !PT ;  /* 0x0000ffff09097812 */ /* 0x000fe200078ec0ff */
[----:B------:R-:W-:Y:S01]  /*4f00*/  @P1 FADD.FTZ R230, -R230, -RZ ;  /* 0x800000ffe6e61221 */ /* 0x000fe20000010100 */
[----:B------:R-:W-:Y:S02]  /*4f10*/  @P0 FSEL R66, R66, -INF , !P4 ;  /* 0xff80000042420808 */ /* 0x000fe40006000000 */
[----:B------:R-:W-:Y:S03]  /*4f20*/  SHF.R.U32.HI R9, RZ, 0x8, R9 ;  /* 0x00000008ff097819 */ /* 0x000fe60000011609 */
[----:B------:R-:W-:Y:S01]  /*4f30*/  MUFU.EX2 R238, R57 ;  /* 0x0000003900ee7308 */ /* 0x000fe20000000800 */
[----:B------:R-:W-:Y:S01]  /*4f40*/  LOP3.LUT R7, R7, 0xff, RZ, 0xc0, !PT ;  /* 0x000000ff07077812 */ /* 0x000fe200078ec0ff */
[----:B------:R-:W-:Y:S01]  /*4f50*/  @P6 FADD.FTZ R231, -R231, -RZ ;  /* 0x800000ffe7e76221 */ /* 0x000fe20000010100 */
[----:B------:R-:W-:Y:S01]  /*4f60*/  LOP3.LUT R9, R9, 0xffff, RZ, 0xc0, !PT ;  /* 0x0000ffff09097812 */ /* 0x000fe200078ec0ff */
[----:B------:R-:W-:Y:S01]  /*4f70*/  @P2 FADD.FTZ R232, -R232, -RZ ;  /* 0x800000ffe8e82221 */ /* 0x000fe20000010100 */
[----:B------:R-:W-:Y:S01]  /*4f80*/  ISETP.LE.U32.AND P6, PT, R6, UR9, PT ;  /* 0x0000000906007c0c */ /* 0x000fe2000bfc3070 */
[----:B------:R-:W-:Y:S01]  /*4f90*/  FFMA.FTZ R66, R66, UR10, -R112 ;  /* 0x0000000a42427c23 */ /* 0x000fe20008010870 */
[----:B------:R-:W-:Y:S03]  /*4fa0*/  ISETP.LE.U32.AND P4, PT, R9, UR9, PT ;  /* 0x0000000909007c0c */ /* 0x000fe6000bf83070 */
[----:B------:R-:W2:Y:S01]  /*4fb0*/  MUFU.EX2 R233, R52 ;  /* 0x0000003400e97308 */ /* 0x000ea20000000800 */
[----:B------:R-:W-:Y:S01]  /*4fc0*/  LOP3.LUT R6, R11, 0xffff, RZ, 0xc0, !PT ;  /* 0x0000ffff0b067812 */ /* 0x000fe200078ec0ff */
[----:B-1----:R-:W-:Y:S01]  /*4fd0*/  @!P3 FADD.FTZ R219, -R219, -RZ ;  /* 0x800000ffdbdbb221 */ /* 0x002fe20000010100 */
[----:B------:R-:W-:Y:S02]  /*4fe0*/  ISETP.LE.U32.AND P2, PT, R7, UR9, PT ;  /* 0x0000000907007c0c */ /* 0x000fe4000bf43070 */
[----:B------:R-:W-:Y:S02]  /*4ff0*/  SHF.R.U32.HI R6, RZ, 0x8, R6 ;  /* 0x00000008ff067819 */ /* 0x000fe40000011606 */
[----:B------:R-:W-:Y:S03]  /*5000*/  ISETP.LE.U32.AND P1, PT, R8, UR9, PT ;  /* 0x0000000908007c0c */ /* 0x000fe6000bf23070 */
[----:B------:R-:W1:Y:S01]  /*5010*/  MUFU.EX2 R240, R59 ;  /* 0x0000003b00f07308 */ /* 0x000e620000000800 */
[----:B------:R-:W-:Y:S02]  /*5020*/  LOP3.LUT R6, R6, 0xffff, RZ, 0xc0, !PT ;  /* 0x0000ffff06067812 */ /* 0x000fe400078ec0ff */
[C---:B------:R-:W-:Y:S01]  /*5030*/  LOP3.LUT R8, R11.reuse, 0xff, RZ, 0xc0, !PT ;  /* 0x000000ff0b087812 */ /* 0x040fe200078ec0ff */
[----:B------:R-:W-:Y:S01]  /*5040*/  @!P4 FADD.FTZ R234, -R234, -RZ ;  /* 0x800000ffeaeac221 */ /* 0x000fe20000010100 */
[----:B------:R-:W-:Y:S02]  /*5050*/  ISETP.LE.U32.AND P4, PT, R6, UR9, PT ;  /* 0x0000000906007c0c */ /* 0x000fe4000bf83070 */
[----:B------:R-:W-:Y:S03]  /*5060*/  PRMT R7, R11, 0x7632, R7 ;  /* 0x000076320b077816 */ /* 0x000fe60000000007 */
[----:B------:R-:W3:Y:S01]  /*5070*/  MUFU.EX2 R222, R45 ;  /* 0x0000002d00de7308 */ /* 0x000ee20000000800 */
[----:B------:R-:W-:Y:S01]  /*5080*/  SHF.R.U32.HI R11, RZ, 0x18, R11 ;  /* 0x00000018ff0b7819 */ /* 0x000fe2000001160b */
[----:B------:R-:W-:Y:S01]  /*5090*/  @!P2 FADD.FTZ R235, -R235, -RZ ;  /* 0x800000ffebeba221 */ /* 0x000fe20000010100 */
[----:B------:R-:W-:Y:S01]  /*50a0*/  @P0 ISETP.GE.AND P5, PT, R116, R169, PT ;  /* 0x000000a97400020c */ /* 0x000fe20003fa6270 */
[----:B--2---:R-:W-:Y:S01]  /*50b0*/  @!P1 FADD.FTZ R233, -R233, -RZ ;  /* 0x800000ffe9e99221 */ /* 0x004fe20000010100 */
[----:B------:R-:W-:Y:S02]  /*50c0*/  ISETP.LE.U32.AND P2, PT, R11, UR9, PT ;  /* 0x000000090b007c0c */ /* 0x000fe4000bf43070 */
[----:B------:R-:W-:Y:S03]  /*50d0*/  ISETP.GT.U32.AND P3, PT, R16, UR9, PT ;  /* 0x0000000910007c0c */ /* 0x000fe6000bf64070 */
[----:B------:R-:W2:Y:S01]  /*50e0*/  MUFU.EX2 R237, R56 ;  /* 0x0000003800ed7308 */ /* 0x000ea20000000800 */
[----:B------:R-:W-:Y:S01]  /*50f0*/  @P0 FSEL R61, R61, -INF , !P5 ;  /* 0xff8000003d3d0808 */ /* 0x000fe20006800000 */
[----:B------:R-:W-:Y:S01]  /*5100*/  @!P4 FADD.FTZ R238, -R238, -RZ ;  /* 0x800000ffeeeec221 */ /* 0x000fe20000010100 */
[----:B------:R-:W-:Y:S02]  /*5110*/  @P0 FSEL R63, R63, -INF , !P5 ;  /* 0xff8000003f3f0808 */ /* 0x000fe40006800000 */
[----:B------:R-:W-:Y:S01]  /*5120*/  @P0 FSEL R65, R65, -INF , !P5 ;  /* 0xff80000041410808 */ /* 0x000fe20006800000 */
[----:B------:R-:W-:Y:S01]  /*5130*/  FFMA.FTZ R115, R61, UR10, -R115 ;  /* 0x0000000a3d737c23 */ /* 0x000fe20008010873 */
[----:B------:R-:W-:Y:S03]  /*5140*/  @P0 FSEL R67, R67, -INF , !P5 ;  /* 0xff80000043430808 */ /* 0x000fe60006800000 */
[----:B------:R-:W4:Y:S01]  /*5150*/  MUFU.EX2 R241, R64 ;  /* 0x0000004000f17308 */ /* 0x000f220000000800 */
[----:B------:R-:W-:Y:S01]  /*5160*/  ISETP.GT.U32.AND P4, PT, R4, UR9, PT ;  /* 0x0000000904007c0c */ /* 0x000fe2000bf84070 */
[----:B-1----:R-:W-:Y:S01]  /*5170*/  @!P2 FADD.FTZ R240, -R240, -RZ ;  /* 0x800000fff0f0a221 */ /* 0x002fe20000010100 */
[----:B------:R-:W-:Y:S01]  /*5180*/  ISETP.LE.U32.AND P5, PT, R8, UR9, PT ;  /* 0x0000000908007c0c */ /* 0x000fe2000bfa3070 */
[----:B---3--:R-:W-:Y:S01]  /*5190*/  @P3 FADD.FTZ R222, -R222, -RZ ;  /* 0x800000ffdede3221 */ /* 0x008fe20000010100 */
[----:B------:R-:W-:Y:S01]  /*51a0*/  F2FP.RELU.F16.F32.PACK_AB R4, R182, R151 ;  /* 0x00000097b604723e */ /* 0x000fe200000008ff */
[----:B------:R-:W-:Y:S01]  /*51b0*/  FFMA.FTZ R114, R65, UR10, -R114 ;  /* 0x0000000a41727c23 */ /* 0x000fe20008010872 */
[----:B------:R-:W-:Y:S03]  /*51c0*/  LOP3.LUT R7, R7, 0xff, RZ, 0xc0, !PT ;  /* 0x000000ff07077812 */ /* 0x000fe600078ec0ff */
[----:B------:R-:W1:Y:S01]  /*51d0*/  MUFU.EX2 R236, R55 ;  /* 0x0000003700ec7308 */ /* 0x000e620000000800 */
[----:B------:R-:W-:Y:S01]  /*51e0*/  PRMT R5, R20, 0x7772, RZ ;  /* 0x0000777214057816 */ /* 0x000fe200000000ff */
[----:B------:R3:W-:Y:S01]  /*51f0*/  STS [R141], R4 ;  /* 0x000000048d007388 */ /* 0x0007e20000000800 */
[----:B------:R-:W-:Y:S01]  /*5200*/  ISETP.LE.U32.AND P1, PT, R7, UR9, PT ;  /* 0x0000000907007c0c */ /* 0x000fe2000bf23070 */
[----:B------:R-:W-:Y:S01]  /*5210*/  FFMA.FTZ R112, R67, UR10, -R112 ;  /* 0x0000000a43707c23 */ /* 0x000fe20008010870 */
[----:B------:R-:W-:Y:S01]  /*5220*/  PRMT R7, R14, 0x7771, RZ ;  /* 0x000077710e077816 */ /* 0x000fe200000000ff */
[----:B------:R-:W-:Y:S01]  /*5230*/  FFMA.FTZ R113, R63, UR10, -R113 ;  /* 0x0000000a3f717c23 */ /* 0x000fe20008010871 */
[----:B------:R-:W-:Y:S01]  /*5240*/  ISETP.LE.U32.AND P3, PT, R13, UR9, PT ;  /* 0x000000090d007c0c */ /* 0x000fe2000bf63070 */
[----:B--2---:R-:W-:Y:S01]  /*5250*/  @!P5 FADD.FTZ R237, -R237, -RZ ;  /* 0x800000ffededd221 */ /* 0x004fe20000010100 */
[----:B------:R-:W-:Y:S01]  /*5260*/  ISETP.GT.U32.AND P2, PT, R7, UR9, PT ;  /* 0x0000000907007c0c */ /* 0x000fe2000bf44070 */
[----:B------:R-:W2:Y:S01]  /*5270*/  MUFU.EX2 R239, R58 ;  /* 0x0000003a00ef7308 */ /* 0x000ea20000000800 */
[----:B------:R-:W-:Y:S02]  /*5280*/  F2FP.RELU.F16.F32.PACK_AB R7, R184, R183 ;  /* 0x000000b7b807723e */ /* 0x000fe400000008ff */
[----:B------:R-:W-:Y:S02]  /*5290*/  ISETP.GT.U32.AND P5, PT, R5, UR9, PT ;  /* 0x0000000905007c0c */ /* 0x000fe4000bfa4070 */
[----:B------:R-:W-:Y:S01]  /*52a0*/  F2FP.RELU.F16.F32.PACK_AB R5, R194, R193 ;  /* 0x000000c1c205723e */ /* 0x000fe200000008ff */
[----:B------:R3:W-:Y:S01]  /*52b0*/  STS [R141+0x400], R7 ;  /* 0x000400078d007388 */ /* 0x0007e20000000800 */
[----:B------:R-:W-:Y:S03]  /*52c0*/  PRMT R6, R14, 0x7772, RZ ;  /* 0x000077720e067816 */ /* 0x000fe600000000ff */
[----:B------:R-:W3:Y:S01]  /*52d0*/  MUFU.EX2 R242, R114 ;  /* 0x0000007200f27308 */ /* 0x000ee20000000800 */
[----:B------:R-:W-:Y:S01]  /*52e0*/  PRMT R10, R20, 0x7771, RZ ;  /* 0x00007771140a7816 */ /* 0x000fe200000000ff */
[----:B------:R3:W-:Y:S01]  /*52f0*/  STS [R158+0x400], R5 ;  /* 0x000400059e007388 */ /* 0x0007e20000000800 */
[----:B----4-:R-:W-:Y:S01]  /*5300*/  @!P3 FADD.FTZ R241, -R241, -RZ ;  /* 0x800000fff1f1b221 */ /* 0x010fe20000010100 */
[----:B------:R-:W-:Y:S01]  /*5310*/  ISETP.GT.U32.AND P3, PT, R6, UR9, PT ;  /* 0x0000000906007c0c */ /* 0x000fe2000bf64070 */
[----:B-1----:R-:W-:Y:S01]  /*5320*/  @!P6 FADD.FTZ R236, -R236, -RZ ;  /* 0x800000ffecece221 */ /* 0x002fe20000010100 */
[----:B------:R-:W-:Y:S02]  /*5330*/  F2FP.RELU.F16.F32.PACK_AB R6, R196, R197 ;  /* 0x000000c5c406723e */ /* 0x000fe400000008ff */
[----:B------:R-:W-:Y:S01]  /*5340*/  ISETP.GT.U32.AND P6, PT, R10, UR9, PT ;  /* 0x000000090a007c0c */ /* 0x000fe2000bfc4070 */
[----:B--2---:R-:W-:Y:S01]  /*5350*/  @!P1 FADD.FTZ R239, -R239, -RZ ;  /* 0x800000ffefef9221 */ /* 0x004fe20000010100 */
[----:B---3--:R-:W-:Y:S01]  /*5360*/  F2FP.RELU.F16.F32.PACK_AB R4, R186, R185 ;  /* 0x000000b9ba04723e */ /* 0x008fe200000008ff */
[----:B------:R1:W-:Y:S01]  /*5370*/  STS [R158], R6 ;  /* 0x000000069e007388 */ /* 0x0003e20000000800 */
[C---:B------:R-:W-:Y:S01]  /*5380*/  PRMT R8, R14.reuse, 0x7770, RZ ;  /* 0x000077700e087816 */ /* 0x040fe200000000ff */
[----:B------:R-:W2:Y:S01]  /*5390*/  MUFU.EX2 R246, R66 ;  /* 0x0000004200f67308 */ /* 0x000ea20000000800 */
[----:B------:R-:W-:Y:S01]  /*53a0*/  PRMT R14, R14, 0x7773, RZ ;  /* 0x000077730e0e7816 */ /* 0x000fe200000000ff */
[----:B------:R3:W-:Y:S01]  /*53b0*/  STS [R141+0x2000], R4 ;  /* 0x002000048d007388 */ /* 0x0007e20000000800 */
[----:B------:R-:W-:Y:S02]  /*53c0*/  ISETP.LE.U32.AND P1, PT, R8, UR9, PT ;  /* 0x0000000908007c0c */ /* 0x000fe4000bf23070 */
[----:B------:R-:W-:Y:S03]  /*53d0*/  F2FP.RELU.F16.F32.PACK_AB R8, R222, R221 ;  /* 0x000000ddde08723e */ /* 0x000fe600000008ff */
[----:B------:R-:W-:Y:S02]  /*53e0*/  @P6 FADD.FTZ R242, -R242, -RZ ;  /* 0x800000fff2f26221 */ /* 0x000fe40000010100 */
[----:B------:R-:W4:Y:S01]  /*53f0*/  MUFU.EX2 R249, R112 ;  /* 0x0000007000f97308 */ /* 0x000f220000000800 */
[----:B------:R-:W-:Y:S02]  /*5400*/  F2FP.RELU.F16.F32.PACK_AB R7, R218, R217 ;  /* 0x000000d9da07723e */ /* 0x000fe400000008ff */
[----:B------:R-:W-:Y:S02]  /*5410*/  ISETP.GT.U32.AND P6, PT, R14, UR9, PT ;  /* 0x000000090e007c0c */ /* 0x000fe4000bfc4070 */
[----:B------:R-:W-:Y:S05]  /*5420*/  F2FP.RELU.F16.F32.PACK_AB R5, R188, R187 ;  /* 0x000000bbbc05723e */ /* 0x000fea00000008ff */
[----:B------:R-:W3:Y:S01]  /*5430*/  MUFU.EX2 R243, R60 ;  /* 0x0000003c00f37308 */ /* 0x000ee20000000800 */
[----:B--2---:R-:W-:Y:S01]  /*5440*/  @P5 FADD.FTZ R246, -R246, -RZ ;  /* 0x800000fff6f65221 */ /* 0x004fe20000010100 */
[----:B------:R2:W-:Y:S01]  /*5450*/  STS [R141+0x2400], R5 ;  /* 0x002400058d007388 */ /* 0x0005e20000000800 */
[----:B------:R-:W-:Y:S02]  /*5460*/  FSETP.GE.FTZ.AND P5, PT, R197, RZ, PT ;  /* 0x000000ffc500720b */ /* 0x000fe40003fb6000 */
[----:B-1----:R-:W-:Y:S05]  /*5470*/  F2FP.RELU.F16.F32.PACK_AB R6, R190, R189 ;  /* 0x000000bdbe06723e */ /* 0x002fea00000008ff */
[----:B------:R-:W1:Y:S01]  /*5480*/  MUFU.EX2 R244, R115 ;  /* 0x0000007300f47308 */ /* 0x000e620000000800 */
[----:B----4-:R-:W-:Y:S01]  /*5490*/  @P4 FADD.FTZ R249, -R249, -RZ ;  /* 0x800000fff9f94221 */ /* 0x010fe20000010100 */
[----:B---3--:R-:W-:Y:S01]  /*54a0*/  F2FP.RELU.F16.F32.PACK_AB R4, R192, R191 ;  /* 0x000000bfc004723e */ /* 0x008fe200000008ff */
[----:B------:R3:W-:Y:S01]  /*54b0*/  STS [R158+0x2000], R6 ;  /* 0x002000069e007388 */ /* 0x0007e20000000800 */
[----:B------:R-:W-:Y:S03]  /*54c0*/  FSETP.GE.FTZ.AND P4, PT, R196, RZ, PT ;  /* 0x000000ffc400720b */ /* 0x000fe60003f96000 */
[----:B------:R4:W-:Y:S03]  /*54d0*/  STS [R158+0x2400], R4 ;  /* 0x002400049e007388 */ /* 0x0009e60000000800 */
[----:B------:R-:W3:Y:S01]  /*54e0*/  MUFU.EX2 R245, R62 ;  /* 0x0000003e00f57308 */ /* 0x000ee20000000800 */
[----:B------:R-:W-:Y:S01]  /*54f0*/  @!P1 FADD.FTZ R243, -R243, -RZ ;  /* 0x800000fff3f39221 */ /* 0x000fe20000010100 */
[----:B------:R-:W-:Y:S08]  /*5500*/  FSETP.GE.FTZ.AND P1, PT, R151, RZ, PT ;  /* 0x000000ff9700720b */ /* 0x000ff00003f36000 */
[----:B------:R-:W4:Y:S01]  /*5510*/  MUFU.EX2 R248, R113 ;  /* 0x0000007100f87308 */ /* 0x000f220000000800 */
[----:B-1----:R-:W-:Y:S01]  /*5520*/  @P2 FADD.FTZ R244, -R244, -RZ ;  /* 0x800000fff4f42221 */ /* 0x002fe20000010100 */
[C---:B------:R-:W-:Y:S02]  /*5530*/  FSETP.GE.FTZ.AND P2, PT, R198.reuse, RZ, PT ;  /* 0x000000ffc600720b */ /* 0x040fe40003f56000 */
[----:B--2---:R-:W-:Y:S05]  /*5540*/  F2FP.RELU.F16.F32.PACK_AB R5, R198, R195 ;  /* 0x000000c3c605723e */ /* 0x004fea00000008ff */
[----:B------:R1:W-:Y:S01]  /*5550*/  STS [R144], R5 ;  /* 0x0000000590007388 */ /* 0x0003e20000000800 */
[----:B---3--:R-:W-:Y:S01]  /*5560*/  @P3 FADD.FTZ R245, -R245, -RZ ;  /* 0x800000fff5f53221 */ /* 0x008fe20000010100 */
[----:B------:R-:W-:Y:S02]  /*5570*/  FSETP.GE.FTZ.AND P3, PT, R195, RZ, PT ;  /* 0x000000ffc300720b */ /* 0x000fe40003f76000 */
[----:B------:R-:W-:Y:S02]  /*5580*/  F2FP.RELU.F16.F32.PACK_AB R6, R210, R209 ;  /* 0x000000d1d206723e */ /* 0x000fe400000008ff */
[----:B----4-:R-:W-:Y:S01]  /*5590*/  F2FP.RELU.F16.F32.PACK_AB R4, R200, R199 ;  /* 0x000000c7c804723e */ /* 0x010fe200000008ff */
[----:B------:R-:W-:Y:S01]  /*55a0*/  @P6 FADD.FTZ R248, -R248, -RZ ;  /* 0x800000fff8f86221 */ /* 0x000fe20000010100 */
[----:B------:R-:W-:Y:S03]  /*55b0*/  FSETP.GE.FTZ.AND P6, PT, R182, RZ, PT ;  /* 0x000000ffb600720b */ /* 0x000fe60003fd6000 */
[----:B------:R2:W-:Y:S04]  /*55c0*/  STS [R144+0x400], R4 ;  /* 0x0004000490007388 */ /* 0x0005e80000000800 */
[----:B------:R3:W-:Y:S01]  /*55d0*/  STS [R157], R6 ;  /* 0x000000069d007388 */ /* 0x0007e20000000800 */
[----:B-1----:R-:W-:Y:S05]  /*55e0*/  F2FP.RELU.F16.F32.PACK_AB R5, R212, R211 ;  /* 0x000000d3d405723e */ /* 0x002fea00000008ff */
[----:B------:R1:W-:Y:S01]  /*55f0*/  STS [R157+0x400], R5 ;  /* 0x000400059d007388 */ /* 0x0003e20000000800 */
[----:B--2---:R-:W-:Y:S02]  /*5600*/  F2FP.RELU.F16.F32.PACK_AB R4, R203, R201 ;  /* 0x000000c9cb04723e */ /* 0x004fe400000008ff */
[----:B---3--:R-:W-:Y:S03]  /*5610*/  F2FP.RELU.F16.F32.PACK_AB R6, R206, R205 ;  /* 0x000000cdce06723e */ /* 0x008fe600000008ff */
[----:B------:R2:W-:Y:S01]  /*5620*/  STS [R144+0x2000], R4 ;  /* 0x0020000490007388 */ /* 0x0005e20000000800 */
[----:B-1----:R-:W-:Y:S05]  /*5630*/  F2FP.RELU.F16.F32.PACK_AB R5, R204, R202 ;  /* 0x000000cacc05723e */ /* 0x002fea00000008ff */
[----:B------:R1:W-:Y:S04]  /*5640*/  STS [R144+0x2400], R5 ;  /* 0x0024000590007388 */ /* 0x0003e80000000800 */
[----:B------:R3:W-:Y:S01]  /*5650*/  STS [R157+0x2000], R6 ;  /* 0x002000069d007388 */ /* 0x0007e20000000800 */
[----:B--2---:R-:W-:Y:S05]  /*5660*/  F2FP.RELU.F16.F32.PACK_AB R4, R208, R207 ;  /* 0x000000cfd004723e */ /* 0x004fea00000008ff */
[----:B------:R2:W-:Y:S01]  /*5670*/  STS [R157+0x2400], R4 ;  /* 0x002400049d007388 */ /* 0x0005e20000000800 */
[----:B-1----:R-:W-:Y:S02]  /*5680*/  F2FP.RELU.F16.F32.PACK_AB R5, R214, R213 ;  /* 0x000000d5d605723e */ /* 0x002fe400000008ff */
[----:B---3--:R-:W-:Y:S03]  /*5690*/  F2FP.RELU.F16.F32.PACK_AB R6, R230, R229 ;  /* 0x000000e5e606723e */ /* 0x008fe600000008ff */
[----:B------:R1:W-:Y:S01]  /*56a0*/  STS [R142], R5 ;  /* 0x000000058e007388 */ /* 0x0003e20000000800 */
[----:B--2---:R-:W-:Y:S05]  /*56b0*/  F2FP.RELU.F16.F32.PACK_AB R4, R216, R215 ;  /* 0x000000d7d804723e */ /* 0x004fea00000008ff */
[----:B------:R2:W-:Y:S04]  /*56c0*/  STS [R142+0x400], R4 ;  /* 0x000400048e007388 */ /* 0x0005e80000000800 */
[----:B------:R3:W-:Y:S01]  /*56d0*/  STS [R247], R6 ;  /* 0x00000006f7007388 */ /* 0x0007e20000000800 */
[----:B-1----:R-:W-:Y:S05]  /*56e0*/  F2FP.RELU.F16.F32.PACK_AB R5, R232, R231 ;  /* 0x000000e7e805723e */ /* 0x002fea00000008ff */
[----:B------:R1:W-:Y:S04]  /*56f0*/  STS [R247+0x400], R5 ;  /* 0x00040005f7007388 */ /* 0x0003e80000000800 */
[----:B------:R4:W-:Y:S01]  /*5700*/  STS [R142+0x2000], R7 ;  /* 0x002000078e007388 */ /* 0x0009e20000000800 */
[----:B--2---:R-:W-:Y:S02]  /*5710*/  F2FP.RELU.F16.F32.PACK_AB R4, R219, R220 ;  /* 0x000000dcdb04723e */ /* 0x004fe400000008ff */
[----:B---3--:R-:W-:Y:S03]  /*5720*/  F2FP.RELU.F16.F32.PACK_AB R6, R234, R233 ;  /* 0x000000e9ea06723e */ /* 0x008fe600000008ff */
[----:B------:R2:W-:Y:S04]  /*5730*/  STS [R142+0x2400], R4 ;  /* 0x002400048e007388 */ /* 0x0005e80000000800 */
[----:B------:R3:W-:Y:S01]  /*5740*/  STS [R247+0x2000], R8 ;  /* 0x00200008f7007388 */ /* 0x0007e20000000800 */
[----:B-1----:R-:W-:Y:S02]  /*5750*/  F2FP.RELU.F16.F32.PACK_AB R5, R236, R235 ;  /* 0x000000ebec05723e */ /* 0x002fe400000008ff */
[----:B----4-:R-:W-:Y:S05]  /*5760*/  F2FP.RELU.F16.F32.PACK_AB R7, R228, R223 ;  /* 0x000000dfe407723e */ /* 0x010fea00000008ff */
[----:B------:R1:W-:Y:S01]  /*5770*/  STS [R247+0x2400], R7 ;  /* 0x00240007f7007388 */ /* 0x0003e20000000800 */
[----:B--2---:R-:W-:Y:S03]  /*5780*/  F2FP.RELU.F16.F32.PACK_AB R4, R242, R241 ;  /* 0x000000f1f204723e */ /* 0x004fe600000008ff */
[----:B------:R2:W-:Y:S01]  /*5790*/  STS [R145], R6 ;  /* 0x0000000691007388 */ /* 0x0005e20000000800 */
[----:B---3--:R-:W-:Y:S03]  /*57a0*/  F2FP.RELU.F16.F32.PACK_AB R8, R238, R237 ;  /* 0x000000edee08723e */ /* 0x008fe600000008ff */
        /* <DEDUP_REMOVED lines=19> */
[C---:B--2---:R-:W-:Y:S07]  /*58e0*/  HMMA.16816.F32 R8, R60.reuse, R16, RZ ;  /* 0x000000103c08723c */ /* 0x044fee00000018ff */
[----:B------:R-:W1:Y:S01]  /*58f0*/  LDSM.16.M88.4 R108, [R137+0x2000] ;  /* 0x00200000896c783b */ /* 0x000e620000000200 */
[-C--:B------:R-:W-:Y:S07]  /*5900*/  HMMA.16816.F32 R12, R60, R18.reuse, RZ ;  /* 0x000000123c0c723c */ /* 0x080fee00000018ff */
[----:B------:R-:W2:Y:S01]  /*5910*/  LDSM.16.M88.4 R112, [R0+0x5000] ;  /* 0x005000000070783b */ /* 0x000ea20000000200 */
[C---:B------:R-:W-:Y:S07]  /*5920*/  HMMA.16816.F32 R16, R64.reuse, R18, RZ ;  /* 0x000000124010723c */ /* 0x040fee00000018ff */
[----:B------:R-:W2:Y:S01]  /*5930*/  LDSM.16.M88.4 R116, [R137+0x2400] ;  /* 0x002400008974783b */ /* 0x000ea20000000200 */
[-C--:B---3--:R-:W-:Y:S07]  /*5940*/  HMMA.16816.F32 R20, R64, R32.reuse, RZ ;  /* 0x000000204014723c */ /* 0x088fee00000018ff */
[----:B------:R-:W3:Y:S01]  /*5950*/  LDSM.16.M88.4 R120, [R137+0x2800] ;  /* 0x002800008978783b */ /* 0x000ee20000000200 */
[C---:B------:R-:W-:Y:S07]  /*5960*/  HMMA.16816.F32 R24, R60.reuse, R32, RZ ;  /* 0x000000203c18723c */ /* 0x040fee00000018ff */
[----:B------:R-:W3:Y:S01]  /*5970*/  LDSM.16.M88.4 R124, [R137+0x2c00] ;  /* 0x002c0000897c783b */ /* 0x000ee20000000200 */
        /* <DEDUP_REMOVED lines=8> */
[----:B------:R-:W-:Y:S06]  /*5a00*/  VIADD R100, R168, 0x1 ;  /* 0x00000001a8647836 */ /* 0x000fec0000000000 */
        /* <DEDUP_REMOVED lines=10> */
[-C--:B------:R-:W-:Y:S02]  /*5ab0*/  FSEL R101, R5, R227.reuse, P6 ;  /* 0x000000e305657208 */ /* 0x080fe40003000000 */
[----:B------:R-:W-:Y:S02]  /*5ac0*/  FSEL R4, R4, R227, P1 ;  /* 0x000000e304047208 */ /* 0x000fe40000800000 */
[-C--:B------:R-:W-:Y:S03]  /*5ad0*/  HMMA.16816.F32 R20, R104, R116.reuse, R20 ;  /* 0x000000746814723c */ /* 0x080fe60000001814 */
[----:B------:R-:W-:Y:S01]  /*5ae0*/  ISETP.NE.AND P1, PT, R100, 0x1, PT ;  /* 0x000000016400780c */ /* 0x000fe20003f25270 */
[----:B------:R-:W-:Y:S01]  /*5af0*/  FMUL.FTZ R4, R151, R4 ;  /* 0x0000000497047220 */ /* 0x000fe20000410000 */
[----:B------:R-:W-:Y:S01]  /*5b00*/  FSETP.GE.FTZ.AND P6, PT, R229, RZ, PT ;  /* 0x000000ffe500720b */ /* 0x000fe20003fd6000 */
[----:B------:R-:W-:Y:S02]  /*5b10*/  FMUL.FTZ R182, R182, R101 ;  /* 0x00000065b6b67220 */ /* 0x000fe40000410000 */
[C---:B------:R-:W-:Y:S04]  /*5b20*/  HMMA.16816.F32 R24, R112.reuse, R116, R24 ;  /* 0x000000747018723c */ /* 0x040fe80000001818 */
[C---:B------:R-:W-:Y:S01]  /*5b30*/  FADD.FTZ R16, -R227.reuse, R16 ;  /* 0x00000010e3107221 */ /* 0x040fe20000010100 */
[C---:B------:R-:W-:Y:S01]  /*5b40*/  FADD.FTZ R17, -R227.reuse, R17 ;  /* 0x00000011e3117221 */ /* 0x040fe20000010100 */
[----:B------:R-:W-:Y:S02]  /*5b50*/  F2FP.F16.F32.PACK_AB R4, R182, R4 ;  /* 0x00000004b604723e */ /* 0x000fe400000000ff */
[-C--:B------:R-:W-:Y:S03]  /*5b60*/  HMMA.16816.F32 R28, R112, R118.reuse, R28 ;  /* 0x00000076701c723c */ /* 0x080fe6000000181c */
[C---:B------:R-:W-:Y:S01]  /*5b70*/  FADD.FTZ R5, -R227.reuse, R21 ;  /* 0x00000015e3057221 */ /* 0x040fe20000010100 */
[-C--:B------:R-:W-:Y:S01]  /*5b80*/  FSEL R100, R16, R227.reuse, P5 ;  /* 0x000000e310647208 */ /* 0x080fe20002800000 */
[----:B------:R-:W-:Y:S01]  /*5b90*/  FADD.FTZ R16, -R227, R20 ;  /* 0x00000014e3107221 */ /* 0x000fe20000010100 */
[-C--:B------:R-:W-:Y:S02]  /*5ba0*/  FSEL R17, R17, R227.reuse, P4 ;  /* 0x000000e311117208 */ /* 0x080fe40002000000 */
[C---:B------:R-:W-:Y:S04]  /*5bb0*/  HMMA.16816.F32 R32, R104.reuse, R118, R32 ;  /* 0x000000766820723c */ /* 0x040fe80000001820 */
[----:B------:R-:W-:Y:S01]  /*5bc0*/  FSEL R5, R5, R227, P2 ;  /* 0x000000e305057208 */ /* 0x000fe20001000000 */
[----:B------:R-:W-:Y:S01]  /*5bd0*/  FMUL.FTZ R197, R197, R100 ;  /* 0x00000064c5c57220 */ /* 0x000fe20000410000 */
[----:B------:R-:W-:Y:S01]  /*5be0*/  FSETP.GE.FTZ.AND P2, PT, R214, RZ, PT ;  /* 0x000000ffd600720b */ /* 0x000fe20003f56000 */
[----:B------:R-:W-:Y:S01]  /*5bf0*/  FMUL.FTZ R17, R196, R17 ;  /* 0x00000011c4117220 */ /* 0x000fe20000410000 */
[-C--:B---3--:R-:W-:Y:S03]  /*5c00*/  HMMA.16816.F32 R36, R104, R120.reuse, R36 ;  /* 0x000000786824723c */ /* 0x088fe60000001824 */
[----:B------:R-:W-:Y:S01]  /*5c10*/  FSEL R16, R16, R227, P3 ;  /* 0x000000e310107208 */ /* 0x000fe20001800000 */
[----:B------:R-:W-:Y:S01]  /*5c20*/  FMUL.FTZ R5, R198, R5 ;  /* 0x00000005c6057220 */ /* 0x000fe20000410000 */
[----:B------:R-:W-:Y:S02]  /*5c30*/  FSETP.GE.FTZ.AND P3, PT, R213, RZ, PT ;  /* 0x000000ffd500720b */ /* 0x000fe40003f76000 */
[----:B------:R-:W-:Y:S01]  /*5c40*/  FSETP.GE.FTZ.AND P5, PT, R209, RZ, PT ;  /* 0x000000ffd100720b */ /* 0x000fe20003fb6000 */
[C---:B------:R-:W-:Y:S04]  /*5c50*/  HMMA.16816.F32 R40, R112.reuse, R120, R40 ;  /* 0x000000787028723c */ /* 0x040fe80000001828 */
[----:B------:R-:W-:Y:S01]  /*5c60*/  FSETP.GE.FTZ.AND P4, PT, R210, RZ, PT ;  /* 0x000000ffd200720b */ /* 0x000fe20003f96000 */
[C---:B------:R-:W-:Y:S01]  /*5c70*/  FADD.FTZ R32, -R227.reuse, R32 ;  /* 0x00000020e3207221 */ /* 0x040fe20000010100 */
[----:B------:R-:W-:Y:S01]  /*5c80*/  FADD.FTZ R33, -R227, R33 ;  /* 0x00000021e3217221 */ /* 0x000fe20000010100 */
[----:B------:R-:W-:Y:S01]  /*5c90*/  FMUL.FTZ R16, R195, R16 ;  /* 0x00000010c3107220 */ /* 0x000fe20000410000 */
[-C--:B------:R-:W-:Y:S03]  /*5ca0*/  HMMA.16816.F32 R44, R112, R122.reuse, R44 ;  /* 0x0000007a702c723c */ /* 0x080fe6000000182c */
[-C--:B------:R-:W-:Y:S01]  /*5cb0*/  FSEL R32, R32, R227.reuse, P5 ;  /* 0x000000e320207208 */ /* 0x080fe20002800000 */
[----:B------:R-:W-:Y:S01]  /*5cc0*/  FADD.FTZ R37, -R227, R37 ;  /* 0x00000025e3257221 */ /* 0x000fe20000010100 */
[-C--:B------:R-:W-:Y:S01]  /*5cd0*/  FSEL R33, R33, R227.reuse, P4 ;  /* 0x000000e321217208 */ /* 0x080fe20002000000 */
[----:B------:R-:W-:Y:S01]  /*5ce0*/  FADD.FTZ R36, -R227, R36 ;  /* 0x00000024e3247221 */ /* 0x000fe20000010100 */
[----:B------:R-:W-:Y:S01]  /*5cf0*/  FSETP.GE.FTZ.AND P5, PT, R230, RZ, PT ;  /* 0x000000ffe600720b */ /* 0x000fe20003fb6000 */
[C---:B------:R-:W-:Y:S04]  /*5d00*/  HMMA.16816.F32 R48, R104.reuse, R122, R48 ;  /* 0x0000007a6830723c */ /* 0x040fe80000001830 */
[----:B------:R-:W-:Y:S01]  /*5d10*/  FSEL R37, R37, R227, P2 ;  /* 0x000000e325257208 */ /* 0x000fe20001000000 */
[----:B------:R-:W-:Y:S01]  /*5d20*/  FMUL.FTZ R32, R209, R32 ;  /* 0x00000020d1207220 */ /* 0x000fe20000410000 */
[----:B------:R-:W-:Y:S01]  /*5d30*/  FSETP.GE.FTZ.AND P2, PT, R242, RZ, PT ;  /* 0x000000fff200720b */ /* 0x000fe20003f56000 */
[----:B------:R-:W-:Y:S01]  /*5d40*/  FMUL.FTZ R33, R210, R33 ;  /* 0x00000021d2217220 */ /* 0x000fe20000410000 */
[----:B------:R-:W-:Y:S01]  /*5d50*/  FSEL R36, R36, R227, P3 ;  /* 0x000000e324247208 */ /* 0x000fe20001800000 */
[-C--:B------:R-:W-:Y:S03]  /*5d60*/  HMMA.16816.F32 R52, R104, R124.reuse, R52 ;  /* 0x0000007c6834723c */ /* 0x080fe60000001834 */
[----:B------:R-:W-:Y:S01]  /*5d70*/  FSETP.GE.FTZ.AND P3, PT, R234, RZ, PT ;  /* 0x000000ffea00720b */ /* 0x000fe20003f76000 */
[----:B------:R-:W-:Y:S01]  /*5d80*/  FMUL.FTZ R36, R213, R36 ;  /* 0x00000024d5247220 */ /* 0x000fe20000410000 */
[----:B------:R-:W-:Y:S01]  /*5d90*/  FSETP.GE.FTZ.AND P4, PT, R233, RZ, PT ;  /* 0x000000ffe900720b */ /* 0x000fe20003f96000 */
[----:B------:R-:W-:Y:S01]  /*5da0*/  FMUL.FTZ R37, R214, R37 ;  /* 0x00000025d6257220 */ /* 0x000fe20000410000 */
[----:B------:R-:W-:Y:S01]  /*5db0*/  F2FP.F16.F32.PACK_AB R32, R33, R32 ;  /* 0x000000202120723e */ /* 0x000fe200000000ff */
[C---:B------:R-:W-:Y:S04]  /*5dc0*/  HMMA.16816.F32 R56, R112.reuse, R124, R56 ;  /* 0x0000007c7038723c */ /* 0x040fe80000001838 */
[----:B------:R-:W-:Y:S01]  /*5dd0*/  F2FP.F16.F32.PACK_AB R36, R37, R36 ;  /* 0x000000242524723e */ /* 0x000fe200000000ff */
[----:B------:R-:W-:Y:S01]  /*5de0*/  FADD.FTZ R48, -R227, R48 ;  /* 0x00000030e3307221 */ /* 0x000fe20000010100 */
[----:B------:R-:W-:Y:S01]  /*5df0*/  F2FP.F16.F32.PACK_AB R17, R17, R197 ;  /* 0x000000c51111723e */ /* 0x000fe200000000ff */
[----:B------:R-:W-:Y:S01]  /*5e00*/  FADD.FTZ R49, -R227, R49 ;  /* 0x00000031e3317221 */ /* 0x000fe20000010100 */
[----:B------:R-:W-:Y:S01]  /*5e10*/  F2FP.F16.F32.PACK_AB R5, R5, R16 ;  /* 0x000000100505723e */ /* 0x000fe200000000ff */
[-C--:B------:R-:W-:Y:S03]  /*5e20*/  HMMA.16816.F32 R60, R112, R126.reuse, R60 ;  /* 0x0000007e703c723c */ /* 0x080fe6000000183c */
[-C--:B------:R-:W-:Y:S01]  /*5e30*/  FSEL R48, R48, R227.reuse, P6 ;  /* 0x000000e330307208 */ /* 0x080fe20003000000 */
[----:B------:R-:W-:Y:S01]  /*5e40*/  FADD.FTZ R53, -R227, R53 ;  /* 0x00000035e3357221 */ /* 0x000fe20000010100 */
[-C--:B------:R-:W-:Y:S01]  /*5e50*/  FSEL R49, R49, R227.reuse, P5 ;  /* 0x000000e331317208 */ /* 0x080fe20002800000 */
[----:B------:R-:W-:Y:S02]  /*5e60*/  FADD.FTZ R52, -R227, R52 ;  /* 0x00000034e3347221 */ /* 0x000fe40000010100 */
[----:B------:R-:W-:Y:S04]  /*5e70*/  HMMA.16816.F32 R64, R104, R126, R64 ;  /* 0x0000007e6840723c */ /* 0x000fe80000001840 */
[-C--:B------:R-:W-:Y:S01]  /*5e80*/  FSEL R53, R53, R227.reuse, P3 ;  /* 0x000000e335357208 */ /* 0x080fe20001800000 */
[----:B------:R-:W-:Y:S01]  /*5e90*/  FMUL.FTZ R48, R229, R48 ;  /* 0x00000030e5307220 */ /* 0x000fe20000410000 */
[----:B------:R-:W-:Y:S01]  /*5ea0*/  FSEL R52, R52, R227, P4 ;  /* 0x000000e334347208 */ /* 0x000fe20002000000 */
[----:B------:R-:W-:Y:S01]  /*5eb0*/  FMUL.FTZ R49, R230, R49 ;  /* 0x00000031e6317220 */ /* 0x000fe20000410000 */
[----:B------:R-:W-:Y:S01]  /*5ec0*/  FSETP.GE.FTZ.AND P3, PT, R241, RZ, PT ;  /* 0x000000fff100720b */ /* 0x000fe20003f76000 */
[----:B------:R-:W-:Y:S02]  /*5ed0*/  FMUL.FTZ R53, R234, R53 ;  /* 0x00000035ea357220 */ /* 0x000fe40000410000 */
[----:B------:R-:W-:Y:S01]  /*5ee0*/  FMUL.FTZ R52, R233, R52 ;  /* 0x00000034e9347220 */ /* 0x000fe20000410000 */
[----:B------:R-:W-:Y:S04]  /*5ef0*/  F2FP.F16.F32.PACK_AB R48, R49, R48 ;  /* 0x000000303130723e */ /* 0x000fe800000000ff */
[----:B------:R-:W-:Y:S03]  /*5f00*/  F2FP.F16.F32.PACK_AB R52, R53, R52 ;  /* 0x000000343534723e */ /* 0x000fe600000000ff */
[C---:B------:R-:W-:Y:S05]  /*5f10*/  FADD.FTZ R64, -R227.reuse, R64 ;  /* 0x00000040e3407221 */ /* 0x040fea0000010100 */
[----:B------:R-:W-:Y:S01]  /*5f20*/  FSEL R64, R64, R227, P3 ;  /* 0x000000e340407208 */ /* 0x000fe20001800000 */
[----:B------:R-:W-:Y:S01]  /*5f30*/  @P2 FADD.FTZ R227, -R227, R65 ;  /* 0x00000041e3e32221 */ /* 0x000fe20000010100 */
[----:B------:R-:W-:Y:S02]  /*5f40*/  FSETP.GE.FTZ.AND P3, PT, R183, RZ, PT ;  /* 0x000000ffb700720b */ /* 0x000fe40003f76000 */
[----:B------:R-:W-:Y:S01]  /*5f50*/  FSETP.GE.FTZ.AND P2, PT, R184, RZ, PT ;  /* 0x000000ffb800720b */ /* 0x000fe20003f56000 */
[----:B------:R-:W-:Y:S01]  /*5f60*/  FMUL.FTZ R241, R241, R64 ;  /* 0x00000040f1f17220 */ /* 0x000fe20000410000 */
[-C--:B------:R-:W-:Y:S01]  /*5f70*/  FSEL R37, R6, R226.reuse, P3 ;  /* 0x000000e206257208 */ /* 0x080fe20001800000 */
[----:B------:R-:W-:Y:S01]  /*5f80*/  FMUL.FTZ R227, R242, R227 ;  /* 0x000000e3f2e37220 */ /* 0x000fe20000410000 */
[----:B------:R-:W-:Y:S01]  /*5f90*/  FSEL R33, R7, R226, P2 ;  /* 0x000000e207217208 */ /* 0x000fe20001000000 */
[----:B------:R-:W-:Y:S08]  /*5fa0*/  @!P1 BRA `(.L_x_1061) ;  /* 0x0000000000889947 */ /* 0x000ff00003800000 */
[----:B------:R-:W1:Y:S01]  /*5fb0*/  LDC R7, c[0x0][0x3b0] ;  /* 0x0000ec00ff077b82 */ /* 0x000e620000000800 */
[----:B------:R-:W-:Y:S02]  /*5fc0*/  ISETP.GE.AND P2, PT, R146, UR4, PT ;  /* 0x0000000492007c0c */ /* 0x000fe4000bf46270 */
        /* <DEDUP_REMOVED lines=11> */
[C---:B------:R-:W-:Y:S02]  /*6080*/  @!P2 LEA R64, P4, R7.reuse, R153, 0x7 ;  /* 0x000000990740a211 */ /* 0x040fe400078838ff */
[----:B------:R-:W-:Y:S02]  /*6090*/  SEL R20, R20, 0x2000, !P5 ;  /* 0x0000200014147807 */ /* 0x000fe40006800000 */
[----:B--2---:R-:W-:Y:S01]  /*60a0*/  @!P2 LEA.HI.X R65, R7, R152, R6, 0x7, P4 ;  /* 0x000000980741a211 */ /* 0x004fe200020f3c06 */
[----:B------:R-:W-:Y:S02]  /*60b0*/  @!P3 IMAD.MOV.U32 R6, RZ, RZ, R153 ;  /* 0x000000ffff06b224 */ /* 0x000fe400078e0099 */
[----:B------:R-:W-:Y:S02]  /*60c0*/  IMAD.IADD R161, R161, 0x1, R20 ;  /* 0x00000001a1a17824 */ /* 0x000fe400078e0214 */
        /* <DEDUP_REMOVED lines=16> */
.L_x_1061:
[C---:B------:R-:W-:Y:S01]  /*61d0*/  FADD.FTZ R22, -R226.reuse, R22 ;  /* 0x00000016e2167221 */ /* 0x040fe20000010100 */
[----:B------:R-:W-:Y:S01]  /*61e0*/  FSETP.GE.FTZ.AND P2, PT, R199, RZ, PT ;  /* 0x000000ffc700720b */ /* 0x000fe20003f56000 */
[----:B------:R-:W-:Y:S01]  /*61f0*/  FADD.FTZ R19, -R226, R19 ;  /* 0x00000013e2137221 */ /* 0x000fe20000010100 */
[----:B------:R-:W-:Y:S01]  /*6200*/  FSETP.GE.FTZ.AND P3, PT, R194, RZ, PT ;  /* 0x000000ffc200720b */ /* 0x000fe20003f76000 */
[----:B------:R-:W-:Y:S01]  /*6210*/  FADD.FTZ R34, -R226, R34 ;  /* 0x00000022e2227221 */ /* 0x000fe20000010100 */
[-C--:B------:R-:W-:Y:S01]  /*6220*/  FSEL R22, R22, R226.reuse, P2 ;  /* 0x000000e216167208 */ /* 0x080fe20001000000 */
        /* <DEDUP_REMOVED lines=8> */
[----:B------:R-:W-:Y:S01]  /*62b0*/  FADD.FTZ R35, -R226, R35 ;  /* 0x00000023e2237221 */ /* 0x000fe20000010100 */
[----:B------:R-:W-:Y:S01]  /*62c0*/  FSETP.GE.FTZ.AND P2, PT, R216, RZ, PT ;  /* 0x000000ffd800720b */ /* 0x000fe20003f56000 */
[C---:B------:R-:W-:Y:S01]  /*62d0*/  FADD.FTZ R50, -R226.reuse, R50 ;  /* 0x00000032e2327221 */ /* 0x040fe20000010100 */
[-C--:B------:R-:W-:Y:S01]  /*62e0*/  FSEL R23, R23, R226.reuse, P3 ;  /* 0x000000e217177208 */ /* 0x080fe20001800000 */
[C---:B------:R-:W-:Y:S01]  /*62f0*/  FADD.FTZ R51, -R226.reuse, R51 ;  /* 0x00000033e2337221 */ /* 0x040fe20000010100 */
[----:B------:R-:W-:Y:S01]  /*6300*/  FSETP.GE.FTZ.AND P4, PT, R193, RZ, PT ;  /* 0x000000ffc100720b */ /* 0x000fe20003f96000 */
[C---:B------:R-:W-:Y:S01]  /*6310*/  FADD.FTZ R54, -R226.reuse, R54 ;  /* 0x00000036e2367221 */ /* 0x040fe20000010100 */
[----:B------:R-:W-:Y:S01]  /*6320*/  FSETP.GE.FTZ.AND P3, PT, R215, RZ, PT ;  /* 0x000000ffd700720b */ /* 0x000fe20003f76000 */
[C---:B------:R-:W-:Y:S01]  /*6330*/  FADD.FTZ R55, -R226.reuse, R55 ;  /* 0x00000037e2377221 */ /* 0x040fe20000010100 */
[-C--:B------:R-:W-:Y:S01]  /*6340*/  FSEL R39, R39, R226.reuse, P2 ;  /* 0x000000e227277208 */ /* 0x080fe20001000000 */
[----:B------:R-:W-:Y:S01]  /*6350*/  FADD.FTZ R66, -R226, R66 ;  /* 0x00000042e2427221 */ /* 0x000fe20000010100 */
[----:B------:R-:W-:Y:S01]  /*6360*/  FSETP.GE.FTZ.AND P2, PT, R249, RZ, PT ;  /* 0x000000fff900720b */ /* 0x000fe20003f56000 */
[C---:B-----5:R-:W-:Y:S01]  /*6370*/  FADD.FTZ R8, -R225.reuse, R8 ;  /* 0x00000008e1087221 */ /* 0x060fe20000010100 */
[-C--:B------:R-:W-:Y:S01]  /*6380*/  FSEL R18, R18, R226.reuse, P4 ;  /* 0x000000e212127208 */ /* 0x080fe20002000000 */
[C---:B------:R-:W-:Y:S01]  /*6390*/  FADD.FTZ R13, -R225.reuse, R13 ;  /* 0x0000000de10d7221 */ /* 0x040fe20000010100 */
[-C--:B------:R-:W-:Y:S01]  /*63a0*/  FSEL R38, R38, R226.reuse, P3 ;  /* 0x000000e226267208 */ /* 0x080fe20001800000 */
[C---:B------:R-:W-:Y:S01]  /*63b0*/  FADD.FTZ R24, -R225.reuse, R24 ;  /* 0x00000018e1187221 */ /* 0x040fe20000010100 */
[----:B------:R-:W-:Y:S01]  /*63c0*/  FSETP.GE.FTZ.AND P4, PT, R212, RZ, PT ;  /* 0x000000ffd400720b */ /* 0x000fe20003f96000 */
        /* <DEDUP_REMOVED lines=8> */
[----:B------:R-:W-:Y:S01]  /*6450*/  FADD.FTZ R29, -R225, R29 ;  /* 0x0000001de11d7221 */ /* 0x000fe20000010100 */
[----:B------:R-:W-:Y:S01]  /*6460*/  FSETP.GE.FTZ.AND P5, PT, R235, RZ, PT ;  /* 0x000000ffeb00720b */ /* 0x000fe20003fb6000 */
[C---:B------:R-:W-:Y:S01]  /*6470*/  FADD.FTZ R28, -R225.reuse, R28 ;  /* 0x0000001ce11c7221 */ /* 0x040fe20000010100 */
        /* <DEDUP_REMOVED lines=28> */
[-C--:B------:R-:W-:Y:S01]  /*6640*/  FSEL R24, R24, R225.reuse, P2 ;  /* 0x000000e118187208 */ /* 0x080fe20001000000 */
[----:B------:R-:W-:Y:S01]  /*6650*/  FMUL.FTZ R18, R193, R18 ;  /* 0x00000012c1127220 */ /* 0x000fe20000410000 */
[----:B------:R-:W-:Y:S01]  /*6660*/  FSETP.GE.FTZ.AND P2, PT, R218, RZ, PT ;  /* 0x000000ffda00720b */ /* 0x000fe20003f56000 */
[----:B------:R-:W-:Y:S01]  /*6670*/  FMUL.FTZ R8, R185, R8 ;  /* 0x00000008b9087220 */ /* 0x000fe20000410000 */
[----:B------:R-:W-:Y:S01]  /*6680*/  FSETP.GE.FTZ.AND P3, PT, R217, RZ, PT ;  /* 0x000000ffd900720b */ /* 0x000fe20003f76000 */
[----:B------:R-:W-:Y:S01]  /*6690*/  STS [R141+-0x8000], R4 ;  /* 0xff8000048d007388 */ /* 0x000fe20000000800 */
        /* <DEDUP_REMOVED lines=69> */
[----:B------:R-:W-:Y:S01]  /*6af0*/  FMUL.FTZ R45, R222, R45 ;  /* 0x0000002dde2d7220 */ /* 0x000fe20000410000 */
        /* <DEDUP_REMOVED lines=15> */
[----:B------:R-:W-:Y:S01]  /*6bf0*/  FADD.FTZ R59, -R224, R59 ;  /* 0x0000003be03b7221 */ /* 0x000fe20000010100 */
        /* <DEDUP_REMOVED lines=15> */
[----:B------:R-:W-:Y:S01]  /*6cf0*/  FADD.FTZ R62, -R224, R62 ;  /* 0x0000003ee03e7221 */ /* 0x000fe20000010100 */
        /* <DEDUP_REMOVED lines=150> */
.L_x_1062:
[----:B------:R-:W-:Y:S01]  /*7660*/  LDSM.16.M88.4 R16, [R131+0xa000] ;  /* 0x00a000008310783b */ /* 0x000fe20000000200 */
[----:B------:R-:W-:Y:S01]  /*7670*/  ISETP.GT.AND P4, PT, R168, RZ, PT ;  /* 0x000000ffa800720c */ /* 0x000fe20003f84270 */
[----:B------:R-:W-:Y:S02]  /*7680*/  VIADD R162, R162, 0xfffffff8 ;  /* 0xfffffff8a2a27836 */ /* 0x000fe40000000000 */
[----:B------:R-:W1:Y:S04]  /*7690*/  LDSM.16.MT88.4 R20, [R135+0x6000] ;  /* 0x006000008714783b */ /* 0x000e680000004200 */
[----:B------:R-:W2:Y:S04]  /*76a0*/  LDSM.16.M88.4 R12, [R131+0xc000] ;  /* 0x00c00000830c783b */ /* 0x000ea80000000200 */
[----:B------:R-:W-:Y:S04]  /*76b0*/  LDSM.16.M88.4 R24, [R3+0xa000] ;  /* 0x00a000000318783b */ /* 0x000fe80000000200 */
[----:B------:R-:W3:Y:S04]  /*76c0*/  LDSM.16.MT88.4 R28, [R135+0x6400] ;  /* 0x00640000871c783b */ /* 0x000ee80000004200 */
[----:B------:R-:W4:Y:S04]  /*76d0*/  LDSM.16.M88.4 R32, [R3+0xc000] ;  /* 0x00c000000320783b */ /* 0x000f280000000200 */
[----:B------:R-:W-:Y:S04]  /*76e0*/  LDSM.16.M88.4 R36, [R130] ;  /* 0x000000008224783b */ /* 0x000fe80000000200 */
[----:B------:R-:W4:Y:S04]  /*76f0*/  LDSM.16.MT88.4 R40, [R135+0x6800] ;  /* 0x006800008728783b */ /* 0x000f280000004200 */
[----:B------:R-:W4:Y:S04]  /*7700*/  LDSM.16.M88.4 R44, [R130+0x2000] ;  /* 0x00200000822c783b */ /* 0x000f280000000200 */
[----:B------:R-:W-:Y:S01]  /*7710*/  LDSM.16.MT88.4 R48, [R135+0x6c00] ;  /* 0x006c00008730783b */ /* 0x000fe20000004200 */
        /* <DEDUP_REMOVED lines=63> */
[-C--:B-1----:R-:W-:Y:S05]  /*7b10*/  HMMA.16816.F32 R4, R20, R28.reuse, R4 ;  /* 0x0000001c1404723c */ /* 0x082fea0000001804 */
[C---:B------:R-:W-:Y:S02]  /*7b20*/  LEA.HI.X.SX32 R27, R52.reuse, R25, 0x5, P2 ;  /* 0x00000019341b7211 */ /* 0x040fe400010f2eff */
[C---:B------:R-:W-:Y:S01]  /*7b30*/  LEA R40, P2, R52.reuse, R26, 0x5 ;  /* 0x0000001a34287211 */ /* 0x040fe200078428ff */
[C---:B--2---:R-:W-:Y:S04]  /*7b40*/  HMMA.16816.F32 R8, R32.reuse, R28, R8 ;  /* 0x0000001c2008723c */ /* 0x044fe80000001808 */
[C---:B------:R-:W-:Y:S02]  /*7b50*/  LEA.HI.X.SX32 R41, R52.reuse, R27, 0x5, P2 ;  /* 0x0000001b34297211 */ /* 0x040fe400010f2eff */
[----:B------:R-:W-:Y:S02]  /*7b60*/  LEA R28, P2, R52, R40, 0x5 ;  /* 0x00000028341c7211 */ /* 0x000fe400078428ff */
        /* <DEDUP_REMOVED lines=8> */
[C---:B------:R-:W-:Y:S03]  /*7bf0*/  LEA R42, P2, R52.reuse, R34, 0x5 ;  /* 0x00000022342a7211 */ /* 0x040fe600078428ff */
[----:B------:R-:W5:Y:S01]  /*7c00*/  @P1 LDG.E R164, desc[UR32][R32.64+-0x100] ;  /* 0xffff002020a41981 */ /* 0x000f62000c1e1900 */
        /* <DEDUP_REMOVED lines=9> */
[C---:B--2---:R-:W-:Y:S03]  /*7ca0*/  LEA R4, P2, R52.reuse, R42, 0x5 ;  /* 0x0000002a34047211 */ /* 0x044fe600078428ff */
[----:B------:R-:W-:Y:S01]  /*7cb0*/  REDG.E.ADD.F32.FTZ.RN.STRONG.GPU desc[UR32][R38.64], R11 ;  /* 0x0000000b260079a6 */ /* 0x000fe2000c12f320 */
[----:B---3--:R-:W-:Y:S03]  /*7cc0*/  LEA.HI.X.SX32 R5, R52, R43, 0x5, P2 ;  /* 0x0000002b34057211 */ /* 0x008fe600010f2eff */
[----:B------:R-:W-:Y:S04]  /*7cd0*/  REDG.E.ADD.F32.FTZ.RN.STRONG.GPU desc[UR32][R44.64], R16 ;  /* 0x000000102c0079a6 */ /* 0x000fe8000c12f320 */
        /* <DEDUP_REMOVED lines=9> */
[----:B------:R-:W3:Y:S04]  /*7d70*/  LDSM.16.MT88.4 R12, [R132+UR5+0xe000] ;  /* 0x00e00005840c783b */ /* 0x000ee80008004200 */
[----:B------:R-:W-:Y:S04]  /*7d80*/  LDSM.16.MT88.4 R16, [R132+UR5+0xa800] ;  /* 0x00a800058410783b */ /* 0x000fe80008004200 */
[----:B------:R-:W4:Y:S04]  /*7d90*/  LDSM.16.MT88.4 R20, [R128+0x400] ;  /* 0x000400008014783b */ /* 0x000f280000004200 */
[----:B------:R-:W4:Y:S04]  /*7da0*/  LDSM.16.MT88.4 R24, [R132+UR5+0xe800] ;  /* 0x00e800058418783b */ /* 0x000f280008004200 */
[----:B------:R-:W-:Y:S04]  /*7db0*/  LDSM.16.MT88.4 R28, [R132+UR5+0xb000] ;  /* 0x00b00005841c783b */ /* 0x000fe80008004200 */
[----:B-1----:R-:W1:Y:S04]  /*7dc0*/  LDSM.16.MT88.4 R32, [R128+0x800] ;  /* 0x000800008020783b */ /* 0x002e680000004200 */
[----:B------:R-:W1:Y:S01]  /*7dd0*/  LDSM.16.MT88.4 R36, [R132+UR5+0xf000] ;  /* 0x00f000058424783b */ /* 0x000e620008004200 */
[-C--:B--2---:R-:W-:Y:S08]  /*7de0*/  HMMA.16816.F32 R84, R4, R8.reuse, R84 ;  /* 0x000000080454723c */ /* 0x084ff00000001854 */
[C---:B---3--:R-:W-:Y:S08]  /*7df0*/  HMMA.16816.F32 R88, R12.reuse, R8, R88 ;  /* 0x000000080c58723c */ /* 0x048ff00000001858 */
[-C--:B------:R-:W-:Y:S01]  /*7e00*/  HMMA.16816.F32 R92, R12, R10.reuse, R92 ;  /* 0x0000000a0c5c723c */ /* 0x080fe2000000185c */
[----:B------:R-:W-:Y:S07]  /*7e10*/  LDSM.16.MT88.4 R12, [R132+UR5+0xf800] ;  /* 0x00f80005840c783b */ /* 0x000fee0008004200 */
[----:B------:R-:W-:Y:S01]  /*7e20*/  HMMA.16816.F32 R96, R4, R10, R96 ;  /* 0x0000000a0460723c */ /* 0x000fe20000001860 */
[----:B------:R-:W-:Y:S04]  /*7e30*/  LDSM.16.MT88.4 R4, [R132+UR5+0xb800] ;  /* 0x00b800058404783b */ /* 0x000fe80008004200 */
[----:B------:R-:W2:Y:S03]  /*7e40*/  LDSM.16.MT88.4 R8, [R128+0xc00] ;  /* 0x000c00008008783b */ /* 0x000ea60000004200 */
[-C--:B----4-:R-:W-:Y:S08]  /*7e50*/  HMMA.16816.F32 R84, R16, R20.reuse, R84 ;  /* 0x000000141054723c */ /* 0x090ff00000001854 */
        /* <DEDUP_REMOVED lines=39> */
[-C--:B---3--:R-:W-:Y:S05]  /*80d0*/  HMMA.16816.F32 R84, R16, R20.reuse, R84 ;  /* 0x000000141054723c */ /* 0x088fea0000001854 */
        /* <DEDUP_REMOVED lines=15> */
[----:B------:R-:W-:Y:S01]  /*81d0*/  LOP3.LUT R8, R139, 0xc0, RZ, 0xc0, !PT ;  /* 0x000000c08b087812 */ /* 0x000fe200078ec0ff */
[----:B------:R-:W3:Y:S01]  /*81e0*/  S2R R4, SR_TID.X ;  /* 0x0000000000047919 */ /* 0x000ee20000002100 */
[----:B------:R-:W4:Y:S01]  /*81f0*/  LDCU UR8, c[0x0][0x4fc] ;  /* 0x00009f80ff0877ac */ /* 0x000f220008000800 */
        /* <DEDUP_REMOVED lines=20> */
[----:B------:R-:W-:Y:S01]  /*8340*/  SHF.R.U32.HI R7, RZ, 0x4, R0 ;  /* 0x00000004ff077819 */ /* 0x000fe20000011600 */
[----:B----4-:R-:W-:Y:S01]  /*8350*/  FMUL.FTZ R68, R68, UR8 ;  /* 0x0000000844447c20 */ /* 0x010fe20008410000 */
[----:B------:R-:W-:Y:S01]  /*8360*/  LOP3.LUT R5, R5, 0x6, R6, 0xf8, !PT ;  /* 0x0000000605057812 */ /* 0x000fe200078ef806 */
[----:B------:R-:W-:Y:S01]  /*8370*/  FMUL.FTZ R69, R69, UR8 ;  /* 0x0000000845457c20 */ /* 0x000fe20008410000 */
[----:B------:R-:W-:Y:S01]  /*8380*/  LOP3.LUT R8, R8, 0x18, R0, 0xf8, !PT ;  /* 0x0000001808087812 */ /* 0x000fe200078ef800 */
[----:B------:R-:W-:Y:S01]  /*8390*/  FMUL.FTZ R70, R70, UR8 ;  /* 0x0000000846467c20 */ /* 0x000fe20008410000 */
[----:B------:R-:W-:Y:S01]  /*83a0*/  LOP3.LUT R7, R7, 0x8, RZ, 0xc0, !PT ;  /* 0x0000000807077812 */ /* 0x000fe200078ec0ff */
[----:B------:R-:W-:Y:S01]  /*83b0*/  FMUL.FTZ R71, R71, UR8 ;  /* 0x0000000847477c20 */ /* 0x000fe20008410000 */
[----:B------:R-:W-:Y:S01]  /*83c0*/  LOP3.LUT R5, R5, 0x20, R139, 0xf8, !PT ;  /* 0x0000002005057812 */ /* 0x000fe200078ef88b */
[----:B------:R-:W-:Y:S01]  /*83d0*/  FMUL.FTZ R80, R80, UR8 ;  /* 0x0000000850507c20 */ /* 0x000fe20008410000 */
[----:B---3--:R-:W-:Y:S01]  /*83e0*/  SHF.L.U32 R4, R4, 0x2, RZ ;  /* 0x0000000204047819 */ /* 0x008fe200000006ff */
[----:B------:R-:W-:Y:S01]  /*83f0*/  FMUL.FTZ R81, R81, UR8 ;  /* 0x0000000851517c20 */ /* 0x000fe20008410000 */
[----:B------:R-:W-:Y:S01]  /*8400*/  LOP3.LUT R5, R5, R8, R7, 0xf6, !PT ;  /* 0x0000000805057212 */ /* 0x000fe200078ef607 */
[----:B------:R-:W-:Y:S01]  /*8410*/  FMUL.FTZ R82, R82, UR8 ;  /* 0x0000000852527c20 */ /* 0x000fe20008410000 */
[----:B------:R-:W-:Y:S01]  /*8420*/  LOP3.LUT R4, R4, 0x40, RZ, 0xc0, !PT ;  /* 0x0000004004047812 */ /* 0x000fe200078ec0ff */
[----:B------:R-:W-:Y:S01]  /*8430*/  FMUL.FTZ R83, R83, UR8 ;  /* 0x0000000853537c20 */ /* 0x000fe20008410000 */
[----:B------:R-:W-:Y:S01]  /*8440*/  LEA R5, R5, UR25, 0x1 ;  /* 0x0000001905057c11 */ /* 0x000fe2000f8e08ff */
[----:B------:R-:W-:Y:S01]  /*8450*/  FMUL.FTZ R72, R72, UR8 ;  /* 0x0000000848487c20 */ /* 0x000fe20008410000 */
[----:B------:R-:W-:Y:S01]  /*8460*/  F2FP.F16.F32.PACK_AB R84, R85, R84 ;  /* 0x000000545554723e */ /* 0x000fe200000000ff */
[----:B------:R-:W-:Y:S01]  /*8470*/  BAR.SYNC.DEFER_BLOCKING 0x0 ;  /* 0x0000000000007b1d */ /* 0x000fe20000010000 */
[----:B------:R-:W-:Y:S01]  /*8480*/  F2FP.F16.F32.PACK_AB R86, R87, R86 ;  /* 0x000000565756723e */ /* 0x000fe200000000ff */
        /* <DEDUP_REMOVED lines=45> */
[----:B------:R-:W-:Y:S02]  /*8760*/  IADD3 R7, PT, PT, R9, R6, RZ ;  /* 0x0000000609077210 */ /* 0x000fe40007ffe0ff */
[----:B------:R-:W-:-:S05]  /*8770*/  MOV R6, R8 ;  /* 0x0000000800067202 */ /* 0x000fca0000000f00 */
[----:B-1----:R-:W-:-:S04]  /*8780*/  IMAD.WIDE.U32 R6, R4, UR26, R6 ;  /* 0x0000001a04067c25 */ /* 0x002fc8000f8e0006 */
[----:B------:R-:W-:Y:S01]  /*8790*/  IMAD R8, R5, UR26, R7 ;  /* 0x0000001a05087c24 */ /* 0x000fe2000f8e0207 */
[----:B------:R-:W-:Y:S01]  /*87a0*/  MOV R9, R6 ;  /* 0x0000000600097202 */ /* 0x000fe20000000f00 */
[----:B------:R-:W-:Y:S05]  /*87b0*/  BRA `(.L_x_1065) ;  /* 0x0000000000187947 */ /* 0x000fea0003800000 */
.L_x_1064:
[----:B------:R-:W2:Y:S01]  /*87c0*/  LDCU.64 UR14, c[0x0][0x5c0] ;  /* 0x0000b800ff0e77ac */ /* 0x000ea20008000a00 */
[----:B-1----:R-:W-:-:S05]  /*87d0*/  IADD3 R4, PT, PT, R170, R171, RZ ;  /* 0x000000abaa047210 */ /* 0x002fca0007ffe0ff */
[C---:B--2---:R-:W-:Y:S02]  /*87e0*/  IMAD R8, R4.reuse, UR15, RZ ;  /* 0x0000000f04087c24 */ /* 0x044fe4000f8e02ff */
[----:B------:R-:W-:-:S05]  /*87f0*/  IMAD.WIDE.U32 R4, R4, UR14, RZ ;  /* 0x0000000e04047c25 */ /* 0x000fca000f8e00ff */
[----:B------:R-:W-:Y:S02]  /*8800*/  IADD3 R8, PT, PT, R5, R8, RZ ;  /* 0x0000000805087210 */ /* 0x000fe40007ffe0ff */
[----:B------:R-:W-:Y:S02]  /*8810*/  MOV R9, R4 ;  /* 0x0000000400097202 */ /* 0x000fe40000000f00 */
.L_x_1065:
[----:B------:R-:W-:Y:S05]  /*8820*/  @P0 BRA `(.L_x_1066) ;  /* 0x0000000000300947 */ /* 0x000fea0003800000 */
[----:B------:R-:W1:Y:S01]  /*8830*/  LDCU.64 UR10, c[0x0][0x5c8] ;  /* 0x0000b900ff0a77ac */ /* 0x000e620008000a00 */
[----:B------:R-:W2:Y:S01]  /*8840*/  LDC.64 R4, c[0x0][0x5b0] ;  /* 0x00016c00ff047b82 */ /* 0x000ea20000000a00 */
[----:B------:R-:W-:-:S05]  /*8850*/  SHF.R.S32.HI R6, RZ, 0x1f, R170 ;  /* 0x0000001fff067819 */ /* 0x000fca00000114aa */
[----:B-1----:R-:W-:Y:S02]  /*8860*/  IMAD R6, R6, UR10, RZ ;  /* 0x0000000a06067c24 */ /* 0x002fe4000f8e02ff */
[----:B------:R-:W-:-:S04]  /*8870*/  IMAD.WIDE.U32 R10, R170, UR10, RZ ;  /* 0x0000000aaa0a7c25 */ /* 0x000fc8000f8e00ff */
[----:B------:R-:W-:-:S05]  /*8880*/  IMAD R6, R170, UR11, R6 ;  /* 0x0000000baa067c24 */ /* 0x000fca000f8e0206 */
[----:B------:R-:W-:Y:S02]  /*8890*/  IADD3 R7, PT, PT, R11, R6, RZ ;  /* 0x000000060b077210 */ /* 0x000fe40007ffe0ff */
[----:B------:R-:W-:-:S05]  /*88a0*/  MOV R6, R10 ;  /* 0x0000000a00067202 */ /* 0x000fca0000000f00 */
[----:B--2---:R-:W-:-:S04]  /*88b0*/  IMAD.WIDE.U32 R6, R4, UR26, R6 ;  /* 0x0000001a04067c25 */ /* 0x004fc8000f8e0006 */
[----:B------:R-:W-:Y:S01]  /*88c0*/  IMAD R18, R5, UR26, R7 ;  /* 0x0000001a05127c24 */ /* 0x000fe2000f8e0207 */
[----:B------:R-:W-:Y:S01]  /*88d0*/  MOV R19, R6 ;  /* 0x0000000600137202 */ /* 0x000fe20000000f00 */
[----:B------:R-:W-:Y:S06]  /*88e0*/  BRA `(.L_x_1067) ;  /* 0x0000000000187947 */ /* 0x000fec0003800000 */
.L_x_1066:
[----:B------:R-:W1:Y:S01]  /*88f0*/  LDCU.64 UR10, c[0x0][0x5c8] ;  /* 0x0000b900ff0a77ac */ /* 0x000e620008000a00 */
[----:B------:R-:W-:-:S05]  /*8900*/  IADD3 R4, PT, PT, R170, R171, RZ ;  /* 0x000000abaa047210 */ /* 0x000fca0007ffe0ff */
[C---:B-1----:R-:W-:Y:S02]  /*8910*/  IMAD R18, R4.reuse, UR11, RZ ;  /* 0x0000000b04127c24 */ /* 0x042fe4000f8e02ff */
[----:B------:R-:W-:-:S05]  /*8920*/  IMAD.WIDE.U32 R4, R4, UR10, RZ ;  /* 0x0000000a04047c25 */ /* 0x000fca000f8e00ff */
[----:B------:R-:W-:Y:S02]  /*8930*/  IADD3 R18, PT, PT, R5, R18, RZ ;  /* 0x0000001205127210 */ /* 0x000fe40007ffe0ff */
[----:B------:R-:W-:-:S07]  /*8940*/  MOV R19, R4 ;  /* 0x0000000400137202 */ /* 0x000fce0000000f00 */
.L_x_1067:
[----:B------:R-:W-:Y:S01]  /*8950*/  BAR.SYNC.DEFER_BLOCKING 0x0 ;  /* 0x0000000000007b1d */ /* 0x000fe20000010000 */
[----:B------:R-:W-:Y:S01]  /*8960*/  USHF.L.U32 UR4, UR24, 0x7, URZ ;  /* 0x0000000718047899 */ /* 0x000fe200080006ff */
[----:B------:R-:W-:Y:S01]  /*8970*/  SHF.R.U32.HI R0, RZ, 0x2, R0 ;  /* 0x00000002ff007819 */ /* 0x000fe20000011600 */
[----:B------:R-:W-:Y:S01]  /*8980*/  USHF.L.U32 UR17, UR24, 0x7, URZ ;  /* 0x0000000718117899 */ /* 0x000fe200080006ff */
[----:B------:R-:W-:Y:S01]  /*8990*/  IMAD.U32 R12, RZ, RZ, UR10 ;  /* 0x0000000aff0c7e24 */ /* 0x000fe2000f8e00ff */
[----:B------:R-:W-:Y:S01]  /*89a0*/  UIMAD.WIDE.U32 UR20, UR4, UR14, URZ ;  /* 0x0000000e041472a5 */ /* 0x000fe2000f8e00ff */
[----:B------:R-:W-:Y:S01]  /*89b0*/  IADD3 R10, PT, PT, R0, 0x40, RZ ;  /* 0x00000040000a7810 */ /* 0x000fe20007ffe0ff */
[----:B------:R-:W1:Y:S01]  /*89c0*/  LDCU UR18, c[0x0][0x440] ;  /* 0x00008800ff1277ac */ /* 0x000e620008000800 */
[----:B------:R-:W-:Y:S01]  /*89d0*/  BSSY.RECONVERGENT B0, `(.L_x_1068) ;  /* 0x000001f000007945 */ /* 0x000fe20003800200 */
[----:B------:R-:W-:Y:S01]  /*89e0*/  VIADD R169, R169, -UR17 ;  /* 0x80000011a9a97c36 */ /* 0x000fe20008000000 */
[----:B------:R-:W-:Y:S01]  /*89f0*/  MOV R147, RZ ;  /* 0x000000ff00937202 */ /* 0x000fe20000000f00 */
[----:B------:R-:W-:Y:S01]  /*8a00*/  USHF.R.S32.HI UR16, URZ, 0x1f, UR4 ;  /* 0x0000001fff107899 */ /* 0x000fe20008011404 */
[----:B------:R-:W-:Y:S01]  /*8a10*/  IMAD.U32 R20, RZ, RZ, UR20 ;  /* 0x00000014ff147e24 */ /* 0x000fe2000f8e00ff */
[----:B------:R-:W2:Y:S01]  /*8a20*/  LDCU.64 UR8, c[0x0][0x5d8] ;  /* 0x0000bb00ff0877ac */ /* 0x000ea20008000a00 */
[----:B------:R-:W-:Y:S01]  /*8a30*/  IMAD.U32 R21, RZ, RZ, UR21 ;  /* 0x00000015ff157e24 */ /* 0x000fe2000f8e00ff */
[----:B------:R-:W-:-:S02]  /*8a40*/  UIMAD UR19, UR16, UR14, URZ ;  /* 0x0000000e101372a4 */ /* 0x000fc4000f8e02ff */
[----:B------:R-:W-:Y:S02]  /*8a50*/  LOP3.LUT R20, R20, 0x18, R139, 0xf8, !PT ;  /* 0x0000001814147812 */ /* 0x000fe400078ef88b */
[----:B------:R-:W-:Y:S02]  /*8a60*/  UIMAD UR19, UR4, UR15, UR19 ;  /* 0x0000000f041372a4 */ /* 0x000fe4000f8e0213 */
[----:B------:R-:W-:Y:S01]  /*8a70*/  IADD3 R20, P0, PT, R9, R20, RZ ;  /* 0x0000001409147210 */ /* 0x000fe20007f1e0ff */
[----:B------:R3:W4:Y:S01]  /*8a80*/  LDS.128 R4, [R143+0x7000] ;  /* 0x007000008f047984 */ /* 0x0007220000000c00 */
[----:B-1----:R-:W-:Y:S02]  /*8a90*/  ISETP.GE.AND P2, PT, R146, UR18, PT ;  /* 0x0000001292007c0c */ /* 0x002fe4000bf46270 */
[----:B------:R-:W-:Y:S02]  /*8aa0*/  IMAD.U32 R9, RZ, RZ, UR19 ;  /* 0x00000013ff097e24 */ /* 0x000fe4000f8e00ff */
[----:B------:R-:W-:-:S02]  /*8ab0*/  ISETP.GE.OR P1, PT, R10, R169, P2 ;  /* 0x000000a90a00720c */ /* 0x000fc40001726670 */
[----:B------:R-:W-:Y:S02]  /*8ac0*/  ISETP.GE.OR P2, PT, R0, R169, P2 ;  /* 0x000000a90000720c */ /* 0x000fe40001746670 */
[----:B------:R-:W-:Y:S02]  /*8ad0*/  IADD3.X R21, PT, PT, R8, UR21, R9, P0, !PT ;  /* 0x0000001508157c10 */ /* 0x000fe400087fe409 */
[----:B------:R-:W-:Y:S01]  /*8ae0*/  IADD3 R17, P0, PT, R0, 0x40, RZ ;  /* 0x0000004000117810 */ /* 0x000fe20007f1e0ff */
[----:B--2---:R-:W-:-:S04]  /*8af0*/  IMAD.WIDE.U32 R20, R140, UR8, R20 ;  /* 0x000000088c147c25 */ /* 0x004fc8000f8e0014 */
[----:B------:R-:W-:Y:S02]  /*8b00*/  IMAD R13, R140, UR9, R21 ;  /* 0x000000098c0d7c24 */ /* 0x000fe4000f8e0215 */
[----:B------:R-:W-:Y:S02]  /*8b10*/  IMAD.X R16, RZ, RZ, RZ, P0 ;  /* 0x000000ffff107224 */ /* 0x000fe400000e06ff */
[----:B------:R-:W-:Y:S05]  /*8b20*/  @P2 BRA `(.L_x_1069) ;  /* 0x0000000000242947 */ /* 0x000fea0003800000 */
        /* <DEDUP_REMOVED lines=9> */
.L_x_1069:
[----:B------:R-:W-:Y:S05]  /*8bc0*/  BSYNC.RECONVERGENT B0 ;  /* 0x0000000000007941 */ /* 0x000fea0003800200 */
.L_x_1068:
        /* <DEDUP_REMOVED lines=12> */
.L_x_1071:
[----:B------:R-:W-:Y:S05]  /*8c90*/  BSYNC.RECONVERGENT B0 ;  /* 0x0000000000007941 */ /* 0x000fea0003800200 */
.L_x_1070:
        /* <DEDUP_REMOVED lines=19> */
[----:B--2---:R-:W-:Y:S01]  /*8dd0*/  MOV R4, R6 ;  /* 0x0000000600047202 */ /* 0x004fe20000000f00 */
[----:B------:R-:W-:Y:S01]  /*8de0*/  IMAD R16, R16, UR10, RZ ;  /* 0x0000000a10107c24 */ /* 0x000fe2000f8e02ff */
[----:B------:R-:W-:-:S03]  /*8df0*/  MOV R5, R19 ;  /* 0x0000001300057202 */ /* 0x000fc60000000f00 */
[C---:B------:R-:W-:Y:S02]  /*8e00*/  IMAD R16, R17.reuse, UR11, R16 ;  /* 0x0000000b11107c24 */ /* 0x040fe4000f8e0210 */
[----:B------:R-:W-:-:S05]  /*8e10*/  IMAD.WIDE.U32 R4, R17, UR10, R4 ;  /* 0x0000000a11047c25 */ /* 0x000fca000f8e0004 */
[----:B------:R-:W-:Y:S02]  /*8e20*/  IADD3 R16, PT, PT, R16, R5, RZ ;  /* 0x0000000510107210 */ /* 0x000fe40007ffe0ff */
[----:B-1----:R-:W-:-:S04]  /*8e30*/  LEA R6, P0, R4, UR8, 0x1 ;  /* 0x0000000804067c11 */ /* 0x002fc8000f8008ff */
[----:B------:R-:W-:-:S05]  /*8e40*/  LEA.HI.X R7, R4, UR9, R16, 0x1, P0 ;  /* 0x0000000904077c11 */ /* 0x000fca00080f0c10 */
[----:B------:R1:W-:Y:S04]  /*8e50*/  STG.E.128 desc[UR32][R6.64], R8 ;  /* 0x0000000806007986 */ /* 0x0003e8000c101d20 */
.L_x_1036:
[----:B------:R-:W-:Y:S05]  /*8e60*/  BSYNC.RECONVERGENT B1 ;  /* 0x0000000000017941 */ /* 0x000fea0003800200 */
.L_x_1018:
        /* <DEDUP_REMOVED lines=11> */
.L_x_1073:
        /* <DEDUP_REMOVED lines=14> */
.L_x_1604:


//--------------------- .text._ZN5flash44flash_bwd_dq_dk_dv_loop_seqk_parallel_kernelI23Flash_bwd_kernel_traitsILi32ELi128ELi128ELi8ELi4ELi4ELi4ELb0ELb0EN7cutlass6half_tE19Flash_kernel_traitsILi32ELi128ELi128ELi8ES3_EELb0ELb0ELb0ELb0ELb0ELb0ELb1EEEvNS_16Flash_bwd_paramsE --------------------------
	.section	.text._ZN5flash44flash_bwd_dq_dk_dv_loop_seqk_parallel_kernelI23Flash_bwd_kernel_traitsILi32ELi128ELi128ELi8ELi4ELi4ELi4ELb0ELb0EN7cutlass6half_tE19Flash_kernel_traitsILi32ELi128ELi128ELi8ES3_EELb0ELb0ELb0ELb0ELb0ELb0ELb1EEEvNS_16Flash_bwd_paramsE,"ax",@progbits
	.align	128
        .global         _ZN5flash44flash_bwd_dq_dk_dv_loop_seqk_parallel_kernelI23Flash_bwd_kernel_traitsILi32ELi128ELi128ELi8ELi4ELi4ELi4ELb0ELb0EN7cutlass6half_tE19Flash_kernel_traitsILi32ELi128ELi128ELi8ES3_EELb0ELb0ELb0ELb0ELb0ELb0ELb1EEEvNS_16Flash_bwd_paramsE
        .type           _ZN5flash44flash_bwd_dq_dk_dv_loop_seqk_parallel_kernelI23Flash_bwd_kernel_traitsILi32ELi128ELi128ELi8ELi4ELi4ELi4ELb0ELb0EN7cutlass6half_tE19Flash_kernel_traitsILi32ELi128ELi128ELi8ES3_EELb0ELb0ELb0ELb0ELb0ELb0ELb1EEEvNS_16Flash_bwd_paramsE,@function
        .size           _ZN5flash44flash_bwd_dq_dk_dv_loop_seqk_parallel_kernelI23Flash_bwd_kernel_traitsILi32ELi128ELi128ELi8ELi4ELi4ELi4ELb0ELb0EN7cutlass6half_tE19Flash_kernel_traitsILi32ELi128ELi128ELi8ES3_EELb0ELb0ELb0ELb0ELb0ELb0ELb1EEEvNS_16Flash_bwd_paramsE,(.L_x_1605 - _ZN5flash44flash_bwd_dq_dk_dv_loop_seqk_parallel_kernelI23Flash_bwd_kernel_traitsILi32ELi128ELi128ELi8ELi4ELi4ELi4ELb0ELb0EN7cutlass6half_tE19Flash_kernel_traitsILi32ELi128ELi128ELi8ES3_EELb0ELb0ELb0ELb0ELb0ELb0ELb1EEEvNS_16Flash_bwd_paramsE)
        .other          _ZN5flash44flash_bwd_dq_dk_dv_loop_seqk_parallel_kernelI23Flash_bwd_kernel_traitsILi32ELi128ELi128ELi8ELi4ELi4ELi4ELb0ELb0EN7cutlass6half_tE19Flash_kernel_traitsILi32ELi128ELi128ELi8ES3_EELb0ELb0ELb0ELb0ELb0ELb0ELb1EEEvNS_16Flash_bwd_paramsE,@"STO_CUDA_ENTRY STV_DEFAULT"
_ZN5flash44flash_bwd_dq_dk_dv_loop_seqk_parallel_kernelI23Flash_bwd_kernel_traitsILi32ELi128ELi128ELi8ELi4ELi4ELi4ELb0ELb0EN7cutlass6half_tE19Flash_kernel_traitsILi32ELi128ELi128ELi8ES3_EELb0ELb0ELb0ELb0ELb0ELb0ELb1EEEvNS_16Flash_bwd_paramsE:
.text._ZN5flash44flash_bwd_dq_dk_dv_loop_seqk_parallel_kernelI23Flash_bwd_kernel_traitsILi32ELi128ELi128ELi8ELi4ELi4ELi4ELb0ELb0EN7cutlass6half_tE19Flash_kernel_traitsILi32ELi128ELi128ELi8ES3_EELb0ELb0ELb0ELb0ELb0ELb0ELb1EEEvNS_16Flash_bwd_paramsE:
        /* <DEDUP_REMOVED lines=41> */
.L_x_1129:
        /* <DEDUP_REMOVED lines=54> */
.L_x_1074:
        /* <DEDUP_REMOVED lines=37> */
.L_x_1076:
[----:B------:R-:W2:Y:S01]  /*0840*/  LDCU.64 UR14, c[0x0][0x3b8] ;  /* 0x00007700ff0e77ac */ /* 0x000ea20008000a00 */
[----:B------:R-:W-:-:S05]  /*0850*/  IADD3 R2, PT, PT, R30, UR36, RZ ;  /* 0x000000241e027c10 */ /* 0x000fca000fffe0ff */
[C---:B--2---:R-:W-:Y:S02]  /*0860*/  IMAD R0, R2.reuse, UR15, RZ ;  /* 0x0000000f02007c24 */ /* 0x044fe4000f8e02ff */
[----:B------:R-:W-:-:S05]  /*0870*/  IMAD.WIDE.U32 R2, R2, UR14, RZ ;  /* 0x0000000e02027c25 */ /* 0x000fca000f8e00ff */
[----:B------:R-:W-:Y:S02]  /*0880*/  IADD3 R21, PT, PT, R3, R0, RZ ;  /* 0x0000000003157210 */ /* 0x000fe40007ffe0ff */
[----:B------:R-:W-:-:S07]  /*0890*/  MOV R19, R2 ;  /* 0x0000000200137202 */ /* 0x000fce0000000f00 */
.L_x_1077:
        /* <DEDUP_REMOVED lines=46> */
.L_x_1078:
[----:B------:R-:W2:Y:S01]  /*0b80*/  LDCU.64 UR12, c[0x0][0x3c0] ;  /* 0x00007800ff0c77ac */ /* 0x000ea20008000a00 */
[----:B------:R-:W-:-:S05]  /*0b90*/  IADD3 R0, PT, PT, R30, UR36, RZ ;  /* 0x000000241e007c10 */ /* 0x000fca000fffe0ff */
[C---:B--2---:R-:W-:Y:S02]  /*0ba0*/  IMAD R4, R0.reuse, UR13, RZ ;  /* 0x0000000d00047c24 */ /* 0x044fe4000f8e02ff */
[----:B------:R-:W-:-:S05]  /*0bb0*/  IMAD.WIDE.U32 R2, R0, UR12, RZ ;  /* 0x0000000c00027c25 */ /* 0x000fca000f8e00ff */
[----:B------:R-:W-:Y:S02]  /*0bc0*/  IADD3 R20, PT, PT, R3, R4, RZ ;  /* 0x0000000403147210 */ /* 0x000fe40007ffe0ff */
[----:B------:R-:W-:Y:S02]  /*0bd0*/  MOV R18, R2 ;  /* 0x0000000200127202 */ /* 0x000fe40000000f00 */
.L_x_1079:
        /* <DEDUP_REMOVED lines=27> */
.L_x_1080:
[----:B------:R-:W-:Y:S02]  /*0d90*/  UIMAD.WIDE.U32 UR54, UR52, UR19, URZ ;  /* 0x00000013343672a5 */ /* 0x000fe4000f8e00ff */
[----:B------:R-:W-:-:S04]  /*0da0*/  UIMAD UR48, UR53, UR19, URZ ;  /* 0x00000013353072a4 */ /* 0x000fc8000f8e02ff */
[----:B------:R-:W-:Y:S02]  /*0db0*/  UIADD3 UR48, UPT, UPT, UR55, UR48, URZ ;  /* 0x0000003037307290 */ /* 0x000fe4000fffe0ff */
.L_x_1081:
        /* <DEDUP_REMOVED lines=20> */
.L_x_1082:
[----:B------:R-:W2:Y:S01]  /*0f00*/  LDCU UR46, c[0x0][0x434] ;  /* 0x00008680ff2e77ac */ /* 0x000ea20008000800 */
[----:B------:R-:W-:-:S04]  /*0f10*/  UIMAD UR9, UR40, UR20, UR27 ;  /* 0x00000014280972a4 */ /* 0x000fc8000f8e021b */
[----:B--2---:R-:W-:Y:S02]  /*0f20*/  UIMAD UR46, UR9, UR46, URZ ;  /* 0x0000002e092e72a4 */ /* 0x004fe4000f8e02ff */
.L_x_1083:
        /* <DEDUP_REMOVED lines=11> */
.L_x_1084:
[----:B------:R-:W2:Y:S01]  /*0fe0*/  LDCU UR45, c[0x0][0x444] ;  /* 0x00008880ff2d77ac */ /* 0x000ea20008000800 */
[----:B------:R-:W-:-:S04]  /*0ff0*/  UIMAD UR8, UR40, UR20, UR27 ;  /* 0x00000014280872a4 */ /* 0x000fc8000f8e021b */
[----:B--2---:R-:W-:-:S12]  /*1000*/  UIMAD UR45, UR8, UR45, URZ ;  /* 0x0000002d082d72a4 */ /* 0x004fd8000f8e02ff */
.L_x_1085:
        /* <DEDUP_REMOVED lines=82> */
[----:B------:R-:W-:-:S02]  /*1530*/  SHF.L.U32 R4, R12, 0x6, RZ ;  /* 0x000000060c047819 */ /* 0x000fc400000006ff */
        /* <DEDUP_REMOVED lines=19> */
.L_x_1087:
[----:B------:R-:W2:Y:S01]  /*1670*/  LDCU.64 UR12, c[0x0][0x5c0] ;  /* 0x0000b800ff0c77ac */ /* 0x000ea20008000a00 */
[----:B------:R-:W-:-:S05]  /*1680*/  IADD3 R0, PT, PT, R30, UR36, RZ ;  /* 0x000000241e007c10 */ /* 0x000fca000fffe0ff */
[C---:B--2---:R-:W-:Y:S02]  /*1690*/  IMAD R4, R0.reuse, UR13, RZ ;  /* 0x0000000d00047c24 */ /* 0x044fe4000f8e02ff */
[----:B------:R-:W-:-:S05]  /*16a0*/  IMAD.WIDE.U32 R2, R0, UR12, RZ ;  /* 0x0000000c00027c25 */ /* 0x000fca000f8e00ff */
[----:B------:R-:W-:Y:S02]  /*16b0*/  IADD3 R6, PT, PT, R3, R4, RZ ;  /* 0x0000000403067210 */ /* 0x000fe40007ffe0ff */
[----:B------:R-:W-:Y:S02]  /*16c0*/  MOV R5, R2 ;  /* 0x0000000200057202 */ /* 0x000fe40000000f00 */
.L_x_1088:
        /* <DEDUP_REMOVED lines=17> */
.L_x_1089:
[----:B------:R-:W2:Y:S01]  /*17e0*/  LDCU.64 UR10, c[0x0][0x5c8] ;  /* 0x0000b900ff0a77ac */ /* 0x000ea20008000a00 */
[----:B------:R-:W-:-:S05]  /*17f0*/  IADD3 R0, PT, PT, R30, UR36, RZ ;  /* 0x000000241e007c10 */ /* 0x000fca000fffe0ff */
[C---:B--2---:R-:W-:Y:S02]  /*1800*/  IMAD R4, R0.reuse, UR11, RZ ;  /* 0x0000000b00047c24 */ /* 0x044fe4000f8e02ff */
[----:B------:R-:W-:-:S05]  /*1810*/  IMAD.WIDE.U32 R2, R0, UR10, RZ ;  /* 0x0000000a00027c25 */ /* 0x000fca000f8e00ff */
[----:B------:R-:W-:Y:S02]  /*1820*/  IADD3 R13, PT, PT, R3, R4, RZ ;  /* 0x00000004030d7210 */ /* 0x000fe40007ffe0ff */
[----:B------:R-:W-:-:S07]  /*1830*/  MOV R12, R2 ;  /* 0x00000002000c7202 */ /* 0x000fce0000000f00 */
.L_x_1090:
        /* <DEDUP_REMOVED lines=34> */
.L_x_1092:
[----:B------:R-:W-:Y:S05]  /*1a60*/  BSYNC.RECONVERGENT B0 ;  /* 0x0000000000007941 */ /* 0x000fea0003800200 */
.L_x_1091:
        /* <DEDUP_REMOVED lines=29> */
.L_x_1086:
[----:B------:R-:W-:Y:S01]  /*1c40*/  UIMAD UR9, UR42, -0x80, UR43 ;  /* 0xffffff802a0978a4 */ /* 0x000fe2000f8e022b */
[----:B------:R-:W-:Y:S01]  /*1c50*/  LOP3.LUT R0, R23, 0xd8, RZ, 0xc0, !PT ;  /* 0x000000d817007812 */ /* 0x000fe200078ec0ff */
[----:B------:R-:W-:Y:S01]  /*1c60*/  ULOP3.LUT UR8, UR42, 0x80000001, URZ, 0xc0, !UPT ;  /* 0x800000012a087892 */ /* 0x000fe2000f8ec0ff */
[----:B------:R-:W-:Y:S02]  /*1c70*/  @P2 BAR.SYNC.DEFER_BLOCKING 0x0 ;  /* 0x0000000000002b1d */ /* 0x000fe40000010000 */
[----:B------:R-:W-:Y:S01]  /*1c80*/  LOP3.LUT R0, R0, 0x18, R24, 0x78, !PT ;  /* 0x0000001800007812 */ /* 0x000fe200078e7818 */
[----:B------:R-:W-:Y:S01]  /*1c90*/  UISETP.NE.AND UP0, UPT, UR8, 0x1, UPT ;  /* 0x000000010800788c */ /* 0x000fe2000bf05270 */
[----:B------:R-:W-:Y:S02]  /*1ca0*/  ISETP.GE.AND P1, PT, R17, UR9, PT ;  /* 0x0000000911007c0c */ /* 0x000fe4000bf26270 */
[----:B------:R-:W-:Y:S01]  /*1cb0*/  LOP3.LUT R0, R0, 0x1f20, R23, 0xf8, !PT ;  /* 0x00001f2000007812 */ /* 0x000fe200078ef817 */
[----:B------:R-:W-:Y:S01]  /*1cc0*/  USEL UR17, URZ, 0x2000, UP0 ;  /* 0x00002000ff117887 */ /* 0x000fe20008000000 */
[----:B------:R-:W-:Y:S02]  /*1cd0*/  BSSY.RECONVERGENT B0, `(.L_x_1094) ;  /* 0x0000010000007945 */ /* 0x000fe40003800200 */
[----:B------:R-:W-:-:S07]  /*1ce0*/  LEA R8, R0, UR28, 0x1 ;  /* 0x0000001c00087c11 */ /* 0x000fce000f8e08ff */
[----:B------:R-:W-:Y:S05]  /*1cf0*/  @P1 BRA `(.L_x_1095) ;  /* 0x0000000000301947 */ /* 0x000fea0003800000 */
[----:B------:R-:W2:Y:S02]  /*1d00*/  LDCU UR8, c[0x0][0x440] ;  /* 0x00008800ff0877ac */ /* 0x000ea40008000800 */
[----:B--2---:R-:W-:-:S13]  /*1d10*/  ISETP.GE.AND P0, PT, R10, UR8, PT ;  /* 0x000000080a007c0c */ /* 0x004fda000bf06270 */
        /* <DEDUP_REMOVED lines=8> */
.L_x_1096:
[----:B------:R3:W-:Y:S01]  /*1da0*/  STS.128 [R8+0x4000], RZ ;  /* 0x004000ff08007388 */ /* 0x0007e20000000c00 */
[----:B------:R-:W-:Y:S05]  /*1db0*/  BRA `(.L_x_1097) ;  /* 0x0000000000047947 */ /* 0x000fea0003800000 */
.L_x_1095:
[----:B------:R4:W-:Y:S02]  /*1dc0*/  STS.128 [R8+0x4000], RZ ;  /* 0x004000ff08007388 */ /* 0x0009e40000000c00 */
.L_x_1097:
[----:B------:R-:W-:Y:S05]  /*1dd0*/  BSYNC.RECONVERGENT B0 ;  /* 0x0000000000007941 */ /* 0x000fea0003800200 */
.L_x_1094:
        /* <DEDUP_REMOVED lines=17> */
.L_x_1099:
[----:B------:R-:W-:Y:S05]  /*1ef0*/  BSYNC.RECONVERGENT B0 ;  /* 0x0000000000007941 */ /* 0x000fea0003800200 */
.L_x_1098:
        /* <DEDUP_REMOVED lines=13> */
.L_x_1102:
[----:B------:R1:W-:Y:S01]  /*1fd0*/  STS.128 [R223], RZ ;  /* 0x000000ffdf007388 */ /* 0x0003e20000000c00 */
[----:B------:R-:W-:Y:S05]  /*1fe0*/  BRA `(.L_x_1103) ;  /* 0x0000000000047947 */ /* 0x000fea0003800000 */
.L_x_1101:
[----:B------:R1:W-:Y:S02]  /*1ff0*/  STS.128 [R223], RZ ;  /* 0x000000ffdf007388 */ /* 0x0003e40000000c00 */
.L_x_1103:
[----:B------:R-:W-:Y:S05]  /*2000*/  BSYNC.RECONVERGENT B0 ;  /* 0x0000000000007941 */ /* 0x000fea0003800200 */
.L_x_1100:
[----:B------:R-:W-:Y:S01]  /*2010*/  SHF.R.U32.HI R23, RZ, 0x1, R24 ;  /* 0x00000001ff177819 */ /* 0x000fe20000011618 */
[----:B------:R-:W-:Y:S02]  /*2020*/  IMAD.MOV.U32 R5, RZ, RZ, 0x7f800000 ;  /* 0x7f800000ff057424 */ /* 0x000fe400078e00ff */
[----:B------:R-:W-:Y:S01]  /*2030*/  IMAD.MOV.U32 R6, RZ, RZ, 0x7f800000 ;  /* 0x7f800000ff067424 */ /* 0x000fe200078e00ff */
[----:B------:R-:W-:Y:S01]  /*2040*/  LOP3.LUT R250, R23, 0x30, RZ, 0xc0, !PT ;  /* 0x0000003017fa7812 */ /* 0x000fe200078ec0ff */
[----:B------:R-:W-:Y:S02]  /*2050*/  IMAD.MOV.U32 R7, RZ, RZ, 0x7f800000 ;  /* 0x7f800000ff077424 */ /* 0x000fe400078e00ff */
[----:B------:R-:W-:Y:S01]  /*2060*/  IMAD.MOV.U32 R9, RZ, RZ, 0x7f800000 ;  /* 0x7f800000ff097424 */ /* 0x000fe200078e00ff */
[----:B------:R-:W-:-:S04]  /*2070*/  LOP3.LUT R250, R250, 0x7, R17, 0xf8, !PT ;  /* 0x00000007fafa7812 */ /* 0x000fc800078ef811 */
[C---:B--2---:R-:W-:Y:S01]  /*2080*/  LOP3.LUT R2, R250.reuse, 0x40, RZ, 0xfc, !PT ;  /* 0x00000040fa027812 */ /* 0x044fe200078efcff */
        /* <DEDUP_REMOVED lines=29> */
.L_x_1105:
[----:B------:R-:W-:Y:S05]  /*2260*/  BSYNC.RECONVERGENT B0 ;  /* 0x0000000000007941 */ /* 0x000fea0003800200 */
.L_x_1104:
[----:B------:R-:W4:Y:S01]  /*2270*/  LDCU.64 UR8, c[0x0][0x3d0] ;  /* 0x00007a00ff0877ac */ /* 0x000f220008000a00 */
[----:B---3--:R-:W-:Y:S01]  /*2280*/  MOV R2, UR14 ;  /* 0x0000000e00027c02 */ /* 0x008fe20008000f00 */
[----:B------:R-:W-:Y:S01]  /*2290*/  BSSY.RECONVERGENT B0, `(.L_x_1106) ;  /* 0x000001f000007945 */ /* 0x000fe20003800200 */
[----:B------:R-:W-:Y:S02]  /*22a0*/  UIADD3 UR18, UPT, UPT, -UR29, UR35, URZ ;  /* 0x000000231d127290 */ /* 0x000fe4000fffe1ff */
[----:B------:R-:W-:Y:S01]  /*22b0*/  UIMAD UR19, UR5, UR14, URZ ;  /* 0x0000000e051372a4 */ /* 0x000fe2000f8e02ff */
[----:B------:R-:W-:-:S03]  /*22c0*/  IMAD.WIDE.U32 R2, R2, UR29, R10 ;  /* 0x0000001d02027c25 */ /* 0x000fc6000f8e000a */
[----:B------:R-:W-:Y:S01]  /*22d0*/  UIMAD UR19, UR29, UR15, UR19 ;  /* 0x0000000f1d1372a4 */ /* 0x000fe2000f8e0213 */
[----:B------:R-:W-:Y:S02]  /*22e0*/  ISETP.GE.AND P2, PT, R17, UR18, PT ;  /* 0x0000001211007c0c */ /* 0x000fe4000bf46270 */
[----:B------:R-:W-:-:S04]  /*22f0*/  IADD3 R2, P0, PT, R19, R2, RZ ;  /* 0x0000000213027210 */ /* 0x000fc80007f1e0ff */
[----:B------:R-:W-:Y:S01]  /*2300*/  IADD3.X R3, PT, PT, R21, UR19, R3, P0, !PT ;  /* 0x0000001315037c10 */ /* 0x000fe200087fe403 */
[----:B----4-:R-:W-:-:S04]  /*2310*/  IMAD R0, R22, UR8, RZ ;  /* 0x0000000816007c24 */ /* 0x010fc8000f8e02ff */
        /* <DEDUP_REMOVED lines=8> */
[----:B------:R-:W-:Y:S02]  /*23a0*/  MOV R4, R2 ;  /* 0x0000000200047202 */ /* 0x000fe40000000f00 */
[----:B-1----:R-:W-:-:S03]  /*23b0*/  MOV R5, R0 ;  /* 0x0000000000057202 */ /* 0x002fc60000000f00 */
        /* <DEDUP_REMOVED lines=9> */
.L_x_1108:
[----:B------:R3:W-:Y:S01]  /*2450*/  STS.128 [R8+0x6000], RZ ;  /* 0x006000ff08007388 */ /* 0x0007e20000000c00 */
[----:B------:R-:W-:Y:S05]  /*2460*/  BRA `(.L_x_1109) ;  /* 0x0000000000047947 */ /* 0x000fea0003800000 */
.L_x_1107:
[----:B------:R3:W-:Y:S02]  /*2470*/  STS.128 [R8+0x6000], RZ ;  /* 0x006000ff08007388 */ /* 0x0007e40000000c00 */
.L_x_1109:
[----:B------:R-:W-:Y:S05]  /*2480*/  BSYNC.RECONVERGENT B0 ;  /* 0x0000000000007941 */ /* 0x000fea0003800200 */
.L_x_1106:
        /* <DEDUP_REMOVED lines=20> */
.L_x_1111:
[----:B------:R-:W-:Y:S05]  /*25d0*/  BSYNC.RECONVERGENT B0 ;  /* 0x0000000000007941 */ /* 0x000fea0003800200 */
.L_x_1110:
[----:B------:R-:W5:Y:S01]  /*25e0*/  LDCU.64 UR8, c[0x0][0x3d8] ;  /* 0x00007b00ff0877ac */ /* 0x000f620008000a00 */
[----:B-1----:R-:W-:Y:S01]  /*25f0*/  MOV R2, UR12 ;  /* 0x0000000c00027c02 */ /* 0x002fe20008000f00 */
[----:B------:R-:W-:Y:S01]  /*2600*/  BSSY.RECONVERGENT B0, `(.L_x_1112) ;  /* 0x000001d000007945 */ /* 0x000fe20003800200 */
[----:B------:R-:W-:-:S03]  /*2610*/  UIMAD UR5, UR5, UR12, URZ ;  /* 0x0000000c050572a4 */ /* 0x000fc6000f8e02ff */
[----:B------:R-:W-:Y:S01]  /*2620*/  IMAD.WIDE.U32 R2, R2, UR29, R10 ;  /* 0x0000001d02027c25 */ /* 0x000fe2000f8e000a */
[----:B------:R-:W-:Y:S02]  /*2630*/  UIMAD UR5, UR29, UR13, UR5 ;  /* 0x0000000d1d0572a4 */ /* 0x000fe4000f8e0205 */
[----:B------:R-:W-:-:S04]  /*2640*/  IADD3 R2, P0, PT, R18, R2, RZ ;  /* 0x0000000212027210 */ /* 0x000fc80007f1e0ff */
[----:B------:R-:W-:Y:S01]  /*2650*/  IADD3.X R3, PT, PT, R20, UR5, R3, P0, !PT ;  /* 0x0000000514037c10 */ /* 0x000fe200087fe403 */
[----:B-----5:R-:W-:Y:S02]  /*2660*/  IMAD R0, R22, UR8, RZ ;  /* 0x0000000816007c24 */ /* 0x020fe4000f8e02ff */
[----:B----4-:R-:W-:-:S04]  /*2670*/  IMAD.WIDE.U32 R6, R15, UR8, R2 ;  /* 0x000000080f067c25 */ /* 0x010fc8000f8e0002 */
        /* <DEDUP_REMOVED lines=18> */
.L_x_1114:
[----:B------:R1:W-:Y:S01]  /*27a0*/  STS.128 [R8+0x8000], RZ ;  /* 0x008000ff08007388 */ /* 0x0003e20000000c00 */
[----:B------:R-:W-:Y:S05]  /*27b0*/  BRA `(.L_x_1115) ;  /* 0x0000000000047947 */ /* 0x000fea0003800000 */
.L_x_1113:
[----:B------:R1:W-:Y:S02]  /*27c0*/  STS.128 [R8+0x8000], RZ ;  /* 0x008000ff08007388 */ /* 0x0003e40000000c00 */
.L_x_1115:
[----:B------:R-:W-:Y:S05]  /*27d0*/  BSYNC.RECONVERGENT B0 ;  /* 0x0000000000007941 */ /* 0x000fea0003800200 */
.L_x_1112:
[----:B------:R-:W1:Y:S01]  /*27e0*/  S2R R122, SR_TID.X ;  /* 0x00000000007a7919 */ /* 0x000e620000002100 */
[C---:B------:R-:W-:Y:S01]  /*27f0*/  IMAD.SHL.U32 R13, R24.reuse, 0x20, RZ ;  /* 0x00000020180d7824 */ /* 0x040fe200078e00ff */
[----:B------:R-:W-:Y:S01]  /*2800*/  BSSY.RECONVERGENT B0, `(.L_x_1116) ;  /* 0x0000018000007945 */ /* 0x000fe20003800200 */
[----:B------:R-:W-:Y:S01]  /*2810*/  IMAD.SHL.U32 R12, R24, 0x10, RZ ;  /* 0x00000010180c7824 */ /* 0x000fe200078e00ff */
[----:B------:R1:W-:Y:S02]  /*2820*/  @P1 STS.128 [R8+0x9000], RZ ;  /* 0x009000ff08001388 */ /* 0x0003e40000000c00 */
[C---:B------:R-:W-:Y:S02]  /*2830*/  LOP3.LUT R9, R13.reuse, 0x20, RZ, 0xc0, !PT ;  /* 0x000000200d097812 */ /* 0x040fe400078ec0ff */
[----:B------:R-:W-:Y:S02]  /*2840*/  LOP3.LUT R15, R13, 0x120, RZ, 0xc0, !PT ;  /* 0x000001200d0f7812 */ /* 0x000fe400078ec0ff */
[----:B------:R-:W-:Y:S01]  /*2850*/  LOP3.LUT R9, R9, 0x3800, R12, 0xf8, !PT ;  /* 0x0000380009097812 */ /* 0x000fe200078ef80c */
        /* <DEDUP_REMOVED lines=10> */
[----:B----4-:R-:W-:-:S05]  /*2900*/  IMAD.WIDE.U32 R4, R14, UR12, R2 ;  /* 0x0000000c0e047c25 */ /* 0x010fca000f8e0002 */
[----:B------:R-:W-:Y:S02]  /*2910*/  IADD3 R0, PT, PT, R5, R0, RZ ;  /* 0x0000000005007210 */ /* 0x000fe40007ffe0ff */
[----:B-----5:R-:W-:-:S04]  /*2920*/  LEA R2, P0, R4, UR8, 0x1 ;  /* 0x0000000804027c11 */ /* 0x020fc8000f8008ff */
[----:B------:R-:W-:-:S05]  /*2930*/  LEA.HI.X R3, R4, UR9, R0, 0x1, P0 ;  /* 0x0000000904037c11 */ /* 0x000fca00080f0c00 */
[----:B------:R-:W-:Y:S01]  /*2940*/  @!PT LDS RZ, [RZ] ;  /* 0x00000000fffff984 */ /* 0x000fe20000000800 */
[----:B------:R-:W-:Y:S01]  /*2950*/  @!PT LDS RZ, [RZ] ;  /* 0x00000000fffff984 */ /* 0x000fe20000000800 */
[----:B------:R-:W-:Y:S01]  /*2960*/  @!PT LDS RZ, [RZ] ;  /* 0x00000000fffff984 */ /* 0x000fe20000000800 */
[----:B------:R4:W-:Y:S04]  /*2970*/  LDGSTS.E.BYPASS.LTC128B.128 [R8+0x9000], desc[UR30][R2.64] ;  /* 0x0900000002087fae */ /* 0x0009e8000b981a1e */
.L_x_1117:
[----:B------:R-:W-:Y:S05]  /*2980*/  BSYNC.RECONVERGENT B0 ;  /* 0x0000000000007941 */ /* 0x000fea0003800200 */
.L_x_1116:
[----:B------:R-:W-:Y:S01]  /*2990*/  SHF.R.U32.HI R0, RZ, 0x4, R24 ;  /* 0x00000004ff007819 */ /* 0x000fe20000011618 */
[----:B-1-34-:R-:W-:Y:S01]  /*29a0*/  IMAD.SHL.U32 R8, R122, 0x20, RZ ;  /* 0x000000207a087824 */ /* 0x01afe200078e00ff */
[----:B------:R-:W-:Y:S01]  /*29b0*/  LOP3.LUT R4, R15, 0x600, R12, 0xf8, !PT ;  /* 0x000006000f047812 */ /* 0x000fe200078ef80c */
[----:B------:R-:W-:Y:S01]  /*29c0*/  IMAD.SHL.U32 R7, R24, 0x4, RZ ;  /* 0x0000000418077824 */ /* 0x000fe200078e00ff */
[----:B------:R-:W-:Y:S01]  /*29d0*/  LOP3.LUT R0, R0, 0x8, RZ, 0xc0, !PT ;  /* 0x0000000800007812 */ /* 0x000fe200078ec0ff */
[----:B------:R-:W-:Y:S01]  /*29e0*/  IMAD.SHL.U32 R5, R122, 0x4, RZ ;  /* 0x000000047a057824 */ /* 0x000fe200078e00ff */
[----:B------:R-:W-:Y:S01]  /*29f0*/  LOP3.LUT R6, R8, 0xc0, RZ, 0xc0, !PT ;  /* 0x000000c008067812 */ /* 0x000fe200078ec0ff */
[----:B------:R-:W-:Y:S01]  /*2a00*/  IMAD.SHL.U32 R10, R122, 0x2, RZ ;  /* 0x000000027a0a7824 */ /* 0x000fe200078e00ff */
[----:B------:R-:W-:Y:S01]  /*2a10*/  LOP3.LUT R7, R7, 0x18, RZ, 0xc0, !PT ;  /* 0x0000001807077812 */ /* 0x000fe200078ec0ff */
[----:B------:R-:W-:Y:S01]  /*2a20*/  IMAD.MOV.U32 R112, RZ, RZ, 0x20 ;  /* 0x00000020ff707424 */ /* 0x000fe200078e00ff */
[----:B------:R-:W-:Y:S01]  /*2a30*/  LOP3.LUT R0, R0, 0x10, R24, 0xf8, !PT ;  /* 0x0000001000007812 */ /* 0x000fe200078ef818 */
[----:B------:R-:W0:Y:S01]  /*2a40*/  LDGDEPBAR ;  /* 0x00000000000079af */ /* 0x000e220000000000 */
[----:B------:R-:W-:Y:S01]  /*2a50*/  LOP3.LUT R6, R6, 0x18, R5, 0xf8, !PT ;  /* 0x0000001806067812 */ /* 0x000fe200078ef805 */
[----:B------:R-:W-:Y:S01]  /*2a60*/  IMAD.SHL.U32 R5, R122, 0x40, RZ ;  /* 0x000000407a057824 */ /* 0x000fe200078e00ff */
[--C-:B------:R-:W-:Y:S01]  /*2a70*/  LOP3.LUT R2, R7, 0xc0, R13.reuse, 0xf8, !PT ;  /* 0x000000c007027812 */ /* 0x100fe200078ef80d */
[----:B------:R-:W1:Y:S01]  /*2a80*/  LDCU UR13, c[0x0][0x590] ;  /* 0x0000b200ff0d77ac */ /* 0x000e620008000800 */
[----:B------:R-:W-:Y:S01]  /*2a90*/  LOP3.LUT R0, R0, 0xc0, R13, 0xf8, !PT ;  /* 0x000000c000007812 */ /* 0x000fe200078ef80d */
[----:B------:R-:W-:Y:S01]  /*2aa0*/  IMAD.MOV.U32 R119, RZ, RZ, 0x20 ;  /* 0x00000020ff777424 */ /* 0x000fe200078e00ff */
[----:B------:R-:W-:Y:S01]  /*2ab0*/  LOP3.LUT R3, R2, 0x8, R23, 0x78, !PT ;  /* 0x0000000802037812 */ /* 0x000fe200078e7817 */
[----:B------:R-:W-:Y:S01]  /*2ac0*/  UIADD3 UR29, UPT, UPT, UR29, 0x80, URZ ;  /* 0x000000801d1d7890 */ /* 0x000fe2000fffe0ff */
[----:B------:R-:W-:-:S02]  /*2ad0*/  LOP3.LUT R7, R0, R7, RZ, 0x3c, !PT ;  /* 0x0000000700077212 */ /* 0x000fc400078e3cff */
[----:B------:R-:W-:Y:S02]  /*2ae0*/  CS2R R94, SRZ ;  /* 0x00000000005e7805 */ /* 0x000fe4000001ff00 */
[----:B------:R-:W-:Y:S02]  /*2af0*/  LOP3.LUT R9, R9, 0x100, R12, 0xf8, !PT ;  /* 0x0000010009097812 */ /* 0x000fe400078ef80c */
[----:B------:R-:W-:Y:S02]  /*2b00*/  CS2R R92, SRZ ;  /* 0x00000000005c7805 */ /* 0x000fe4000001ff00 */
[----:B------:R-:W-:Y:S02]  /*2b10*/  LOP3.LUT R2, R2, 0x8, R24, 0x78, !PT ;  /* 0x0000000802027812 */ /* 0x000fe400078e7818 */
[----:B------:R-:W-:Y:S02]  /*2b20*/  CS2R R98, SRZ ;  /* 0x0000000000627805 */ /* 0x000fe4000001ff00 */
[----:B------:R-:W-:Y:S01]  /*2b30*/  LOP3.LUT R0, R10, 0xe006, R5, 0xc8, !PT ;  /* 0x0000e0060a007812 */ /* 0x000fe200078ec805 */
[----:B------:R-:W-:Y:S01]  /*2b40*/  IMAD.SHL.U32 R5, R122, 0x10, RZ ;  /* 0x000000107a057824 */ /* 0x000fe200078e00ff */
[----:B------:R-:W-:-:S02]  /*2b50*/  LOP3.LUT R118, R4, R3, RZ, 0xfc, !PT ;  /* 0x0000000304767212 */ /* 0x000fc400078efcff */
[----:B------:R-:W-:Y:S02]  /*2b60*/  CS2R R96, SRZ ;  /* 0x0000000000607805 */ /* 0x000fe4000001ff00 */
[----:B------:R-:W-:Y:S02]  /*2b70*/  LOP3.LUT R9, R9, R2, RZ, 0xfc, !PT ;  /* 0x0000000209097212 */ /* 0x000fe400078efcff */
[----:B------:R-:W-:Y:S02]  /*2b80*/  CS2R R90, SRZ ;  /* 0x00000000005a7805 */ /* 0x000fe4000001ff00 */
[----:B------:R-:W-:Y:S02]  /*2b90*/  LOP3.LUT R3, R8, 0x20, RZ, 0xc0, !PT ;  /* 0x0000002008037812 */ /* 0x000fe400078ec0ff */
[----:B------:R-:W-:Y:S02]  /*2ba0*/  CS2R R88, SRZ ;  /* 0x0000000000587805 */ /* 0x000fe4000001ff00 */
[----:B------:R-:W-:-:S02]  /*2bb0*/  LOP3.LUT R4, R0, 0xc00, R8, 0xf8, !PT ;  /* 0x00000c0000047812 */ /* 0x000fc400078ef808 */
[----:B------:R-:W-:Y:S02]  /*2bc0*/  CS2R R86, SRZ ;  /* 0x0000000000567805 */ /* 0x000fe4000001ff00 */
[----:B------:R-:W-:Y:S02]  /*2bd0*/  LOP3.LUT R2, R8, 0x120, RZ, 0xc0, !PT ;  /* 0x0000012008027812 */ /* 0x000fe400078ec0ff */
[----:B------:R-:W-:Y:S02]  /*2be0*/  CS2R R84, SRZ ;  /* 0x0000000000547805 */ /* 0x000fe4000001ff00 */
[----:B------:R-:W-:Y:S02]  /*2bf0*/  LOP3.LUT R8, R5, 0x1c0, RZ, 0xc0, !PT ;  /* 0x000001c005087812 */ /* 0x000fe400078ec0ff */
[----:B------:R-:W-:Y:S02]  /*2c00*/  CS2R R78, SRZ ;  /* 0x00000000004e7805 */ /* 0x000fe4000001ff00 */
[----:B------:R-:W-:-:S02]  /*2c10*/  LOP3.LUT R0, R3, 0x3800, R5, 0xf8, !PT ;  /* 0x0000380003007812 */ /* 0x000fc400078ef805 */
[----:B------:R-:W-:Y:S02]  /*2c20*/  CS2R R76, SRZ ;  /* 0x00000000004c7805 */ /* 0x000fe4000001ff00 */
[----:B------:R-:W-:Y:S02]  /*2c30*/  LOP3.LUT R3, R8, 0x38, R10, 0xf8, !PT ;  /* 0x0000003808037812 */ /* 0x000fe400078ef80a */
[----:B------:R-:W-:Y:S02]  /*2c40*/  CS2R R82, SRZ ;  /* 0x0000000000527805 */ /* 0x000fe4000001ff00 */
[----:B------:R-:W-:Y:S02]  /*2c50*/  SHF.R.U32.HI R10, RZ, 0x1, R122 ;  /* 0x00000001ff0a7819 */ /* 0x000fe4000001167a */
[----:B------:R-:W-:Y:S02]  /*2c60*/  CS2R R80, SRZ ;  /* 0x0000000000507805 */ /* 0x000fe4000001ff00 */
[----:B------:R-:W-:-:S02]  /*2c70*/  LOP3.LUT P0, RZ, R24, 0x4, RZ, 0xc0, !PT ;  /* 0x0000000418ff7812 */ /* 0x000fc4000780c0ff */
[----:B------:R-:W-:Y:S02]  /*2c80*/  CS2R R74, SRZ ;  /* 0x00000000004a7805 */ /* 0x000fe4000001ff00 */
[--C-:B------:R-:W-:Y:S02]  /*2c90*/  LOP3.LUT R2, R2, 0x600, R5.reuse, 0xf8, !PT ;  /* 0x0000060002027812 */ /* 0x100fe400078ef805 */
[----:B------:R-:W-:Y:S02]  /*2ca0*/  CS2R R72, SRZ ;  /* 0x0000000000487805 */ /* 0x000fe4000001ff00 */
[----:B------:R-:W-:Y:S02]  /*2cb0*/  LOP3.LUT R5, R0, 0x100, R5, 0xf8, !PT ;  /* 0x0000010000057812 */ /* 0x000fe400078ef805 */
[----:B------:R-:W-:Y:S02]  /*2cc0*/  CS2R R70, SRZ ;  /* 0x0000000000467805 */ /* 0x000fe4000001ff00 */
[----:B------:R-:W-:-:S02]  /*2cd0*/  LOP3.LUT R0, R6, 0x8, R10, 0x78, !PT ;  /* 0x0000000806007812 */ /* 0x000fc400078e780a */
[----:B------:R-:W-:Y:S02]  /*2ce0*/  CS2R R68, SRZ ;  /* 0x0000000000447805 */ /* 0x000fe4000001ff00 */
[----:B------:R-:W-:Y:S01]  /*2cf0*/  SEL R112, R112, 0xffffffe0, !P0 ;  /* 0xffffffe070707807 */ /* 0x000fe20004000000 */
[C---:B------:R-:W-:Y:S01]  /*2d00*/  IMAD.SHL.U32 R121, R122.reuse, 0x8, RZ ;  /* 0x000000087a797824 */ /* 0x040fe200078e00ff */
[C---:B------:R-:W-:Y:S01]  /*2d10*/  LOP3.LUT P1, RZ, R122.reuse, 0x4, RZ, 0xc0, !PT ;  /* 0x000000047aff7812 */ /* 0x040fe2000782c0ff */
[----:B------:R-:W3:Y:S01]  /*2d20*/  LDCU UR5, c[0x0][0x440] ;  /* 0x00008800ff0577ac */ /* 0x000ee20008000800 */
[----:B------:R-:W-:Y:S02]  /*2d30*/  LOP3.LUT P0, RZ, R122, 0x2, RZ, 0xc0, !PT ;  /* 0x000000027aff7812 */ /* 0x000fe4000780c0ff */
[----:B------:R-:W-:Y:S01]  /*2d40*/  LOP3.LUT R4, R4, R3, RZ, 0xfc, !PT ;  /* 0x0000000304047212 */ /* 0x000fe200078efcff */
[----:B------:R-:W4:Y:S01]  /*2d50*/  LDCU UR8, c[0x0][0x3e0] ;  /* 0x00007c00ff0877ac */ /* 0x000f220008000800 */
[----:B------:R-:W-:Y:S01]  /*2d60*/  LOP3.LUT R120, R2, R0, RZ, 0xfc, !PT ;  /* 0x0000000002787212 */ /* 0x000fe200078efcff */
[----:B------:R-:W-:Y:S01]  /*2d70*/  IMAD.MOV.U32 R0, RZ, RZ, 0x10 ;  /* 0x00000010ff007424 */ /* 0x000fe200078e00ff */
[----:B------:R-:W-:Y:S01]  /*2d80*/  LOP3.LUT R3, R6, 0x8, R122, 0x78, !PT ;  /* 0x0000000806037812 */ /* 0x000fe200078e787a */
[----:B------:R-:W-:Y:S01]  /*2d90*/  IMAD.MOV.U32 R2, RZ, RZ, 0x20 ;  /* 0x00000020ff027424 */ /* 0x000fe200078e00ff */
[----:B------:R-:W-:Y:S01]  /*2da0*/  R2P PR, R122, 0x18 ;  /* 0x000000187a007804 */ /* 0x000fe20000000000 */
[----:B------:R2:W-:Y:S01]  /*2db0*/  STL [R1+0x2c], R4 ;  /* 0x00002c0401007387 */ /* 0x0005e20000100800 */
[----:B------:R-:W-:Y:S01]  /*2dc0*/  LOP3.LUT R3, R5, R3, RZ, 0xfc, !PT ;  /* 0x0000000305037212 */ /* 0x000fe200078efcff */
[----:B------:R-:W2:Y:S01]  /*2dd0*/  LDCU UR12, c[0x0][0x50c] ;  /* 0x0000a180ff0c77ac */ /* 0x000ea20008000800 */
[----:B------:R-:W-:-:S02]  /*2de0*/  SEL R0, R0, 0xfffffff0, !P1 ;  /* 0xfffffff000007807 */ /* 0x000fc40004800000 */
[----:B------:R-:W-:Y:S01]  /*2df0*/  SEL R0, R2, 0xffffffe0, !P3 ;  /* 0xffffffe002007807 */ /* 0x000fe20005800000 */
[----:B------:R2:W-:Y:S01]  /*2e00*/  STL [R1+0x28], R3 ;  /* 0x0000280301007387 */ /* 0x0005e20000100800 */
[----:B------:R-:W-:Y:S01]  /*2e10*/  LOP3.LUT R7, R7, 0x120, R13, 0xf8, !PT ;  /* 0x0000012007077812 */ /* 0x000fe200078ef80d */
[----:B------:R-:W2:Y:S01]  /*2e20*/  LDCU UR9, c[0x0][0x45c] ;  /* 0x00008b80ff0977ac */ /* 0x000ea20008000800 */
[----:B------:R-:W-:Y:S01]  /*2e30*/  LEA R118, R118, UR28, 0x1 ;  /* 0x0000001c76767c11 */ /* 0x000fe2000f8e08ff */
[----:B------:R2:W-:Y:S01]  /*2e40*/  STL [R1], R223 ;  /* 0x000000df01007387 */ /* 0x0005e20000100800 */
[----:B------:R-:W-:Y:S01]  /*2e50*/  LEA R116, R7, UR28, 0x1 ;  /* 0x0000001c07747c11 */ /* 0x000fe2000f8e08ff */
[----:B-1----:R-:W-:Y:S01]  /*2e60*/  USHF.L.U32 UR13, UR13, 0x7, URZ ;  /* 0x000000070d0d7899 */ /* 0x002fe200080006ff */
[----:B------:R-:W-:Y:S01]  /*2e70*/  LEA R113, R9, UR28, 0x1 ;  /* 0x0000001c09717c11 */ /* 0x000fe2000f8e08ff */
[----:B------:R1:W-:Y:S01]  /*2e80*/  STL [R1+0x24], R0 ;  /* 0x0000240001007387 */ /* 0x0003e20000100800 */
[----:B------:R-:W-:Y:S01]  /*2e90*/  VIADD R118, R118, UR17 ;  /* 0x0000001176767c36 */ /* 0x000fe20008000000 */
[----:B------:R-:W-:Y:S01]  /*2ea0*/  SEL R119, R119, 0xffffffe0, !P0 ;  /* 0xffffffe077777807 */ /* 0x000fe20004000000 */
[----:B------:R-:W-:Y:S01]  /*2eb0*/  VIADD R116, R116, UR17 ;  /* 0x0000001174747c36 */ /* 0x000fe20008000000 */
[----:B------:R-:W-:Y:S01]  /*2ec0*/  USHF.L.U32 UR41, UR41, 0x3, URZ ;  /* 0x0000000329297899 */ /* 0x000fe200080006ff */
[----:B------:R-:W-:Y:S01]  /*2ed0*/  IMAD.IADD R117, R112, 0x1, R113 ;  /* 0x0000000170757824 */ /* 0x000fe200078e0271 */
[----:B---34-:R-:W-:-:S11]  /*2ee0*/  UISETP.GE.AND UP1, UPT, UR29, UR35, UPT ;  /* 0x000000231d00728c */ /* 0x018fd6000bf26270 */
.L_x_1120:
[----:B------:R-:W0:Y:S01]  /*2ef0*/  LDGDEPBAR ;  /* 0x00000000000079af */ /* 0x000e220000000000 */
[----:B------:R-:W-:Y:S01]  /*2f00*/  IMAD.IADD R112, R118, 0x1, R112 ;  /* 0x0000000176707824 */ /* 0x000fe200078e0270 */
[----:B------:R-:W-:Y:S01]  /*2f10*/  PLOP3.LUT P0, PT, PT, PT, UP1, 0x80, 0x8 ;  /* 0x000000000008781c */ /* 0x000fe20003f0f018 */
[----:B-1----:R-:W-:Y:S05]  /*2f20*/  IMAD.SHL.U32 R0, R122, 0x2, RZ ;  /* 0x000000027a007824 */ /* 0x002fea00078e00ff */
[----:B--2---:R-:W2:Y:S01]  /*2f30*/  LDL R3, [R1+0x20] ;  /* 0x0000200001037983 */ /* 0x004ea20000100800 */
        /* <DEDUP_REMOVED lines=73> */
[----:B------:R-:W-:Y:S03]  /*33d0*/  MOV R0, UR37 ;  /* 0x0000002500007c02 */ /* 0x000fe60008000f00 */
[----:B------:R1:W-:Y:S01]  /*33e0*/  MUFU.TANH R192, R8 ;  /* 0x0000000800c07308 */ /* 0x0003e20000002400 */
[----:B----4-:R-:W4:Y:S01]  /*33f0*/  LDL R12, [R1+0x18] ;  /* 0x00001800010c7983 */ /* 0x010f220000100800 */
[----:B--2---:R-:W-:Y:S01]  /*3400*/  FSETP.NEU.FTZ.AND P3, PT, R3, -INF , PT ;  /* 0xff8000000300780b */ /* 0x004fe20003f7d000 */
[----:B------:R-:W-:Y:S01]  /*3410*/  @P2 IMAD R9, R0, 0x80, R9 ;  /* 0x0000008000092824 */ /* 0x000fe200078e0209 */
[----:B------:R-:W-:Y:S06]  /*3420*/  PLOP3.LUT P2, PT, PT, PT, UP1, 0x80, 0x8 ;  /* 0x000000000008781c */ /* 0x000fec0003f4f018 */
[----:B------:R2:W-:Y:S01]  /*3430*/  MUFU.TANH R206, R10 ;  /* 0x0000000a00ce7308 */ /* 0x0005e20000002400 */
[----:B---3--:R-:W3:Y:S01]  /*3440*/  LDL R11, [R1+0x14] ;  /* 0x00001400010b7983 */ /* 0x008ee20000100800 */
[C---:B------:R-:W-:Y:S01]  /*3450*/  @P0 VIADD R0, R9.reuse, 0x1 ;  /* 0x0000000109000836 */ /* 0x040fe20000000000 */
[----:B------:R-:W-:Y:S02]  /*3460*/  @P5 ISETP.GE.AND P5, PT, R9, UR35, PT ;  /* 0x0000002309005c0c */ /* 0x000fe4000bfa6270 */
[----:B------:R-:W-:Y:S02]  /*3470*/  PLOP3.LUT P0, PT, PT, PT, UP1, 0x80, 0x8 ;  /* 0x000000000008781c */ /* 0x000fe40003f0f018 */
[----:B------:R-:W-:Y:S03]  /*3480*/  @P6 ISETP.GE.AND P6, PT, R0, UR35, PT ;  /* 0x0000002300006c0c */ /* 0x000fe6000bfc6270 */
[----:B------:R-:W-:Y:S01]  /*3490*/  MUFU.TANH R203, R14 ;  /* 0x0000000e00cb7308 */ /* 0x000fe20000002400 */
[----:B-1----:R-:W-:Y:S01]  /*34a0*/  FMUL.FTZ R8, R3, 1.4426950216293334961 ;  /* 0x3fb8aa3b03087820 */ /* 0x002fe20000410000 */
[----:B------:R-:W-:Y:S01]  /*34b0*/  MOV R0, R249 ;  /* 0x000000f900007202 */ /* 0x000fe20000000f00 */
[----:B------:R-:W-:Y:S01]  /*34c0*/  FMUL.FTZ R3, R2, 1.4426950216293334961 ;  /* 0x3fb8aa3b02037820 */ /* 0x000fe20000410000 */
[----:B------:R-:W-:Y:S02]  /*34d0*/  @P2 FSEL R0, R249, -INF , !P5 ;  /* 0xff800000f9002808 */ /* 0x000fe40006800000 */
[----:B------:R-:W-:Y:S04]  /*34e0*/  FSEL R8, R8, RZ, P3 ;  /* 0x000000ff08087208 */ /* 0x000fe80001800000 */
[----:B------:R-:W-:Y:S01]  /*34f0*/  MUFU.TANH R70, R6 ;  /* 0x0000000600467308 */ /* 0x000fe20000002400 */
[----:B------:R-:W-:Y:S01]  /*3500*/  PLOP3.LUT P3, PT, PT, PT, UP1, 0x80, 0x8 ;  /* 0x000000000008781c */ /* 0x000fe20003f6f018 */
[----:B--2---:R-:W-:Y:S02]  /*3510*/  IMAD.MOV.U32 R10, RZ, RZ, R248 ;  /* 0x000000ffff0a7224 */ /* 0x004fe400078e00f8 */
[----:B------:R-:W-:Y:S01]  /*3520*/  FFMA.FTZ R0, R0, UR9, -R8 ;  /* 0x0000000900007c23 */ /* 0x000fe20008010808 */
[----:B------:R-:W-:Y:S02]  /*3530*/  PLOP3.LUT P2, PT, PT, PT, UP1, 0x80, 0x8 ;  /* 0x000000000008781c */ /* 0x000fe40003f4f018 */
[----:B------:R-:W-:Y:S03]  /*3540*/  @P0 FSEL R10, R248, -INF , !P6 ;  /* 0xff800000f80a0808 */ /* 0x000fe60007000000 */
[----:B------:R1:W2:Y:S01]  /*3550*/  MUFU.TANH R69, R7 ;  /* 0x0000000700457308 */ /* 0x0002a20000002400 */
[----:B------:R-:W-:Y:S04]  /*3560*/  FSETP.NEU.FTZ.AND P0, PT, R2, -INF , PT ;  /* 0xff8000000200780b */ /* 0x000fe80003f1d000 */
[----:B------:R-:W-:Y:S02]  /*3570*/  FSEL R3, R3, RZ, P0 ;  /* 0x000000ff03037208 */ /* 0x000fe40000000000 */
[----:B------:R-:W-:Y:S03]  /*3580*/  PLOP3.LUT P0, PT, PT, PT, UP1, 0x80, 0x8 ;  /* 0x000000000008781c */ /* 0x000fe60003f0f018 */
[----:B------:R2:W-:Y:S10]  /*3590*/  MUFU.EX2 R14, R0 ;  /* 0x00000000000e7308 */ /* 0x0005f40000000800 */
[----:B------:R-:W-:Y:S01]  /*35a0*/  MUFU.TANH R185, R13 ;  /* 0x0000000d00b97308 */ /* 0x000fe20000002400 */
[----:B-1----:R-:W1:Y:S01]  /*35b0*/  LDSM.16.M88.4 R4, [R117+0x6400] ;  /* 0x006400007504783b */ /* 0x002e620000000200 */
[----:B--2---:R-:W-:Y:S02]  /*35c0*/  MOV R2, R69 ;  /* 0x0000004500027202 */ /* 0x004fe40000000f00 */
[----:B------:R-:W-:Y:S02]  /*35d0*/  @P2 FSEL R2, R69, -INF , !P6 ;  /* 0xff80000045022808 */ /* 0x000fe40007000000 */
[----:B------:R-:W-:Y:S04]  /*35e0*/  PLOP3.LUT P2, PT, PT, PT, UP1, 0x80, 0x8 ;  /* 0x000000000008781c */ /* 0x000fe80003f4f018 */
[----:B------:R2:W-:Y:S01]  /*35f0*/  MUFU.TANH R202, R15 ;  /* 0x0000000f00ca7308 */ /* 0x0005e20000002400 */
[----:B------:R-:W-:Y:S01]  /*3600*/  IMAD.MOV.U32 R0, RZ, RZ, R70 ;  /* 0x000000ffff007224 */ /* 0x000fe200078e0046 */
[----:B------:R-:W-:Y:S05]  /*3610*/  @P3 FSEL R0, R70, -INF , !P5 ;  /* 0xff80000046003808 */ /* 0x000fea0006800000 */
[--C-:B------:R-:W-:Y:S03]  /*3620*/  FFMA.FTZ R0, R0, UR9, -R3.reuse ;  /* 0x0000000900007c23 */ /* 0x100fe60008010803 */
[----:B------:R1:W-:Y:S10]  /*3630*/  MUFU.TANH R247, R16 ;  /* 0x0000001000f77308 */ /* 0x0003f40000002400 */
[----:B------:R1:W-:Y:S01]  /*3640*/  MUFU.EX2 R71, R0 ;  /* 0x0000000000477308 */ /* 0x0003e20000000800 */
[----:B--2---:R-:W2:Y:S09]  /*3650*/  LDL R15, [R1+0x2c] ;  /* 0x00002c00010f7983 */ /* 0x004eb20000100800 */
[----:B------:R-:W-:Y:S01]  /*3660*/  MUFU.TANH R159, R18 ;  /* 0x00000012009f7308 */ /* 0x000fe20000002400 */
[----:B-1----:R-:W2:Y:S09]  /*3670*/  LDL R16, [R1+0x24] ;  /* 0x0000240001107983 */ /* 0x002eb20000100800 */
[----:B------:R-:W-:Y:S01]  /*3680*/  MUFU.TANH R160, R19 ;  /* 0x0000001300a07308 */ /* 0x000fe20000002400 */
[----:B------:R-:W-:Y:S01]  /*3690*/  FFMA.FTZ R0, R2, UR9, -R3 ;  /* 0x0000000902007c23 */ /* 0x000fe20008010803 */
[-C--:B------:R-:W-:Y:S08]  /*36a0*/  HMMA.16816.F32 R20, R104, R4.reuse, R20 ;  /* 0x000000046814723c */ /* 0x080ff00000001814 */
[----:B------:R1:W-:Y:S01]  /*36b0*/  MUFU.EX2 R68, R0 ;  /* 0x0000000000447308 */ /* 0x0003e20000000800 */
[C---:B------:R-:W-:Y:S04]  /*36c0*/  HMMA.16816.F32 R24, R112.reuse, R4, R24 ;  /* 0x000000047018723c */ /* 0x040fe80000001818 */
[----:B------:R-:W-:Y:S01]  /*36d0*/  FFMA.FTZ R4, R10, UR9, -R8 ;  /* 0x000000090a047c23 */ /* 0x000fe20008010808 */
[----:B------:R-:W-:Y:S04]  /*36e0*/  IMAD.MOV.U32 R10, RZ, RZ, R188 ;  /* 0x000000ffff0a7224 */ /* 0x000fe800078e00bc */
[----:B------:R-:W4:Y:S01]  /*36f0*/  MUFU.TANH R246, R17 ;  /* 0x0000001100f67308 */ /* 0x000f220000002400 */
        /* <DEDUP_REMOVED lines=40> */
[C---:B----4-:R-:W-:Y:S01]  /*3980*/  FMUL.FTZ R2, R12.reuse, 1.4426950216293334961 ;  /* 0x3fb8aa3b0c027820 */ /* 0x050fe20000410000 */
        /* <DEDUP_REMOVED lines=14> */
[----:B---3--:R-:W-:Y:S01]  /*3a70*/  FSEL R0, R4, RZ, P0 ;  /* 0x000000ff04007208 */ /* 0x008fe20000000000 */
        /* <DEDUP_REMOVED lines=8> */
[----:B----4-:R-:W-:Y:S09]  /*3b00*/  IMAD.MOV.U32 R10, RZ, RZ, R202 ;  /* 0x000000ffff0a7224 */ /* 0x010ff200078e00ca */
[----:B------:R4:W-:Y:S01]  /*3b10*/  MUFU.EX2 R226, R4 ;  /* 0x0000000400e27308 */ /* 0x0009e20000000800 */
[----:B---3--:R-:W-:Y:S01]  /*3b20*/  @P2 VIADD R5, R9, 0x9 ;  /* 0x0000000909052836 */ /* 0x008fe20000000000 */
[----:B------:R-:W-:Y:S04]  /*3b30*/  PLOP3.LUT P2, PT, PT, PT, UP1, 0x80, 0x8 ;  /* 0x000000000008781c */ /* 0x000fe80003f4f018 */
[----:B------:R-:W-:Y:S01]  /*3b40*/  @P6 ISETP.GE.AND P6, PT, R5, UR35, PT ;  /* 0x0000002305006c0c */ /* 0x000fe2000bfc6270 */
[----:B------:R-:W-:Y:S02]  /*3b50*/  IMAD.MOV.U32 R5, RZ, RZ, R185 ;  /* 0x000000ffff057224 */ /* 0x000fe400078e00b9 */
[----:B----4-:R-:W-:Y:S01]  /*3b60*/  @P0 VIADD R4, R9, 0x8 ;  /* 0x0000000809040836 */ /* 0x010fe20000000000 */
[----:B------:R-:W-:Y:S04]  /*3b70*/  PLOP3.LUT P0, PT, PT, PT, UP1, 0x80, 0x8 ;  /* 0x000000000008781c */ /* 0x000fe80003f0f018 */
[----:B------:R-:W-:Y:S02]  /*3b80*/  @P5 ISETP.GE.AND P5, PT, R4, UR35, PT ;  /* 0x0000002304005c0c */ /* 0x000fe4000bfa6270 */
[----:B------:R-:W-:Y:S02]  /*3b90*/  MOV R4, R186 ;  /* 0x000000ba00047202 */ /* 0x000fe40000000f00 */
[----:B------:R-:W-:Y:S02]  /*3ba0*/  @P3 FSEL R4, R186, -INF , !P5 ;  /* 0xff800000ba043808 */ /* 0x000fe40006800000 */
[----:B------:R-:W-:Y:S02]  /*3bb0*/  PLOP3.LUT P3, PT, PT, PT, UP1, 0x80, 0x8 ;  /* 0x000000000008781c */ /* 0x000fe40003f6f018 */
[----:B--2---:R-:W-:Y:S01]  /*3bc0*/  LEA R125, R15, UR4, 0x1 ;  /* 0x000000040f7d7c11 */ /* 0x004fe2000f8e08ff */
[--C-:B------:R-:W-:Y:S01]  /*3bd0*/  FFMA.FTZ R4, R4, UR9, -R2.reuse ;  /* 0x0000000904047c23 */ /* 0x100fe20008010802 */
[----:B------:R-:W-:Y:S01]  /*3be0*/  @P0 FSEL R5, R185, -INF , !P6 ;  /* 0xff800000b9050808 */ /* 0x000fe20007000000 */
[----:B------:R-:W-:Y:S01]  /*3bf0*/  IMAD.MOV.U32 R15, RZ, RZ, 0x10 ;  /* 0x00000010ff0f7424 */ /* 0x000fe200078e00ff */
[----:B------:R-:W-:Y:S01]  /*3c00*/  PLOP3.LUT P0, PT, PT, PT, UP1, 0x80, 0x8 ;  /* 0x000000000008781c */ /* 0x000fe20003f0f018 */
[----:B------:R2:W-:Y:S01]  /*3c10*/  MUFU.EX2 R214, R4 ;  /* 0x0000000400d67308 */ /* 0x0005e20000000800 */
[----:B------:R-:W-:Y:S01]  /*3c20*/  IADD3 R126, PT, PT, R125, 0x12040, RZ ;  /* 0x000120407d7e7810 */ /* 0x000fe20007ffe0ff */
[----:B------:R-:W-:Y:S01]  /*3c30*/  FFMA.FTZ R5, R5, UR9, -R2 ;  /* 0x0000000905057c23 */ /* 0x000fe20008010802 */
[----:B------:R-:W-:Y:S02]  /*3c40*/  IADD3 R128, PT, PT, R125, R16, RZ ;  /* 0x000000107d807210 */ /* 0x000fe40007ffe0ff */
[----:B------:R-:W-:Y:S02]  /*3c50*/  SEL R15, R15, 0xfffffff0, !P1 ;  /* 0xfffffff00f0f7807 */ /* 0x000fe40004800000 */
[----:B------:R-:W-:Y:S03]  /*3c60*/  @P3 FSEL R11, R159, -INF , !P5 ;  /* 0xff8000009f0b3808 */ /* 0x000fe60006800000 */
[----:B------:R-:W-:Y:S01]  /*3c70*/  MUFU.EX2 R213, R5 ;  /* 0x0000000500d57308 */ /* 0x000fe20000000800 */
[----:B------:R-:W-:Y:S01]  /*3c80*/  PLOP3.LUT P3, PT, PT, PT, UP1, 0x80, 0x8 ;  /* 0x000000000008781c */ /* 0x000fe20003f6f018 */
[C---:B------:R-:W-:Y:S01]  /*3c90*/  IMAD.IADD R131, R15.reuse, 0x1, R128 ;  /* 0x000000010f837824 */ /* 0x040fe200078e0280 */
[----:B------:R-:W-:Y:S01]  /*3ca0*/  IADD3 R132, PT, PT, R15, R125, RZ ;  /* 0x0000007d0f847210 */ /* 0x000fe20007ffe0ff */
[----:B------:R-:W-:Y:S01]  /*3cb0*/  FFMA.FTZ R11, R11, UR9, -R3 ;  /* 0x000000090b0b7c23 */ /* 0x000fe20008010803 */
[----:B------:R-:W-:Y:S02]  /*3cc0*/  @P0 FSEL R10, R202, -INF , !P6 ;  /* 0xff800000ca0a0808 */ /* 0x000fe40007000000 */
[----:B------:R-:W-:Y:S03]  /*3cd0*/  PLOP3.LUT P0, PT, PT, PT, UP1, 0x80, 0x8 ;  /* 0x000000000008781c */ /* 0x000fe60003f0f018 */
[----:B------:R3:W-:Y:S01]  /*3ce0*/  MUFU.EX2 R193, R11 ;  /* 0x0000000b00c17308 */ /* 0x0007e20000000800 */
[----:B--2---:R-:W-:Y:S01]  /*3cf0*/  MOV R4, R203 ;  /* 0x000000cb00047202 */ /* 0x004fe20000000f00 */
        /* <DEDUP_REMOVED lines=8> */
[----:B---3--:R-:W-:Y:S01]  /*3d80*/  @P3 VIADD R11, R9, 0x11 ;  /* 0x00000011090b3836 */ /* 0x008fe20000000000 */
[----:B------:R-:W-:Y:S01]  /*3d90*/  PLOP3.LUT P3, PT, PT, PT, UP1, 0x80, 0x8 ;  /* 0x000000000008781c */ /* 0x000fe20003f6f018 */
[--C-:B------:R-:W-:Y:S07]  /*3da0*/  FFMA.FTZ R12, R12, UR9, -R8.reuse ;  /* 0x000000090c0c7c23 */ /* 0x100fee0008010808 */
[----:B------:R1:W-:Y:S01]  /*3db0*/  MUFU.EX2 R76, R12 ;  /* 0x0000000c004c7308 */ /* 0x0003e20000000800 */
[----:B--2---:R-:W-:Y:S01]  /*3dc0*/  IMAD.MOV.U32 R10, RZ, RZ, R247 ;  /* 0x000000ffff0a7224 */ /* 0x004fe200078e00f7 */
[----:B------:R-:W-:Y:S02]  /*3dd0*/  @P2 FSEL R10, R247, -INF , !P5 ;  /* 0xff800000f70a2808 */ /* 0x000fe40006800000 */
[----:B------:R-:W-:Y:S02]  /*3de0*/  PLOP3.LUT P2, PT, PT, PT, UP1, 0x80, 0x8 ;  /* 0x000000000008781c */ /* 0x000fe40003f4f018 */
[----:B------:R-:W-:Y:S01]  /*3df0*/  PLOP3.LUT P5, PT, PT, PT, UP1, 0x80, 0x8 ;  /* 0x000000000008781c */ /* 0x000fe20003faf018 */
[----:B------:R-:W-:Y:S01]  /*3e00*/  FFMA.FTZ R10, R10, UR9, -R8 ;  /* 0x000000090a0a7c23 */ /* 0x000fe20008010808 */
[----:B----4-:R-:W2:Y:S03]  /*3e10*/  LDSM.16.M88.4 R4, [R117+0x6800] ;  /* 0x006800007504783b */ /* 0x010ea60000000200 */
[----:B------:R3:W-:Y:S01]  /*3e20*/  MUFU.EX2 R77, R10 ;  /* 0x0000000a004d7308 */ /* 0x0007e20000000800 */
[----:B-1----:R-:W-:Y:S02]  /*3e30*/  IMAD.MOV.U32 R12, RZ, RZ, R238 ;  /* 0x000000ffff0c7224 */ /* 0x002fe400078e00ee */
        /* <DEDUP_REMOVED lines=8> */
[-C--:B--2---:R-:W-:Y:S03]  /*3ec0*/  HMMA.16816.F32 R36, R104, R4.reuse, R36 ;  /* 0x000000046824723c */ /* 0x084fe60000001824 */
[----:B-1----:R-:W-:Y:S05]  /*3ed0*/  @P0 IADD3 R10, PT, PT, R9, 0x10, RZ ;  /* 0x00000010090a0810 */ /* 0x002fea0007ffe0ff */
        /* <DEDUP_REMOVED lines=53> */
[----:B--2---:R-:W-:Y:S01]  /*4230*/  IMAD.MOV.U32 R10, RZ, RZ, R177 ;  /* 0x000000ffff0a7224 */ /* 0x004fe200078e00b1 */
        /* <DEDUP_REMOVED lines=12> */
[----:B--2---:R-:W-:Y:S08]  /*4300*/  MOV R10, R195 ;  /* 0x000000c3000a7202 */ /* 0x004ff00000000f00 */
[----:B------:R1:W-:Y:S01]  /*4310*/  MUFU.EX2 R221, R4 ;  /* 0x0000000400dd7308 */ /* 0x0003e20000000800 */
[----:B------:R-:W-:Y:S02]  /*4320*/  @P2 IADD3 R5, PT, PT, R9, 0x19, RZ ;  /* 0x0000001909052810 */ /* 0x000fe40007ffe0ff */
[----:B------:R-:W-:Y:S02]  /*4330*/  PLOP3.LUT P2, PT, PT, PT, UP1, 0x80, 0x8 ;  /* 0x000000000008781c */ /* 0x000fe40003f4f018 */
[----:B------:R-:W-:Y:S01]  /*4340*/  @P6 ISETP.GE.AND P6, PT, R5, UR35, PT ;  /* 0x0000002305006c0c */ /* 0x000fe2000bfc6270 */
[----:B------:R-:W-:Y:S04]  /*4350*/  IMAD.MOV.U32 R5, RZ, RZ, R173 ;  /* 0x000000ffff057224 */ /* 0x000fe800078e00ad */
[----:B------:R-:W-:Y:S10]  /*4360*/  MUFU.TANH R181, R42 ;  /* 0x0000002a00b57308 */ /* 0x000ff40000002400 */
[----:B------:R-:W2:Y:S01]  /*4370*/  MUFU.TANH R234, R37 ;  /* 0x0000002500ea7308 */ /* 0x000ea20000002400 */
        /* <DEDUP_REMOVED lines=28> */
[--C-:B------:R-:W-:Y:S08]  /*4540*/  FFMA.FTZ R12, R12, UR9, -R8.reuse ;  /* 0x000000090c0c7c23 */ /* 0x100ff00008010808 */
[----:B------:R4:W-:Y:S01]  /*4550*/  MUFU.EX2 R216, R4 ;  /* 0x0000000400d87308 */ /* 0x0009e20000000800 */
[----:B---3--:R-:W-:Y:S01]  /*4560*/  IMAD.MOV.U32 R10, RZ, RZ, R239 ;  /* 0x000000ffff0a7224 */ /* 0x008fe200078e00ef */
[----:B------:R-:W-:Y:S02]  /*4570*/  @P2 FSEL R10, R239, -INF , !P5 ;  /* 0xff800000ef0a2808 */ /* 0x000fe40006800000 */
[----:B------:R-:W-:Y:S02]  /*4580*/  PLOP3.LUT P2, PT, PT, PT, UP1, 0x80, 0x8 ;  /* 0x000000000008781c */ /* 0x000fe40003f4f018 */
[----:B------:R-:W-:Y:S01]  /*4590*/  PLOP3.LUT P5, PT, PT, PT, UP1, 0x80, 0x8 ;  /* 0x000000000008781c */ /* 0x000fe20003faf018 */
[----:B------:R-:W-:Y:S03]  /*45a0*/  FFMA.FTZ R10, R10, UR9, -R8 ;  /* 0x000000090a0a7c23 */ /* 0x000fe60008010808 */
[----:B------:R-:W-:Y:S01]  /*45b0*/  MUFU.TANH R154, R44 ;  /* 0x0000002c009a7308 */ /* 0x000fe20000002400 */
[----:B-1----:R-:W-:Y:S01]  /*45c0*/  @P3 VIADD R11, R9, 0x21 ;  /* 0x00000021090b3836 */ /* 0x002fe20000000000 */
[----:B------:R-:W-:Y:S08]  /*45d0*/  PLOP3.LUT P3, PT, PT, PT, UP1, 0x80, 0x8 ;  /* 0x000000000008781c */ /* 0x000ff00003f6f018 */
[----:B------:R1:W-:Y:S01]  /*45e0*/  MUFU.EX2 R73, R10 ;  /* 0x0000000a00497308 */ /* 0x0003e20000000800 */
[----:B----4-:R-:W3:Y:S09]  /*45f0*/  LDSM.16.M88.4 R4, [R117+0x6c00] ;  /* 0x006c00007504783b */ /* 0x010ef20000000200 */
        /* <DEDUP_REMOVED lines=10> */
[----:B--2---:R-:W-:Y:S08]  /*46a0*/  IMAD.MOV.U32 R11, RZ, RZ, R234 ;  /* 0x000000ffff0b7224 */ /* 0x004ff000078e00ea */
[----:B------:R-:W-:Y:S01]  /*46b0*/  MUFU.TANH R233, R48 ;  /* 0x0000003000e97308 */ /* 0x000fe20000002400 */
        /* <DEDUP_REMOVED lines=15> */
[--C-:B------:R-:W-:Y:S01]  /*47b0*/  FFMA.FTZ R4, R4, UR9, -R3.reuse ;  /* 0x0000000904047c23 */ /* 0x100fe20008010803 */
[----:B------:R-:W-:Y:S01]  /*47c0*/  PLOP3.LUT P2, PT, PT, PT, UP1, 0x80, 0x8 ;  /* 0x000000000008781c */ /* 0x000fe20003f4f018 */
[----:B------:R-:W-:Y:S01]  /*47d0*/  HMMA.16816.F32 R64, R104, R6, R64 ;  /* 0x000000066840723c */ /* 0x000fe20000001840 */
[----:B------:R-:W-:Y:S01]  /*47e0*/  IMAD.MOV.U32 R106, RZ, RZ, 0x20 ;  /* 0x00000020ff6a7424 */ /* 0x000fe200078e00ff */
[----:B------:R-:W-:Y:S04]  /*47f0*/  PLOP3.LUT P3, PT, PT, PT, UP1, 0x80, 0x8 ;  /* 0x000000000008781c */ /* 0x000fe80003f6f018 */
[----:B------:R2:W-:Y:S01]  /*4800*/  MUFU.EX2 R162, R4 ;  /* 0x0000000400a27308 */ /* 0x0005e20000000800 */
[--C-:B------:R-:W-:Y:S01]  /*4810*/  FFMA.FTZ R10, R10, UR9, -R8.reuse ;  /* 0x000000090a0a7c23 */ /* 0x100fe20008010808 */
[----:B------:R-:W-:Y:S01]  /*4820*/  SEL R112, R106, 0xffffffe0, !P1 ;  /* 0xffffffe06a707807 */ /* 0x000fe20004800000 */
[----:B------:R-:W-:Y:S01]  /*4830*/  FMUL.FTZ R53, R53, UR12 ;  /* 0x0000000c35357c20 */ /* 0x000fe20008410000 */
[----:B------:R-:W-:Y:S01]  /*4840*/  FMUL.FTZ R54, R54, UR12 ;  /* 0x0000000c36367c20 */ /* 0x000fe20008410000 */
[----:B------:R-:W-:Y:S01]  /*4850*/  FMUL.FTZ R60, R60, UR12 ;  /* 0x0000000c3c3c7c20 */ /* 0x000fe20008410000 */
[----:B------:R-:W-:Y:S01]  /*4860*/  FMUL.FTZ R61, R61, UR12 ;  /* 0x0000000c3d3d7c20 */ /* 0x000fe20008410000 */
[----:B------:R-:W-:Y:S03]  /*4870*/  FMUL.FTZ R62, R62, UR12 ;  /* 0x0000000c3e3e7c20 */ /* 0x000fe60008410000 */
[----:B------:R3:W-:Y:S01]  /*4880*/  MUFU.EX2 R252, R10 ;  /* 0x0000000a00fc7308 */ /* 0x0007e20000000800 */
[----:B------:R-:W-:Y:S01]  /*4890*/  @P2 FSEL R5, R147, -INF , !P6 ;  /* 0xff80000093052808 */ /* 0x000fe20007000000 */
[----:B------:R-:W-:Y:S01]  /*48a0*/  FMUL.FTZ R63, R63, UR12 ;  /* 0x0000000c3f3f7c20 */ /* 0x000fe20008410000 */
[----:B------:R-:W-:Y:S01]  /*48b0*/  PLOP3.LUT P2, PT, PT, PT, UP1, 0x80, 0x8 ;  /* 0x000000000008781c */ /* 0x000fe20003f4f018 */
[----:B------:R-:W-:Y:S01]  /*48c0*/  FMUL.FTZ R56, R56, UR12 ;  /* 0x0000000c38387c20 */ /* 0x000fe20008410000 */
[----:B------:R-:W-:Y:S01]  /*48d0*/  @P0 FSEL R11, R234, -INF , !P6 ;  /* 0xff800000ea0b0808 */ /* 0x000fe20007000000 */
[----:B------:R-:W-:Y:S01]  /*48e0*/  FMUL.FTZ R57, R57, UR12 ;  /* 0x0000000c39397c20 */ /* 0x000fe20008410000 */
[----:B------:R-:W-:Y:S03]  /*48f0*/  PLOP3.LUT P0, PT, PT, PT, UP1, 0x80, 0x8 ;  /* 0x000000000008781c */ /* 0x000fe60003f0f018 */
[----:B------:R-:W-:Y:S01]  /*4900*/  MUFU.EX2 R72, R12 ;  /* 0x0000000c00487308 */ /* 0x000fe20000000800 */
[----:B--2---:R-:W-:Y:S01]  /*4910*/  FFMA.FTZ R4, R5, UR9, -R3 ;  /* 0x0000000905047c23 */ /* 0x004fe20008010803 */
        /* <DEDUP_REMOVED lines=8> */
[----:B-1----:R-:W-:Y:S02]  /*49a0*/  IMAD.MOV.U32 R11, RZ, RZ, R139 ;  /* 0x000000ffff0b7224 */ /* 0x002fe400078e008b */
[----:B------:R-:W-:Y:S01]  /*49b0*/  FMUL.FTZ R59, R59, UR12 ;  /* 0x0000000c3b3b7c20 */ /* 0x000fe20008410000 */
[----:B------:R-:W-:Y:S01]  /*49c0*/  IMAD.MOV.U32 R5, RZ, RZ, R180 ;  /* 0x000000ffff057224 */ /* 0x000fe200078e00b4 */
[----:B------:R-:W-:Y:S04]  /*49d0*/  MOV R7, R233 ;  /* 0x000000e900077202 */ /* 0x000fe80000000f00 */
[----:B------:R1:W-:Y:S10]  /*49e0*/  MUFU.EX2 R251, R10 ;  /* 0x0000000a00fb7308 */ /* 0x0003f40000000800 */
[----:B------:R-:W-:Y:S01]  /*49f0*/  MUFU.TANH R231, R52 ;  /* 0x0000003400e77308 */ /* 0x000fe20000002400 */
[----:B--2---:R-:W-:Y:S01]  /*4a00*/  IMAD.MOV.U32 R4, RZ, RZ, R163 ;  /* 0x000000ffff047224 */ /* 0x004fe200078e00a3 */
        /* <DEDUP_REMOVED lines=20> */
[----:B--2---:R-:W-:Y:S09]  /*4b50*/  MOV R10, R153 ;  /* 0x00000099000a7202 */ /* 0x004ff20000000f00 */
[----:B------:R1:W-:Y:S10]  /*4b60*/  MUFU.EX2 R212, R4 ;  /* 0x0000000400d47308 */ /* 0x0003f40000000800 */
[----:B------:R-:W-:Y:S10]  /*4b70*/  MUFU.TANH R150, R57 ;  /* 0x0000003900967308 */ /* 0x000ff40000002400 */
[----:B------:R-:W2:Y:S01]  /*4b80*/  MUFU.TANH R135, R55 ;  /* 0x0000003700877308 */ /* 0x000ea20000002400 */
[----:B-1----:R-:W-:Y:S01]  /*4b90*/  FFMA.FTZ R4, R5, UR9, -R0 ;  /* 0x0000000905047c23 */ /* 0x002fe20008010800 */
[----:B------:R-:W-:Y:S01]  /*4ba0*/  @P5 VIADD R5, R9, 0x29 ;  /* 0x0000002909055836 */ /* 0x000fe20000000000 */
[----:B------:R-:W-:Y:S04]  /*4bb0*/  PLOP3.LUT P5, PT, PT, PT, UP1, 0x80, 0x8 ;  /* 0x000000000008781c */ /* 0x000fe80003faf018 */
[----:B------:R-:W-:Y:S03]  /*4bc0*/  @P3 ISETP.GE.AND P3, PT, R5, UR35, PT ;  /* 0x0000002305003c0c */ /* 0x000fe6000bf66270 */
[----:B------:R1:W-:Y:S01]  /*4bd0*/  MUFU.EX2 R211, R4 ;  /* 0x0000000400d37308 */ /* 0x0003e20000000800 */
[----:B------:R-:W-:Y:S09]  /*4be0*/  IMAD.MOV.U32 R5, RZ, RZ, R176 ;  /* 0x000000ffff057224 */ /* 0x000ff200078e00b0 */
[----:B------:R-:W-:Y:S10]  /*4bf0*/  MUFU.TANH R167, R58 ;  /* 0x0000003a00a77308 */ /* 0x000ff40000002400 */
[----:B------:R-:W3:Y:S01]  /*4c00*/  MUFU.TANH R166, R59 ;  /* 0x0000003b00a67308 */ /* 0x000ee20000002400 */
[----:B-1----:R-:W-:Y:S02]  /*4c10*/  @P0 IADD3 R4, PT, PT, R9, 0x28, RZ ;  /* 0x0000002809040810 */ /* 0x002fe40007ffe0ff */
[----:B------:R-:W-:Y:S02]  /*4c20*/  PLOP3.LUT P0, PT, PT, PT, UP1, 0x80, 0x8 ;  /* 0x000000000008781c */ /* 0x000fe40003f0f018 */
[----:B------:R-:W-:Y:S01]  /*4c30*/  @P6 ISETP.GE.AND P6, PT, R4, UR35, PT ;  /* 0x0000002304006c0c */ /* 0x000fe2000bfc6270 */
[----:B------:R-:W-:Y:S04]  /*4c40*/  IMAD.MOV.U32 R4, RZ, RZ, R154 ;  /* 0x000000ffff047224 */ /* 0x000fe800078e009a */
[----:B------:R-:W-:Y:S01]  /*4c50*/  MUFU.TANH R144, R60 ;  /* 0x0000003c00907308 */ /* 0x000fe20000002400 */
[----:B------:R-:W-:Y:S02]  /*4c60*/  @P2 FSEL R4, R154, -INF , !P6 ;  /* 0xff8000009a042808 */ /* 0x000fe40007000000 */
[----:B------:R-:W-:Y:S02]  /*4c70*/  PLOP3.LUT P2, PT, PT, PT, UP1, 0x80, 0x8 ;  /* 0x000000000008781c */ /* 0x000fe40003f4f018 */
[----:B------:R-:W-:Y:S01]  /*4c80*/  @P5 FSEL R5, R176, -INF , !P6 ;  /* 0xff800000b0055808 */ /* 0x000fe20007000000 */
[----:B------:R-:W-:Y:S01]  /*4c90*/  FFMA.FTZ R4, R4, UR9, -R2 ;  /* 0x0000000904047c23 */ /* 0x000fe20008010802 */
[----:B------:R-:W-:Y:S03]  /*4ca0*/  PLOP3.LUT P5, PT, PT, PT, UP1, 0x80, 0x8 ;  /* 0x000000000008781c */ /* 0x000fe60003faf018 */
[----:B------:R-:W1:Y:S01]  /*4cb0*/  MUFU.TANH R142, R61 ;  /* 0x0000003d008e7308 */ /* 0x000e620000002400 */
[----:B------:R-:W-:Y:S01]  /*4cc0*/  @P0 FSEL R10, R153, -INF , !P3 ;  /* 0xff800000990a0808 */ /* 0x000fe20005800000 */
[----:B------:R-:W-:Y:S01]  /*4cd0*/  FFMA.FTZ R5, R5, UR9, -R0 ;  /* 0x0000000905057c23 */ /* 0x000fe20008010800 */
[----:B------:R-:W-:Y:S03]  /*4ce0*/  PLOP3.LUT P0, PT, PT, PT, UP1, 0x80, 0x8 ;  /* 0x000000000008781c */ /* 0x000fe60003f0f018 */
[----:B------:R-:W-:Y:S01]  /*4cf0*/  FFMA.FTZ R6, R10, UR9, -R2 ;  /* 0x000000090a067c23 */ /* 0x000fe20008010802 */
[----:B------:R-:W-:Y:S03]  /*4d00*/  IMAD.MOV.U32 R10, RZ, RZ, R140 ;  /* 0x000000ffff0a7224 */ /* 0x000fe600078e008c */
[----:B------:R4:W-:Y:S01]  /*4d10*/  MUFU.EX2 R182, R4 ;  /* 0x0000000400b67308 */ /* 0x0009e20000000800 */
[----:B------:R-:W-:Y:S02]  /*4d20*/  @P5 FSEL R10, R140, -INF , !P6 ;  /* 0xff8000008c0a5808 */ /* 0x000fe40007000000 */
[----:B------:R-:W-:Y:S07]  /*4d30*/  PLOP3.LUT P5, PT, PT, PT, UP1, 0x80, 0x8 ;  /* 0x000000000008781c */ /* 0x000fee0003faf018 */
[----:B------:R2:W-:Y:S10]  /*4d40*/  MUFU.EX2 R179, R6 ;  /* 0x0000000600b37308 */ /* 0x0005f40000000800 */
[----:B------:R3:W-:Y:S01]  /*4d50*/  MUFU.EX2 R208, R5 ;  /* 0x0000000500d07308 */ /* 0x0007e20000000800 */
[----:B----4-:R-:W-:Y:S01]  /*4d60*/  IMAD.MOV.U32 R4, RZ, RZ, R175 ;  /* 0x000000ffff047224 */ /* 0x010fe200078e00af */
[----:B------:R-:W-:Y:S02]  /*4d70*/  @P2 FSEL R4, R175, -INF , !P3 ;  /* 0xff800000af042808 */ /* 0x000fe40005800000 */
[----:B------:R-:W-:Y:S03]  /*4d80*/  PLOP3.LUT P2, PT, PT, PT, UP1, 0x80, 0x8 ;  /* 0x000000000008781c */ /* 0x000fe60003f4f018 */
[----:B------:R-:W-:Y:S03]  /*4d90*/  FFMA.FTZ R4, R4, UR9, -R0 ;  /* 0x0000000904047c23 */ /* 0x000fe60008010800 */
[----:B------:R-:W-:Y:S01]  /*4da0*/  MUFU.TANH R219, R64 ;  /* 0x0000004000db7308 */ /* 0x000fe20000002400 */
[----:B--2---:R-:W-:Y:S02]  /*4db0*/  MOV R6, R232 ;  /* 0x000000e800067202 */ /* 0x004fe40000000f00 */
[----:B------:R-:W-:Y:S07]  /*4dc0*/  @P0 FSEL R6, R232, -INF , !P3 ;  /* 0xff800000e8060808 */ /* 0x000fee0005800000 */
[----:B------:R2:W-:Y:S01]  /*4dd0*/  MUFU.EX2 R207, R4 ;  /* 0x0000000400cf7308 */ /* 0x0005e20000000800 */
[----:B------:R-:W-:Y:S01]  /*4de0*/  @P2 FSEL R7, R233, -INF , !P6 ;  /* 0xff800000e9072808 */ /* 0x000fe20007000000 */
[----:B---3--:R-:W-:Y:S01]  /*4df0*/  IMAD.U32 R5, RZ, RZ, UR11 ;  /* 0x0000000bff057e24 */ /* 0x008fe2000f8e00ff */
[----:B------:R-:W-:Y:S02]  /*4e00*/  PLOP3.LUT P2, PT, PT, PT, UP1, 0x80, 0x8 ;  /* 0x000000000008781c */ /* 0x000fe40003f4f018 */
[----:B------:R-:W-:Y:S05]  /*4e10*/  PLOP3.LUT P6, PT, PT, PT, UP1, 0x80, 0x8 ;  /* 0x000000000008781c */ /* 0x000fea0003fcf018 */
[----:B------:R-:W3:Y:S06]  /*4e20*/  MUFU.TANH R218, R65 ;  /* 0x0000004100da7308 */ /* 0x000eec0000002400 */
[----:B------:R-:W-:Y:S04]  /*4e30*/  @P2 FSEL R11, R139, -INF , !P3 ;  /* 0xff8000008b0b2808 */ /* 0x000fe80005800000 */
[----:B------:R-:W4:Y:S01]  /*4e40*/  MUFU.TANH R134, R66 ;  /* 0x0000004200867308 */ /* 0x000f220000002400 */
[----:B--2---:R-:W-:Y:S01]  /*4e50*/  MOV R4, UR10 ;  /* 0x0000000a00047c02 */ /* 0x004fe20008000f00 */
[----:B------:R-:W-:Y:S01]  /*4e60*/  @P6 VIADD R12, R9, 0x31 ;  /* 0x00000031090c6836 */ /* 0x000fe20000000000 */
[----:B------:R-:W-:Y:S02]  /*4e70*/  PLOP3.LUT P3, PT, PT, PT, UP1, 0x80, 0x8 ;  /* 0x000000000008781c */ /* 0x000fe40003f6f018 */
[C---:B------:R-:W-:Y:S01]  /*4e80*/  LEA R104, P0, R250.reuse, R4, 0x2 ;  /* 0x00000004fa687211 */ /* 0x040fe200078010ff */
[--C-:B------:R-:W-:Y:S01]  /*4e90*/  FFMA.FTZ R4, R7, UR9, -R8.reuse ;  /* 0x0000000907047c23 */ /* 0x100fe20008010808 */
[----:B------:R-:W-:Y:S01]  /*4ea0*/  PLOP3.LUT P6, PT, PT, PT, UP1, 0x80, 0x8 ;  /* 0x000000000008781c */ /* 0x000fe20003fcf018 */
[----:B------:R-:W-:Y:S01]  /*4eb0*/  IMAD.MOV.U32 R7, RZ, RZ, R135 ;  /* 0x000000ffff077224 */ /* 0x000fe200078e0087 */
        /* <DEDUP_REMOVED lines=10> */
[----:B------:R-:W4:Y:S01]  /*4f60*/  MUFU.TANH R133, R67 ;  /* 0x0000004300857308 */ /* 0x000f220000002400 */
[----:B------:R-:W5:Y:S01]  /*4f70*/  LDG.E R115, desc[UR30][R104.64+0x100] ;  /* 0x0001001e68737981 */ /* 0x000f62000c1e1900 */
[----:B------:R-:W-:Y:S02]  /*4f80*/  @P6 FSEL R5, R231, -INF , !P3 ;  /* 0xff800000e7056808 */ /* 0x000fe40005800000 */
[----:B------:R-:W-:Y:S01]  /*4f90*/  PLOP3.LUT P6, PT, PT, PT, UP1, 0x80, 0x8 ;  /* 0x000000000008781c */ /* 0x000fe20003fcf018 */
[----:B------:R4:W5:Y:S01]  /*4fa0*/  LDG.E R114, desc[UR30][R104.64+0x120] ;  /* 0x0001201e68727981 */ /* 0x000962000c1e1900 */
[--C-:B--2---:R-:W-:Y:S01]  /*4fb0*/  FFMA.FTZ R4, R6, UR9, -R8.reuse ;  /* 0x0000000906047c23 */ /* 0x104fe20008010808 */
[----:B------:R-:W-:Y:S01]  /*4fc0*/  FFMA.FTZ R5, R5, UR9, -R8 ;  /* 0x0000000905057c23 */ /* 0x000fe20008010808 */
[----:B------:R-:W-:Y:S01]  /*4fd0*/  @P2 IADD3 R13, PT, PT, R9, 0x38, RZ ;  /* 0x00000038090d2810 */ /* 0x000fe20007ffe0ff */
[--C-:B------:R-:W-:Y:S01]  /*4fe0*/  FFMA.FTZ R6, R10, UR9, -R3.reuse ;  /* 0x000000090a067c23 */ /* 0x100fe20008010803 */
[----:B------:R2:W-:Y:S01]  /*4ff0*/  MUFU.EX2 R242, R4 ;  /* 0x0000000400f27308 */ /* 0x0005e20000000800 */
[----:B------:R-:W-:Y:S01]  /*5000*/  PLOP3.LUT P2, PT, PT, PT, UP1, 0x80, 0x8 ;  /* 0x000000000008781c */ /* 0x000fe20003f4f018 */
[----:B------:R-:W-:Y:S01]  /*5010*/  VIADD R10, R125, 0x12000 ;  /* 0x000120007d0a7836 */ /* 0x000fe20000000000 */
[----:B------:R-:W-:Y:S02]  /*5020*/  @P0 ISETP.GE.AND P0, PT, R12, UR35, PT ;  /* 0x000000230c000c0c */ /* 0x000fe4000bf06270 */
[----:B------:R-:W-:Y:S01]  /*5030*/  @P5 IADD3 R12, PT, PT, R9, 0x39, RZ ;  /* 0x00000039090c5810 */ /* 0x000fe20007ffe0ff */
[--C-:B------:R-:W-:Y:S01]  /*5040*/  FFMA.FTZ R9, R11, UR9, -R3.reuse ;  /* 0x000000090b097c23 */ /* 0x100fe20008010803 */
[----:B------:R-:W-:Y:S01]  /*5050*/  PLOP3.LUT P5, PT, PT, PT, UP1, 0x80, 0x8 ;  /* 0x000000000008781c */ /* 0x000fe20003faf018 */
[----:B------:R-:W4:Y:S02]  /*5060*/  LDL R11, [R1+0x28] ;  /* 0x00002800010b7983 */ /* 0x000f240000100800 */
[----:B------:R1:W-:Y:S01]  /*5070*/  MUFU.EX2 R241, R5 ;  /* 0x0000000500f17308 */ /* 0x0003e20000000800 */
[----:B------:R-:W-:Y:S01]  /*5080*/  @P4 VIADD R126, R10, 0xffffffc0 ;  /* 0xffffffc00a7e4836 */ /* 0x000fe20000000000 */
[----:B------:R-:W-:Y:S02]  /*5090*/  MOV R10, R150 ;  /* 0x00000096000a7202 */ /* 0x000fe40000000f00 */
[----:B------:R-:W-:Y:S01]  /*50a0*/  @P6 FSEL R7, R135, -INF , !P0 ;  /* 0xff80000087076808 */ /* 0x000fe20004000000 */
[----:B------:R-:W-:Y:S01]  /*50b0*/  IMAD.IADD R130, R15, 0x1, R126 ;  /* 0x000000010f827824 */ /* 0x000fe200078e027e */
[----:B------:R-:W-:Y:S01]  /*50c0*/  PLOP3.LUT P6, PT, PT, PT, UP1, 0x80, 0x8 ;  /* 0x000000000008781c */ /* 0x000fe20003fcf018 */
[----:B--2---:R-:W-:Y:S01]  /*50d0*/  IMAD.MOV.U32 R4, RZ, RZ, R230 ;  /* 0x000000ffff047224 */ /* 0x004fe200078e00e6 */
[----:B------:R-:W-:Y:S02]  /*50e0*/  @P2 FSEL R4, R230, -INF , !P0 ;  /* 0xff800000e6042808 */ /* 0x000fe40004000000 */
[----:B------:R2:W-:Y:S01]  /*50f0*/  MUFU.EX2 R146, R6 ;  /* 0x0000000600927308 */ /* 0x0005e20000000800 */
[----:B------:R-:W-:Y:S01]  /*5100*/  PLOP3.LUT P2, PT, PT, PT, UP1, 0x80, 0x8 ;  /* 0x000000000008781c */ /* 0x000fe20003f4f018 */
[----:B------:R-:W-:Y:S01]  /*5110*/  FFMA.FTZ R7, R7, UR9, -R3 ;  /* 0x0000000907077c23 */ /* 0x000fe20008010803 */
[----:B------:R-:W-:Y:S01]  /*5120*/  IADD3 R127, PT, PT, R16, R126, RZ ;  /* 0x0000007e107f7210 */ /* 0x000fe20007ffe0ff */
[----:B-1----:R-:W-:Y:S01]  /*5130*/  FFMA.FTZ R5, R4, UR9, -R8 ;  /* 0x0000000904057c23 */ /* 0x002fe20008010808 */
[----:B------:R-:W-:Y:S05]  /*5140*/  F2FP.F16.F32.PACK_AB R4, R108, R14 ;  /* 0x0000000e6c04723e */ /* 0x000fea00000000ff */
[----:B------:R-:W-:Y:S01]  /*5150*/  MUFU.TANH R158, R62 ;  /* 0x0000003e009e7308 */ /* 0x000fe20000002400 */
[----:B------:R-:W-:Y:S01]  /*5160*/  IMAD.IADD R129, R15, 0x1, R127 ;  /* 0x000000010f817824 */ /* 0x000fe200078e027f */
[----:B------:R-:W-:Y:S01]  /*5170*/  @P6 ISETP.GE.AND P6, PT, R12, UR35, PT ;  /* 0x000000230c006c0c */ /* 0x000fe2000bfc6270 */
[----:B------:R1:W-:Y:S01]  /*5180*/  STS [R125+0x12000], R4 ;  /* 0x012000047d007388 */ /* 0x0003e20000000800 */
[----:B--2---:R-:W-:Y:S06]  /*5190*/  MOV R6, R137 ;  /* 0x0000008900067202 */ /* 0x004fec0000000f00 */
[----:B------:R2:W-:Y:S01]  /*51a0*/  MUFU.EX2 R240, R5 ;  /* 0x0000000500f07308 */ /* 0x0005e20000000800 */
[----:B------:R-:W-:Y:S02]  /*51b0*/  @P5 FSEL R6, R137, -INF , !P3 ;  /* 0xff80000089065808 */ /* 0x000fe40005800000 */
[----:B------:R-:W-:Y:S07]  /*51c0*/  PLOP3.LUT P5, PT, PT, PT, UP1, 0x80, 0x8 ;  /* 0x000000000008781c */ /* 0x000fee0003faf018 */
[----:B------:R3:W-:Y:S10]  /*51d0*/  MUFU.EX2 R145, R9 ;  /* 0x0000000900917308 */ /* 0x0007f40000000800 */
[----:B------:R3:W-:Y:S01]  /*51e0*/  MUFU.EX2 R141, R7 ;  /* 0x00000007008d7308 */ /* 0x0007e20000000800 */
[----:B--2---:R-:W-:Y:S02]  /*51f0*/  F2FP.F16.F32.PACK_AB R5, R76, R77 ;  /* 0x0000004d4c05723e */ /* 0x004fe400000000ff */
[----:B------:R-:W-:Y:S01]  /*5200*/  @P5 ISETP.GE.AND P5, PT, R13, UR35, PT ;  /* 0x000000230d005c0c */ /* 0x000fe2000bfa6270 */
[----:B-1----:R-:W-:Y:S01]  /*5210*/  FFMA.FTZ R4, R6, UR9, -R3 ;  /* 0x0000000906047c23 */ /* 0x002fe20008010803 */
[----:B------:R-:W-:Y:S05]  /*5220*/  F2FP.F16.F32.PACK_AB R6, R68, R71 ;  /* 0x000000474406723e */ /* 0x000fea00000000ff */
[----:B------:R1:W-:Y:S01]  /*5230*/  MUFU.EX2 R143, R4 ;  /* 0x00000004008f7308 */ /* 0x0003e20000000800 */
[----:B---3--:R-:W-:Y:S01]  /*5240*/  MOV R9, R149 ;  /* 0x0000009500097202 */ /* 0x008fe20000000f00 */
[----:B------:R2:W-:Y:S01]  /*5250*/  STS [R125+0x12400], R6 ;  /* 0x012400067d007388 */ /* 0x0005e20000000800 */
[----:B------:R-:W-:Y:S02]  /*5260*/  @P2 FSEL R9, R149, -INF , !P3 ;  /* 0xff80000095092808 */ /* 0x000fe40005800000 */
[----:B------:R-:W-:Y:S01]  /*5270*/  PLOP3.LUT P2, PT, PT, PT, UP1, 0x80, 0x8 ;  /* 0x000000000008781c */ /* 0x000fe20003f4f018 */
[----:B------:R3:W-:Y:S04]  /*5280*/  STS [R132+0x12000], R5 ;  /* 0x0120000584007388 */ /* 0x0007e80000000800 */
[----:B------:R-:W4:Y:S01]  /*5290*/  MUFU.TANH R157, R63 ;  /* 0x0000003f009d7308 */ /* 0x000f220000002400 */
[----:B------:R-:W-:Y:S01]  /*52a0*/  IMAD.MOV.U32 R7, RZ, RZ, R166 ;  /* 0x000000ffff077224 */ /* 0x000fe200078e00a6 */
[----:B-1----:R-:W-:Y:S06]  /*52b0*/  F2FP.F16.F32.PACK_AB R4, R194, R193 ;  /* 0x000000c1c204723e */ /* 0x002fec00000000ff */
[----:B------:R-:W-:Y:S02]  /*52c0*/  @P2 FSEL R10, R150, -INF , !P0 ;  /* 0xff800000960a2808 */ /* 0x000fe40004000000 */
[----:B------:R-:W-:Y:S01]  /*52d0*/  PLOP3.LUT P2, PT, PT, PT, UP1, 0x80, 0x8 ;  /* 0x000000000008781c */ /* 0x000fe20003f4f018 */
[----:B------:R1:W-:Y:S01]  /*52e0*/  STS [R132+0x12400], R4 ;  /* 0x0124000484007388 */ /* 0x0003e20000000800 */
[----:B--2---:R-:W-:Y:S02]  /*52f0*/  F2FP.F16.F32.PACK_AB R6, R217, R220 ;  /* 0x000000dcd906723e */ /* 0x004fe400000000ff */
[----:B---3--:R-:W-:Y:S03]  /*5300*/  F2FP.F16.F32.PACK_AB R5, R226, R227 ;  /* 0x000000e3e205723e */ /* 0x008fe600000000ff */
[----:B------:R2:W-:Y:S04]  /*5310*/  STS [R125+0x14000], R6 ;  /* 0x014000067d007388 */ /* 0x0005e80000000800 */
[----:B------:R3:W-:Y:S01]  /*5320*/  STS [R125+0x14400], R5 ;  /* 0x014400057d007388 */ /* 0x0007e20000000800 */
[----:B-1----:R-:W-:Y:S05]  /*5330*/  F2FP.F16.F32.PACK_AB R4, R213, R214 ;  /* 0x000000d6d504723e */ /* 0x002fea00000000ff */
[----:B------:R1:W-:Y:S01]  /*5340*/  STS [R132+0x14000], R4 ;  /* 0x0140000484007388 */ /* 0x0003e20000000800 */
[----:B--2---:R-:W-:Y:S01]  /*5350*/  FFMA.FTZ R6, R9, UR9, -R2 ;  /* 0x0000000909067c23 */ /* 0x004fe20008010802 */
[----:B------:R-:W-:Y:S01]  /*5360*/  IMAD.MOV.U32 R9, RZ, RZ, R167 ;  /* 0x000000ffff097224 */ /* 0x000fe200078e00a7 */
[----:B------:R-:W-:Y:S02]  /*5370*/  @P2 FSEL R9, R167, -INF , !P3 ;  /* 0xff800000a7092808 */ /* 0x000fe40005800000 */
[----:B------:R2:W-:Y:S01]  /*5380*/  MUFU.EX2 R172, R6 ;  /* 0x0000000600ac7308 */ /* 0x0005e20000000800 */
[----:B------:R-:W-:Y:S02]  /*5390*/  PLOP3.LUT P3, PT, PT, PT, UP1, 0x80, 0x8 ;  /* 0x000000000008781c */ /* 0x000fe40003f6f018 */
[----:B---3--:R-:W-:Y:S01]  /*53a0*/  F2FP.F16.F32.PACK_AB R5, R74, R75 ;  /* 0x0000004b4a05723e */ /* 0x008fe200000000ff */
[----:B------:R-:W-:Y:S01]  /*53b0*/  FFMA.FTZ R9, R9, UR9, -R0 ;  /* 0x0000000909097c23 */ /* 0x000fe20008010800 */
[----:B------:R-:W-:Y:S05]  /*53c0*/  PLOP3.LUT P2, PT, PT, PT, UP1, 0x80, 0x8 ;  /* 0x000000000008781c */ /* 0x000fea0003f4f018 */
[----:B------:R-:W-:Y:S04]  /*53d0*/  MUFU.EX2 R200, R9 ;  /* 0x0000000900c87308 */ /* 0x000fe80000000800 */
[----:B------:R-:W-:Y:S01]  /*53e0*/  @P3 FSEL R7, R166, -INF , !P0 ;  /* 0xff800000a6073808 */ /* 0x000fe20004000000 */
[----:B-1----:R-:W-:Y:S01]  /*53f0*/  FFMA.FTZ R4, R10, UR9, -R2 ;  /* 0x000000090a047c23 */ /* 0x002fe20008010802 */
[----:B--2---:R-:W-:Y:S02]  /*5400*/  F2FP.F16.F32.PACK_AB R6, R224, R225 ;  /* 0x000000e1e006723e */ /* 0x004fe400000000ff */
[----:B------:R-:W-:Y:S02]  /*5410*/  PLOP3.LUT P0, PT, PT, PT, UP1, 0x80, 0x8 ;  /* 0x000000000008781c */ /* 0x000fe40003f0f018 */
[----:B------:R1:W-:Y:S01]  /*5420*/  MUFU.EX2 R170, R4 ;  /* 0x0000000400aa7308 */ /* 0x0003e20000000800 */
[----:B------:R-:W-:Y:S01]  /*5430*/  PLOP3.LUT P3, PT, PT, PT, UP1, 0x80, 0x8 ;  /* 0x000000000008781c */ /* 0x000fe20003f6f018 */
[----:B------:R2:W-:Y:S04]  /*5440*/  STS [R132+0x14400], R6 ;  /* 0x0144000684007388 */ /* 0x0005e80000000800 */
[----:B------:R3:W-:Y:S01]  /*5450*/  STS [R128+0x12000], R5 ;  /* 0x0120000580007388 */ /* 0x0007e20000000800 */
[----:B-1----:R-:W-:Y:S05]  /*5460*/  F2FP.F16.F32.PACK_AB R4, R183, R184 ;  /* 0x000000b8b704723e */ /* 0x002fea00000000ff */
[----:B------:R1:W-:Y:S01]  /*5470*/  STS [R128+0x12400], R4 ;  /* 0x0124000480007388 */ /* 0x0003e20000000800 */
[----:B--2---:R-:W-:Y:S01]  /*5480*/  FFMA.FTZ R6, R7, UR9, -R0 ;  /* 0x0000000907067c23 */ /* 0x004fe20008010800 */
[----:B------:R-:W-:Y:S02]  /*5490*/  MOV R7, R142 ;  /* 0x0000008e00077202 */ /* 0x000fe40000000f00 */
[----:B------:R-:W-:Y:S01]  /*54a0*/  @P0 FSEL R7, R142, -INF , !P6 ;  /* 0xff8000008e070808 */ /* 0x000fe20007000000 */
[----:B------:R2:W-:Y:S01]  /*54b0*/  MUFU.EX2 R197, R6 ;  /* 0x0000000600c57308 */ /* 0x0005e20000000800 */
[----:B---3--:R-:W-:Y:S02]  /*54c0*/  MOV R5, R144 ;  /* 0x0000009000057202 */ /* 0x008fe40000000f00 */
[----:B------:R-:W-:Y:S02]  /*54d0*/  @P2 FSEL R5, R144, -INF , !P5 ;  /* 0xff80000090052808 */ /* 0x000fe40006800000 */
[----:B------:R-:W-:Y:S02]  /*54e0*/  PLOP3.LUT P2, PT, PT, PT, UP1, 0x80, 0x8 ;  /* 0x000000000008781c */ /* 0x000fe40003f4f018 */
[----:B------:R-:W-:Y:S01]  /*54f0*/  PLOP3.LUT P0, PT, PT, PT, UP1, 0x80, 0x8 ;  /* 0x000000000008781c */ /* 0x000fe20003f0f018 */
[--C-:B------:R-:W-:Y:S01]  /*5500*/  FFMA.FTZ R5, R5, UR9, -R2.reuse ;  /* 0x0000000905057c23 */ /* 0x100fe20008010802 */
[----:B------:R-:W-:Y:S01]  /*5510*/  FFMA.FTZ R2, R7, UR9, -R2 ;  /* 0x0000000907027c23 */ /* 0x000fe20008010802 */
[----:B------:R-:W-:Y:S02]  /*5520*/  MOV R7, R218 ;  /* 0x000000da00077202 */ /* 0x000fe40000000f00 */
[----:B------:R3:W-:Y:S01]  /*5530*/  MUFU.EX2 R168, R5 ;  /* 0x0000000500a87308 */ /* 0x0007e20000000800 */
[----:B-1----:R-:W-:Y:S02]  /*5540*/  F2FP.F16.F32.PACK_AB R4, R72, R73 ;  /* 0x000000494804723e */ /* 0x002fe400000000ff */
[----:B--2---:R-:W-:Y:S07]  /*5550*/  F2FP.F16.F32.PACK_AB R6, R169, R171 ;  /* 0x000000aba906723e */ /* 0x004fee00000000ff */
[----:B------:R1:W-:Y:S01]  /*5560*/  MUFU.EX2 R165, R2 ;  /* 0x0000000200a57308 */ /* 0x0003e20000000800 */
[----:B------:R2:W-:Y:S01]  /*5570*/  STS [R131+0x12000], R4 ;  /* 0x0120000483007388 */ /* 0x0005e20000000800 */
[----:B------:R-:W-:Y:S02]  /*5580*/  @P0 FSEL R7, R218, -INF , !P6 ;  /* 0xff800000da070808 */ /* 0x000fe40007000000 */
[----:B------:R-:W-:Y:S01]  /*5590*/  PLOP3.LUT P0, PT, PT, PT, UP1, 0x80, 0x8 ;  /* 0x000000000008781c */ /* 0x000fe20003f0f018 */
[----:B------:R2:W-:Y:S01]  /*55a0*/  STS [R131+0x12400], R6 ;  /* 0x0124000683007388 */ /* 0x0005e20000000800 */
[----:B---3--:R-:W-:Y:S02]  /*55b0*/  F2FP.F16.F32.PACK_AB R5, R201, R204 ;  /* 0x000000ccc905723e */ /* 0x008fe400000000ff */
[----:B-1----:R-:W-:Y:S02]  /*55c0*/  F2FP.F16.F32.PACK_AB R2, R215, R216 ;  /* 0x000000d8d702723e */ /* 0x002fe400000000ff */
[----:B--2---:R-:W-:Y:S01]  /*55d0*/  F2FP.F16.F32.PACK_AB R4, R209, R210 ;  /* 0x000000d2d104723e */ /* 0x004fe200000000ff */
[----:B------:R-:W-:Y:S04]  /*55e0*/  IMAD.MOV.U32 R6, RZ, RZ, R219 ;  /* 0x000000ffff067224 */ /* 0x000fe800078e00db */
[----:B------:R1:W-:Y:S01]  /*55f0*/  STS [R128+0x14000], R4 ;  /* 0x0140000480007388 */ /* 0x0003e20000000800 */
[----:B------:R-:W-:Y:S02]  /*5600*/  @P2 FSEL R6, R219, -INF , !P5 ;  /* 0xff800000db062808 */ /* 0x000fe40006800000 */
[----:B------:R-:W-:Y:S03]  /*5610*/  PLOP3.LUT P2, PT, PT, PT, UP1, 0x80, 0x8 ;  /* 0x000000000008781c */ /* 0x000fe60003f4f018 */
[--C-:B------:R-:W-:Y:S01]  /*5620*/  FFMA.FTZ R6, R6, UR9, -R8.reuse ;  /* 0x0000000906067c23 */ /* 0x100fe20008010808 */
[----:B------:R-:W-:Y:S03]  /*5630*/  FFMA.FTZ R8, R7, UR9, -R8 ;  /* 0x0000000907087c23 */ /* 0x000fe60008010808 */
[----:B------:R2:W-:Y:S10]  /*5640*/  MUFU.EX2 R237, R6 ;  /* 0x0000000600ed7308 */ /* 0x0005f40000000800 */
[----:B------:R-:W-:Y:S01]  /*5650*/  MUFU.EX2 R235, R8 ;  /* 0x0000000800eb7308 */ /* 0x000fe20000000800 */
[----:B-1----:R-:W-:Y:S05]  /*5660*/  F2FP.F16.F32.PACK_AB R4, R221, R222 ;  /* 0x000000dedd04723e */ /* 0x002fea00000000ff */
[----:B------:R4:W-:Y:S04]  /*5670*/  STS [R128+0x14400], R4 ;  /* 0x0144000480007388 */ /* 0x0009e80000000800 */
[----:B------:R1:W-:Y:S04]  /*5680*/  STS [R131+0x14400], R2 ;  /* 0x0144000283007388 */ /* 0x0003e80000000800 */
[----:B------:R3:W-:Y:S01]  /*5690*/  STS [R131+0x14000], R5 ;  /* 0x0140000583007388 */ /* 0x0007e20000000800 */
[----:B----4-:R-:W-:Y:S01]  /*56a0*/  IMAD.MOV.U32 R4, RZ, RZ, R134 ;  /* 0x000000ffff047224 */ /* 0x010fe200078e0086 */
[----:B------:R-:W-:Y:S02]  /*56b0*/  @P2 FSEL R4, R134, -INF , !P5 ;  /* 0xff80000086042808 */ /* 0x000fe40006800000 */
[----:B------:R-:W-:Y:S02]  /*56c0*/  PLOP3.LUT P2, PT, PT, PT, UP1, 0x80, 0x8 ;  /* 0x000000000008781c */ /* 0x000fe40003f4f018 */
[----:B-1----:R-:W-:Y:S01]  /*56d0*/  F2FP.F16.F32.PACK_AB R2, R164, R162 ;  /* 0x000000a2a402723e */ /* 0x002fe200000000ff */
[--C-:B--2---:R-:W-:Y:S01]  /*56e0*/  FFMA.FTZ R6, R4, UR9, -R3.reuse ;  /* 0x0000000904067c23 */ /* 0x104fe20008010803 */
[----:B------:R-:W-:Y:S02]  /*56f0*/  F2FP.F16.F32.PACK_AB R4, R251, R252 ;  /* 0x000000fcfb04723e */ /* 0x000fe400000000ff */
[----:B---3--:R-:W-:Y:S01]  /*5700*/  MOV R5, R133 ;  /* 0x0000008500057202 */ /* 0x008fe20000000f00 */
[----:B------:R1:W-:Y:S01]  /*5710*/  STS [R126+0x400], R2 ;  /* 0x000400027e007388 */ /* 0x0003e20000000800 */
[----:B------:R-:W-:Y:S01]  /*5720*/  @P0 FSEL R5, R133, -INF , !P6 ;  /* 0xff80000085050808 */ /* 0x000fe20007000000 */
[----:B------:R-:W-:Y:S02]  /*5730*/  MUFU.EX2 R138, R6 ;  /* 0x00000006008a7308 */ /* 0x000fe40000000800 */
[----:B------:R2:W-:Y:S02]  /*5740*/  STS [R126], R4 ;  /* 0x000000047e007388 */ /* 0x0005e40000000800 */
[----:B------:R-:W-:Y:S01]  /*5750*/  FFMA.FTZ R3, R5, UR9, -R3 ;  /* 0x0000000905037c23 */ /* 0x000fe20008010803 */
[----:B------:R-:W-:Y:S02]  /*5760*/  MOV R5, R157 ;  /* 0x0000009d00057202 */ /* 0x000fe40000000f00 */
[----:B------:R-:W-:Y:S03]  /*5770*/  @P2 FSEL R5, R157, -INF , !P6 ;  /* 0xff8000009d052808 */ /* 0x000fe60007000000 */
[----:B------:R3:W4:Y:S01]  /*5780*/  MUFU.EX2 R136, R3 ;  /* 0x0000000300887308 */ /* 0x0007220000000800 */
[----:B------:R-:W-:Y:S04]  /*5790*/  LEA R113, R11, UR4, 0x1 ;  /* 0x000000040b717c11 */ /* 0x000fe8000f8e08ff */
[----:B------:R-:W-:Y:S02]  /*57a0*/  IADD3 R117, PT, PT, R112, R113, RZ ;  /* 0x0000007170757210 */ /* 0x000fe40007ffe0ff */
[----:B-1----:R-:W-:Y:S02]  /*57b0*/  F2FP.F16.F32.PACK_AB R2, R145, R146 ;  /* 0x000000929102723e */ /* 0x002fe400000000ff */
[----:B---3--:R-:W-:Y:S01]  /*57c0*/  F2FP.F16.F32.PACK_AB R3, R242, R243 ;  /* 0x000000f3f203723e */ /* 0x008fe200000000ff */
[----:B--2---:R-:W-:Y:S01]  /*57d0*/  IMAD.MOV.U32 R4, RZ, RZ, R158 ;  /* 0x000000ffff047224 */ /* 0x004fe200078e009e */
[----:B------:R-:W-:Y:S01]  /*57e0*/  @P3 FSEL R4, R158, -INF , !P5 ;  /* 0xff8000009e043808 */ /* 0x000fe20006800000 */
[----:B------:R1:W-:Y:S04]  /*57f0*/  STS [R130+0x400], R2 ;  /* 0x0004000282007388 */ /* 0x0003e80000000800 */
[--C-:B------:R-:W-:Y:S01]  /*5800*/  FFMA.FTZ R6, R4, UR9, -R0.reuse ;  /* 0x0000000904067c23 */ /* 0x100fe20008010800 */
[----:B------:R-:W-:Y:S01]  /*5810*/  F2FP.F16.F32.PACK_AB R4, R190, R191 ;  /* 0x000000bfbe04723e */ /* 0x000fe200000000ff */
[----:B------:R2:W-:Y:S01]  /*5820*/  STS [R130], R3 ;  /* 0x0000000382007388 */ /* 0x0005e20000000800 */
[----:B------:R-:W-:Y:S01]  /*5830*/  FFMA.FTZ R0, R5, UR9, -R0 ;  /* 0x0000000905007c23 */ /* 0x000fe20008010800 */
[----:B------:R-:W-:Y:S01]  /*5840*/  F2FP.F16.F32.PACK_AB R5, R240, R241 ;  /* 0x000000f1f005723e */ /* 0x000fe200000000ff */
[----:B------:R-:W-:Y:S01]  /*5850*/  MUFU.EX2 R189, R6 ;  /* 0x0000000600bd7308 */ /* 0x000fe20000000800 */
[----:B------:R3:W-:Y:S09]  /*5860*/  STS [R126+0x2000], R4 ;  /* 0x002000047e007388 */ /* 0x0007f20000000800 */
        /* <DEDUP_REMOVED lines=25> */
[----:B-1----:R-:W-:Y:S07]  /*5a00*/  MOV R2, R14 ;  /* 0x0000000e00027202 */ /* 0x002fee0000000f00 */
[----:B------:R1:W4:Y:S01]  /*5a10*/  LDSM.16.M88.4 R60, [R0+0x5000] ;  /* 0x00500000003c783b */ /* 0x0003220000000200 */
[----:B--2---:R-:W-:Y:S07]  /*5a20*/  MOV R3, R108 ;  /* 0x0000006c00037202 */ /* 0x004fee0000000f00 */
[----:B------:R-:W2:Y:S08]  /*5a30*/  LDSM.16.M88.4 R32, [R113+0x8400] ;  /* 0x008400007120783b */ /* 0x000eb00000000200 */
[----:B------:R-:W2:Y:S01]  /*5a40*/  LDSM.16.M88.4 R48, [R113+0x8800] ;  /* 0x008800007130783b */ /* 0x000ea20000000200 */
[----:B-1----:R-:W-:Y:S07]  /*5a50*/  IMAD.IADD R0, R0, 0x1, R112 ;  /* 0x0000000100007824 */ /* 0x002fee00078e0270 */
        /* <DEDUP_REMOVED lines=20> */
[----:B-1----:R-:W-:Y:S02]  /*5ba0*/  IMAD.MOV.U32 R0, RZ, RZ, R2 ;  /* 0x000000ffff007224 */ /* 0x002fe400078e0002 */
[----:B------:R-:W-:Y:S03]  /*5bb0*/  IMAD.SHL.U32 R2, R122, 0x40, RZ ;  /* 0x000000407a027824 */ /* 0x000fe600078e00ff */
        /* <DEDUP_REMOVED lines=10> */
[C---:B------:R-:W-:Y:S04]  /*5c60*/  FADD.FTZ R16, -R124.reuse, R16 ;  /* 0x000000107c107221 */ /* 0x040fe80000010100 */
        /* <DEDUP_REMOVED lines=16> */
[--C-:B------:R-:W-:Y:S04]  /*5d70*/  SHF.R.U32.HI R104, RZ, 0x1, R122.reuse ;  /* 0x00000001ff687819 */ /* 0x100fe8000001167a */
[----:B------:R-:W-:Y:S01]  /*5d80*/  LOP3.LUT R105, R104, 0x30, RZ, 0xc0, !PT ;  /* 0x0000003068697812 */ /* 0x000fe200078ec0ff */
[-C--:B------:R-:W-:Y:S03]  /*5d90*/  HMMA.16816.F32 R60, R108, R106.reuse, R60 ;  /* 0x0000006a6c3c723c */ /* 0x080fe6000000183c */
[----:B------:R-:W-:Y:S01]  /*5da0*/  MOV R111, R3 ;  /* 0x00000003006f7202 */ /* 0x000fe20000000f00 */
[----:B------:R-:W-:Y:S01]  /*5db0*/  FMUL.FTZ R109, R0, R4 ;  /* 0x00000004006d7220 */ /* 0x000fe20000410000 */
[----:B------:R-:W-:Y:S01]  /*5dc0*/  LOP3.LUT R3, R105, 0x8, R122, 0xf8, !PT ;  /* 0x0000000869037812 */ /* 0x000fe200078ef87a */
[----:B------:R-:W-:Y:S01]  /*5dd0*/  FADD.FTZ R108, -R124, R5 ;  /* 0x000000057c6c7221 */ /* 0x000fe20000010100 */
[----:B------:R-:W-:Y:S01]  /*5de0*/  LOP3.LUT R0, R2, 0x400, RZ, 0xc0, !PT ;  /* 0x0000040002007812 */ /* 0x000fe200078ec0ff */
[----:B------:R-:W-:Y:S04]  /*5df0*/  HMMA.16816.F32 R64, R100, R106, R64 ;  /* 0x0000006a6440723c */ /* 0x000fe80000001840 */
[----:B------:R-:W-:Y:S01]  /*5e00*/  LOP3.LUT R3, R3, 0x1c0, R2, 0xf8, !PT ;  /* 0x000001c003037812 */ /* 0x000fe200078ef802 */
[----:B------:R-:W-:Y:S01]  /*5e10*/  FADD.FTZ R102, -R124, R21 ;  /* 0x000000157c667221 */ /* 0x000fe20000010100 */
[----:B------:R-:W-:Y:S01]  /*5e20*/  FMUL.FTZ R108, R111, R108 ;  /* 0x0000006c6f6c7220 */ /* 0x000fe20000410000 */
[----:B------:R-:W-:Y:S01]  /*5e30*/  FFMA.FTZ R5, -R248, R248, 1 ;  /* 0x3f800000f8057423 */ /* 0x000fe200000101f8 */
[----:B------:R-:W-:Y:S01]  /*5e40*/  LOP3.LUT R3, R3, 0x38, R121, 0x78, !PT ;  /* 0x0000003803037812 */ /* 0x000fe200078e7879 */
[----:B------:R-:W-:Y:S01]  /*5e50*/  FMUL.FTZ R102, R74, R102 ;  /* 0x000000664a667220 */ /* 0x000fe20000410000 */
[----:B------:R-:W-:Y:S01]  /*5e60*/  FFMA.FTZ R4, -R249, R249, 1 ;  /* 0x3f800000f9047423 */ /* 0x000fe200000101f9 */
[----:B------:R-:W-:Y:S01]  /*5e70*/  FMUL.FTZ R5, R5, UR12 ;  /* 0x0000000c05057c20 */ /* 0x000fe20008410000 */
[----:B------:R-:W-:Y:S01]  /*5e80*/  LEA R3, R3, R0, 0x1 ;  /* 0x0000000003037211 */ /* 0x000fe200078e08ff */
[----:B------:R-:W-:Y:S01]  /*5e90*/  FADD.FTZ R0, -R124, R20 ;  /* 0x000000147c007221 */ /* 0x000fe20000010100 */
[----:B------:R-:W-:Y:S01]  /*5ea0*/  FMUL.FTZ R20, R76, R17 ;  /* 0x000000114c147220 */ /* 0x000fe20000410000 */
[----:B------:R-:W-:Y:S01]  /*5eb0*/  FMUL.FTZ R100, R108, R5 ;  /* 0x000000056c647220 */ /* 0x000fe20000410000 */
[----:B------:R2:W5:Y:S01]  /*5ec0*/  LDL.LU R76, [R1+0x54] ;  /* 0x00005400014c7983 */ /* 0x0005620000300800 */
[----:B------:R-:W-:Y:S01]  /*5ed0*/  FMUL.FTZ R21, R75, R0 ;  /* 0x000000004b157220 */ /* 0x000fe20000410000 */
        /* <DEDUP_REMOVED lines=8> */
[----:B------:R-:W-:Y:S01]  /*5f60*/  FMUL.FTZ R17, R16, R17 ;  /* 0x0000001110117220 */ /* 0x000fe20000410000 */
[----:B------:R-:W-:Y:S01]  /*5f70*/  FMUL.FTZ R5, R20, R5 ;  /* 0x0000000514057220 */ /* 0x000fe20000410000 */
[----:B------:R-:W-:Y:S01]  /*5f80*/  FADD.FTZ R20, -R124, R33 ;  /* 0x000000217c147221 */ /* 0x000fe20000010100 */
[----:B------:R-:W-:Y:S01]  /*5f90*/  FFMA.FTZ R4, -R245, R245, 1 ;  /* 0x3f800000f5047423 */ /* 0x000fe200000101f5 */
[----:B------:R-:W-:Y:S01]  /*5fa0*/  F2FP.F16.F32.PACK_AB R16, R100, R101 ;  /* 0x000000656410723e */ /* 0x000fe200000000ff */
[----:B------:R-:W-:Y:S01]  /*5fb0*/  FFMA.FTZ R0, -R244, R244, 1 ;  /* 0x3f800000f4007423 */ /* 0x000fe200000101f4 */
[----:B------:R-:W-:Y:S01]  /*5fc0*/  F2FP.F16.F32.PACK_AB R33, R5, R17 ;  /* 0x000000110521723e */ /* 0x000fe200000000ff */
[----:B------:R-:W-:Y:S01]  /*5fd0*/  FMUL.FTZ R17, R72, R20 ;  /* 0x0000001448117220 */ /* 0x000fe20000410000 */
[----:B------:R-:W-:Y:S01]  /*5fe0*/  FMUL.FTZ R5, R73, R32 ;  /* 0x0000002049057220 */ /* 0x000fe20000410000 */
[----:B------:R-:W-:Y:S01]  /*5ff0*/  FFMA.FTZ R20, -R238, R238, 1 ;  /* 0x3f800000ee147423 */ /* 0x000fe200000101ee */
[----:B------:R2:W5:Y:S01]  /*6000*/  LDL.LU R73, [R1+0x48] ;  /* 0x0000480001497983 */ /* 0x0005620000300800 */
[----:B------:R-:W-:Y:S01]  /*6010*/  FADD.FTZ R32, -R124, R36 ;  /* 0x000000247c207221 */ /* 0x000fe20000010100 */
[----:B------:R-:W-:Y:S01]  /*6020*/  FMUL.FTZ R4, R4, UR12 ;  /* 0x0000000c04047c20 */ /* 0x000fe20008410000 */
[----:B------:R-:W-:Y:S01]  /*6030*/  FMUL.FTZ R20, R20, UR12 ;  /* 0x0000000c14147c20 */ /* 0x000fe20008410000 */
[----:B------:R2:W5:Y:S01]  /*6040*/  LDL.LU R72, [R1+0x44] ;  /* 0x0000440001487983 */ /* 0x0005620000300800 */
[----:B------:R-:W-:Y:S01]  /*6050*/  FMUL.FTZ R32, R252, R32 ;  /* 0x00000020fc207220 */ /* 0x000fe20000410000 */
[----:B------:R-:W-:Y:S01]  /*6060*/  FMUL.FTZ R4, R21, R4 ;  /* 0x0000000415047220 */ /* 0x000fe20000410000 */
[----:B------:R-:W-:Y:S01]  /*6070*/  FMUL.FTZ R20, R17, R20 ;  /* 0x0000001411147220 */ /* 0x000fe20000410000 */
[----:B------:R-:W-:Y:S01]  /*6080*/  FFMA.FTZ R21, -R239, R239, 1 ;  /* 0x3f800000ef157423 */ /* 0x000fe200000101ef */
[C---:B------:R-:W-:Y:S01]  /*6090*/  FADD.FTZ R36, -R124.reuse, R37 ;  /* 0x000000257c247221 */ /* 0x040fe20000010100 */
[C---:B------:R-:W-:Y:S01]  /*60a0*/  FADD.FTZ R37, -R124.reuse, R48 ;  /* 0x000000307c257221 */ /* 0x040fe20000010100 */
[C---:B------:R-:W-:Y:S01]  /*60b0*/  FADD.FTZ R48, -R124.reuse, R49 ;  /* 0x000000317c307221 */ /* 0x040fe20000010100 */
[----:B------:R-:W-:Y:S01]  /*60c0*/  FMUL.FTZ R21, R21, UR12 ;  /* 0x0000000c15157c20 */ /* 0x000fe20008410000 */
[C---:B------:R-:W-:Y:S01]  /*60d0*/  FADD.FTZ R49, -R124.reuse, R52 ;  /* 0x000000347c317221 */ /* 0x040fe20000010100 */
[----:B------:R-:W-:Y:S01]  /*60e0*/  FADD.FTZ R52, -R124, R53 ;  /* 0x000000357c347221 */ /* 0x000fe20000010100 */
[----:B------:R-:W-:Y:S01]  /*60f0*/  FMUL.FTZ R36, R251, R36 ;  /* 0x00000024fb247220 */ /* 0x000fe20000410000 */
        /* <DEDUP_REMOVED lines=10> */
[----:B------:R-:W-:Y:S01]  /*61a0*/  FFMA.FTZ R5, -R232, R232, 1 ;  /* 0x3f800000e8057423 */ /* 0x000fe200000101e8 */
[----:B------:R-:W-:Y:S01]  /*61b0*/  FMUL.FTZ R0, R0, UR12 ;  /* 0x0000000c00007c20 */ /* 0x000fe20008410000 */
[----:B------:R-:W-:Y:S01]  /*61c0*/  FMUL.FTZ R17, R37, R17 ;  /* 0x0000001125117220 */ /* 0x000fe20000410000 */
[----:B------:R-:W-:Y:S01]  /*61d0*/  FADD.FTZ R37, -R124, R64 ;  /* 0x000000407c257221 */ /* 0x000fe20000010100 */
[----:B------:R-:W-:Y:S01]  /*61e0*/  FMUL.FTZ R5, R5, UR12 ;  /* 0x0000000c05057c20 */ /* 0x000fe20008410000 */
[----:B------:R-:W-:Y:S01]  /*61f0*/  FMUL.FTZ R0, R102, R0 ;  /* 0x0000000066007220 */ /* 0x000fe20000410000 */
[----:B------:R-:W-:Y:S01]  /*6200*/  FMUL.FTZ R21, R21, UR12 ;  /* 0x0000000c15157c20 */ /* 0x000fe20008410000 */
[----:B------:R-:W-:Y:S01]  /*6210*/  FMUL.FTZ R37, R237, R37 ;  /* 0x00000025ed257220 */ /* 0x000fe20000410000 */
[----:B------:R-:W-:Y:S01]  /*6220*/  FMUL.FTZ R5, R48, R5 ;  /* 0x0000000530057220 */ /* 0x000fe20000410000 */
[----:B------:R-:W-:Y:S02]  /*6230*/  LOP3.LUT R103, R121, 0x18, RZ, 0xc0, !PT ;  /* 0x0000001879677812 */ /* 0x000fe400078ec0ff */
[----:B------:R-:W-:Y:S01]  /*6240*/  F2FP.F16.F32.PACK_AB R101, R0, R4 ;  /* 0x000000040065723e */ /* 0x000fe200000000ff */
[----:B------:R-:W-:Y:S01]  /*6250*/  FFMA.FTZ R4, -R236, R236, 1 ;  /* 0x3f800000ec047423 */ /* 0x000fe200000101ec */
[----:B------:R-:W-:Y:S03]  /*6260*/  FFMA.FTZ R0, -R234, R234, 1 ;  /* 0x3f800000ea007423 */ /* 0x000fe600000101ea */
[----:B------:R-:W-:Y:S01]  /*6270*/  FMUL.FTZ R4, R4, UR12 ;  /* 0x0000000c04047c20 */ /* 0x000fe20008410000 */
[----:B------:R-:W-:Y:S03]  /*6280*/  FMUL.FTZ R0, R0, UR12 ;  /* 0x0000000c00007c20 */ /* 0x000fe60008410000 */
        /* <DEDUP_REMOVED lines=29> */
[----:B------:R-:W-:Y:S01]  /*6460*/  ISETP.GE.AND P0, PT, R103, UR5, PT ;  /* 0x0000000567007c0c */ /* 0x000fe2000bf06270 */
[----:B------:R-:W-:Y:S01]  /*6470*/  ULOP3.LUT UR14, UR42, 0x1, URZ, 0xc0, !UPT ;  /* 0x000000012a0e7892 */ /* 0x000fe2000f8ec0ff */
[----:B------:R-:W4:Y:S01]  /*6480*/  LDL.LU R106, [R1+0x8] ;  /* 0x00000800016a7983 */ /* 0x000f220000300800 */
[----:B------:R-:W-:Y:S02]  /*6490*/  IADD3 R4, P2, PT, RZ, -UR33, RZ ;  /* 0x80000021ff047c10 */ /* 0x000fe4000ff5e0ff */
[----:B------:R-:W-:Y:S01]  /*64a0*/  UISETP.NE.U32.AND UP2, UPT, UR14, 0x1, UPT ;  /* 0x000000010e00788c */ /* 0x000fe2000bf45070 */
[----:B------:R-:W2:Y:S03]  /*64b0*/  LDL.LU R102, [R1] ;  /* 0x0000000001667983 */ /* 0x000ea60000300800 */
[----:B------:R-:W-:Y:S04]  /*64c0*/  USEL UR14, UR32, 0x2000, !UP2 ;  /* 0x00002000200e7887 */ /* 0x000fe8000d000000 */
[----:B------:R-:W3:Y:S02]  /*64d0*/  @!P0 LDC R5, c[0x0][0x3b4] ;  /* 0x0000ed00ff058b82 */ /* 0x000ee40000000800 */
[----:B------:R-:W-:Y:S02]  /*64e0*/  VIADD R223, R223, UR14 ;  /* 0x0000000edfdf7c36 */ /* 0x000fe40008000000 */
[----:B------:R-:W-:Y:S02]  /*64f0*/  VIADD R118, R118, UR14 ;  /* 0x0000000e76767c36 */ /* 0x000fe40008000000 */
[----:B--2---:R-:W-:Y:S02]  /*6500*/  VIADD R102, R102, UR14 ;  /* 0x0000000e66667c36 */ /* 0x004fe40008000000 */
[----:B-1----:R-:W-:Y:S04]  /*6510*/  IMAD.SHL.U32 R0, R6, 0x80, RZ ;  /* 0x0000008006007824 */ /* 0x002fe800078e00ff */
[----:B------:R-:W-:Y:S01]  /*6520*/  IMAD.X R0, RZ, RZ, ~R0, P2 ;  /* 0x000000ffff007224 */ /* 0x000fe200010e0e00 */
[----:B------:R-:W-:Y:S04]  /*6530*/  ISETP.GE.AND P2, PT, R103, UR5, PT ;  /* 0x0000000567007c0c */ /* 0x000fe8000bf46270 */
[----:B------:R-:W-:Y:S04]  /*6540*/  SHF.R.S64 R4, R4, 0x1f, R0 ;  /* 0x0000001f04047819 */ /* 0x000fe80000001000 */
[----:B----4-:R-:W-:Y:S04]  /*6550*/  IADD3 R106, P3, PT, R4, R106, RZ ;  /* 0x0000006a046a7210 */ /* 0x010fe80007f7e0ff */
[----:B---3--:R-:W-:Y:S01]  /*6560*/  LEA.HI.X.SX32 R107, R0, R107, 0x1, P3 ;  /* 0x0000006b006b7211 */ /* 0x008fe200018f0eff */
[----:B------:R1:W-:Y:S01]  /*6570*/  STL [R1+0x8], R106 ;  /* 0x0000086a01007387 */ /* 0x0003e20000100800 */
[C---:B------:R-:W-:Y:S03]  /*6580*/  @!P0 LEA R4, P3, R6.reuse, R106, 0x7 ;  /* 0x0000006a06048211 */ /* 0x040fe600078638ff */
[----:B------:R1:W-:Y:S01]  /*6590*/  STL [R1+0x4], R107 ;  /* 0x0000046b01007387 */ /* 0x0003e20000100800 */
[----:B------:R-:W-:Y:S01]  /*65a0*/  @!P0 LEA.HI.X R5, R6, R107, R5, 0x7, P3 ;  /* 0x0000006b06058211 */ /* 0x000fe200018f3c05 */
[----:B------:R-:W-:Y:S02]  /*65b0*/  @!P2 IMAD.MOV.U32 R6, RZ, RZ, R106 ;  /* 0x000000ffff06a224 */ /* 0x000fe400078e006a */
[----:B------:R1:W-:Y:S01]  /*65c0*/  STL [R1], R102 ;  /* 0x0000006601007387 */ /* 0x0003e20000100800 */
        /* <DEDUP_REMOVED lines=14> */
.L_x_1118:
        /* <DEDUP_REMOVED lines=108> */
[----:B------:R-:W-:Y:S01]  /*6d70*/  FADD.FTZ R40, -R115, R40 ;  /* 0x0000002873287221 */ /* 0x000fe20000010100 */
        /* <DEDUP_REMOVED lines=31> */
[C---:B------:R-:W-:Y:S01]  /*6f70*/  FADD.FTZ R57, -R115.reuse, R57 ;  /* 0x0000003973397221 */ /* 0x040fe20000010100 */
        /* <DEDUP_REMOVED lines=16> */
[C---:B------:R-:W-:Y:S01]  /*7080*/  FADD.FTZ R60, -R115.reuse, R60 ;  /* 0x0000003c733c7221 */ /* 0x040fe20000010100 */
        /* <DEDUP_REMOVED lines=17> */
[----:B------:R-:W-:Y:S01]  /*71a0*/  FADD.FTZ R15, -R114, R15 ;  /* 0x0000000f720f7221 */ /* 0x000fe20000010100 */
        /* <DEDUP_REMOVED lines=36> */
[C---:B------:R-:W-:Y:S01]  /*73f0*/  FADD.FTZ R63, -R114.reuse, R63 ;  /* 0x0000003f723f7221 */ /* 0x040fe20000010100 */
[----:B------:R-:W-:Y:S01]  /*7400*/  F2FP.F16.F32.PACK_AB R34, R35, R34 ;  /* 0x000000222322723e */ /* 0x000fe200000000ff */
[----:B------:R-:W-:Y:S01]  /*7410*/  STS [R128+0xa000], R101 ;  /* 0x00a0006580007388 */ /* 0x000fe20000000800 */
[C---:B------:R-:W-:Y:S01]  /*7420*/  FADD.FTZ R42, -R114.reuse, R42 ;  /* 0x0000002a722a7221 */ /* 0x040fe20000010100 */
        /* <DEDUP_REMOVED lines=68> */
[----:B------:R-:W-:Y:S01]  /*7870*/  SHF.L.U32 R40, R122, 0x5, RZ ;  /* 0x000000057a287819 */ /* 0x000fe200000006ff */
[----:B------:R-:W-:Y:S01]  /*7880*/  STS [R127+-0x8000], R48 ;  /* 0xff8000307f007388 */ /* 0x000fe20000000800 */
[----:B------:R-:W-:Y:S02]  /*7890*/  LOP3.LUT R59, R0, 0x8, RZ, 0xc0, !PT ;  /* 0x00000008003b7812 */ /* 0x000fe400078ec0ff */
[----:B------:R-:W-:Y:S01]  /*78a0*/  SHF.L.U32 R60, R122, 0x2, RZ ;  /* 0x000000027a3c7819 */ /* 0x000fe200000006ff */
[----:B------:R-:W-:Y:S01]  /*78b0*/  STS [R127+-0x7c00], R54 ;  /* 0xff8400367f007388 */ /* 0x000fe20000000800 */
[----:B------:R-:W-:Y:S03]  /*78c0*/  LOP3.LUT R0, R59, 0x10, R122, 0xf8, !PT ;  /* 0x000000103b007812 */ /* 0x000fe600078ef87a */
        /* <DEDUP_REMOVED lines=109> */
.L_x_1119:
        /* <DEDUP_REMOVED lines=81> */
[----:B------:R-:W-:Y:S02]  /*84b0*/  VIADD R0, R116, 0xffffe000 ;  /* 0xffffe00074007836 */ /* 0x000fe40000000000 */
        /* <DEDUP_REMOVED lines=204> */
.L_x_1121:
[----:B------:R-:W1:Y:S01]  /*9180*/  LDCU.64 UR12, c[0x0][0x5c0] ;  /* 0x0000b800ff0c77ac */ /* 0x000e620008000a00 */
[----:B------:R-:W-:-:S05]  /*9190*/  IADD3 R2, PT, PT, R44, UR36, RZ ;  /* 0x000000242c027c10 */ /* 0x000fca000fffe0ff */
[C---:B-1----:R-:W-:Y:S02]  /*91a0*/  IMAD R0, R2.reuse, UR13, RZ ;  /* 0x0000000d02007c24 */ /* 0x042fe4000f8e02ff */
[----:B------:R-:W-:-:S05]  /*91b0*/  IMAD.WIDE.U32 R2, R2, UR12, RZ ;  /* 0x0000000c02027c25 */ /* 0x000fca000f8e00ff */
[----:B------:R-:W-:Y:S02]  /*91c0*/  IADD3 R8, PT, PT, R3, R0, RZ ;  /* 0x0000000003087210 */ /* 0x000fe40007ffe0ff */
[----:B------:R-:W-:Y:S02]  /*91d0*/  MOV R5, R2 ;  /* 0x0000000200057202 */ /* 0x000fe40000000f00 */
.L_x_1122:
        /* <DEDUP_REMOVED lines=17> */
.L_x_1123:
[----:B------:R-:W1:Y:S01]  /*92f0*/  LDCU.64 UR10, c[0x0][0x5c8] ;  /* 0x0000b900ff0a77ac */ /* 0x000e620008000a00 */
[----:B------:R-:W-:-:S05]  /*9300*/  IADD3 R2, PT, PT, R44, UR36, RZ ;  /* 0x000000242c027c10 */ /* 0x000fca000fffe0ff */
[C---:B-1----:R-:W-:Y:S02]  /*9310*/  IMAD R0, R2.reuse, UR11, RZ ;  /* 0x0000000b02007c24 */ /* 0x042fe4000f8e02ff */
[----:B------:R-:W-:-:S05]  /*9320*/  IMAD.WIDE.U32 R2, R2, UR10, RZ ;  /* 0x0000000a02027c25 */ /* 0x000fca000f8e00ff */
[----:B------:R-:W-:Y:S02]  /*9330*/  IADD3 R19, PT, PT, R3, R0, RZ ;  /* 0x0000000003137210 */ /* 0x000fe40007ffe0ff */
[----:B------:R-:W-:-:S07]  /*9340*/  MOV R18, R2 ;  /* 0x0000000200127202 */ /* 0x000fce0000000f00 */
.L_x_1124:
        /* <DEDUP_REMOVED lines=42> */
.L_x_1126:
[----:B------:R-:W-:Y:S05]  /*95f0*/  BSYNC.RECONVERGENT B0 ;  /* 0x0000000000007941 */ /* 0x000fea0003800200 */
.L_x_1125:
        /* <DEDUP_REMOVED lines=11> */
.L_x_1128:
[----:B------:R-:W-:Y:S05]  /*96b0*/  BSYNC.RECONVERGENT B0 ;  /* 0x0000000000007941 */ /* 0x000fea0003800200 */
.L_x_1127:
        /* <DEDUP_REMOVED lines=25> */
.L_x_1093:
[----:B------:R-:W-:Y:S05]  /*9850*/  BSYNC.RECONVERGENT B1 ;  /* 0x0000000000017941 */ /* 0x000fea0003800200 */
.L_x_1075:
        /* <DEDUP_REMOVED lines=11> */
.L_x_1130:
        /* <DEDUP_REMOVED lines=15> */
.L_x_1605:


//--------------------- .text._ZN5flash44flash_bwd_dq_dk_dv_loop_seqk_parallel_kernelI23Flash_bwd_kernel_traitsILi32ELi128ELi128ELi8ELi4ELi4ELi4ELb0ELb0EN7cutlass6half_tE19Flash_kernel_traitsILi32ELi128ELi128ELi8ES3_EELb1ELb0ELb1ELb0ELb0ELb0ELb0EEEvNS_16Flash_bwd_paramsE --------------------------
	.section	.text._ZN5flash44flash_bwd_dq_dk_dv_loop_seqk_parallel_kernelI23Flash_bwd_kernel_traitsILi32ELi128ELi128ELi8ELi4ELi4ELi4ELb0ELb0EN7cutlass6half_tE19Flash_kernel_traitsILi32ELi128ELi128ELi8ES3_EELb1ELb0ELb1ELb0ELb0ELb0ELb0EEEvNS_16Flash_bwd_paramsE,"ax",@progbits
	.align	128
        .global         _ZN5flash44flash_bwd_dq_dk_dv_loop_seqk_parallel_kernelI23Flash_bwd_kernel_traitsILi32ELi128ELi128ELi8ELi4ELi4ELi4ELb0ELb0EN7cutlass6half_tE19Flash_kernel_traitsILi32ELi128ELi128ELi8ES3_EELb1ELb0ELb1ELb0ELb0ELb0ELb0EEEvNS_16Flash_bwd_paramsE
        .type           _ZN5flash44flash_bwd_dq_dk_dv_loop_seqk_parallel_kernelI23Flash_bwd_kernel_traitsILi32ELi128ELi128ELi8ELi4ELi4ELi4ELb0ELb0EN7cutlass6half_tE19Flash_kernel_traitsILi32ELi128ELi128ELi8ES3_EELb1ELb0ELb1ELb0ELb0ELb0ELb0EEEvNS_16Flash_bwd_paramsE,@function
        .size           _ZN5flash44flash_bwd_dq_dk_dv_loop_seqk_parallel_kernelI23Flash_bwd_kernel_traitsILi32ELi128ELi128ELi8ELi4ELi4ELi4ELb0ELb0EN7cutlass6half_tE19Flash_kernel_traitsILi32ELi128ELi128ELi8ES3_EELb1ELb0ELb1ELb0ELb0ELb0ELb0EEEvNS_16Flash_bwd_paramsE,(.L_x_1606 - _ZN5flash44flash_bwd_dq_dk_dv_loop_seqk_parallel_kernelI23Flash_bwd_kernel_traitsILi32ELi128ELi128ELi8ELi4ELi4ELi4ELb0ELb0EN7cutlass6half_tE19Flash_kernel_traitsILi32ELi128ELi128ELi8ES3_EELb1ELb0ELb1ELb0ELb0ELb0ELb0EEEvNS_16Flash_bwd_paramsE)
        .other          _ZN5flash44flash_bwd_dq_dk_dv_loop_seqk_parallel_kernelI23Flash_bwd_kernel_traitsILi32ELi128ELi128ELi8ELi4ELi4ELi4ELb0ELb0EN7cutlass6half_tE19Flash_kernel_traitsILi32ELi128ELi128ELi8ES3_EELb1ELb0ELb1ELb0ELb0ELb0ELb0EEEvNS_16Flash_bwd_paramsE,@"STO_CUDA_ENTRY STV_DEFAULT"
_ZN5flash44flash_bwd_dq_dk_dv_loop_seqk_parallel_kernelI23Flash_bwd_kernel_traitsILi32ELi128ELi128ELi8ELi4ELi4ELi4ELb0ELb0EN7cutlass6half_tE19Flash_kernel_traitsILi32ELi128ELi128ELi8ES3_EELb1ELb0ELb1ELb0ELb0ELb0ELb0EEEvNS_16Flash_bwd_paramsE:
.text._ZN5flash44flash_bwd_dq_dk_dv_loop_seqk_parallel_kernelI23Flash_bwd_kernel_traitsILi32ELi128ELi128ELi8ELi4ELi4ELi4ELb0ELb0EN7cutlass6half_tE19Flash_kernel_traitsILi32ELi128ELi128ELi8ES3_EELb1ELb0ELb1ELb0ELb0ELb0ELb0EEEvNS_16Flash_bwd_paramsE:
        /* <DEDUP_REMOVED lines=14> */
[----:B------:R-:W-:Y:S01]  /*00e0*/  IMAD.U32 R191, RZ, RZ, UR8 ;  /* 0x00000008ffbf7e24 */ /* 0x000fe2000f8e00ff */
[----:B------:R-:W4:Y:S03]  /*00f0*/  LDCU.64 UR22, c[0x0][0x358] ;  /* 0x00006b00ff1677ac */ /* 0x000f260008000a00 */
[----:B------:R-:W5:Y:S01]  /*0100*/  S2UR UR9, SR_CgaCtaId ;  /* 0x00000000000979c3 */ /* 0x000f620000008800 */
[----:B------:R-:W1:Y:S01]  /*0110*/  LDCU.64 UR6, c[0x0][0x470] ;  /* 0x00008e00ff0677ac */ /* 0x000e620008000a00 */
[----:B------:R-:W-:-:S06]  /*0120*/  UMOV UR21, URZ ;  /* 0x000000ff00157c82 */ /* 0x000fcc0008000000 */
[----:B------:R-:W3:Y:S01]  /*0130*/  S2UR UR20, SR_CTAID.X ;  /* 0x00000000001479c3 */ /* 0x000ee20000002500 */
[----:B--2---:R-:W-:-:S07]  /*0140*/  ULEA UR5, UR5, UR4, 0x18 ;  /* 0x0000000405057291 */ /* 0x004fce000f8ec0ff */
        /* <DEDUP_REMOVED lines=10> */
[----:B------:R-:W-:Y:S01]  /*01f0*/  IMAD.SHL.U32 R186, R0, 0x8, RZ ;  /* 0x0000000800ba7824 */ /* 0x000fe200078e00ff */
[----:B------:R-:W-:Y:S01]  /*0200*/  LOP3.LUT R4, R4, 0x38, R3, 0xf8, !PT ;  /* 0x0000003804047812 */ /* 0x000fe200078ef803 */
[----:B-----5:R-:W-:Y:S01]  /*0210*/  ULEA UR9, UR9, UR4, 0x18 ;  /* 0x0000000409097291 */ /* 0x020fe2000f8ec0ff */
[----:B------:R-:W-:Y:S01]  /*0220*/  LOP3.LUT R2, R3, 0xe006, R180, 0xc8, !PT ;  /* 0x0000e00603027812 */ /* 0x000fe200078ec8b4 */
[----:B------:R-:W-:Y:S01]  /*0230*/  UIADD3 UR4, UPT, UPT, UR5, 0x6000, URZ ;  /* 0x0000600005047890 */ /* 0x000fe2000fffe0ff */
[----:B------:R-:W-:Y:S01]  /*0240*/  LOP3.LUT R3, R7, 0x120, RZ, 0xc0, !PT ;  /* 0x0000012007037812 */ /* 0x000fe200078ec0ff */
[----:B------:R-:W-:Y:S01]  /*0250*/  UIADD3 UR18, UPT, UPT, UR9, 0x6000, URZ ;  /* 0x0000600009127890 */ /* 0x000fe2000fffe0ff */
[----:B------:R-:W-:-:S02]  /*0260*/  LOP3.LUT R181, R181, 0x3800, R6, 0xf8, !PT ;  /* 0x00003800b5b57812 */ /* 0x000fc400078ef806 */
[----:B------:R-:W-:Y:S02]  /*0270*/  LOP3.LUT R189, R2, 0xc00, R7, 0xf8, !PT ;  /* 0x00000c0002bd7812 */ /* 0x000fe400078ef807 */
[--C-:B------:R-:W-:Y:S02]  /*0280*/  LOP3.LUT R2, R3, 0x600, R6.reuse, 0xf8, !PT ;  /* 0x0000060003027812 */ /* 0x100fe400078ef806 */
[----:B------:R-:W-:Y:S01]  /*0290*/  LOP3.LUT R181, R181, 0x100, R6, 0xf8, !PT ;  /* 0x00000100b5b57812 */ /* 0x000fe200078ef806 */
[----:B------:R-:W-:Y:S01]  /*02a0*/  IMAD.SHL.U32 R6, R0, 0x4, RZ ;  /* 0x0000000400067824 */ /* 0x000fe200078e00ff */
[----:B------:R-:W-:Y:S02]  /*02b0*/  LOP3.LUT R189, R189, R4, RZ, 0xfc, !PT ;  /* 0x00000004bdbd7212 */ /* 0x000fe400078efcff */
[----:B------:R-:W-:Y:S02]  /*02c0*/  LOP3.LUT R182, R182, 0x8, RZ, 0xc0, !PT ;  /* 0x00000008b6b67812 */ /* 0x000fe400078ec0ff */
[----:B------:R-:W-:-:S02]  /*02d0*/  SHF.R.U32.HI R4, RZ, 0x1, R0 ;  /* 0x00000001ff047819 */ /* 0x000fc40000011600 */
[----:B------:R-:W-:Y:S02]  /*02e0*/  LOP3.LUT R6, R6, 0x18, RZ, 0xc0, !PT ;  /* 0x0000001806067812 */ /* 0x000fe400078ec0ff */
[----:B------:R-:W-:Y:S02]  /*02f0*/  LOP3.LUT R179, R180, 0x1c0, RZ, 0xc0, !PT ;  /* 0x000001c0b4b37812 */ /* 0x000fe400078ec0ff */
[----:B------:R-:W-:Y:S02]  /*0300*/  LOP3.LUT R182, R182, R5, RZ, 0xfc, !PT ;  /* 0x00000005b6b67212 */ /* 0x000fe400078efcff */
[----:B------:R-:W-:Y:S02]  /*0310*/  SHF.R.U32.HI R8, RZ, 0x2, R0 ;  /* 0x00000002ff087819 */ /* 0x000fe40000011600 */
[----:B------:R-:W-:Y:S02]  /*0320*/  LOP3.LUT R3, R4, 0x30, RZ, 0xc0, !PT ;  /* 0x0000003004037812 */ /* 0x000fe400078ec0ff */
[----:B------:R-:W-:-:S02]  /*0330*/  LOP3.LUT R5, R186, 0xd8, RZ, 0xc0, !PT ;  /* 0x000000d8ba057812 */ /* 0x000fc400078ec0ff */
[----:B------:R-:W-:Y:S02]  /*0340*/  LOP3.LUT R183, R6, 0xc0, R7, 0xf8, !PT ;  /* 0x000000c006b77812 */ /* 0x000fe400078ef807 */
[----:B------:R-:W-:Y:S02]  /*0350*/  LOP3.LUT R179, R179, 0x38, R186, 0xf8, !PT ;  /* 0x00000038b3b37812 */ /* 0x000fe400078ef8ba */
[----:B------:R-:W-:Y:S02]  /*0360*/  LOP3.LUT R185, R3, 0x7, R8, 0xf8, !PT ;  /* 0x0000000703b97812 */ /* 0x000fe400078ef808 */
        /* <DEDUP_REMOVED lines=8> */
[----:B------:R-:W-:-:S02]  /*03f0*/  LOP3.LUT R4, R180, 0x200, RZ, 0xc0, !PT ;  /* 0x00000200b4047812 */ /* 0x000fc400078ec0ff */
[----:B------:R-:W-:Y:S02]  /*0400*/  LOP3.LUT R181, R181, R0, RZ, 0xfc, !PT ;  /* 0x00000000b5b57212 */ /* 0x000fe400078efcff */
[--C-:B------:R-:W-:Y:S02]  /*0410*/  LOP3.LUT R4, R4, 0xc00, R7.reuse, 0xf8, !PT ;  /* 0x00000c0004047812 */ /* 0x100fe400078ef807 */
[----:B------:R-:W-:Y:S02]  /*0420*/  LOP3.LUT R182, R182, 0xc0, R7, 0xf8, !PT ;  /* 0x000000c0b6b67812 */ /* 0x000fe400078ef807 */
[----:B------:R-:W-:Y:S02]  /*0430*/  LOP3.LUT R179, R4, R179, RZ, 0xfc, !PT ;  /* 0x000000b304b37212 */ /* 0x000fe400078efcff */
[----:B------:R-:W-:Y:S02]  /*0440*/  LOP3.LUT R3, R3, 0x1c0, R180, 0xf8, !PT ;  /* 0x000001c003037812 */ /* 0x000fe400078ef8b4 */
[----:B------:R-:W-:-:S02]  /*0450*/  LEA R179, R179, UR5, 0x1 ;  /* 0x00000005b3b37c11 */ /* 0x000fc4000f8e08ff */
[----:B------:R-:W-:Y:S02]  /*0460*/  LEA R189, R189, UR10, 0x1 ;  /* 0x0000000abdbd7c11 */ /* 0x000fe4000f8e08ff */
[----:B------:R-:W-:Y:S01]  /*0470*/  LOP3.LUT R182, R182, R6, RZ, 0x3c, !PT ;  /* 0x00000006b6b67212 */ /* 0x000fe200078e3cff */
[C---:B------:R-:W-:Y:S01]  /*0480*/  VIADD R0, R179.reuse, 0xa000 ;  /* 0x0000a000b3007836 */ /* 0x040fe20000000000 */
[----:B------:R-:W-:Y:S01]  /*0490*/  LOP3.LUT R183, R2, R183, RZ, 0xfc, !PT ;  /* 0x000000b702b77212 */ /* 0x000fe200078efcff */
[----:B------:R-:W-:Y:S01]  /*04a0*/  VIADD R178, R179, 0xa040 ;  /* 0x0000a040b3b27836 */ /* 0x000fe20000000000 */
[----:B------:R-:W-:Y:S01]  /*04b0*/  LOP3.LUT R180, R180, 0x400, RZ, 0xc0, !PT ;  /* 0x00000400b4b47812 */ /* 0x000fe200078ec0ff */
[----:B------:R-:W-:Y:S01]  /*04c0*/  @P2 VIADD R178, R0, 0xffffffc0 ;  /* 0xffffffc000b22836 */ /* 0x000fe20000000000 */
[----:B------:R-:W-:Y:S01]  /*04d0*/  LOP3.LUT R3, R3, 0x38, R186, 0x78, !PT ;  /* 0x0000003803037812 */ /* 0x000fe200078e78ba */
[----:B------:R-:W1:Y:S01]  /*04e0*/  LDC R0, c[0x0][0x438] ;  /* 0x00010e00ff007b82 */ /* 0x000e620000000800 */
[----:B------:R-:W-:Y:S01]  /*04f0*/  SEL R2, R193, 0xffffffe0, !P3 ;  /* 0xffffffe0c1027807 */ /* 0x000fe20005800000 */
[----:B------:R-:W-:Y:S01]  /*0500*/  VIADD R188, R189, 0x40 ;  /* 0x00000040bdbc7836 */ /* 0x000fe20000000000 */
[----:B------:R-:W-:Y:S01]  /*0510*/  SEL R193, R193, 0xffffffe0, !P1 ;  /* 0xffffffe0c1c17807 */ /* 0x000fe20004800000 */
[----:B------:R-:W-:Y:S01]  /*0520*/  @P0 VIADD R188, R189, 0xffffffc0 ;  /* 0xffffffc0bdbc0836 */ /* 0x000fe20000000000 */
[----:B------:R-:W-:Y:S01]  /*0530*/  LOP3.LUT R182, R182, 0x120, R7, 0xf8, !PT ;  /* 0x00000120b6b67812 */ /* 0x000fe200078ef807 */
[----:B------:R-:W-:Y:S01]  /*0540*/  IMAD R180, R3, 0x2, R180 ;  /* 0x0000000203b47824 */ /* 0x000fe200078e02b4 */
        /* <DEDUP_REMOVED lines=8> */
[----:B------:R-:W-:Y:S01]  /*05d0*/  LEA R181, R181, UR4, 0x1 ;  /* 0x00000004b5b57c11 */ /* 0x000fe2000f8e08ff */
[----:B--234-:R-:W-:-:S06]  /*05e0*/  UMOV UR4, URZ ;  /* 0x000000ff00047c82 */ /* 0x01cfcc0008000000 */
.L_x_1188:
[----:B------:R-:W2:Y:S01]  /*05f0*/  LDC.64 R10, c[0x0][0x478] ;  /* 0x00011e00ff0a7b82 */ /* 0x000ea20000000a00 */
[----:B------:R-:W3:Y:S01]  /*0600*/  S2R R8, SR_CTAID.Y ;  /* 0x0000000000087919 */ /* 0x000ee20000002600 */
[----:B------:R-:W-:Y:S01]  /*0610*/  ISETP.NE.U32.AND P5, PT, RZ, UR6, PT ;  /* 0x00000006ff007c0c */ /* 0x000fe2000bfa5070 */
[----:B------:R-:W-:-:S03]  /*0620*/  IMAD.MOV.U32 R213, RZ, RZ, RZ ;  /* 0x000000ffffd57224 */ /* 0x000fc600078e00ff */
[----:B------:R-:W-:Y:S02]  /*0630*/  ISETP.NE.AND.EX P5, PT, RZ, UR7, PT, P5 ;  /* 0x00000007ff007c0c */ /* 0x000fe4000bfa5350 */
[----:B------:R-:W4:Y:S08]  /*0640*/  LDC.64 R4, c[0x0][0x460] ;  /* 0x00011800ff047b82 */ /* 0x000f300000000a00 */
[----:B------:R-:W1:Y:S01]  /*0650*/  LDC.64 R16, c[0x0][0x460] ;  /* 0x00011800ff107b82 */ /* 0x000e620000000a00 */
[----:B--2---:R-:W-:-:S07]  /*0660*/  ISETP.NE.U32.AND P4, PT, R10, RZ, PT ;  /* 0x000000ff0a00720c */ /* 0x004fce0003f85070 */
[----:B------:R-:W2:Y:S01]  /*0670*/  LDC.U8 R12, c[0x0][0x532] ;  /* 0x00014c80ff0c7b82 */ /* 0x000ea20000000000 */
[----:B------:R-:W-:Y:S02]  /*0680*/  ISETP.NE.AND.EX P4, PT, R11, RZ, PT, P4 ;  /* 0x000000ff0b00720c */ /* 0x000fe40003f85340 */
[----:B----4-:R-:W-:Y:S01]  /*0690*/  ISETP.NE.U32.AND P3, PT, R4, RZ, PT ;  /* 0x000000ff0400720c */ /* 0x010fe20003f65070 */
[----:B---3--:R-:W-:Y:S01]  /*06a0*/  IMAD.SHL.U32 R13, R8, 0x4, RZ ;  /* 0x00000004080d7824 */ /* 0x008fe200078e00ff */
[----:B------:R-:W-:-:S03]  /*06b0*/  ISETP.NE.U32.AND P2, PT, R4, RZ, PT ;  /* 0x000000ff0400720c */ /* 0x000fc60003f45070 */
[----:B------:R-:W3:Y:S01]  /*06c0*/  LDC.64 R6, c[0x0][0x468] ;  /* 0x00011a00ff067b82 */ /* 0x000ee20000000a00 */
[----:B------:R-:W-:Y:S02]  /*06d0*/  SHF.R.U32.HI R14, RZ, 0x1e, R8 ;  /* 0x0000001eff0e7819 */ /* 0x000fe40000011608 */
[----:B------:R-:W-:Y:S02]  /*06e0*/  @P5 IADD3 R20, P1, PT, R13, UR6, RZ ;  /* 0x000000060d145c10 */ /* 0x000fe4000ff3e0ff */
[----:B------:R-:W-:Y:S02]  /*06f0*/  ISETP.NE.AND.EX P3, PT, R5, RZ, PT, P3 ;  /* 0x000000ff0500720c */ /* 0x000fe40003f65330 */
[----:B------:R-:W-:Y:S02]  /*0700*/  @P4 IADD3 R18, P0, PT, R13, R10, RZ ;  /* 0x0000000a0d124210 */ /* 0x000fe40007f1e0ff */
[----:B------:R-:W-:Y:S02]  /*0710*/  ISETP.NE.AND.EX P2, PT, R5, RZ, PT, P2 ;  /* 0x000000ff0500720c */ /* 0x000fe40003f45320 */
[C---:B------:R-:W-:Y:S01]  /*0720*/  @P5 IADD3.X R21, PT, PT, R14.reuse, UR7, RZ, P1, !PT ;  /* 0x000000070e155c10 */ /* 0x040fe20008ffe4ff */
[----:B------:R-:W-:Y:S01]  /*0730*/  @P4 IMAD.X R19, R14, 0x1, R11, P0 ;  /* 0x000000010e134824 */ /* 0x000fe200000e060b */
[----:B------:R-:W4:Y:S01]  /*0740*/  @!P4 LDC.64 R4, c[0x0][0x488] ;  /* 0x00012200ff04cb82 */ /* 0x000f220000000a00 */
[----:B------:R-:W-:-:S02]  /*0750*/  IMAD.MOV.U32 R9, RZ, RZ, -0x1 ;  /* 0xffffffffff097424 */ /* 0x000fc400078e00ff */
[----:B-1----:R-:W-:Y:S01]  /*0760*/  IMAD.WIDE.U32 R16, R8, 0x4, R16 ;  /* 0x0000000408107825 */ /* 0x002fe200078e0010 */
[----:B------:R-:W4:Y:S04]  /*0770*/  @P5 LDG.E R213, desc[UR22][R20.64] ;  /* 0x0000001614d55981 */ /* 0x000f28000c1e1900 */
[----:B------:R-:W4:Y:S01]  /*0780*/  @P4 LDG.E R212, desc[UR22][R18.64] ;  /* 0x0000001612d44981 */ /* 0x000f22000c1e1900 */
[----:B------:R-:W-:Y:S01]  /*0790*/  IMAD.MOV.U32 R214, RZ, RZ, -0x1 ;  /* 0xffffffffffd67424 */ /* 0x000fe200078e00ff */
[----:B------:R-:W1:Y:S02]  /*07a0*/  @!P4 LDC R11, c[0x0][0x43c] ;  /* 0x00010f00ff0bcb82 */ /* 0x000e640000000800 */
[----:B-----5:R1:W5:Y:S04]  /*07b0*/  @P3 LDG.E R9, desc[UR22][R16.64] ;  /* 0x0000001610093981 */ /* 0x020368000c1e1900 */
[----:B------:R1:W5:Y:S01]  /*07c0*/  @P2 LDG.E R10, desc[UR22][R16.64+0x4] ;  /* 0x00000416100a2981 */ /* 0x000362000c1e1900 */
[----:B--2---:R-:W-:-:S02]  /*07d0*/  ISETP.NE.AND P5, PT, R12, RZ, PT ;  /* 0x000000ff0c00720c */ /* 0x004fc40003fa5270 */
[----:B---3--:R-:W-:Y:S02]  /*07e0*/  ISETP.EQ.U32.AND P1, PT, R6, RZ, PT ;  /* 0x000000ff0600720c */ /* 0x008fe40003f22070 */
[----:B------:R-:W-:Y:S02]  /*07f0*/  IADD3 R12, P0, PT, R13, R6, RZ ;  /* 0x000000060d0c7210 */ /* 0x000fe40007f1e0ff */
[----:B------:R-:W-:-:S03]  /*0800*/  ISETP.EQ.OR.EX P1, PT, R7, RZ, !P5, P1 ;  /* 0x000000ff0700720c */ /* 0x000fc60006f22710 */
[----:B------:R-:W-:Y:S01]  /*0810*/  IMAD.X R13, R14, 0x1, R7, P0 ;  /* 0x000000010e0d7824 */ /* 0x000fe200000e0607 */
[----:B------:R-:W2:Y:S09]  /*0820*/  @!P2 LDC R215, c[0x0][0x434] ;  /* 0x00010d00ffd7ab82 */ /* 0x000eb20000000800 */
[----:B------:R3:W5:Y:S01]  /*0830*/  @!P1 LDG.E R214, desc[UR22][R12.64] ;  /* 0x000000160cd69981 */ /* 0x000762000c1e1900 */
[----:B------:R-:W-:-:S02]  /*0840*/  ISETP.NE.U32.AND P1, PT, R6, RZ, PT ;  /* 0x000000ff0600720c */ /* 0x000fc40003f25070 */
[----:B----4-:R-:W-:Y:S02]  /*0850*/  @!P4 ISETP.NE.U32.AND P0, PT, R4, RZ, PT ;  /* 0x000000ff0400c20c */ /* 0x010fe40003f05070 */
[----:B------:R-:W-:Y:S02]  /*0860*/  ISETP.NE.AND.EX P1, PT, R7, RZ, PT, P1 ;  /* 0x000000ff0700720c */ /* 0x000fe40003f25310 */
[----:B------:R-:W-:-:S04]  /*0870*/  @!P4 ISETP.NE.AND.EX P0, PT, R5, RZ, PT, P0 ;  /* 0x000000ff0500c20c */ /* 0x000fc80003f05300 */
[----:B-1----:R-:W-:Y:S01]  /*0880*/  @!P4 SEL R11, R11, RZ, P0 ;  /* 0x000000ff0b0bc207 */ /* 0x002fe20000000000 */
[----:B------:R-:W-:-:S06]  /*0890*/  @P4 IMAD.IADD R212, R212, 0x1, -R213 ;  /* 0x00000001d4d44824 */ /* 0x000fcc00078e0ad5 */
[----:B--23--:R-:W-:Y:S05]  /*08a0*/  @!P1 BRA `(.L_x_1131) ;  /* 0x00000000000c9947 */ /* 0x00cfea0003800000 */
[----:B------:R-:W2:Y:S02]  /*08b0*/  @P5 LDG.E R5, desc[UR22][R12.64+0x4] ;  /* 0x000004160c055981 */ /* 0x000ea4000c1e1900 */
[----:B--2--5:R-:W-:-:S06]  /*08c0*/  @P5 IADD3 R0, PT, PT, R5, -R214, RZ ;  /* 0x800000d605005210 */ /* 0x024fcc0007ffe0ff */
[----:B------:R1:W5:Y:S02]  /*08d0*/  @!P5 LDG.E R0, desc[UR22][R12.64] ;  /* 0x000000160c00d981 */ /* 0x000364000c1e1900 */
.L_x_1131:
[----:B-1----:R-:W-:Y:S01]  /*08e0*/  IMAD.SHL.U32 R13, R191, 0x80, RZ ;  /* 0x00000080bf0d7824 */ /* 0x002fe200078e00ff */
[----:B-----5:R-:W-:Y:S01]  /*08f0*/  @!P4 IADD3 R212, PT, PT, R11, R0, -R213 ;  /* 0x000000000bd4c210 */ /* 0x020fe20007ffe8d5 */
[----:B------:R-:W-:-:S03]  /*0900*/  @P2 IMAD.IADD R215, R10, 0x1, -R9 ;  /* 0x000000010ad72824 */ /* 0x000fc600078e0a09 */
[----:B------:R-:W-:-:S13]  /*0910*/  ISETP.GT.AND P0, PT, R212, R13, PT ;  /* 0x0000000dd400720c */ /* 0x000fda0003f04270 */
[----:B------:R-:W-:Y:S05]  /*0920*/  @!P0 BRA `(.L_x_1132) ;  /* 0x0000009000208947 */ /* 0x000fea0003800000 */
[----:B------:R-:W1:Y:S01]  /*0930*/  LDC R6, c[0x0][0x504] ;  /* 0x00014100ff067b82 */ /* 0x000e620000000800 */
[----:B------:R-:W-:Y:S01]  /*0940*/  ISETP.NE.AND P4, PT, R9, -0x1, PT ;  /* 0xffffffff0900780c */ /* 0x000fe20003f85270 */
[----:B------:R-:W-:Y:S01]  /*0950*/  VIADD R7, R215, 0x7f ;  /* 0x0000007fd7077836 */ /* 0x000fe20000000000 */
[----:B------:R-:W-:Y:S02]  /*0960*/  IADD3 R27, PT, PT, R13, 0x80, R215 ;  /* 0x000000800d1b7810 */ /* 0x000fe40007ffe0d7 */
[----:B------:R-:W-:Y:S02]  /*0970*/  ISETP.NE.AND P2, PT, R214, -0x1, PT ;  /* 0xffffffffd600780c */ /* 0x000fe40003f45270 */
[----:B------:R-:W-:-:S04]  /*0980*/  SHF.R.S32.HI R0, RZ, 0x1f, R7 ;  /* 0x0000001fff007819 */ /* 0x000fc80000011407 */
[----:B------:R-:W-:-:S03]  /*0990*/  LEA.HI R0, R0, R7, RZ, 0x7 ;  /* 0x0000000700007211 */ /* 0x000fc600078f38ff */
[----:B------:R-:W2:Y:S01]  /*09a0*/  @!P4 LDC.64 R18, c[0x0][0x398] ;  /* 0x0000e600ff12cb82 */ /* 0x000ea20000000a00 */
[----:B------:R-:W-:-:S07]  /*09b0*/  SHF.R.S32.HI R0, RZ, 0x7, R0 ;  /* 0x00000007ff007819 */ /* 0x000fce0000011400 */
[----:B------:R-:W3:Y:S01]  /*09c0*/  @P4 LDC.64 R4, c[0x0][0x3b0] ;  /* 0x0000ec00ff044b82 */ /* 0x000ee20000000a00 */
[----:B-1----:R-:W-:-:S05]  /*09d0*/  IADD3 R6, PT, PT, R27, R6, -R212 ;  /* 0x000000061b067210 */ /* 0x002fca0007ffe8d4 */
[----:B------:R-:W-:-:S05]  /*09e0*/  VIADD R6, R6, 0x7f ;  /* 0x0000007f06067836 */ /* 0x000fca0000000000 */
[----:B------:R-:W-:-:S04]  /*09f0*/  SHF.R.S32.HI R23, RZ, 0x1f, R6 ;  /* 0x0000001fff177819 */ /* 0x000fc80000011406 */
[----:B------:R-:W-:Y:S01]  /*0a00*/  LEA.HI R23, R23, R6, RZ, 0x7 ;  /* 0x0000000617177211 */ /* 0x000fe200078f38ff */
[----:B--2---:R-:W-:-:S03]  /*0a10*/  @!P4 IMAD.WIDE.U32 R34, R8, R18, RZ ;  /* 0x000000120822c225 */ /* 0x004fc600078e00ff */
[----:B------:R-:W-:Y:S01]  /*0a20*/  SHF.R.S32.HI R23, RZ, 0x7, R23 ;  /* 0x00000007ff177819 */ /* 0x000fe20000011417 */
[----:B------:R-:W-:-:S03]  /*0a30*/  @!P4 IMAD R19, R8, R19, R35 ;  /* 0x000000130813c224 */ /* 0x000fc600078e0223 */
        /* <DEDUP_REMOVED lines=17> */
.L_x_1133:
[----:B------:R-:W1:Y:S01]  /*0b50*/  LDCU.64 UR14, c[0x0][0x3b8] ;  /* 0x00007700ff0e77ac */ /* 0x000e620008000a00 */
[----:B------:R-:W-:-:S05]  /*0b60*/  IADD3 R16, PT, PT, R213, R214, RZ ;  /* 0x000000d6d5107210 */ /* 0x000fca0007ffe0ff */
[C---:B-1----:R-:W-:Y:S02]  /*0b70*/  IMAD R14, R16.reuse, UR15, RZ ;  /* 0x0000000f100e7c24 */ /* 0x042fe4000f8e02ff */
[----:B------:R-:W-:-:S05]  /*0b80*/  IMAD.WIDE.U32 R16, R16, UR14, RZ ;  /* 0x0000000e10107c25 */ /* 0x000fca000f8e00ff */
[----:B------:R-:W-:Y:S02]  /*0b90*/  IADD3 R14, PT, PT, R17, R14, RZ ;  /* 0x0000000e110e7210 */ /* 0x000fe40007ffe0ff */
.L_x_1134:
[----:B------:R-:W1:Y:S01]  /*0ba0*/  LDC R0, c[0x0][0x3e8] ;  /* 0x0000fa00ff007b82 */ /* 0x000e620000000800 */
[----:B------:R-:W-:Y:S02]  /*0bb0*/  SHF.R.S32.HI R12, RZ, 0x1f, R13 ;  /* 0x0000001fff0c7819 */ /* 0x000fe4000001140d */
        /* <DEDUP_REMOVED lines=9> */
[----:B------:R-:W-:-:S06]  /*0c50*/  IMAD.HI.U32 R5, R11, R5, R10 ;  /* 0x000000050b057227 */ /* 0x000fcc00078e000a */
[----:B------:R-:W-:-:S04]  /*0c60*/  IMAD.HI.U32 R11, R5, R4, RZ ;  /* 0x00000004050b7227 */ /* 0x000fc800078e00ff */
[----:B------:R-:W-:-:S04]  /*0c70*/  IMAD.MOV R5, RZ, RZ, -R11 ;  /* 0x000000ffff057224 */ /* 0x000fc800078e0a0b */
[----:B------:R-:W-:Y:S01]  /*0c80*/  IMAD R5, R6, R5, R4 ;  /* 0x0000000506057224 */ /* 0x000fe200078e0204 */
[----:B------:R-:W-:-:S04]  /*0c90*/  LOP3.LUT R4, R187, R0, RZ, 0x3c, !PT ;  /* 0x00000000bb047212 */ /* 0x000fc800078e3cff */
[----:B------:R-:W-:Y:S02]  /*0ca0*/  ISETP.GT.U32.AND P1, PT, R6, R5, PT ;  /* 0x000000050600720c */ /* 0x000fe40003f24070 */
[----:B------:R-:W-:-:S11]  /*0cb0*/  ISETP.GE.AND P0, PT, R4, RZ, PT ;  /* 0x000000ff0400720c */ /* 0x000fd60003f06270 */
[-C--:B------:R-:W-:Y:S01]  /*0cc0*/  @!P1 IADD3 R5, PT, PT, R5, -R6.reuse, RZ ;  /* 0x8000000605059210 */ /* 0x080fe20007ffe0ff */
[----:B------:R-:W-:Y:S01]  /*0cd0*/  @!P1 VIADD R11, R11, 0x1 ;  /* 0x000000010b0b9836 */ /* 0x000fe20000000000 */
        /* <DEDUP_REMOVED lines=18> */
.L_x_1135:
[----:B------:R-:W1:Y:S01]  /*0e00*/  LDCU.64 UR12, c[0x0][0x3c0] ;  /* 0x00007800ff0c77ac */ /* 0x000e620008000a00 */
[----:B------:R-:W-:-:S05]  /*0e10*/  IADD3 R4, PT, PT, R213, R214, RZ ;  /* 0x000000d6d5047210 */ /* 0x000fca0007ffe0ff */
[C---:B-1----:R-:W-:Y:S02]  /*0e20*/  IMAD R15, R4.reuse, UR13, RZ ;  /* 0x0000000d040f7c24 */ /* 0x042fe4000f8e02ff */
[----:B------:R-:W-:-:S05]  /*0e30*/  IMAD.WIDE.U32 R4, R4, UR12, RZ ;  /* 0x0000000c04047c25 */ /* 0x000fca000f8e00ff */
[----:B------:R-:W-:Y:S02]  /*0e40*/  IADD3 R15, PT, PT, R5, R15, RZ ;  /* 0x0000000f050f7210 */ /* 0x000fe40007ffe0ff */
[----:B------:R-:W-:-:S07]  /*0e50*/  MOV R18, R4 ;  /* 0x0000000400127202 */ /* 0x000fce0000000f00 */
.L_x_1136:
        /* <DEDUP_REMOVED lines=27> */
.L_x_1137:
[-C--:B------:R-:W-:Y:S02]  /*1010*/  IMAD R31, R21, R9.reuse, RZ ;  /* 0x00000009151f7224 */ /* 0x080fe400078e02ff */
[----:B------:R-:W-:-:S05]  /*1020*/  IMAD.WIDE.U32 R28, R20, R9, RZ ;  /* 0x00000009141c7225 */ /* 0x000fca00078e00ff */
[----:B------:R-:W-:Y:S02]  /*1030*/  IADD3 R31, PT, PT, R29, R31, RZ ;  /* 0x0000001f1d1f7210 */ /* 0x000fe40007ffe0ff */
.L_x_1138:
        /* <DEDUP_REMOVED lines=20> */
.L_x_1139:
[----:B------:R-:W1:Y:S01]  /*1180*/  LDC R22, c[0x0][0x434] ;  /* 0x00010d00ff167b82 */ /* 0x000e620000000800 */
[----:B------:R-:W-:-:S04]  /*1190*/  IMAD R5, R8, R0, R187 ;  /* 0x0000000008057224 */ /* 0x000fc800078e02bb */
[----:B-1----:R-:W-:-:S03]  /*11a0*/  IMAD R22, R5, R22, RZ ;  /* 0x0000001605167224 */ /* 0x002fc600078e02ff */
.L_x_1140:
        /* <DEDUP_REMOVED lines=11> */
.L_x_1141:
[----:B------:R-:W1:Y:S01]  /*1260*/  LDC R24, c[0x0][0x444] ;  /* 0x00011100ff187b82 */ /* 0x000e620000000800 */
[----:B------:R-:W-:-:S04]  /*1270*/  IMAD R5, R8, R0, R187 ;  /* 0x0000000008057224 */ /* 0x000fc800078e02bb */
[----:B-1----:R-:W-:-:S07]  /*1280*/  IMAD R24, R5, R24, RZ ;  /* 0x0000001805187224 */ /* 0x002fce00078e02ff */
.L_x_1142:
[----:B------:R-:W1:Y:S01]  /*1290*/  LDCU.128 UR8, c[0x0][0x590] ;  /* 0x0000b200ff0877ac */ /* 0x000e620008000c00 */
[----:B------:R-:W2:Y:S01]  /*12a0*/  LDC.64 R4, c[0x0][0x3b0] ;  /* 0x0000ec00ff047b82 */ /* 0x000ea20000000a00 */
[----:B------:R-:W-:Y:S01]  /*12b0*/  LOP3.LUT R20, R186, 0x18, RZ, 0xc0, !PT ;  /* 0x00000018ba147812 */ /* 0x000fe200078ec0ff */
[----:B------:R-:W3:Y:S01]  /*12c0*/  S2R R17, SR_TID.X ;  /* 0x0000000000117919 */ /* 0x000ee20000002100 */
[----:B------:R-:W4:Y:S01]  /*12d0*/  LDCU.64 UR16, c[0x0][0x3c8] ;  /* 0x00007900ff1077ac */ /* 0x000f220008000a00 */
[----:B------:R-:W-:Y:S01]  /*12e0*/  IMAD R203, R0, UR25, RZ ;  /* 0x0000001900cb7c24 */ /* 0x000fe2000f8e02ff */
[----:B------:R-:W-:Y:S01]  /*12f0*/  IADD3 R36, P0, PT, R20, R36, RZ ;  /* 0x0000002414247210 */ /* 0x000fe20007f1e0ff */
[----:B------:R-:W5:Y:S01]  /*1300*/  S2R R9, SR_TID.X ;  /* 0x0000000000097919 */ /* 0x000f620000002100 */
[----:B------:R-:W-:Y:S01]  /*1310*/  ISETP.NE.AND P4, PT, RZ, UR24, PT ;  /* 0x00000018ff007c0c */ /* 0x000fe2000bf85270 */
[----:B------:R-:W4:Y:S01]  /*1320*/  LDC R210, c[0x0][0x508] ;  /* 0x00014200ffd27b82 */ /* 0x000f220000000800 */
[----:B------:R-:W-:Y:S01]  /*1330*/  IMAD R24, R211, 0x80, R24 ;  /* 0x00000080d3187824 */ /* 0x000fe200078e0218 */
[----:B------:R-:W-:Y:S01]  /*1340*/  BSSY.RECONVERGENT B1, `(.L_x_1132) ;  /* 0x0000866000017945 */ /* 0x000fe20003800200 */
[----:B------:R-:W-:Y:S01]  /*1350*/  IMAD.X R37, RZ, RZ, R7, P0 ;  /* 0x000000ffff257224 */ /* 0x000fe200000e0607 */
[----:B------:R-:W-:-:S02]  /*1360*/  IADD3 R29, P1, P0, R38, R28, R30 ;  /* 0x0000001c261d7210 */ /* 0x000fc4000783e01e */
[----:B------:R-:W-:Y:S02]  /*1370*/  SHF.R.S32.HI R30, RZ, 0x1f, R30 ;  /* 0x0000001fff1e7819 */ /* 0x000fe4000001141e */
[----:B------:R-:W3:Y:S01]  /*1380*/  LDC.64 R220, c[0x0][0x420] ;  /* 0x00010800ffdc7b82 */ /* 0x000ee20000000a00 */
[----:B-1----:R-:W-:Y:S01]  /*1390*/  IMAD R6, R33, UR8, RZ ;  /* 0x0000000821067c24 */ /* 0x002fe2000f8e02ff */
[----:B------:R-:W-:Y:S01]  /*13a0*/  USHF.L.U64.HI UR24, UR8, 0x6, UR9 ;  /* 0x0000000608187899 */ /* 0x000fe20008010209 */
[----:B------:R-:W-:Y:S01]  /*13b0*/  IMAD.WIDE.U32 R36, R25, UR8, R36 ;  /* 0x0000000819247c25 */ /* 0x000fe2000f8e0024 */
[----:B------:R-:W-:-:S03]  /*13c0*/  USHF.L.U32 UR25, UR8, 0x6, URZ ;  /* 0x0000000608197899 */ /* 0x000fc600080006ff */
[----:B------:R-:W-:Y:S02]  /*13d0*/  IMAD R21, R25, UR9, R6 ;  /* 0x0000000919157c24 */ /* 0x000fe4000f8e0206 */
[----:B------:R-:W1:Y:S01]  /*13e0*/  LDC.64 R6, c[0x0][0x5f8] ;  /* 0x00017e00ff067b82 */ /* 0x000e620000000a00 */
[----:B--2---:R-:W-:Y:S02]  /*13f0*/  IMAD R28, R33, R4, RZ ;  /* 0x00000004211c7224 */ /* 0x004fe400078e02ff */
[----:B------:R-:W-:Y:S02]  /*1400*/  IMAD.IADD R37, R37, 0x1, R21 ;  /* 0x0000000125257824 */ /* 0x000fe400078e0215 */
[----:B------:R-:W-:Y:S02]  /*1410*/  IMAD.MOV.U32 R21, RZ, RZ, RZ ;  /* 0x000000ffff157224 */ /* 0x000fe400078e00ff */
[----:B------:R-:W-:Y:S01]  /*1420*/  IMAD.WIDE.U32 R32, R187, UR10, R36 ;  /* 0x0000000abb207c25 */ /* 0x000fe2000f8e0024 */
[----:B----4-:R-:W-:-:S03]  /*1430*/  IADD3 R210, PT, PT, R27, -R210, -R212 ;  /* 0x800000d21bd27210 */ /* 0x010fc60007ffe8d4 */
[----:B------:R-:W-:Y:S01]  /*1440*/  IMAD.WIDE.U32 R36, R25, R4, R20 ;  /* 0x0000000419247225 */ /* 0x000fe200078e0014 */
[----:B-----5:R-:W-:-:S03]  /*1450*/  LOP3.LUT R222, R9, 0x1f, RZ, 0xc0, !PT ;  /* 0x0000001f09de7812 */ /* 0x020fc600078ec0ff */
[----:B------:R-:W-:Y:S01]  /*1460*/  IMAD R28, R25, R5, R28 ;  /* 0x00000005191c7224 */ /* 0x000fe200078e021c */
[----:B------:R-:W-:Y:S01]  /*1470*/  IADD3 R34, P3, PT, R34, R36, RZ ;  /* 0x0000002422227210 */ /* 0x000fe20007f7e0ff */
[----:B------:R-:W-:Y:S01]  /*1480*/  IMAD R33, R187, UR11, R33 ;  /* 0x0000000bbb217c24 */ /* 0x000fe2000f8e0221 */
[----:B------:R-:W2:Y:S01]  /*1490*/  LDCU.64 UR10, c[0x0][0x550] ;  /* 0x0000aa00ff0a77ac */ /* 0x000ea20008000a00 */
[----:B------:R-:W-:Y:S02]  /*14a0*/  IADD3.X R25, PT, PT, R26, R31, R30, P1, P0 ;  /* 0x0000001f1a197210 */ /* 0x000fe40000fe041e */
[----:B------:R-:W-:Y:S01]  /*14b0*/  IADD3.X R35, PT, PT, R19, R37, R28, P3, !PT ;  /* 0x0000002513237210 */ /* 0x000fe20001ffe41c */
[----:B------:R-:W4:Y:S01]  /*14c0*/  LDC.64 R26, c[0x0][0x5e8] ;  /* 0x00017a00ff1a7b82 */ /* 0x000f220000000a00 */
[----:B---3--:R-:W-:Y:S01]  /*14d0*/  SHF.R.U32.HI R19, RZ, 0x2, R17 ;  /* 0x00000002ff137819 */ /* 0x008fe20000011611 */
[----:B-1----:R-:W-:Y:S01]  /*14e0*/  IMAD.WIDE.U32 R30, R6, UR20, RZ ;  /* 0x00000014061e7c25 */ /* 0x002fe2000f8e00ff */
[----:B------:R-:W-:-:S03]  /*14f0*/  SHF.R.U32.HI R28, RZ, 0x5, R9 ;  /* 0x00000005ff1c7819 */ /* 0x000fc60000011609 */
[----:B------:R-:W-:Y:S01]  /*1500*/  IMAD.WIDE.U32 R32, R19, UR8, R32 ;  /* 0x0000000813207c25 */ /* 0x000fe2000f8e0020 */
[----:B------:R-:W-:-:S03]  /*1510*/  SEL R30, R30, RZ, P4 ;  /* 0x000000ff1e1e7207 */ /* 0x000fc60002000000 */
[----:B------:R-:W-:Y:S01]  /*1520*/  IMAD R201, R19, UR9, R33 ;  /* 0x0000000913c97c24 */ /* 0x000fe2000f8e0221 */
[----:B------:R-:W1:Y:S01]  /*1530*/  LDCU.64 UR8, c[0x0][0x380] ;  /* 0x00007000ff0877ac */ /* 0x000e620008000a00 */
[----:B------:R-:W-:Y:S02]  /*1540*/  IMAD R6, R7, UR20, R31 ;  /* 0x0000001407067c24 */ /* 0x000fe4000f8e021f */
[----:B------:R-:W-:Y:S01]  /*1550*/  IMAD R28, R203, R28, R222 ;  /* 0x0000001ccb1c7224 */ /* 0x000fe200078e02de */
[----:B--2---:R-:W-:Y:S01]  /*1560*/  LEA R200, P3, R32, UR10, 0x1 ;  /* 0x0000000a20c87c11 */ /* 0x004fe2000f8608ff */
[----:B------:R-:W-:Y:S01]  /*1570*/  VIADD R7, R210, 0xffffff80 ;  /* 0xffffff80d2077836 */ /* 0x000fe20000000000 */
[----:B------:R-:W-:Y:S01]  /*1580*/  SEL R6, R6, RZ, P4 ;  /* 0x000000ff06067207 */ /* 0x000fe20002000000 */
[C---:B------:R-:W-:Y:S01]  /*1590*/  IMAD.WIDE.U32 R34, R187.reuse, UR16, R34 ;  /* 0x00000010bb227c25 */ /* 0x040fe2000f8e0022 */
[----:B------:R-:W-:Y:S02]  /*15a0*/  IADD3 R30, P1, P0, R28, R29, R30 ;  /* 0x0000001d1c1e7210 */ /* 0x000fe4000783e01e */
[----:B------:R-:W-:Y:S01]  /*15b0*/  SHF.R.S32.HI R194, RZ, 0x1f, R7 ;  /* 0x0000001fffc27819 */ /* 0x000fe20000011407 */
[----:B------:R-:W-:Y:S01]  /*15c0*/  IMAD R33, R187, UR17, R35 ;  /* 0x00000011bb217c24 */ /* 0x000fe2000f8e0223 */
[----:B------:R-:W-:Y:S01]  /*15d0*/  SHF.R.S32.HI R28, RZ, 0x1f, R28 ;  /* 0x0000001fff1c7819 */ /* 0x000fe2000001141c */
[----:B------:R-:W2:Y:S01]  /*15e0*/  LDCU.64 UR16, c[0x0][0x570] ;  /* 0x0000ae00ff1077ac */ /* 0x000ea20008000a00 */
[----:B------:R-:W-:Y:S01]  /*15f0*/  LEA.HI.X R201, R32, UR11, R201, 0x1, P3 ;  /* 0x0000000b20c97c11 */ /* 0x000fe200098f0cc9 */
[----:B------:R-:W-:Y:S01]  /*1600*/  IMAD.MOV.U32 R32, RZ, RZ, R34 ;  /* 0x000000ffff207224 */ /* 0x000fe200078e0022 */
[----:B------:R-:W-:Y:S01]  /*1610*/  LEA.HI R194, R194, R7, RZ, 0x7 ;  /* 0x00000007c2c27211 */ /* 0x000fe200078f38ff */
[----:B----4-:R-:W-:Y:S01]  /*1620*/  IMAD.WIDE R196, R24, 0x4, R26 ;  /* 0x0000000418c47825 */ /* 0x010fe200078e021a */
[----:B------:R-:W-:-:S02]  /*1630*/  IADD3.X R6, PT, PT, R28, R25, R6, P1, P0 ;  /* 0x000000191c067210 */ /* 0x000fc40000fe0406 */
[----:B------:R-:W-:Y:S01]  /*1640*/  SHF.R.S32.HI R194, RZ, 0x7, R194 ;  /* 0x00000007ffc27819 */ /* 0x000fe200000114c2 */
[C---:B------:R-:W-:Y:S01]  /*1650*/  IMAD.WIDE.U32 R28, R19.reuse, R4, R32 ;  /* 0x00000004131c7225 */ /* 0x040fe200078e0020 */
[----:B------:R-:W-:Y:S02]  /*1660*/  SHF.L.U64.HI R24, R4, 0x6, R5 ;  /* 0x0000000604187819 */ /* 0x000fe40000010205 */
[----:B------:R-:W-:Y:S01]  /*1670*/  VIMNMX R194, PT, PT, RZ, R194, !PT ;  /* 0x000000c2ffc27248 */ /* 0x000fe20007fe0100 */
[----:B------:R-:W-:Y:S01]  /*1680*/  IMAD R199, R19, R5, R29 ;  /* 0x0000000513c77224 */ /* 0x000fe200078e021d */
[----:B-1----:R-:W-:Y:S01]  /*1690*/  LEA R198, P1, R28, UR8, 0x1 ;  /* 0x000000081cc67c11 */ /* 0x002fe2000f8208ff */
[----:B------:R-:W-:Y:S02]  /*16a0*/  IMAD.SHL.U32 R25, R203, 0x80, RZ ;  /* 0x00000080cb197824 */ /* 0x000fe400078e00ff */
[----:B------:R-:W-:Y:S01]  /*16b0*/  IMAD.SHL.U32 R5, R4, 0x40, RZ ;  /* 0x0000004004057824 */ /* 0x000fe200078e00ff */
[----:B------:R-:W-:Y:S01]  /*16c0*/  LEA.HI.X R199, R28, UR9, R199, 0x1, P1 ;  /* 0x000000091cc77c11 */ /* 0x000fe200088f0cc7 */
[----:B------:R-:W-:Y:S01]  /*16d0*/  IMAD.MOV.U32 R195, RZ, RZ, R197 ;  /* 0x000000ffffc37224 */ /* 0x000fe200078e00c5 */
[----:B------:R-:W-:Y:S01]  /*16e0*/  IADD3 R7, P0, PT, R25, R30, RZ ;  /* 0x0000001e19077210 */ /* 0x000fe20007f1e0ff */
[----:B------:R-:W-:Y:S01]  /*16f0*/  VIADD R4, R19, 0x40 ;  /* 0x0000004013047836 */ /* 0x000fe20000000000 */
[----:B------:R-:W-:-:S02]  /*1700*/  ISETP.GT.AND P1, PT, R23, R194, PT ;  /* 0x000000c21700720c */ /* 0x000fc40003f24270 */
[----:B------:R-:W-:Y:S02]  /*1710*/  LEA.HI.X.SX32 R6, R25, R6, 0x1, P0 ;  /* 0x0000000619067211 */ /* 0x000fe400000f0eff */
[----:B--2---:R-:W-:-:S04]  /*1720*/  LEA R218, P0, R7, UR16, 0x2 ;  /* 0x0000001007da7c11 */ /* 0x004fc8000f8010ff */
[----:B------:R-:W-:Y:S01]  /*1730*/  LEA.HI.X R219, R7, UR17, R6, 0x2, P0 ;  /* 0x0000001107db7c11 */ /* 0x000fe200080f1406 */
[----:B------:R-:W-:Y:S01]  /*1740*/  IMAD R7, R211, 0x80, R22 ;  /* 0x00000080d3077824 */ /* 0x000fe200078e0216 */
[----:B------:R-:W-:-:S03]  /*1750*/  IADD3 R6, P0, PT, R19, 0x40, RZ ;  /* 0x0000004013067810 */ /* 0x000fc60007f1e0ff */
        /* <DEDUP_REMOVED lines=14> */
.L_x_1144:
[----:B------:R-:W1:Y:S01]  /*1840*/  LDCU.64 UR12, c[0x0][0x5c0] ;  /* 0x0000b800ff0c77ac */ /* 0x000e620008000a00 */
[----:B------:R-:W-:-:S05]  /*1850*/  IADD3 R0, PT, PT, R213, R214, RZ ;  /* 0x000000d6d5007210 */ /* 0x000fca0007ffe0ff */
[C---:B-1----:R-:W-:Y:S02]  /*1860*/  IMAD R5, R0.reuse, UR13, RZ ;  /* 0x0000000d00057c24 */ /* 0x042fe4000f8e02ff */
[----:B------:R-:W-:-:S05]  /*1870*/  IMAD.WIDE.U32 R10, R0, UR12, RZ ;  /* 0x0000000c000a7c25 */ /* 0x000fca000f8e00ff */
[----:B------:R-:W-:Y:S02]  /*1880*/  IADD3 R0, PT, PT, R11, R5, RZ ;  /* 0x000000050b007210 */ /* 0x000fe40007ffe0ff */
.L_x_1145:
        /* <DEDUP_REMOVED lines=11> */
.L_x_1146:
[----:B------:R-:W1:Y:S01]  /*1940*/  LDCU.64 UR10, c[0x0][0x5c8] ;  /* 0x0000b900ff0a77ac */ /* 0x000e620008000a00 */
[----:B------:R-:W-:-:S05]  /*1950*/  IADD3 R213, PT, PT, R213, R214, RZ ;  /* 0x000000d6d5d57210 */ /* 0x000fca0007ffe0ff */
[C---:B-1----:R-:W-:Y:S02]  /*1960*/  IMAD R7, R213.reuse, UR11, RZ ;  /* 0x0000000bd5077c24 */ /* 0x042fe4000f8e02ff */
[----:B------:R-:W-:-:S05]  /*1970*/  IMAD.WIDE.U32 R14, R213, UR10, RZ ;  /* 0x0000000ad50e7c25 */ /* 0x000fca000f8e00ff */
[----:B------:R-:W-:Y:S02]  /*1980*/  IADD3 R7, PT, PT, R15, R7, RZ ;  /* 0x000000070f077210 */ /* 0x000fe40007ffe0ff */
.L_x_1147:
        /* <DEDUP_REMOVED lines=32> */
.L_x_1149:
[----:B------:R-:W-:Y:S05]  /*1b90*/  BSYNC.RECONVERGENT B0 ;  /* 0x0000000000007941 */ /* 0x000fea0003800200 */
.L_x_1148:
[----:B------:R-:W3:Y:S01]  /*1ba0*/  LDCU.64 UR8, c[0x0][0x5e0] ;  /* 0x0000bc00ff0877ac */ /* 0x000ee20008000a00 */
[----:B------:R-:W-:Y:S01]  /*1bb0*/  IMAD.WIDE.U32 R20, R13, UR10, R20 ;  /* 0x0000000a0d147c25 */ /* 0x000fe2000f8e0014 */
[----:B--2---:R-:W2:Y:S03]  /*1bc0*/  @!P1 LDC.64 R4, c[0x0][0x568] ;  /* 0x00015a00ff049b82 */ /* 0x004ea60000000a00 */
[----:B------:R-:W-:Y:S01]  /*1bd0*/  IMAD R12, R12, UR10, RZ ;  /* 0x0000000a0c0c7c24 */ /* 0x000fe2000f8e02ff */
[----:B-1----:R-:W-:-:S03]  /*1be0*/  IADD3 R8, P2, PT, R14, R20, RZ ;  /* 0x000000140e087210 */ /* 0x002fc60007f5e0ff */
[----:B------:R-:W-:-:S05]  /*1bf0*/  IMAD R13, R13, UR11, R12 ;  /* 0x0000000b0d0d7c24 */ /* 0x000fca000f8e020c */
[----:B------:R-:W-:-:S03]  /*1c00*/  IADD3.X R9, PT, PT, R7, R21, R13, P2, !PT ;  /* 0x0000001507097210 */ /* 0x000fc600017fe40d */
[----:B---3--:R-:W-:-:S04]  /*1c10*/  IMAD.WIDE.U32 R8, R187, UR8, R8 ;  /* 0x00000008bb087c25 */ /* 0x008fc8000f8e0008 */
        /* <DEDUP_REMOVED lines=8> */
[----:B------:R-:W1:Y:S01]  /*1ca0*/  LDCU.64 UR8, c[0x0][0x568] ;  /* 0x0000ad00ff0877ac */ /* 0x000e620008000a00 */
[----:B------:R-:W-:Y:S01]  /*1cb0*/  MOV R9, R11 ;  /* 0x0000000b00097202 */ /* 0x000fe20000000f00 */
[----:B---3--:R-:W-:Y:S02]  /*1cc0*/  IMAD R5, R22, UR10, RZ ;  /* 0x0000000a16057c24 */ /* 0x008fe4000f8e02ff */
[----:B------:R-:W-:-:S04]  /*1cd0*/  IMAD.WIDE.U32 R8, R6, UR10, R8 ;  /* 0x0000000a06087c25 */ /* 0x000fc8000f8e0008 */
[----:B------:R-:W-:-:S05]  /*1ce0*/  IMAD R5, R6, UR11, R5 ;  /* 0x0000000b06057c24 */ /* 0x000fca000f8e0205 */
[----:B------:R-:W-:Y:S02]  /*1cf0*/  IADD3 R5, PT, PT, R9, R5, RZ ;  /* 0x0000000509057210 */ /* 0x000fe40007ffe0ff */
[----:B-1----:R-:W-:-:S04]  /*1d00*/  LEA R4, P0, R8, UR8, 0x1 ;  /* 0x0000000808047c11 */ /* 0x002fc8000f8008ff */
[----:B------:R-:W-:-:S05]  /*1d10*/  LEA.HI.X R5, R8, UR9, R5, 0x1, P0 ;  /* 0x0000000908057c11 */ /* 0x000fca00080f0c05 */
[----:B------:R4:W-:Y:S01]  /*1d20*/  STG.E.128 desc[UR22][R4.64], RZ ;  /* 0x000000ff04007986 */ /* 0x0009e2000c101d16 */
[----:B------:R-:W-:Y:S05]  /*1d30*/  BRA `(.L_x_1150) ;  /* 0x0000007c00187947 */ /* 0x000fea0003800000 */
.L_x_1143:
[C---:B------:R-:W-:Y:S01]  /*1d40*/  IMAD R26, R211.reuse, -0x80, R215 ;  /* 0xffffff80d31a7824 */ /* 0x040fe200078e02d7 */
        /* <DEDUP_REMOVED lines=10> */
[----:B------:R-:W-:Y:S01]  /*1df0*/  @!PT LDS RZ, [RZ] ;  /* 0x00000000fffff984 */ /* 0x000fe20000000800 */
[----:B------:R-:W-:Y:S01]  /*1e00*/  @!PT LDS RZ, [RZ] ;  /* 0x00000000fffff984 */ /* 0x000fe20000000800 */
[----:B------:R-:W-:Y:S01]  /*1e10*/  @!PT LDS RZ, [RZ] ;  /* 0x00000000fffff984 */ /* 0x000fe20000000800 */
[----:B------:R1:W-:Y:S01]  /*1e20*/  LDGSTS.E.BYPASS.LTC128B.128 [R190+0x4000], desc[UR22][R200.64] ;  /* 0x04000000c8be7fae */ /* 0x0003e2000b981a16 */
[----:B------:R-:W-:Y:S05]  /*1e30*/  BRA `(.L_x_1154) ;  /* 0x00000000000c7947 */ /* 0x000fea0003800000 */
.L_x_1153:
[----:B------:R2:W-:Y:S01]  /*1e40*/  STS.128 [R190+0x4000], RZ ;  /* 0x004000ffbe007388 */ /* 0x0005e20000000c00 */
[----:B------:R-:W-:Y:S05]  /*1e50*/  BRA `(.L_x_1154) ;  /* 0x0000000000047947 */ /* 0x000fea0003800000 */
.L_x_1152:
[----:B------:R3:W-:Y:S02]  /*1e60*/  STS.128 [R190+0x4000], RZ ;  /* 0x004000ffbe007388 */ /* 0x0007e40000000c00 */
.L_x_1154:
[----:B------:R-:W-:Y:S05]  /*1e70*/  BSYNC.RECONVERGENT B0 ;  /* 0x0000000000007941 */ /* 0x000fea0003800200 */
.L_x_1151:
        /* <DEDUP_REMOVED lines=17> */
.L_x_1156:
[----:B------:R-:W-:Y:S05]  /*1f90*/  BSYNC.RECONVERGENT B0 ;  /* 0x0000000000007941 */ /* 0x000fea0003800200 */
.L_x_1155:
        /* <DEDUP_REMOVED lines=11> */
.L_x_1159:
[----:B------:R1:W-:Y:S01]  /*2050*/  STS.128 [R209], RZ ;  /* 0x000000ffd1007388 */ /* 0x0003e20000000c00 */
[----:B------:R-:W-:Y:S05]  /*2060*/  BRA `(.L_x_1160) ;  /* 0x0000000000047947 */ /* 0x000fea0003800000 */
.L_x_1158:
[----:B------:R1:W-:Y:S02]  /*2070*/  STS.128 [R209], RZ ;  /* 0x000000ffd1007388 */ /* 0x0003e40000000c00 */
.L_x_1160:
[----:B------:R-:W-:Y:S05]  /*2080*/  BSYNC.RECONVERGENT B0 ;  /* 0x0000000000007941 */ /* 0x000fea0003800200 */
.L_x_1157:
        /* <DEDUP_REMOVED lines=29> */
.L_x_1162:
[----:B------:R-:W-:Y:S05]  /*2260*/  BSYNC.RECONVERGENT B0 ;  /* 0x0000000000007941 */ /* 0x000fea0003800200 */
.L_x_1161:
[----:B------:R-:W-:Y:S01]  /*2270*/  IMAD R24, R12, UR14, RZ ;  /* 0x0000000e0c187c24 */ /* 0x000fe2000f8e02ff */
[----:B------:R-:W3:Y:S01]  /*2280*/  LDCU.64 UR8, c[0x0][0x3d0] ;  /* 0x00007a00ff0877ac */ /* 0x000ee20008000a00 */
[C---:B-1----:R-:W-:Y:S01]  /*2290*/  IMAD.WIDE.U32 R26, R13.reuse, UR14, R20 ;  /* 0x0000000e0d1a7c25 */ /* 0x042fe2000f8e0014 */
[----:B------:R-:W-:Y:S03]  /*22a0*/  BSSY.RECONVERGENT B0, `(.L_x_1163) ;  /* 0x000001d000007945 */ /* 0x000fe60003800200 */
[----:B------:R-:W-:Y:S01]  /*22b0*/  IMAD R5, R13, UR15, R24 ;  /* 0x0000000f0d057c24 */ /* 0x000fe2000f8e0218 */
[----:B------:R-:W-:-:S04]  /*22c0*/  IADD3 R24, P0, PT, R16, R26, RZ ;  /* 0x0000001a10187210 */ /* 0x000fc80007f1e0ff */
[----:B------:R-:W-:Y:S02]  /*22d0*/  IADD3.X R25, PT, PT, R14, R27, R5, P0, !PT ;  /* 0x0000001b0e197210 */ /* 0x000fe400007fe405 */
[----:B------:R-:W-:-:S04]  /*22e0*/  IADD3 R5, PT, PT, -R13, R212, RZ ;  /* 0x000000d40d057210 */ /* 0x000fc80007ffe1ff */
[----:B------:R-:W-:Y:S01]  /*22f0*/  ISETP.GE.AND P2, PT, R19, R5, PT ;  /* 0x000000051300720c */ /* 0x000fe20003f46270 */
        /* <DEDUP_REMOVED lines=20> */
.L_x_1165:
[----:B------:R1:W-:Y:S01]  /*2440*/  STS.128 [R190+0x6000], RZ ;  /* 0x006000ffbe007388 */ /* 0x0003e20000000c00 */
[----:B------:R-:W-:Y:S05]  /*2450*/  BRA `(.L_x_1166) ;  /* 0x0000000000047947 */ /* 0x000fea0003800000 */
.L_x_1164:
[----:B------:R1:W-:Y:S02]  /*2460*/  STS.128 [R190+0x6000], RZ ;  /* 0x006000ffbe007388 */ /* 0x0003e40000000c00 */
.L_x_1166:
[----:B------:R-:W-:Y:S05]  /*2470*/  BSYNC.RECONVERGENT B0 ;  /* 0x0000000000007941 */ /* 0x000fea0003800200 */
.L_x_1163:
        /* <DEDUP_REMOVED lines=20> */
.L_x_1168:
[----:B------:R-:W-:Y:S05]  /*25c0*/  BSYNC.RECONVERGENT B0 ;  /* 0x0000000000007941 */ /* 0x000fea0003800200 */
.L_x_1167:
        /* <DEDUP_REMOVED lines=26> */
.L_x_1171:
[----:B------:R1:W-:Y:S01]  /*2770*/  STS.128 [R190+0x8000], RZ ;  /* 0x008000ffbe007388 */ /* 0x0003e20000000c00 */
[----:B------:R-:W-:Y:S05]  /*2780*/  BRA `(.L_x_1172) ;  /* 0x0000000000047947 */ /* 0x000fea0003800000 */
.L_x_1170:
[----:B------:R1:W-:Y:S02]  /*2790*/  STS.128 [R190+0x8000], RZ ;  /* 0x008000ffbe007388 */ /* 0x0003e40000000c00 */
.L_x_1172:
[----:B------:R-:W-:Y:S05]  /*27a0*/  BSYNC.RECONVERGENT B0 ;  /* 0x0000000000007941 */ /* 0x000fea0003800200 */
.L_x_1169:
[----:B------:R-:W2:Y:S01]  /*27b0*/  LDC.64 R24, c[0x0][0x528] ;  /* 0x00014a00ff187b82 */ /* 0x000ea20000000a00 */
[----:B---3--:R-:W-:Y:S01]  /*27c0*/  IMAD R15, R8, R0, R187 ;  /* 0x00000000080f7224 */ /* 0x008fe200078e02bb */
[----:B------:R-:W3:Y:S01]  /*27d0*/  LDCU UR10, c[0x0][0x440] ;  /* 0x00008800ff0a77ac */ /* 0x000ee20008000800 */
[----:B------:R-:W1:Y:S01]  /*27e0*/  LDCU UR11, c[0x0][0x3e0] ;  /* 0x00007c00ff0b77ac */ /* 0x000e620008000800 */
[----:B------:R-:W1:Y:S01]  /*27f0*/  LDCU UR14, c[0x0][0x45c] ;  /* 0x00008b80ff0e77ac */ /* 0x000e620008000800 */
[----:B--2---:R-:W2:Y:S04]  /*2800*/  LDG.E.64 R18, desc[UR22][R24.64+0x8] ;  /* 0x0000081618127981 */ /* 0x004ea8000c1e1b00 */
[----:B------:R1:W5:Y:S01]  /*2810*/  LDG.E.64 R4, desc[UR22][R24.64] ;  /* 0x0000001618047981 */ /* 0x000362000c1e1b00 */
[----:B------:R-:W-:Y:S01]  /*2820*/  IMAD.SHL.U32 R15, R15, 0x20, RZ ;  /* 0x000000200f0f7824 */ /* 0x000fe200078e00ff */
[----:B------:R-:W-:Y:S01]  /*2830*/  BSSY.RECONVERGENT B0, `(.L_x_1173) ;  /* 0x0000016000007945 */ /* 0x000fe20003800200 */
[----:B------:R-:W-:Y:S01]  /*2840*/  LOP3.LUT P0, RZ, R17, 0x4, RZ, 0xc0, !PT ;  /* 0x0000000411ff7812 */ /* 0x000fe2000780c0ff */
[----:B------:R1:W-:Y:S02]  /*2850*/  @P1 STS.128 [R190+0x9000], RZ ;  /* 0x009000ffbe001388 */ /* 0x0003e40000000c00 */
[----:B--2---:R-:W-:-:S02]  /*2860*/  IADD3 R222, P3, P2, R15, R18, R222 ;  /* 0x000000120fde7210 */ /* 0x004fc40007a7e0de */
[----:B------:R-:W-:Y:S01]  /*2870*/  SHF.R.S32.HI R15, RZ, 0x1f, R15 ;  /* 0x0000001fff0f7819 */ /* 0x000fe2000001140f */
[----:B-1-3--:R-:W-:Y:S05]  /*2880*/  @P1 BRA `(.L_x_1174) ;  /* 0x0000000000401947 */ /* 0x00afea0003800000 */
[----:B------:R-:W1:Y:S02]  /*2890*/  LDCU UR8, c[0x0][0x440] ;  /* 0x00008800ff0877ac */ /* 0x000e640008000800 */
[----:B-1----:R-:W-:-:S13]  /*28a0*/  ISETP.GE.AND P1, PT, R20, UR8, PT ;  /* 0x0000000814007c0c */ /* 0x002fda000bf26270 */
[----:B------:R1:W-:Y:S01]  /*28b0*/  @P1 STS.128 [R190+0x9000], RZ ;  /* 0x009000ffbe001388 */ /* 0x0003e20000000c00 */
        /* <DEDUP_REMOVED lines=9> */
[----:B------:R-:W-:Y:S01]  /*2950*/  @!PT LDS RZ, [RZ] ;  /* 0x00000000fffff984 */ /* 0x000fe20000000800 */
[----:B------:R-:W-:Y:S01]  /*2960*/  @!PT LDS RZ, [RZ] ;  /* 0x00000000fffff984 */ /* 0x000fe20000000800 */
[----:B------:R-:W-:Y:S01]  /*2970*/  @!PT LDS RZ, [RZ] ;  /* 0x00000000fffff984 */ /* 0x000fe20000000800 */
[----:B------:R2:W-:Y:S04]  /*2980*/  LDGSTS.E.BYPASS.LTC128B.128 [R190+0x9000], desc[UR22][R12.64] ;  /* 0x090000000cbe7fae */ /* 0x0005e8000b981a16 */
.L_x_1174:
[----:B------:R-:W-:Y:S05]  /*2990*/  BSYNC.RECONVERGENT B0 ;  /* 0x0000000000007941 */ /* 0x000fea0003800200 */
.L_x_1173:
[----:B-----5:R-:W-:Y:S01]  /*29a0*/  R2UR UR29, R4 ;  /* 0x00000000041d72ca */ /* 0x020fe200000e0000 */
[----:B------:R-:W0:Y:S01]  /*29b0*/  LDGDEPBAR ;  /* 0x00000000000079af */ /* 0x000e220000000000 */
[----:B------:R-:W-:Y:S01]  /*29c0*/  SHF.R.U32.HI R4, RZ, 0x6, R9 ;  /* 0x00000006ff047819 */ /* 0x000fe20000011609 */
[----:B------:R-:W3:Y:S01]  /*29d0*/  LDCU UR9, c[0x0][0x590] ;  /* 0x0000b200ff0977ac */ /* 0x000ee20008000800 */
[----:B------:R-:W-:Y:S01]  /*29e0*/  R2UR UR12, R5 ;  /* 0x00000000050c72ca */ /* 0x000fe200000e0000 */
[----:B------:R-:W-:Y:S01]  /*29f0*/  IMAD.MOV.U32 R0, RZ, RZ, 0x10 ;  /* 0x00000010ff007424 */ /* 0x000fe200078e00ff */
[----:B------:R-:W-:Y:S01]  /*2a00*/  LOP3.LUT R4, R4, 0xe, RZ, 0xc0, !PT ;  /* 0x0000000e04047812 */ /* 0x000fe200078ec0ff */
[----:B------:R-:W-:Y:S01]  /*2a10*/  IMAD.WIDE.U32 R222, R222, -0x2daee0ad, RZ ;  /* 0xd2511f53dede7825 */ /* 0x000fe200078e00ff */
[----:B------:R-:W-:Y:S02]  /*2a20*/  IADD3.X R202, PT, PT, R15, R19, RZ, P3, P2 ;  /* 0x000000130fca7210 */ /* 0x000fe40001fe44ff */
[----:B------:R-:W-:-:S02]  /*2a30*/  CS2R R154, SRZ ;  /* 0x00000000009a7805 */ /* 0x000fc4000001ff00 */
[----:B------:R-:W-:Y:S01]  /*2a40*/  SEL R0, R0, 0xfffffff0, !P0 ;  /* 0xfffffff000007807 */ /* 0x000fe20004000000 */
[----:B------:R-:W-:Y:S01]  /*2a50*/  IMAD R217, R191, 0x4, R4 ;  /* 0x00000004bfd97824 */ /* 0x000fe200078e0204 */
[----:B------:R-:W-:Y:S01]  /*2a60*/  CS2R R152, SRZ ;  /* 0x0000000000987805 */ /* 0x000fe2000001ff00 */
[----:B------:R-:W-:Y:S01]  /*2a70*/  IMAD.SHL.U32 R203, R203, 0x8, RZ ;  /* 0x00000008cbcb7824 */ /* 0x000fe200078e00ff */
[----:B------:R-:W-:Y:S01]  /*2a80*/  CS2R R158, SRZ ;  /* 0x00000000009e7805 */ /* 0x000fe2000001ff00 */
[C---:B------:R-:W-:Y:S01]  /*2a90*/  VIADD R5, R217.reuse, 0x1 ;  /* 0x00000001d9057836 */ /* 0x040fe20000000000 */
[----:B------:R-:W-:Y:S01]  /*2aa0*/  CS2R R156, SRZ ;  /* 0x00000000009c7805 */ /* 0x000fe2000001ff00 */
[----:B------:R-:W-:Y:S01]  /*2ab0*/  IMAD.SHL.U32 R0, R0, 0x2, RZ ;  /* 0x0000000200007824 */ /* 0x000fe200078e00ff */
[----:B------:R-:W-:Y:S01]  /*2ac0*/  LOP3.LUT R217, R217, UR12, RZ, 0x3c, !PT ;  /* 0x0000000cd9d97c12 */ /* 0x000fe2000f8e3cff */
[--C-:B------:R-:W-:Y:S01]  /*2ad0*/  IMAD.IADD R177, R183, 0x1, R7.reuse ;  /* 0x00000001b7b17824 */ /* 0x100fe200078e0207 */
[----:B------:R-:W-:Y:S01]  /*2ae0*/  LOP3.LUT R5, R5, UR12, RZ, 0x3c, !PT ;  /* 0x0000000c05057c12 */ /* 0x000fe2000f8e3cff */
        /* <DEDUP_REMOVED lines=13> */
[----:B------:R-:W-:Y:S01]  /*2bc0*/  CS2R R128, SRZ ;  /* 0x0000000000807805 */ /* 0x000fe2000001ff00 */
[----:B------:R-:W-:Y:S01]  /*2bd0*/  IMAD.IADD R184, R181, 0x1, R0 ;  /* 0x00000001b5b87824 */ /* 0x000fe200078e0200 */
[C---:B------:R-:W-:Y:S01]  /*2be0*/  LOP3.LUT R217, R223.reuse, R217, RZ, 0x3c, !PT ;  /* 0x000000d9dfd97212 */ /* 0x040fe200078e3cff */
[----:B------:R-:W1:Y:S01]  /*2bf0*/  LDCU.U8 UR8, c[0x0][0x4f8] ;  /* 0x00009f00ff0877ac */ /* 0x000e620008000000 */
[----:B------:R-:W-:Y:S01]  /*2c00*/  LOP3.LUT R216, R223, R5, RZ, 0x3c, !PT ;  /* 0x00000005dfd87212 */ /* 0x000fe200078e3cff */
[----:B---3--:R-:W-:-:S02]  /*2c10*/  USHF.L.U32 UR9, UR9, 0x7, URZ ;  /* 0x0000000709097899 */ /* 0x008fc400080006ff */
[----:B------:R-:W-:Y:S02]  /*2c20*/  UIADD3 UR28, UPT, UPT, UR12, -0x4498517b, URZ ;  /* 0xbb67ae850c1c7890 */ /* 0x000fe4000fffe0ff */
[----:B------:R-:W-:Y:S02]  /*2c30*/  UIADD3 UR27, UPT, UPT, UR12, 0x76cf5d0a, URZ ;  /* 0x76cf5d0a0c1b7890 */ /* 0x000fe4000fffe0ff */
[----:B------:R-:W-:Y:S02]  /*2c40*/  UIADD3 UR26, UPT, UPT, UR12, 0x32370b8f, URZ ;  /* 0x32370b8f0c1a7890 */ /* 0x000fe4000fffe0ff */
[----:B------:R-:W-:Y:S02]  /*2c50*/  UIADD3 UR17, UPT, UPT, UR12, -0x126145ec, URZ ;  /* 0xed9eba140c117890 */ /* 0x000fe4000fffe0ff */
[----:B------:R-:W-:Y:S02]  /*2c60*/  UIADD3 UR16, UPT, UPT, UR12, -0x56f99767, URZ ;  /* 0xa90668990c107890 */ /* 0x000fe4000fffe0ff */
[----:B------:R-:W-:-:S12]  /*2c70*/  UIADD3 UR15, UPT, UPT, UR12, 0x646e171e, URZ ;  /* 0x646e171e0c0f7890 */ /* 0x000fd8000fffe0ff */
.L_x_1179:
[----:B------:R-:W0:Y:S01]  /*2c80*/  LDGDEPBAR ;  /* 0x00000000000079af */ /* 0x000e220000000000 */
[----:B------:R-:W-:Y:S01]  /*2c90*/  IMAD.MOV.U32 R197, RZ, RZ, R195 ;  /* 0x000000ffffc57224 */ /* 0x000fe200078e00c3 */
[----:B------:R-:W-:Y:S01]  /*2ca0*/  LEA R118, P0, R185, R196, 0x2 ;  /* 0x000000c4b9767211 */ /* 0x000fe200078010ff */
[----:B------:R-:W-:Y:S02]  /*2cb0*/  IMAD.IADD R116, R177, 0x1, R0 ;  /* 0x00000001b1747824 */ /* 0x000fe400078e0200 */
[----:B------:R-:W-:Y:S01]  /*2cc0*/  IMAD.SHL.U32 R117, R211, 0x80, RZ ;  /* 0x00000080d3757824 */ /* 0x000fe200078e00ff */
[----:B------:R-:W-:Y:S04]  /*2cd0*/  LEA.HI.X R119, R185, R197, RZ, 0x2, P0 ;  /* 0x000000c5b9777211 */ /* 0x000fe800000f14ff */
[----:B------:R-:W-:Y:S01]  /*2ce0*/  ISETP.GE.AND P0, PT, R117, R210, PT ;  /* 0x000000d27500720c */ /* 0x000fe20003f06270 */
[----:B------:R-:W-:Y:S04]  /*2cf0*/  DEPBAR.LE SB0, 0x0 ;  /* 0x000080000000791a */ /* 0x000fe80000000000 */
[----:B------:R-:W-:Y:S06]  /*2d00*/  BAR.SYNC.DEFER_BLOCKING 0x0 ;  /* 0x0000000000007b1d */ /* 0x000fec0000010000 */
[----:B------:R-:W-:Y:S05]  /*2d10*/  LDSM.16.M88.4 R68, [R177] ;  /* 0x00000000b144783b */ /* 0x000fea0000000200 */
[----:B------:R-:W3:Y:S05]  /*2d20*/  LDSM.16.M88.4 R72, [R181] ;  /* 0x00000000b548783b */ /* 0x000eea0000000200 */
[----:B------:R-:W1:Y:S05]  /*2d30*/  LDSM.16.M88.4 R76, [R177+0x1000] ;  /* 0x00100000b14c783b */ /* 0x000e6a0000000200 */
[----:B-----5:R1:W5:Y:S05]  /*2d40*/  LDG.E R226, desc[UR22][R118.64] ;  /* 0x0000001676e27981 */ /* 0x02036a000c1e1900 */
[----:B------:R1:W5:Y:S05]  /*2d50*/  LDG.E R225, desc[UR22][R118.64+0x20] ;  /* 0x0000201676e17981 */ /* 0x00036a000c1e1900 */
[----:B------:R1:W5:Y:S05]  /*2d60*/  LDG.E R224, desc[UR22][R118.64+0x100] ;  /* 0x0001001676e07981 */ /* 0x00036a000c1e1900 */
[----:B------:R1:W5:Y:S05]  /*2d70*/  LDG.E R197, desc[UR22][R118.64+0x120] ;  /* 0x0001201676c57981 */ /* 0x00036a000c1e1900 */
[----:B------:R-:W4:Y:S05]  /*2d80*/  LDSM.16.M88.4 R80, [R181+0x400] ;  /* 0x00040000b550783b */ /* 0x000f2a0000000200 */
[----:B------:R-:W4:Y:S05]  /*2d90*/  LDSM.16.M88.4 R84, [R181+0x800] ;  /* 0x00080000b554783b */ /* 0x000f2a0000000200 */
[----:B------:R-:W4:Y:S01]  /*2da0*/  LDSM.16.M88.4 R88, [R181+0xc00] ;  /* 0x000c0000b558783b */ /* 0x000f220000000200 */
[-C--:B---3--:R-:W-:Y:S04]  /*2db0*/  HMMA.16816.F32 R4, R68, R72.reuse, RZ ;  /* 0x000000484404723c */ /* 0x088fe800000018ff */
[----:B------:R-:W-:Y:S05]  /*2dc0*/  LDSM.16.M88.4 R92, [R116] ;  /* 0x00000000745c783b */ /* 0x000fea0000000200 */
[----:B------:R-:W3:Y:S01]  /*2dd0*/  LDSM.16.M88.4 R96, [R184] ;  /* 0x00000000b860783b */ /* 0x000ee20000000200 */
[C---:B-1----:R-:W-:Y:S04]  /*2de0*/  HMMA.16816.F32 R8, R76.reuse, R72, RZ ;  /* 0x000000484c08723c */ /* 0x042fe800000018ff */
[----:B------:R-:W1:Y:S04]  /*2df0*/  LDSM.16.M88.4 R100, [R116+0x1000] ;  /* 0x001000007464783b */ /* 0x000e680000000200 */
[-C--:B--2---:R-:W-:Y:S01]  /*2e00*/  HMMA.16816.F32 R12, R76, R74.reuse, RZ ;  /* 0x0000004a4c0c723c */ /* 0x084fe200000018ff */
[----:B------:R-:W2:Y:S05]  /*2e10*/  LDSM.16.M88.4 R104, [R184+0x400] ;  /* 0x00040000b868783b */ /* 0x000eaa0000000200 */
[----:B------:R-:W2:Y:S02]  /*2e20*/  LDSM.16.M88.4 R108, [R184+0x800] ;  /* 0x00080000b86c783b */ /* 0x000ea40000000200 */
[C---:B------:R-:W-:Y:S03]  /*2e30*/  HMMA.16816.F32 R16, R68.reuse, R74, RZ ;  /* 0x0000004a4410723c */ /* 0x040fe600000018ff */
[----:B------:R-:W2:Y:S05]  /*2e40*/  LDSM.16.M88.4 R112, [R184+0xc00] ;  /* 0x000c0000b870783b */ /* 0x000eaa0000000200 */
        /* <DEDUP_REMOVED lines=31> */
[----:B------:R-:W-:Y:S04]  /*3040*/  IMAD.SHL.U32 R68, R191, 0x80, RZ ;  /* 0x00000080bf447824 */ /* 0x000fe800078e00ff */
[C---:B------:R-:W-:Y:S01]  /*3050*/  VIADD R71, R68.reuse, 0x80 ;  /* 0x0000008044477836 */ /* 0x040fe20000000000 */
[----:B------:R-:W-:Y:S04]  /*3060*/  IADD3 R69, PT, PT, R68, 0x80, R215 ;  /* 0x0000008044457810 */ /* 0x000fe80007ffe0d7 */
[----:B------:R-:W-:Y:S02]  /*3070*/  ISETP.LT.AND P0, PT, R71, R212, PT ;  /* 0x000000d44700720c */ /* 0x000fe40003f01270 */
[----:B-1----:R-:W-:Y:S01]  /*3080*/  IADD3 R69, PT, PT, R69, R70, -R212 ;  /* 0x0000004645457210 */ /* 0x002fe20007ffe8d4 */
[----:B------:R-:W-:Y:S04]  /*3090*/  VIADD R70, R117, 0x80 ;  /* 0x0000008075467836 */ /* 0x000fe80000000000 */
[----:B------:R-:W-:Y:S05]  /*30a0*/  VIADD R69, R69, 0xffffff80 ;  /* 0xffffff8045457836 */ /* 0x000fea0000000000 */
[----:B------:R-:W-:Y:S11]  /*30b0*/  ISETP.GE.AND P1, PT, R70, R69, PT ;  /* 0x000000454600720c */ /* 0x000ff60003f26270 */
[----:B------:R-:W-:Y:S02]  /*30c0*/  @!UPT UIADD3 URZ, UPT, UPT, URZ, URZ, URZ ;  /* 0x000000fffffff290 */ /* 0x000fe4000fffe0ff */
[----:B------:R-:W-:Y:S05]  /*30d0*/  @!P1 BRA P0, `(.L_x_1176) ;  /* 0x0000001000909947 */ /* 0x000fea0000000000 */
.L_x_1175:
[----:B------:R-:W1:Y:S01]  /*30e0*/  LDC R71, c[0x0][0x504] ;  /* 0x00014100ff477b82 */ /* 0x000e620000000800 */
[----:B------:R-:W2:Y:S01]  /*30f0*/  S2R R69, SR_TID.X ;  /* 0x0000000000457919 */ /* 0x000ea20000002100 */
[----:B------:R-:W-:Y:S06]  /*3100*/  IMAD.IADD R68, R185, 0x1, R117 ;  /* 0x00000001b9447824 */ /* 0x000fec00078e0275 */
[----:B------:R-:W3:Y:S01]  /*3110*/  LDC R85, c[0x0][0x508] ;  /* 0x00014200ff557b82 */ /* 0x000ee20000000800 */
[C-C-:B-1----:R-:W-:Y:S02]  /*3120*/  IADD3 R71, PT, PT, R212.reuse, -R71, -R215.reuse ;  /* 0x80000047d4477210 */ /* 0x142fe40007ffe8d7 */
[----:B---3--:R-:W-:Y:S03]  /*3130*/  IADD3 R85, PT, PT, R212, R85, -R215 ;  /* 0x00000055d4557210 */ /* 0x008fe60007ffe8d7 */
[C---:B------:R-:W-:Y:S02]  /*3140*/  IMAD.IADD R84, R68.reuse, 0x1, R71 ;  /* 0x0000000144547824 */ /* 0x040fe400078e0247 */
        /* <DEDUP_REMOVED lines=9> */
[----:B------:R-:W-:Y:S01]  /*31e0*/  IMAD R83, R191, 0x80, R70 ;  /* 0x00000080bf537824 */ /* 0x000fe200078e0246 */
[C-C-:B------:R-:W-:Y:S02]  /*31f0*/  VIADDMNMX R228, R85.reuse, 0x41, R212.reuse, PT ;  /* 0x0000004155e47846 */ /* 0x140fe400038001d4 */
[----:B------:R-:W-:Y:S01]  /*3200*/  VIADDMNMX R125, R85, 0x49, R212, PT ;  /* 0x00000049557d7846 */ /* 0x000fe200038001d4 */
        /* <DEDUP_REMOVED lines=273> */
.L_x_1176:
[C---:B------:R-:W-:Y:S01]  /*4320*/  FSETP.NEU.FTZ.AND P0, PT, R208.reuse, -INF , PT ;  /* 0xff800000d000780b */ /* 0x040fe20003f1d000 */
[----:B------:R-:W1:Y:S01]  /*4330*/  S2R R91, SR_TID.X ;  /* 0x00000000005b7919 */ /* 0x000e620000002100 */
[----:B------:R-:W-:Y:S01]  /*4340*/  FMUL.FTZ R70, R208, 1.4426950216293334961 ;  /* 0x3fb8aa3bd0467820 */ /* 0x000fe20000410000 */
[----:B------:R-:W-:Y:S02]  /*4350*/  IMAD.IADD R184, R181, 0x1, R0 ;  /* 0x00000001b5b87824 */ /* 0x000fe400078e0200 */
[----:B------:R-:W-:Y:S01]  /*4360*/  FMUL.FTZ R75, R206, 1.4426950216293334961 ;  /* 0x3fb8aa3bce4b7820 */ /* 0x000fe20000410000 */
[----:B------:R-:W-:Y:S04]  /*4370*/  IMAD.WIDE.U32 R102, R217, -0x326172a9, RZ ;  /* 0xcd9e8d57d9667825 */ /* 0x000fe800078e00ff */
[C---:B------:R-:W-:Y:S01]  /*4380*/  FMUL.FTZ R68, R207.reuse, 1.4426950216293334961 ;  /* 0x3fb8aa3bcf447820 */ /* 0x040fe20000410000 */
[----:B------:R-:W-:Y:S01]  /*4390*/  UIADD3 UR12, UPT, UPT, UR29, -0x61c88647, URZ ;  /* 0x9e3779b91d0c7890 */ /* 0x000fe2000fffe0ff */
[----:B------:R-:W-:Y:S01]  /*43a0*/  FSEL R70, R70, RZ, P0 ;  /* 0x000000ff46467208 */ /* 0x000fe20000000000 */
[----:B------:R-:W-:Y:S01]  /*43b0*/  IMAD.WIDE.U32 R100, R216, -0x326172a9, RZ ;  /* 0xcd9e8d57d8647825 */ /* 0x000fe200078e00ff */
[----:B------:R-:W-:Y:S01]  /*43c0*/  FSETP.NEU.FTZ.AND P0, PT, R207, -INF , PT ;  /* 0xff800000cf00780b */ /* 0x000fe20003f1d000 */
[----:B------:R-:W-:Y:S02]  /*43d0*/  UIADD3 UR13, UPT, UPT, UR29, 0x3c6ef372, URZ ;  /* 0x3c6ef3721d0d7890 */ /* 0x000fe4000fffe0ff */
[----:B------:R-:W-:Y:S01]  /*43e0*/  FMUL.FTZ R73, R204, 1.4426950216293334961 ;  /* 0x3fb8aa3bcc497820 */ /* 0x000fe20000410000 */
        /* <DEDUP_REMOVED lines=8> */
[----:B------:R2:W-:Y:S01]  /*4470*/  MUFU.EX2 R17, R76 ;  /* 0x0000004c00117308 */ /* 0x0005e20000000800 */
[----:B------:R-:W-:Y:S01]  /*4480*/  FSETP.NEU.FTZ.AND P0, PT, R204, -INF , PT ;  /* 0xff800000cc00780b */ /* 0x000fe20003f1d000 */
[--C-:B------:R-:W-:Y:S01]  /*4490*/  FFMA.FTZ R69, R6, UR14, -R68.reuse ;  /* 0x0000000e06457c23 */ /* 0x100fe20008010844 */
[--C-:B------:R-:W-:Y:S01]  /*44a0*/  FFMA.FTZ R85, R19, UR14, -R68.reuse ;  /* 0x0000000e13557c23 */ /* 0x100fe20008010844 */
[--C-:B------:R-:W-:Y:S01]  /*44b0*/  FFMA.FTZ R41, R41, UR14, -R75.reuse ;  /* 0x0000000e29297c23 */ /* 0x100fe2000801084b */
[----:B------:R-:W-:Y:S01]  /*44c0*/  FSEL R73, R73, RZ, P0 ;  /* 0x000000ff49497208 */ /* 0x000fe20000000000 */
[--C-:B------:R-:W-:Y:S01]  /*44d0*/  FFMA.FTZ R56, R56, UR14, -R75.reuse ;  /* 0x0000000e38387c23 */ /* 0x100fe2000801084b */
[----:B------:R-:W-:Y:S03]  /*44e0*/  FFMA.FTZ R57, R57, UR14, -R75 ;  /* 0x0000000e39397c23 */ /* 0x000fe6000801084b */
[----:B------:R-:W-:Y:S01]  /*44f0*/  MUFU.EX2 R5, R41 ;  /* 0x0000002900057308 */ /* 0x000fe20000000800 */
[--C-:B------:R-:W-:Y:S01]  /*4500*/  FFMA.FTZ R84, R22, UR14, -R68.reuse ;  /* 0x0000000e16547c23 */ /* 0x100fe20008010844 */
[--C-:B------:R-:W-:Y:S01]  /*4510*/  FFMA.FTZ R93, R14, UR14, -R73.reuse ;  /* 0x0000000e0e5d7c23 */ /* 0x100fe20008010849 */
[----:B------:R-:W-:Y:S01]  /*4520*/  FFMA.FTZ R14, R26, UR14, -R73 ;  /* 0x0000000e1a0e7c23 */ /* 0x000fe20008010849 */
[----:B-1----:R-:W-:Y:S01]  /*4530*/  LOP3.LUT P0, RZ, R91, 0x4, RZ, 0xc0, !PT ;  /* 0x000000045bff7812 */ /* 0x002fe2000780c0ff */
[----:B------:R-:W-:Y:S01]  /*4540*/  FFMA.FTZ R243, R23, UR14, -R68 ;  /* 0x0000000e17f37c23 */ /* 0x000fe20008010844 */
[----:B------:R-:W-:Y:S01]  /*4550*/  SHF.R.U32.HI R91, RZ, 0x5, R91 ;  /* 0x00000005ff5b7819 */ /* 0x000fe2000001165b */
[----:B------:R-:W-:Y:S01]  /*4560*/  FFMA.FTZ R240, R30, UR14, -R73 ;  /* 0x0000000e1ef07c23 */ /* 0x000fe20008010849 */
[--C-:B------:R-:W-:Y:S02]  /*4570*/  FFMA.FTZ R80, R40, UR14, -R75.reuse ;  /* 0x0000000e28507c23 */ /* 0x100fe4000801084b */
[----:B------:R-:W-:Y:S01]  /*4580*/  MUFU.EX2 R30, R84 ;  /* 0x00000054001e7308 */ /* 0x000fe20000000800 */
[----:B------:R-:W-:Y:S01]  /*4590*/  LOP3.LUT R26, R91, 0x3, RZ, 0xc0, !PT ;  /* 0x000000035b1a7812 */ /* 0x000fe200078ec0ff */
[--C-:B--2---:R-:W-:Y:S01]  /*45a0*/  FFMA.FTZ R76, R9, UR14, -R75.reuse ;  /* 0x0000000e094c7c23 */ /* 0x104fe2000801084b */
[--C-:B------:R-:W-:Y:S01]  /*45b0*/  FFMA.FTZ R9, R61, UR14, -R75.reuse ;  /* 0x0000000e3d097c23 */ /* 0x100fe2000801084b */
[--C-:B------:R-:W-:Y:S01]  /*45c0*/  FFMA.FTZ R92, R24, UR14, -R75.reuse ;  /* 0x0000000e185c7c23 */ /* 0x100fe2000801084b */
[--C-:B------:R-:W-:Y:S01]  /*45d0*/  FFMA.FTZ R89, R13, UR14, -R75.reuse ;  /* 0x0000000e0d597c23 */ /* 0x100fe2000801084b */
[----:B------:R-:W-:Y:S02]  /*45e0*/  IMAD R26, R211, 0x8, R26 ;  /* 0x00000008d31a7824 */ /* 0x000fe400078e021a */
[--C-:B------:R-:W-:Y:S02]  /*45f0*/  FFMA.FTZ R249, R45, UR14, -R75.reuse ;  /* 0x0000000e2df97c23 */ /* 0x100fe4000801084b */
[----:B------:R1:W-:Y:S01]  /*4600*/  MUFU.EX2 R40, R85 ;  /* 0x0000005500287308 */ /* 0x0003e20000000800 */
[----:B------:R-:W-:Y:S01]  /*4610*/  FFMA.FTZ R83, R8, UR14, -R75 ;  /* 0x0000000e08537c23 */ /* 0x000fe2000801084b */
[----:B------:R-:W-:Y:S04]  /*4620*/  IMAD.WIDE.U32 R96, R26, -0x326172a9, RZ ;  /* 0xcd9e8d571a607825 */ /* 0x000fe800078e00ff */
[--C-:B------:R-:W-:Y:S01]  /*4630*/  FFMA.FTZ R78, R51, UR14, -R68.reuse ;  /* 0x0000000e334e7c23 */ /* 0x100fe20008010844 */
[--C-:B------:R-:W-:Y:S01]  /*4640*/  FFMA.FTZ R77, R54, UR14, -R68.reuse ;  /* 0x0000000e364d7c23 */ /* 0x100fe20008010844 */
[----:B------:R-:W-:Y:S01]  /*4650*/  VIADD R26, R26, 0x4 ;  /* 0x000000041a1a7836 */ /* 0x000fe20000000000 */
[----:B------:R-:W-:Y:S01]  /*4660*/  LOP3.LUT R112, R202, UR29, R97, 0x96, !PT ;  /* 0x0000001dca707c12 */ /* 0x000fe2000f8e9661 */
[----:B------:R2:W-:Y:S01]  /*4670*/  MUFU.EX2 R22, R94 ;  /* 0x0000005e00167308 */ /* 0x0005e20000000800 */
[C---:B------:R-:W-:Y:S01]  /*4680*/  LOP3.LUT R98, R96.reuse, UR12, R103, 0x96, !PT ;  /* 0x0000000c60627c12 */ /* 0x040fe2000f8e9667 */
[----:B------:R-:W-:Y:S01]  /*4690*/  FFMA.FTZ R79, R7, UR14, -R68 ;  /* 0x0000000e074f7c23 */ /* 0x000fe20008010844 */
[----:B------:R-:W-:Y:S01]  /*46a0*/  LOP3.LUT R96, R96, UR12, R101, 0x96, !PT ;  /* 0x0000000c60607c12 */ /* 0x000fe2000f8e9665 */
[--C-:B------:R-:W-:Y:S01]  /*46b0*/  FFMA.FTZ R234, R32, UR14, -R70.reuse ;  /* 0x0000000e20ea7c23 */ /* 0x100fe20008010846 */
[--C-:B------:R-:W-:Y:S01]  /*46c0*/  FFMA.FTZ R235, R33, UR14, -R70.reuse ;  /* 0x0000000e21eb7c23 */ /* 0x100fe20008010846 */
[----:B------:R-:W-:Y:S04]  /*46d0*/  IMAD.WIDE.U32 R98, R98, -0x2daee0ad, RZ ;  /* 0xd2511f5362627825 */ /* 0x000fe800078e00ff */
[--C-:B------:R-:W-:Y:S01]  /*46e0*/  FFMA.FTZ R227, R64, UR14, -R70.reuse ;  /* 0x0000000e40e37c23 */ /* 0x100fe20008010846 */
[----:B------:R-:W-:Y:S01]  /*46f0*/  MUFU.EX2 R35, R76 ;  /* 0x0000004c00237308 */ /* 0x000fe20000000800 */
[--C-:B------:R-:W-:Y:S01]  /*4700*/  FFMA.FTZ R228, R65, UR14, -R70.reuse ;  /* 0x0000000e41e47c23 */ /* 0x100fe20008010846 */
[----:B-1----:R-:W-:Y:S04]  /*4710*/  IMAD.WIDE.U32 R84, R26, -0x326172a9, RZ ;  /* 0xcd9e8d571a547825 */ /* 0x002fe800078e00ff */
[--C-:B------:R-:W-:Y:S01]  /*4720*/  FFMA.FTZ R242, R20, UR14, -R70.reuse ;  /* 0x0000000e14f27c23 */ /* 0x100fe20008010846 */
[--C-:B------:R-:W-:Y:S01]  /*4730*/  FFMA.FTZ R231, R52, UR14, -R70.reuse ;  /* 0x0000000e34e77c23 */ /* 0x100fe20008010846 */
[----:B------:R-:W-:Y:S01]  /*4740*/  IMAD.WIDE.U32 R96, R96, -0x2daee0ad, RZ ;  /* 0xd2511f5360607825 */ /* 0x000fe200078e00ff */
[----:B------:R-:W-:Y:S01]  /*4750*/  LOP3.LUT R26, R202, UR29, R85, 0x96, !PT ;  /* 0x0000001dca1a7c12 */ /* 0x000fe2000f8e9655 */
[----:B------:R-:W-:Y:S01]  /*4760*/  MUFU.EX2 R45, R71 ;  /* 0x00000047002d7308 */ /* 0x000fe20000000800 */
[----:B--2---:R-:W-:Y:S01]  /*4770*/  LOP3.LUT R94, R84, UR12, R103, 0x96, !PT ;  /* 0x0000000c545e7c12 */ /* 0x004fe2000f8e9667 */
[----:B------:R-:W-:Y:S01]  /*4780*/  IMAD.WIDE.U32 R112, R112, -0x2daee0ad, RZ ;  /* 0xd2511f5370707825 */ /* 0x000fe200078e00ff */
[----:B------:R-:W-:Y:S01]  /*4790*/  LOP3.LUT R84, R84, UR12, R101, 0x96, !PT ;  /* 0x0000000c54547c12 */ /* 0x000fe2000f8e9665 */
[----:B------:R-:W-:Y:S02]  /*47a0*/  UIADD3 UR12, UPT, UPT, UR29, -0x255992d5, URZ ;  /* 0xdaa66d2b1d0c7890 */ /* 0x000fe4000fffe0ff */
[----:B------:R-:W-:Y:S01]  /*47b0*/  FFMA.FTZ R61, R27, UR14, -R73 ;  /* 0x0000000e1b3d7c23 */ /* 0x000fe20008010849 */
[--C-:B------:R-:W-:Y:S01]  /*47c0*/  FFMA.FTZ R238, R28, UR14, -R75.reuse ;  /* 0x0000000e1cee7c23 */ /* 0x100fe2000801084b */
[--C-:B------:R-:W-:Y:S01]  /*47d0*/  FFMA.FTZ R239, R29, UR14, -R75.reuse ;  /* 0x0000000e1def7c23 */ /* 0x100fe2000801084b */
[--C-:B------:R-:W-:Y:S01]  /*47e0*/  FFMA.FTZ R233, R60, UR14, -R75.reuse ;  /* 0x0000000e3ce97c23 */ /* 0x100fe2000801084b */
[--C-:B------:R-:W-:Y:S01]  /*47f0*/  FFMA.FTZ R90, R12, UR14, -R75.reuse ;  /* 0x0000000e0c5a7c23 */ /* 0x100fe2000801084b */
[--C-:B------:R-:W-:Y:S01]  /*4800*/  FFMA.FTZ R250, R44, UR14, -R75.reuse ;  /* 0x0000000e2cfa7c23 */ /* 0x100fe2000801084b */
[----:B------:R-:W-:Y:S01]  /*4810*/  FFMA.FTZ R82, R25, UR14, -R75 ;  /* 0x0000000e19527c23 */ /* 0x000fe2000801084b */
[--C-:B------:R-:W-:Y:S01]  /*4820*/  FFMA.FTZ R252, R42, UR14, -R73.reuse ;  /* 0x0000000e2afc7c23 */ /* 0x100fe20008010849 */
[--C-:B------:R-:W-:Y:S01]  /*4830*/  FFMA.FTZ R75, R15, UR14, -R73.reuse ;  /* 0x0000000e0f4b7c23 */ /* 0x100fe20008010849 */
[----:B------:R-:W-:Y:S01]  /*4840*/  FFMA.FTZ R42, R58, UR14, -R73 ;  /* 0x0000000e3a2a7c23 */ /* 0x000fe20008010849 */
[----:B------:R-:W-:Y:S01]  /*4850*/  LOP3.LUT R58, R222, UR28, R113, 0x96, !PT ;  /* 0x0000001cde3a7c12 */ /* 0x000fe2000f8e9671 */
[----:B------:R1:W-:Y:S01]  /*4860*/  MUFU.EX2 R23, R61 ;  /* 0x0000003d00177308 */ /* 0x0003e20000000800 */
[----:B------:R-:W-:Y:S01]  /*4870*/  FFMA.FTZ R15, R62, UR14, -R73 ;  /* 0x0000000e3e0f7c23 */ /* 0x000fe20008010849 */
[----:B------:R-:W-:Y:S01]  /*4880*/  LOP3.LUT R62, R112, UR27, R99, 0x96, !PT ;  /* 0x0000001b703e7c12 */ /* 0x000fe2000f8e9663 */
[----:B------:R-:W-:Y:S01]  /*4890*/  IMAD.WIDE.U32 R108, R26, -0x2daee0ad, RZ ;  /* 0xd2511f531a6c7825 */ /* 0x000fe200078e00ff */
[----:B------:R-:W-:Y:S03]  /*48a0*/  LOP3.LUT R112, R112, UR27, R97, 0x96, !PT ;  /* 0x0000001b70707c12 */ /* 0x000fe6000f8e9661 */
[----:B------:R-:W-:Y:S01]  /*48b0*/  FFMA.FTZ R241, R31, UR14, -R73 ;  /* 0x0000000e1ff17c23 */ /* 0x000fe20008010849 */
[----:B------:R-:W-:Y:S01]  /*48c0*/  IMAD.WIDE.U32 R94, R94, -0x2daee0ad, RZ ;  /* 0xd2511f535e5e7825 */ /* 0x000fe200078e00ff */
[----:B------:R-:W-:Y:S01]  /*48d0*/  LOP3.LUT R26, R222, UR28, R109, 0x96, !PT ;  /* 0x0000001cde1a7c12 */ /* 0x000fe2000f8e966d */
[----:B------:R-:W2:Y:S02]  /*48e0*/  MUFU.EX2 R234, R234 ;  /* 0x000000ea00ea7308 */ /* 0x000ea40000000800 */
[----:B------:R-:W-:Y:S01]  /*48f0*/  FFMA.FTZ R46, R46, UR14, -R73 ;  /* 0x0000000e2e2e7c23 */ /* 0x000fe20008010849 */
[----:B------:R-:W-:Y:S01]  /*4900*/  IMAD.WIDE.U32 R84, R84, -0x2daee0ad, RZ ;  /* 0xd2511f5354547825 */ /* 0x000fe200078e00ff */
[C---:B------:R-:W-:Y:S03]  /*4910*/  LOP3.LUT R110, R108.reuse, UR27, R95, 0x96, !PT ;  /* 0x0000001b6c6e7c12 */ /* 0x040fe6000f8e965f */
[--C-:B------:R-:W-:Y:S01]  /*4920*/  FFMA.FTZ R47, R47, UR14, -R73.reuse ;  /* 0x0000000e2f2f7c23 */ /* 0x100fe20008010849 */
[----:B------:R-:W-:Y:S01]  /*4930*/  FFMA.FTZ R11, R11, UR14, -R73 ;  /* 0x0000000e0b0b7c23 */ /* 0x000fe20008010849 */
[----:B------:R-:W-:Y:S01]  /*4940*/  LOP3.LUT R108, R108, UR27, R85, 0x96, !PT ;  /* 0x0000001b6c6c7c12 */ /* 0x000fe2000f8e9655 */
[--C-:B------:R-:W-:Y:S01]  /*4950*/  FFMA.FTZ R10, R10, UR14, -R73.reuse ;  /* 0x0000000e0a0a7c23 */ /* 0x100fe20008010849 */
[--C-:B------:R-:W-:Y:S01]  /*4960*/  FFMA.FTZ R43, R43, UR14, -R73.reuse ;  /* 0x0000000e2b2b7c23 */ /* 0x100fe20008010849 */
[--C-:B------:R-:W-:Y:S01]  /*4970*/  FFMA.FTZ R27, R59, UR14, -R73.reuse ;  /* 0x0000000e3b1b7c23 */ /* 0x100fe20008010849 */
[----:B------:R-:W-:Y:S04]  /*4980*/  IMAD.WIDE.U32 R104, R58, -0x326172a9, RZ ;  /* 0xcd9e8d573a687825 */ /* 0x000fe800078e00ff */
[----:B------:R-:W-:Y:S01]  /*4990*/  FFMA.FTZ R73, R63, UR14, -R73 ;  /* 0x0000000e3f497c23 */ /* 0x000fe20008010849 */
[----:B------:R-:W3:Y:S01]  /*49a0*/  MUFU.EX2 R235, R235 ;  /* 0x000000eb00eb7308 */ /* 0x000ee20000000800 */
[--C-:B------:R-:W-:Y:S01]  /*49b0*/  FFMA.FTZ R246, R48, UR14, -R70.reuse ;  /* 0x0000000e30f67c23 */ /* 0x100fe20008010846 */
[----:B------:R-:W-:Y:S01]  /*49c0*/  IMAD.WIDE.U32 R62, R62, -0x326172a9, RZ ;  /* 0xcd9e8d573e3e7825 */ /* 0x000fe200078e00ff */
[--C-:B------:R-:W-:Y:S02]  /*49d0*/  LOP3.LUT R59, R102, UR13, R105.reuse, 0x96, !PT ;  /* 0x0000000d663b7c12 */ /* 0x100fe4000f8e9669 */
[----:B------:R-:W-:Y:S01]  /*49e0*/  LOP3.LUT R58, R100, UR13, R105, 0x96, !PT ;  /* 0x0000000d643a7c12 */ /* 0x000fe2000f8e9669 */
[----:B------:R-:W-:Y:S01]  /*49f0*/  IMAD.WIDE.U32 R112, R112, -0x326172a9, RZ ;  /* 0xcd9e8d5770707825 */ /* 0x000fe200078e00ff */
[----:B------:R-:W-:Y:S03]  /*4a00*/  LOP3.LUT R106, R104, UR12, R63, 0x96, !PT ;  /* 0x0000000c686a7c12 */ /* 0x000fe6000f8e963f */
[----:B------:R-:W-:Y:S01]  /*4a10*/  MUFU.EX2 R29, R75 ;  /* 0x0000004b001d7308 */ /* 0x000fe20000000800 */
[--C-:B------:R-:W-:Y:S01]  /*4a20*/  FFMA.FTZ R245, R49, UR14, -R70.reuse ;  /* 0x0000000e31f57c23 */ /* 0x100fe20008010846 */
[----:B------:R-:W-:Y:S01]  /*4a30*/  IMAD.WIDE.U32 R114, R26, -0x326172a9, RZ ;  /* 0xcd9e8d571a727825 */ /* 0x000fe200078e00ff */
[----:B------:R-:W-:Y:S03]  /*4a40*/  LOP3.LUT R104, R104, UR12, R113, 0x96, !PT ;  /* 0x0000000c68687c12 */ /* 0x000fe6000f8e9671 */
[--C-:B------:R-:W-:Y:S01]  /*4a50*/  FFMA.FTZ R81, R21, UR14, -R70.reuse ;  /* 0x0000000e15517c23 */ /* 0x100fe20008010846 */
[----:B------:R-:W-:Y:S01]  /*4a60*/  IMAD.WIDE.U32 R110, R110, -0x326172a9, RZ ;  /* 0xcd9e8d576e6e7825 */ /* 0x000fe200078e00ff */
[--C-:B-1----:R-:W-:Y:S02]  /*4a70*/  LOP3.LUT R61, R102, UR13, R115.reuse, 0x96, !PT ;  /* 0x0000000d663d7c12 */ /* 0x102fe4000f8e9673 */
[----:B------:R1:W-:Y:S01]  /*4a80*/  MUFU.EX2 R63, R78 ;  /* 0x0000004e003f7308 */ /* 0x0003e20000000800 */
[----:B------:R-:W-:Y:S01]  /*4a90*/  LOP3.LUT R26, R100, UR13, R115, 0x96, !PT ;  /* 0x0000000d641a7c12 */ /* 0x000fe2000f8e9673 */
[----:B------:R-:W-:Y:S01]  /*4aa0*/  IMAD.WIDE.U32 R108, R108, -0x326172a9, RZ ;  /* 0xcd9e8d576c6c7825 */ /* 0x000fe200078e00ff */
[C---:B------:R-:W-:Y:S01]  /*4ab0*/  LOP3.LUT R102, R114.reuse, UR12, R111, 0x96, !PT ;  /* 0x0000000c72667c12 */ /* 0x040fe2000f8e966f */
[----:B------:R-:W-:Y:S02]  /*4ac0*/  UIADD3 UR13, UPT, UPT, UR29, 0x78dde6e4, URZ ;  /* 0x78dde6e41d0d7890 */ /* 0x000fe4000fffe0ff */
[--C-:B------:R-:W-:Y:S01]  /*4ad0*/  FFMA.FTZ R74, R53, UR14, -R70.reuse ;  /* 0x0000000e354a7c23 */ /* 0x100fe20008010846 */
[----:B------:R-:W-:Y:S01]  /*4ae0*/  IMAD.WIDE.U32 R116, R59, -0x2daee0ad, RZ ;  /* 0xd2511f533b747825 */ /* 0x000fe200078e00ff */
[----:B------:R-:W-:Y:S02]  /*4af0*/  LOP3.LUT R100, R114, UR12, R109, 0x96, !PT ;  /* 0x0000000c72647c12 */ /* 0x000fe4000f8e966d */
[----:B------:R-:W-:Y:S01]  /*4b00*/  MUFU.EX2 R49, R88 ;  /* 0x0000005800317308 */ /* 0x000fe20000000800 */
[--C-:B------:R-:W-:Y:S01]  /*4b10*/  FFMA.FTZ R86, R36, UR14, -R70.reuse ;  /* 0x0000000e24567c23 */ /* 0x100fe20008010846 */
[----:B------:R-:W-:Y:S01]  /*4b20*/  IMAD.WIDE.U32 R106, R106, -0x2daee0ad, RZ ;  /* 0xd2511f536a6a7825 */ /* 0x000fe200078e00ff */
[----:B------:R-:W-:Y:S01]  /*4b30*/  LOP3.LUT R59, R98, UR26, R117, 0x96, !PT ;  /* 0x0000001a623b7c12 */ /* 0x000fe2000f8e9675 */
[----:B------:R-:W-:Y:S02]  /*4b40*/  UIADD3 UR12, UPT, UPT, UR29, 0x1715609d, URZ ;  /* 0x1715609d1d0c7890 */ /* 0x000fe4000fffe0ff */
[----:B------:R-:W-:Y:S01]  /*4b50*/  FFMA.FTZ R70, R37, UR14, -R70 ;  /* 0x0000000e25467c23 */ /* 0x000fe20008010846 */
[----:B------:R-:W-:Y:S01]  /*4b60*/  IMAD.WIDE.U32 R114, R58, -0x2daee0ad, RZ ;  /* 0xd2511f533a727825 */ /* 0x000fe200078e00ff */
[----:B------:R-:W-:Y:S02]  /*4b70*/  LOP3.LUT R98, R116, UR17, R107, 0x96, !PT ;  /* 0x0000001174627c12 */ /* 0x000fe4000f8e966b */
[----:B------:R-:W-:Y:S01]  /*4b80*/  MUFU.EX2 R21, R92 ;  /* 0x0000005c00157308 */ /* 0x000fe20000000800 */
[--C-:B------:R-:W-:Y:S01]  /*4b90*/  FFMA.FTZ R87, R18, UR14, -R68.reuse ;  /* 0x0000000e12577c23 */ /* 0x100fe20008010844 */
[----:B------:R-:W-:Y:S01]  /*4ba0*/  IMAD.WIDE.U32 R104, R104, -0x2daee0ad, RZ ;  /* 0xd2511f5368687825 */ /* 0x000fe200078e00ff */
[----:B------:R-:W-:Y:S03]  /*4bb0*/  LOP3.LUT R58, R96, UR26, R115, 0x96, !PT ;  /* 0x0000001a603a7c12 */ /* 0x000fe6000f8e9673 */
[--C-:B------:R-:W-:Y:S01]  /*4bc0*/  FFMA.FTZ R236, R34, UR14, -R68.reuse ;  /* 0x0000000e22ec7c23 */ /* 0x100fe20008010844 */
[----:B------:R-:W-:Y:S01]  /*4bd0*/  IMAD.WIDE.U32 R116, R61, -0x2daee0ad, RZ ;  /* 0xd2511f533d747825 */ /* 0x000fe200078e00ff */
[----:B------:R-:W-:Y:S02]  /*4be0*/  LOP3.LUT R96, R114, UR17, R105, 0x96, !PT ;  /* 0x0000001172607c12 */ /* 0x000fe4000f8e9669 */
[----:B------:R4:W-:Y:S01]  /*4bf0*/  MUFU.EX2 R61, R77 ;  /* 0x0000004d003d7308 */ /* 0x0009e20000000800 */
[--C-:B------:R-:W-:Y:S01]  /*4c00*/  FFMA.FTZ R229, R66, UR14, -R68.reuse ;  /* 0x0000000e42e57c23 */ /* 0x100fe20008010844 */
[----:B------:R-:W-:Y:S01]  /*4c10*/  IMAD.WIDE.U32 R114, R26, -0x2daee0ad, RZ ;  /* 0xd2511f531a727825 */ /* 0x000fe200078e00ff */
[----:B------:R-:W-:Y:S03]  /*4c20*/  LOP3.LUT R26, R94, UR26, R117, 0x96, !PT ;  /* 0x0000001a5e1a7c12 */ /* 0x000fe6000f8e9675 */
[--C-:B------:R-:W-:Y:S01]  /*4c30*/  FFMA.FTZ R230, R67, UR14, -R68.reuse ;  /* 0x0000000e43e67c23 */ /* 0x100fe20008010844 */
[----:B------:R-:W-:Y:S01]  /*4c40*/  IMAD.WIDE.U32 R100, R100, -0x2daee0ad, RZ ;  /* 0xd2511f5364647825 */ /* 0x000fe200078e00ff */
[----:B-1----:R-:W-:Y:S02]  /*4c50*/  LOP3.LUT R78, R84, UR26, R115, 0x96, !PT ;  /* 0x0000001a544e7c12 */ /* 0x002fe4000f8e9673 */
[----:B------:R1:W-:Y:S01]  /*4c60*/  MUFU.EX2 R37, R79 ;  /* 0x0000004f00257308 */ /* 0x0003e20000000800 */
[--C-:B------:R-:W-:Y:S01]  /*4c70*/  FFMA.FTZ R232, R55, UR14, -R68.reuse ;  /* 0x0000000e37e87c23 */ /* 0x100fe20008010844 */
[----:B------:R-:W-:Y:S01]  /*4c80*/  IMAD.WIDE.U32 R98, R98, -0x326172a9, RZ ;  /* 0xcd9e8d5762627825 */ /* 0x000fe200078e00ff */
[----:B------:R-:W-:Y:S03]  /*4c90*/  LOP3.LUT R84, R114, UR17, R101, 0x96, !PT ;  /* 0x0000001172547c12 */ /* 0x000fe6000f8e9665 */
[--C-:B------:R-:W-:Y:S01]  /*4ca0*/  FFMA.FTZ R72, R39, UR14, -R68.reuse ;  /* 0x0000000e27487c23 */ /* 0x100fe20008010844 */
[----:B------:R-:W-:Y:S04]  /*4cb0*/  IMAD.WIDE.U32 R118, R59, -0x326172a9, RZ ;  /* 0xcd9e8d573b767825 */ /* 0x000fe800078e00ff */
[--C-:B------:R-:W-:Y:S01]  /*4cc0*/  FFMA.FTZ R244, R50, UR14, -R68.reuse ;  /* 0x0000000e32f47c23 */ /* 0x100fe20008010844 */
[----:B------:R-:W-:Y:S01]  /*4cd0*/  MUFU.EX2 R39, R69 ;  /* 0x0000004500277308 */ /* 0x000fe20000000800 */
[----:B------:R-:W-:Y:S01]  /*4ce0*/  FFMA.FTZ R68, R38, UR14, -R68 ;  /* 0x0000000e26447c23 */ /* 0x000fe20008010844 */
[----:B------:R-:W-:Y:S01]  /*4cf0*/  IMAD.WIDE.U32 R102, R102, -0x2daee0ad, RZ ;  /* 0xd2511f5366667825 */ /* 0x000fe200078e00ff */
[----:B------:R-:W-:Y:S02]  /*4d00*/  LOP3.LUT R59, R118, UR12, R99, 0x96, !PT ;  /* 0x0000000c763b7c12 */ /* 0x000fe4000f8e9663 */
[----:B------:R-:W-:Y:S01]  /*4d10*/  LOP3.LUT R62, R62, UR13, R119, 0x96, !PT ;  /* 0x0000000d3e3e7c12 */ /* 0x000fe2000f8e9677 */
[----:B------:R-:W-:Y:S01]  /*4d20*/  IMAD.WIDE.U32 R114, R26, -0x326172a9, RZ ;  /* 0xcd9e8d571a727825 */ /* 0x000fe200078e00ff */
[----:B------:R-:W-:Y:S03]  /*4d30*/  LOP3.LUT R94, R116, UR17, R103, 0x96, !PT ;  /* 0x00000011745e7c12 */ /* 0x000fe6000f8e9667 */
[----:B------:R-:W-:Y:S01]  /*4d40*/  MUFU.EX2 R8, R68 ;  /* 0x0000004400087308 */ /* 0x000fe20000000800 */
[----:B------:R-:W-:Y:S01]  /*4d50*/  IMAD.WIDE.U32 R116, R58, -0x326172a9, RZ ;  /* 0xcd9e8d573a747825 */ /* 0x000fe200078e00ff */
[----:B------:R-:W-:Y:S03]  /*4d60*/  LOP3.LUT R26, R110, UR13, R115, 0x96, !PT ;  /* 0x0000000d6e1a7c12 */ /* 0x000fe6000f8e9673 */
[----:B------:R-:W-:Y:S01]  /*4d70*/  IMAD.WIDE.U32 R96, R96, -0x326172a9, RZ ;  /* 0xcd9e8d5760607825 */ /* 0x000fe200078e00ff */
[----:B----4-:R-:W-:Y:S04]  /*4d80*/  LOP3.LUT R77, R112, UR13, R117, 0x96, !PT ;  /* 0x0000000d704d7c12 */ /* 0x010fe8000f8e9675 */
[----:B------:R-:W-:Y:S01]  /*4d90*/  MUFU.EX2 R19, R87 ;  /* 0x0000005700137308 */ /* 0x000fe20000000800 */
[----:B------:R-:W-:Y:S01]  /*4da0*/  IMAD.WIDE.U32 R110, R59, -0x2daee0ad, RZ ;  /* 0xd2511f533b6e7825 */ /* 0x000fe200078e00ff */
[----:B------:R-:W-:Y:S03]  /*4db0*/  LOP3.LUT R58, R116, UR12, R97, 0x96, !PT ;  /* 0x0000000c743a7c12 */ /* 0x000fe6000f8e9661 */
[----:B------:R-:W-:Y:S01]  /*4dc0*/  IMAD.WIDE.U32 R112, R62, -0x2daee0ad, RZ ;  /* 0xd2511f533e707825 */ /* 0x000fe200078e00ff */
[C---:B------:R-:W-:Y:S04]  /*4dd0*/  PRMT R99, R110.reuse, 0x7770, RZ ;  /* 0x000077706e637816 */ /* 0x040fe800000000ff */
[----:B------:R-:W-:Y:S01]  /*4de0*/  MUFU.EX2 R13, R70 ;  /* 0x00000046000d7308 */ /* 0x000fe20000000800 */
[----:B------:R-:W-:Y:S01]  /*4df0*/  PRMT R97, R110, 0x7771, RZ ;  /* 0x000077716e617816 */ /* 0x000fe200000000ff */
[----:B------:R-:W-:Y:S01]  /*4e00*/  IMAD.WIDE.U32 R94, R94, -0x326172a9, RZ ;  /* 0xcd9e8d575e5e7825 */ /* 0x000fe200078e00ff */
[----:B------:R-:W-:Y:S02]  /*4e10*/  LOP3.LUT R92, R106, UR16, R113, 0x96, !PT ;  /* 0x000000106a5c7c12 */ /* 0x000fe4000f8e9671 */
[----:B------:R-:W-:Y:S01]  /*4e20*/  ISETP.LE.U32.AND P2, PT, R99, UR8, PT ;  /* 0x0000000863007c0c */ /* 0x000fe2000bf43070 */
[----:B-1----:R-:W-:Y:S01]  /*4e30*/  IMAD.WIDE.U32 R78, R78, -0x326172a9, RZ ;  /* 0xcd9e8d574e4e7825 */ /* 0x002fe200078e00ff */
[----:B------:R-:W-:Y:S03]  /*4e40*/  PRMT R88, R110, 0x7773, RZ ;  /* 0x000077736e587816 */ /* 0x000fe600000000ff */
[----:B------:R-:W-:Y:S01]  /*4e50*/  MUFU.EX2 R236, R236 ;  /* 0x000000ec00ec7308 */ /* 0x000fe20000000800 */
[----:B------:R-:W-:Y:S01]  /*4e60*/  LOP3.LUT R59, R114, UR12, R95, 0x96, !PT ;  /* 0x0000000c723b7c12 */ /* 0x000fe2000f8e965f */
[----:B------:R-:W-:Y:S01]  /*4e70*/  IMAD.WIDE.U32 R106, R58, -0x2daee0ad, RZ ;  /* 0xd2511f533a6a7825 */ /* 0x000fe200078e00ff */
[----:B------:R-:W-:Y:S02]  /*4e80*/  ISETP.GT.U32.AND P6, PT, R97, UR8, PT ;  /* 0x0000000861007c0c */ /* 0x000fe4000bfc4070 */
[----:B------:R-:W-:Y:S01]  /*4e90*/  LOP3.LUT R79, R108, UR13, R79, 0x96, !PT ;  /* 0x0000000d6c4f7c12 */ /* 0x000fe2000f8e964f */
[----:B------:R-:W-:Y:S01]  /*4ea0*/  IMAD.WIDE.U32 R84, R84, -0x326172a9, RZ ;  /* 0xcd9e8d5754547825 */ /* 0x000fe200078e00ff */
[----:B------:R-:W-:Y:S03]  /*4eb0*/  PRMT R95, R110, 0x7772, RZ ;  /* 0x000077726e5f7816 */ /* 0x000fe600000000ff */
[----:B------:R-:W1:Y:S01]  /*4ec0*/  MUFU.EX2 R237, R237 ;  /* 0x000000ed00ed7308 */ /* 0x000e620000000800 */
[----:B------:R-:W-:Y:S01]  /*4ed0*/  PRMT R101, R106, 0x7770, RZ ;  /* 0x000077706a657816 */ /* 0x000fe200000000ff */
[----:B------:R-:W-:Y:S01]  /*4ee0*/  IMAD.WIDE.U32 R108, R77, -0x2daee0ad, RZ ;  /* 0xd2511f534d6c7825 */ /* 0x000fe200078e00ff */
[----:B------:R-:W-:Y:S02]  /*4ef0*/  ISETP.GT.U32.AND P4, PT, R88, UR8, PT ;  /* 0x0000000858007c0c */ /* 0x000fe4000bf84070 */
[----:B------:R-:W-:Y:S01]  /*4f00*/  LOP3.LUT R62, R78, UR12, R85, 0x96, !PT ;  /* 0x0000000c4e3e7c12 */ /* 0x000fe2000f8e9655 */
[----:B------:R-:W-:Y:S01]  /*4f10*/  IMAD.MOV.U32 R88, RZ, RZ, 0x10 ;  /* 0x00000010ff587424 */ /* 0x000fe200078e00ff */
[----:B------:R-:W-:Y:S03]  /*4f20*/  ISETP.GT.U32.AND P5, PT, R95, UR8, PT ;  /* 0x000000085f007c0c */ /* 0x000fe6000bfa4070 */
[----:B------:R-:W4:Y:S01]  /*4f30*/  MUFU.EX2 R227, R227 ;  /* 0x000000e300e37308 */ /* 0x000f220000000800 */
[----:B------:R-:W-:Y:S01]  /*4f40*/  ISETP.LE.U32.AND P1, PT, R101, UR8, PT ;  /* 0x0000000865007c0c */ /* 0x000fe2000bf23070 */
[----:B--2---:R-:W-:Y:S01]  /*4f50*/  @!P2 FADD.FTZ R234, -R234, -RZ ;  /* 0x800000ffeaeaa221 */ /* 0x004fe20000010100 */
[----:B------:R-:W-:Y:S01]  /*4f60*/  LOP3.LUT R78, R112, UR15, R111, 0x96, !PT ;  /* 0x0000000f704e7c12 */ /* 0x000fe2000f8e966f */
[----:B---3--:R-:W-:Y:S01]  /*4f70*/  @P6 FADD.FTZ R235, -R235, -RZ ;  /* 0x800000ffebeb6221 */ /* 0x008fe20000010100 */
[C---:B------:R-:W-:Y:S01]  /*4f80*/  PRMT R85, R106.reuse, 0x7772, RZ ;  /* 0x000077726a557816 */ /* 0x040fe200000000ff */
[----:B------:R-:W-:Y:S01]  /*4f90*/  UIADD3 UR12, UPT, UPT, UR29, -0x4ab325aa, URZ ;  /* 0xb54cda561d0c7890 */ /* 0x000fe2000fffe0ff */
[----:B------:R-:W-:Y:S03]  /*4fa0*/  PRMT R58, R106, 0x7773, RZ ;  /* 0x000077736a3a7816 */ /* 0x000fe600000000ff */
[----:B------:R2:W-:Y:S01]  /*4fb0*/  MUFU.EX2 R31, R89 ;  /* 0x00000059001f7308 */ /* 0x0005e20000000800 */
[----:B------:R-:W-:Y:S01]  /*4fc0*/  LOP3.LUT R77, R108, UR15, R107, 0x96, !PT ;  /* 0x0000000f6c4d7c12 */ /* 0x000fe2000f8e966b */
[----:B-1----:R-:W-:Y:S01]  /*4fd0*/  @P4 FADD.FTZ R237, -R237, -RZ ;  /* 0x800000ffeded4221 */ /* 0x002fe20000010100 */
[----:B------:R-:W-:Y:S01]  /*4fe0*/  PRMT R87, R106, 0x7771, RZ ;  /* 0x000077716a577816 */ /* 0x000fe200000000ff */
[----:B------:R-:W-:Y:S01]  /*4ff0*/  IMAD.WIDE.U32 R106, R26, -0x2daee0ad, RZ ;  /* 0xd2511f531a6a7825 */ /* 0x000fe200078e00ff */
[----:B------:R-:W-:Y:S02]  /*5000*/  LOP3.LUT R91, R104, UR16, R109, 0x96, !PT ;  /* 0x00000010685b7c12 */ /* 0x000fe4000f8e966d */
[----:B------:R-:W-:Y:S03]  /*5010*/  SEL R26, R88, 0xfffffff0, !P0 ;  /* 0xfffffff0581a7807 */ /* 0x000fe60004000000 */
[----:B------:R1:W-:Y:S01]  /*5020*/  MUFU.EX2 R54, R90 ;  /* 0x0000005a00367308 */ /* 0x0003e20000000800 */
[----:B------:R-:W-:Y:S01]  /*5030*/  ISETP.GT.U32.AND P0, PT, R85, UR8, PT ;  /* 0x0000000855007c0c */ /* 0x000fe2000bf04070 */
[----:B------:R-:W-:Y:S01]  /*5040*/  @P5 FADD.FTZ R236, -R236, -RZ ;  /* 0x800000ffecec5221 */ /* 0x000fe20000010100 */
[----:B------:R-:W-:Y:S01]  /*5050*/  ISETP.GT.U32.AND P2, PT, R58, UR8, PT ;  /* 0x000000083a007c0c */ /* 0x000fe2000bf44070 */
[----:B----4-:R-:W-:Y:S01]  /*5060*/  @!P1 FADD.FTZ R227, -R227, -RZ ;  /* 0x800000ffe3e39221 */ /* 0x010fe20000010100 */
[----:B------:R-:W-:Y:S01]  /*5070*/  LOP3.LUT R99, R78, 0xff, RZ, 0xc0, !PT ;  /* 0x000000ff4e637812 */ /* 0x000fe200078ec0ff */
[----:B------:R-:W-:Y:S01]  /*5080*/  IMAD.WIDE.U32 R104, R59, -0x2daee0ad, RZ ;  /* 0xd2511f533b687825 */ /* 0x000fe200078e00ff */
[----:B------:R-:W-:Y:S03]  /*5090*/  SHF.R.U32.HI R75, RZ, 0x18, R78 ;  /* 0x00000018ff4b7819 */ /* 0x000fe6000001164e */
[----:B------:R-:W3:Y:S01]  /*50a0*/  MUFU.EX2 R229, R229 ;  /* 0x000000e500e57308 */ /* 0x000ee20000000800 */
[----:B------:R-:W-:Y:S01]  /*50b0*/  ISETP.LE.U32.AND P6, PT, R99, UR8, PT ;  /* 0x0000000863007c0c */ /* 0x000fe2000bfc3070 */
[----:B--2---:R-:W-:Y:S01]  /*50c0*/  IMAD.WIDE.U32 R88, R79, -0x2daee0ad, RZ ;  /* 0xd2511f534f587825 */ /* 0x004fe200078e00ff */
[C---:B------:R-:W-:Y:S02]  /*50d0*/  PRMT R97, R104.reuse, 0x7770, RZ ;  /* 0x0000777068617816 */ /* 0x040fe400000000ff */
[C---:B------:R-:W-:Y:S02]  /*50e0*/  PRMT R95, R104.reuse, 0x7771, RZ ;  /* 0x00007771685f7816 */ /* 0x040fe400000000ff */
[----:B------:R-:W-:Y:S03]  /*50f0*/  ISETP.LE.U32.AND P5, PT, R75, UR8, PT ;  /* 0x000000084b007c0c */ /* 0x000fe6000bfa3070 */
[----:B------:R-:W2:Y:S01]  /*5100*/  MUFU.EX2 R230, R230 ;  /* 0x000000e600e67308 */ /* 0x000ea20000000800 */
[----:B------:R-:W-:Y:S02]  /*5110*/  ISETP.LE.U32.AND P4, PT, R97, UR8, PT ;  /* 0x0000000861007c0c */ /* 0x000fe4000bf83070 */
[----:B------:R-:W-:Y:S02]  /*5120*/  ISETP.GT.U32.AND P1, PT, R95, UR8, PT ;  /* 0x000000085f007c0c */ /* 0x000fe4000bf24070 */
[----:B-1----:R-:W-:Y:S02]  /*5130*/  PRMT R90, R104, 0x7773, RZ ;  /* 0x00007773685a7816 */ /* 0x002fe400000000ff */
[----:B------:R-:W-:Y:S03]  /*5140*/  LOP3.LUT R75, R77, 0xff, RZ, 0xc0, !PT ;  /* 0x000000ff4d4b7812 */ /* 0x000fe600078ec0ff */
[----:B------:R1:W-:Y:S01]  /*5150*/  MUFU.EX2 R34, R14 ;  /* 0x0000000e00227308 */ /* 0x0003e20000000800 */
[----:B------:R-:W-:Y:S01]  /*5160*/  LOP3.LUT R85, R102, UR16, R107, 0x96, !PT ;  /* 0x0000001066557c12 */ /* 0x000fe2000f8e966b */
[----:B---3--:R-:W-:Y:S01]  /*5170*/  @P0 FADD.FTZ R229, -R229, -RZ ;  /* 0x800000ffe5e50221 */ /* 0x008fe20000010100 */
[----:B------:R-:W-:Y:S01]  /*5180*/  LOP3.LUT R79, R100, UR16, R89, 0x96, !PT ;  /* 0x00000010644f7c12 */ /* 0x000fe2000f8e9659 */
[----:B------:R-:W-:Y:S01]  /*5190*/  IMAD.WIDE.U32 R102, R62, -0x2daee0ad, RZ ;  /* 0xd2511f533e667825 */ /* 0x000fe200078e00ff */
[----:B------:R-:W-:Y:S02]  /*51a0*/  ISETP.GT.U32.AND P0, PT, R90, UR8, PT ;  /* 0x000000085a007c0c */ /* 0x000fe4000bf04070 */
[----:B------:R-:W-:Y:S03]  /*51b0*/  LOP3.LUT R59, R106, UR15, R105, 0x96, !PT ;  /* 0x0000000f6a3b7c12 */ /* 0x000fe6000f8e9669 */
[----:B------:R-:W3:Y:S01]  /*51c0*/  MUFU.EX2 R242, R242 ;  /* 0x000000f200f27308 */ /* 0x000ee20000000800 */
[----:B------:R-:W-:Y:S01]  /*51d0*/  LOP3.LUT R58, R88, UR15, R103, 0x96, !PT ;  /* 0x0000000f583a7c12 */ /* 0x000fe2000f8e9667 */
[----:B--2---:R-:W-:Y:S01]  /*51e0*/  @P2 FADD.FTZ R230, -R230, -RZ ;  /* 0x800000ffe6e62221 */ /* 0x004fe20000010100 */
[----:B------:R-:W-:Y:S01]  /*51f0*/  ISETP.LE.U32.AND P2, PT, R75, UR8, PT ;  /* 0x000000084b007c0c */ /* 0x000fe2000bf43070 */
[----:B------:R-:W-:Y:S01]  /*5200*/  IMAD.WIDE.U32 R100, R92, -0x326172a9, RZ ;  /* 0xcd9e8d575c647825 */ /* 0x000fe200078e00ff */
[C---:B------:R-:W-:Y:S02]  /*5210*/  PRMT R88, R102.reuse, 0x7771, RZ ;  /* 0x0000777166587816 */ /* 0x040fe400000000ff */
[----:B------:R-:W-:Y:S03]  /*5220*/  PRMT R89, R102, 0x7770, RZ ;  /* 0x0000777066597816 */ /* 0x000fe600000000ff */
[----:B------:R-:W2:Y:S01]  /*5230*/  MUFU.EX2 R238, R238 ;  /* 0x000000ee00ee7308 */ /* 0x000ea20000000800 */
[----:B-1----:R-:W-:Y:S02]  /*5240*/  SHF.R.U32.HI R14, RZ, 0x18, R77 ;  /* 0x00000018ff0e7819 */ /* 0x002fe4000001164d */
[C---:B------:R-:W-:Y:S02]  /*5250*/  PRMT R95, R100.reuse, 0x7770, RZ ;  /* 0x00007770645f7816 */ /* 0x040fe400000000ff */
[C---:B------:R-:W-:Y:S02]  /*5260*/  PRMT R92, R100.reuse, 0x7772, RZ ;  /* 0x00007772645c7816 */ /* 0x040fe400000000ff */
[----:B------:R-:W-:Y:S03]  /*5270*/  PRMT R90, R100, 0x7773, RZ ;  /* 0x00007773645a7816 */ /* 0x000fe600000000ff */
[----:B------:R-:W1:Y:S01]  /*5280*/  MUFU.EX2 R239, R239 ;  /* 0x000000ef00ef7308 */ /* 0x000e620000000800 */
[----:B------:R-:W-:Y:S01]  /*5290*/  LOP3.LUT R75, R98, UR12, R101, 0x96, !PT ;  /* 0x0000000c624b7c12 */ /* 0x000fe2000f8e9665 */
[----:B---3--:R-:W-:Y:S01]  /*52a0*/  @!P6 FADD.FTZ R242, -R242, -RZ ;  /* 0x800000fff2f2e221 */ /* 0x008fe20000010100 */
[----:B------:R-:W-:Y:S01]  /*52b0*/  ISETP.LE.U32.AND P6, PT, R14, UR8, PT ;  /* 0x000000080e007c0c */ /* 0x000fe2000bfc3070 */
[----:B------:R-:W-:Y:S01]  /*52c0*/  IMAD.WIDE.U32 R98, R91, -0x326172a9, RZ ;  /* 0xcd9e8d575b627825 */ /* 0x000fe200078e00ff */
[----:B------:R-:W-:Y:S02]  /*52d0*/  ISETP.GT.U32.AND P3, PT, R87, UR8, PT ;  /* 0x0000000857007c0c */ /* 0x000fe4000bf64070 */
[----:B------:R-:W-:Y:S03]  /*52e0*/  PRMT R87, R102, 0x7773, RZ ;  /* 0x0000777366577816 */ /* 0x000fe600000000ff */
[----:B------:R-:W3:Y:S01]  /*52f0*/  MUFU.EX2 R243, R243 ;  /* 0x000000f300f37308 */ /* 0x000ee20000000800 */
[----:B------:R-:W-:Y:S01]  /*5300*/  LOP3.LUT R14, R96, UR12, R99, 0x96, !PT ;  /* 0x0000000c600e7c12 */ /* 0x000fe2000f8e9663 */
[----:B--2---:R-:W-:Y:S01]  /*5310*/  @!P4 FADD.FTZ R238, -R238, -RZ ;  /* 0x800000ffeeeec221 */ /* 0x004fe20000010100 */
[----:B------:R-:W-:Y:S02]  /*5320*/  ISETP.GT.U32.AND P4, PT, R88, UR8, PT ;  /* 0x0000000858007c0c */ /* 0x000fe4000bf84070 */
[C---:B------:R-:W-:Y:S02]  /*5330*/  PRMT R88, R78.reuse, 0x7632, R88 ;  /* 0x000076324e587816 */ /* 0x040fe40000000058 */
[----:B------:R-:W-:Y:S03]  /*5340*/  LOP3.LUT R78, R78, 0xffff, RZ, 0xc0, !PT ;  /* 0x0000ffff4e4e7812 */ /* 0x000fe600078ec0ff */
[----:B------:R-:W2:Y:S01]  /*5350*/  MUFU.EX2 R241, R241 ;  /* 0x000000f100f17308 */ /* 0x000ea20000000800 */
[----:B------:R-:W-:Y:S01]  /*5360*/  LOP3.LUT R88, R88, 0xff, RZ, 0xc0, !PT ;  /* 0x000000ff58587812 */ /* 0x000fe200078ec0ff */
[----:B-1----:R-:W-:Y:S01]  /*5370*/  @P1 FADD.FTZ R239, -R239, -RZ ;  /* 0x800000ffefef1221 */ /* 0x002fe20000010100 */
[----:B------:R-:W-:Y:S02]  /*5380*/  ISETP.LE.U32.AND P1, PT, R95, UR8, PT ;  /* 0x000000085f007c0c */ /* 0x000fe4000bf23070 */
[----:B------:R-:W-:Y:S02]  /*5390*/  SHF.R.U32.HI R78, RZ, 0x8, R78 ;  /* 0x00000008ff4e7819 */ /* 0x000fe4000001164e */
[----:B------:R-:W-:Y:S03]  /*53a0*/  PRMT R62, R102, 0x7772, RZ ;  /* 0x00007772663e7816 */ /* 0x000fe600000000ff */
[----:B------:R-:W1:Y:S01]  /*53b0*/  MUFU.EX2 R231, R231 ;  /* 0x000000e700e77308 */ /* 0x000e620000000800 */
[----:B------:R-:W-:Y:S01]  /*53c0*/  LOP3.LUT R78, R78, 0xffff, RZ, 0xc0, !PT ;  /* 0x0000ffff4e4e7812 */ /* 0x000fe200078ec0ff */
[----:B---3--:R-:W-:Y:S01]  /*53d0*/  @!P5 FADD.FTZ R243, -R243, -RZ ;  /* 0x800000fff3f3d221 */ /* 0x008fe20000010100 */
[----:B------:R-:W-:Y:S02]  /*53e0*/  ISETP.LE.U32.AND P5, PT, R89, UR8, PT ;  /* 0x0000000859007c0c */ /* 0x000fe4000bfa3070 */
[----:B------:R-:W-:Y:S05]  /*53f0*/  PRMT R89, R98, 0x7770, RZ ;  /* 0x0000777062597816 */ /* 0x000fea00000000ff */
[----:B------:R-:W3:Y:S01]  /*5400*/  MUFU.EX2 R232, R232 ;  /* 0x000000e800e87308 */ /* 0x000ee20000000800 */
[----:B--2---:R-:W-:Y:S01]  /*5410*/  @P0 FADD.FTZ R241, -R241, -RZ ;  /* 0x800000fff1f10221 */ /* 0x004fe20000010100 */
[----:B------:R-:W-:Y:S01]  /*5420*/  ISETP.GT.U32.AND P0, PT, R92, UR8, PT ;  /* 0x000000085c007c0c */ /* 0x000fe2000bf04070 */
[----:B------:R-:W-:Y:S07]  /*5430*/  @!P1 FADD.FTZ R17, -R17, -RZ ;  /* 0x800000ff11119221 */ /* 0x000fee0000010100 */
[----:B------:R-:W2:Y:S01]  /*5440*/  MUFU.EX2 R233, R233 ;  /* 0x000000e900e97308 */ /* 0x000ea20000000800 */
[----:B-1----:R-:W-:Y:S01]  /*5450*/  @!P2 FADD.FTZ R231, -R231, -RZ ;  /* 0x800000ffe7e7a221 */ /* 0x002fe20000010100 */
[----:B------:R-:W-:Y:S02]  /*5460*/  ISETP.GT.U32.AND P2, PT, R90, UR8, PT ;  /* 0x000000085a007c0c */ /* 0x000fe4000bf44070 */
[----:B------:R-:W-:Y:S01]  /*5470*/  LOP3.LUT R90, R59, 0xff, RZ, 0xc0, !PT ;  /* 0x000000ff3b5a7812 */ /* 0x000fe200078ec0ff */
[----:B------:R-:W-:Y:S01]  /*5480*/  @P0 FADD.FTZ R19, -R19, -RZ ;  /* 0x800000ff13130221 */ /* 0x000fe20000010100 */
[----:B------:R-:W-:Y:S04]  /*5490*/  ISETP.LE.U32.AND P0, PT, R89, UR8, PT ;  /* 0x0000000859007c0c */ /* 0x000fe8000bf03070 */
[----:B------:R1:W-:Y:S01]  /*54a0*/  MUFU.EX2 R18, R86 ;  /* 0x0000005600127308 */ /* 0x0003e20000000800 */
[----:B---3--:R-:W-:Y:S01]  /*54b0*/  @!P6 FADD.FTZ R232, -R232, -RZ ;  /* 0x800000ffe8e8e221 */ /* 0x008fe20000010100 */
[----:B------:R-:W-:Y:S02]  /*54c0*/  ISETP.LE.U32.AND P6, PT, R88, UR8, PT ;  /* 0x0000000858007c0c */ /* 0x000fe4000bfc3070 */
[----:B------:R-:W-:Y:S01]  /*54d0*/  SHF.R.U32.HI R88, RZ, 0x18, R59 ;  /* 0x00000018ff587819 */ /* 0x000fe2000001163b */
[----:B------:R-:W-:Y:S03]  /*54e0*/  @P2 FADD.FTZ R40, -R40, -RZ ;  /* 0x800000ff28282221 */ /* 0x000fe60000010100 */
[----:B------:R-:W-:Y:S02]  /*54f0*/  ISETP.LE.U32.AND P1, PT, R88, UR8, PT ;  /* 0x0000000858007c0c */ /* 0x000fe4000bf23070 */
[----:B------:R3:W-:Y:S01]  /*5500*/  MUFU.EX2 R25, R81 ;  /* 0x0000005100197308 */ /* 0x0007e20000000800 */
[----:B--2---:R-:W-:Y:S01]  /*5510*/  @!P5 FADD.FTZ R233, -R233, -RZ ;  /* 0x800000ffe9e9d221 */ /* 0x004fe20000010100 */
[----:B------:R-:W-:Y:S02]  /*5520*/  ISETP.LE.U32.AND P5, PT, R90, UR8, PT ;  /* 0x000000085a007c0c */ /* 0x000fe4000bfa3070 */
[----:B------:R-:W-:Y:S01]  /*5530*/  F2FP.RELU.F16.F32.PACK_AB R41, R40, R19 ;  /* 0x000000132829723e */ /* 0x000fe200000008ff */
[----:B------:R-:W-:Y:S01]  /*5540*/  @!P6 FADD.FTZ R30, -R30, -RZ ;  /* 0x800000ff1e1ee221 */ /* 0x000fe20000010100 */
[----:B-1----:R-:W-:Y:S04]  /*5550*/  PRMT R86, R98, 0x7771, RZ ;  /* 0x0000777162567816 */ /* 0x002fe800000000ff */
[----:B------:R1:W-:Y:S01]  /*5560*/  MUFU.EX2 R248, R46 ;  /* 0x0000002e00f87308 */ /* 0x0003e20000000800 */
[----:B------:R-:W-:Y:S01]  /*5570*/  ISETP.GT.U32.AND P2, PT, R86, UR8, PT ;  /* 0x0000000856007c0c */ /* 0x000fe2000bf44070 */
[----:B------:R-:W-:Y:S03]  /*5580*/  @!P1 FADD.FTZ R23, -R23, -RZ ;  /* 0x800000ff17179221 */ /* 0x000fe60000010100 */
[----:B------:R-:W-:Y:S01]  /*5590*/  @!P5 FADD.FTZ R21, -R21, -RZ ;  /* 0x800000ff1515d221 */ /* 0x000fe20000010100 */
[----:B---3--:R-:W-:Y:S04]  /*55a0*/  PRMT R81, R98, 0x7772, RZ ;  /* 0x0000777262517816 */ /* 0x008fe800000000ff */
[----:B------:R2:W-:Y:S01]  /*55b0*/  MUFU.EX2 R7, R72 ;  /* 0x0000004800077308 */ /* 0x0005e20000000800 */
[----:B------:R-:W-:Y:S02]  /*55c0*/  ISETP.GT.U32.AND P6, PT, R81, UR8, PT ;  /* 0x0000000851007c0c */ /* 0x000fe4000bfc4070 */
[C---:B-1----:R-:W-:Y:S07]  /*55d0*/  PRMT R46, R77.reuse, 0x7632, R46 ;  /* 0x000076324d2e7816 */ /* 0x042fee000000002e */
[----:B------:R-:W1:Y:S01]  /*55e0*/  MUFU.EX2 R246, R246 ;  /* 0x000000f600f67308 */ /* 0x000e620000000800 */
[----:B------:R-:W-:Y:S02]  /*55f0*/  LOP3.LUT R77, R77, 0xffff, RZ, 0xc0, !PT ;  /* 0x0000ffff4d4d7812 */ /* 0x000fe400078ec0ff */
[----:B------:R-:W-:Y:S02]  /*5600*/  LOP3.LUT R46, R46, 0xff, RZ, 0xc0, !PT ;  /* 0x000000ff2e2e7812 */ /* 0x000fe400078ec0ff */
[----:B------:R-:W-:Y:S02]  /*5610*/  SHF.R.U32.HI R77, RZ, 0x8, R77 ;  /* 0x00000008ff4d7819 */ /* 0x000fe4000001164d */
[----:B------:R-:W-:Y:S03]  /*5620*/  ISETP.LE.U32.AND P1, PT, R46, UR8, PT ;  /* 0x000000082e007c0c */ /* 0x000fe6000bf23070 */
[----:B------:R-:W3:Y:S01]  /*5630*/  MUFU.EX2 R245, R245 ;  /* 0x000000f500f57308 */ /* 0x000ee20000000800 */
[----:B--2---:R-:W-:Y:S02]  /*5640*/  PRMT R72, R98, 0x7773, RZ ;  /* 0x0000777362487816 */ /* 0x004fe400000000ff */
[----:B------:R-:W-:Y:S02]  /*5650*/  SHF.R.U32.HI R46, RZ, 0x18, R75 ;  /* 0x00000018ff2e7819 */ /* 0x000fe4000001164b */
[----:B------:R-:W-:Y:S02]  /*5660*/  ISETP.GT.U32.AND P5, PT, R72, UR8, PT ;  /* 0x0000000848007c0c */ /* 0x000fe4000bfa4070 */
[----:B------:R-:W-:Y:S03]  /*5670*/  LOP3.LUT R77, R77, 0xffff, RZ, 0xc0, !PT ;  /* 0x0000ffff4d4d7812 */ /* 0x000fe600078ec0ff */
[----:B------:R-:W2:Y:S01]  /*5680*/  MUFU.EX2 R244, R244 ;  /* 0x000000f400f47308 */ /* 0x000ea20000000800 */
[----:B-1----:R-:W-:Y:S01]  /*5690*/  @!P0 FADD.FTZ R246, -R246, -RZ ;  /* 0x800000fff6f68221 */ /* 0x002fe20000010100 */
[----:B------:R-:W-:Y:S01]  /*56a0*/  ISETP.GT.U32.AND P0, PT, R87, UR8, PT ;  /* 0x0000000857007c0c */ /* 0x000fe2000bf04070 */
[----:B------:R-:W-:Y:S04]  /*56b0*/  IMAD.WIDE.U32 R86, R85, -0x326172a9, RZ ;  /* 0xcd9e8d5755567825 */ /* 0x000fe800078e00ff */
[----:B------:R-:W-:Y:S01]  /*56c0*/  @!P1 FADD.FTZ R61, -R61, -RZ ;  /* 0x800000ff3d3d9221 */ /* 0x000fe20000010100 */
[----:B------:R-:W-:Y:S02]  /*56d0*/  LOP3.LUT R94, R94, UR12, R87, 0x96, !PT ;  /* 0x0000000c5e5e7c12 */ /* 0x000fe4000f8e9657 */
[----:B------:R1:W-:Y:S01]  /*56e0*/  MUFU.EX2 R247, R47 ;  /* 0x0000002f00f77308 */ /* 0x0003e20000000800 */
[----:B---3--:R-:W-:Y:S01]  /*56f0*/  @P2 FADD.FTZ R245, -R245, -RZ ;  /* 0x800000fff5f52221 */ /* 0x008fe20000010100 */
[----:B------:R-:W-:Y:S01]  /*5700*/  ISETP.LE.U32.AND P2, PT, R46, UR8, PT ;  /* 0x000000082e007c0c */ /* 0x000fe2000bf43070 */
[----:B------:R-:W-:Y:S01]  /*5710*/  @P5 FADD.FTZ R63, -R63, -RZ ;  /* 0x800000ff3f3f5221 */ /* 0x000fe20000010100 */
[----:B------:R-:W-:Y:S06]  /*5720*/  LOP3.LUT R46, R75, 0xff, RZ, 0xc0, !PT ;  /* 0x000000ff4b2e7812 */ /* 0x000fec00078ec0ff */
[----:B------:R3:W-:Y:S01]  /*5730*/  MUFU.EX2 R33, R11 ;  /* 0x0000000b00217308 */ /* 0x0007e20000000800 */
[----:B--2---:R-:W-:Y:S01]  /*5740*/  @P6 FADD.FTZ R244, -R244, -RZ ;  /* 0x800000fff4f46221 */ /* 0x004fe20000010100 */
[----:B------:R-:W-:Y:S02]  /*5750*/  ISETP.LE.U32.AND P6, PT, R46, UR8, PT ;  /* 0x000000082e007c0c */ /* 0x000fe4000bfc3070 */
[----:B------:R-:W-:Y:S01]  /*5760*/  PRMT R46, R86, 0x7771, RZ ;  /* 0x00007771562e7816 */ /* 0x000fe200000000ff */
[----:B------:R-:W-:Y:S03]  /*5770*/  @!P2 FADD.FTZ R37, -R37, -RZ ;  /* 0x800000ff2525a221 */ /* 0x000fe60000010100 */
[----:B------:R-:W-:Y:S02]  /*5780*/  ISETP.GT.U32.AND P1, PT, R46, UR8, PT ;  /* 0x000000082e007c0c */ /* 0x000fe4000bf24070 */
[----:B------:R2:W4:Y:S01]  /*5790*/  MUFU.EX2 R50, R93 ;  /* 0x0000005d00327308 */ /* 0x0005220000000800 */
[C---:B-1----:R-:W-:Y:S02]  /*57a0*/  PRMT R47, R86.reuse, 0x7770, RZ ;  /* 0x00007770562f7816 */ /* 0x042fe400000000ff */
[C---:B------:R-:W-:Y:S02]  /*57b0*/  PRMT R46, R86.reuse, 0x7772, RZ ;  /* 0x00007772562e7816 */ /* 0x040fe400000000ff */
[----:B------:R-:W-:Y:S01]  /*57c0*/  ISETP.LE.U32.AND P5, PT, R47, UR8, PT ;  /* 0x000000082f007c0c */ /* 0x000fe2000bfa3070 */
[----:B------:R-:W-:Y:S01]  /*57d0*/  @!P6 FADD.FTZ R49, -R49, -RZ ;  /* 0x800000ff3131e221 */ /* 0x000fe20000010100 */
[----:B------:R-:W-:Y:S03]  /*57e0*/  PRMT R47, R86, 0x7773, RZ ;  /* 0x00007773562f7816 */ /* 0x000fe600000000ff */
[----:B------:R-:W1:Y:S01]  /*57f0*/  MUFU.EX2 R228, R228 ;  /* 0x000000e400e47308 */ /* 0x000e620000000800 */
[----:B------:R-:W-:Y:S02]  /*5800*/  ISETP.GT.U32.AND P2, PT, R46, UR8, PT ;  /* 0x000000082e007c0c */ /* 0x000fe4000bf44070 */
[----:B---3--:R-:W-:Y:S01]  /*5810*/  PRMT R11, R59, 0x7632, R11 ;  /* 0x000076323b0b7816 */ /* 0x008fe2000000000b */
[----:B------:R-:W-:Y:S01]  /*5820*/  @P1 FADD.FTZ R31, -R31, -RZ ;  /* 0x800000ff1f1f1221 */ /* 0x000fe20000010100 */
[----:B------:R-:W-:Y:S01]  /*5830*/  ISETP.GT.U32.AND P6, PT, R47, UR8, PT ;  /* 0x000000082f007c0c */ /* 0x000fe2000bfc4070 */
[----:B------:R-:W-:Y:S01]  /*5840*/  IMAD.WIDE.U32 R46, R79, -0x326172a9, RZ ;  /* 0xcd9e8d574f2e7825 */ /* 0x000fe200078e00ff */
[----:B------:R-:W-:Y:S03]  /*5850*/  LOP3.LUT R11, R11, 0xff, RZ, 0xc0, !PT ;  /* 0x000000ff0b0b7812 */ /* 0x000fe600078ec0ff */
[----:B------:R-:W3:Y:S01]  /*5860*/  MUFU.EX2 R240, R240 ;  /* 0x000000f000f07308 */ /* 0x000ee20000000800 */
[----:B--2---:R-:W-:Y:S01]  /*5870*/  PRMT R93, R104, 0x7772, RZ ;  /* 0x00007772685d7816 */ /* 0x004fe200000000ff */
[----:B------:R-:W-:Y:S01]  /*5880*/  @!P5 FADD.FTZ R54, -R54, -RZ ;  /* 0x800000ff3636d221 */ /* 0x000fe20000010100 */
[----:B------:R-:W-:Y:S02]  /*5890*/  ISETP.LE.U32.AND P5, PT, R78, UR8, PT ;  /* 0x000000084e007c0c */ /* 0x000fe4000bfa3070 */
[----:B------:R-:W-:Y:S01]  /*58a0*/  ISETP.LE.U32.AND P1, PT, R11, UR8, PT ;  /* 0x000000080b007c0c */ /* 0x000fe2000bf23070 */
[----:B----4-:R-:W-:Y:S01]  /*58b0*/  @P2 FADD.FTZ R50, -R50, -RZ ;  /* 0x800000ff32322221 */ /* 0x010fe20000010100 */
[----:B------:R-:W-:Y:S03]  /*58c0*/  LOP3.LUT R11, R14, 0xff, RZ, 0xc0, !PT ;  /* 0x000000ff0e0b7812 */ /* 0x000fe600078ec0ff */
[----:B------:R-:W2:Y:S01]  /*58d0*/  MUFU.EX2 R249, R249 ;  /* 0x000000f900f97308 */ /* 0x000ea20000000800 */
[----:B------:R-:W-:Y:S01]  /*58e0*/  LOP3.LUT R84, R84, UR12, R47, 0x96, !PT ;  /* 0x0000000c54547c12 */ /* 0x000fe2000f8e962f */
[----:B-1----:R-:W-:Y:S01]  /*58f0*/  @P3 FADD.FTZ R228, -R228, -RZ ;  /* 0x800000ffe4e43221 */ /* 0x002fe20000010100 */
[----:B------:R-:W-:Y:S01]  /*5900*/  ISETP.GT.U32.AND P3, PT, R93, UR8, PT ;  /* 0x000000085d007c0c */ /* 0x000fe2000bf64070 */
[----:B------:R-:W-:Y:S01]  /*5910*/  @P6 FADD.FTZ R29, -R29, -RZ ;  /* 0x800000ff1d1d6221 */ /* 0x000fe20000010100 */
[----:B------:R-:W-:Y:S02]  /*5920*/  SHF.R.U32.HI R47, RZ, 0x18, R14 ;  /* 0x00000018ff2f7819 */ /* 0x000fe4000001160e */
[----:B------:R-:W-:Y:S01]  /*5930*/  ISETP.LE.U32.AND P2, PT, R11, UR8, PT ;  /* 0x000000080b007c0c */ /* 0x000fe2000bf43070 */
[----:B------:R-:W-:Y:S01]  /*5940*/  @!P5 FADD.FTZ R25, -R25, -RZ ;  /* 0x800000ff1919d221 */ /* 0x000fe20000010100 */
[----:B------:R-:W-:Y:S01]  /*5950*/  ISETP.LE.U32.AND P6, PT, R47, UR8, PT ;  /* 0x000000082f007c0c */ /* 0x000fe2000bfc3070 */
[----:B------:R-:W-:Y:S01]  /*5960*/  @!P1 FADD.FTZ R34, -R34, -RZ ;  /* 0x800000ff22229221 */ /* 0x000fe20000010100 */
[----:B------:R-:W-:Y:S01]  /*5970*/  PRMT R93, R100, 0x7771, RZ ;  /* 0x00007771645d7816 */ /* 0x000fe200000000ff */
[----:B------:R1:W-:Y:S01]  /*5980*/  MUFU.EX2 R251, R43 ;  /* 0x0000002b00fb7308 */ /* 0x0003e20000000800 */
[C---:B------:R-:W-:Y:S02]  /*5990*/  PRMT R11, R46.reuse, 0x7770, RZ ;  /* 0x000077702e0b7816 */ /* 0x040fe400000000ff */
[----:B------:R-:W-:Y:S01]  /*59a0*/  PRMT R47, R46, 0x7771, RZ ;  /* 0x000077712e2f7816 */ /* 0x000fe200000000ff */
[----:B---3--:R-:W-:Y:S01]  /*59b0*/  @P3 FADD.FTZ R240, -R240, -RZ ;  /* 0x800000fff0f03221 */ /* 0x008fe20000010100 */
[----:B------:R-:W-:Y:S02]  /*59c0*/  ISETP.GT.U32.AND P3, PT, R93, UR8, PT ;  /* 0x000000085d007c0c */ /* 0x000fe4000bf64070 */
[----:B------:R-:W-:Y:S01]  /*59d0*/  ISETP.LE.U32.AND P5, PT, R11, UR8, PT ;  /* 0x000000080b007c0c */ /* 0x000fe2000bfa3070 */
[----:B------:R-:W-:Y:S01]  /*59e0*/  @!P2 FADD.FTZ R18, -R18, -RZ ;  /* 0x800000ff1212a221 */ /* 0x000fe20000010100 */
[----:B------:R-:W-:Y:S01]  /*59f0*/  ISETP.GT.U32.AND P1, PT, R47, UR8, PT ;  /* 0x000000082f007c0c */ /* 0x000fe2000bf24070 */
[----:B------:R-:W-:Y:S01]  /*5a00*/  @!P6 FADD.FTZ R7, -R7, -RZ ;  /* 0x800000ff0707e221 */ /* 0x000fe20000010100 */
[C---:B------:R-:W-:Y:S01]  /*5a10*/  PRMT R11, R46.reuse, 0x7772, RZ ;  /* 0x000077722e0b7816 */ /* 0x040fe200000000ff */
[----:B------:R-:W3:Y:S01]  /*5a20*/  MUFU.EX2 R250, R250 ;  /* 0x000000fa00fa7308 */ /* 0x000ee20000000800 */
[----:B------:R-:W-:Y:S02]  /*5a30*/  PRMT R46, R46, 0x7773, RZ ;  /* 0x000077732e2e7816 */ /* 0x000fe400000000ff */
[----:B------:R-:W-:Y:S02]  /*5a40*/  ISETP.GT.U32.AND P2, PT, R11, UR8, PT ;  /* 0x000000080b007c0c */ /* 0x000fe4000bf44070 */
[----:B------:R-:W-:Y:S01]  /*5a50*/  PRMT R11, R75, 0x7632, R11 ;  /* 0x000076324b0b7816 */ /* 0x000fe2000000000b */
[----:B------:R-:W-:Y:S01]  /*5a60*/  @P3 FADD.FTZ R22, -R22, -RZ ;  /* 0x800000ff16163221 */ /* 0x000fe20000010100 */
[----:B------:R-:W-:Y:S03]  /*5a70*/  ISETP.GT.U32.AND P3, PT, R62, UR8, PT ;  /* 0x000000083e007c0c */ /* 0x000fe6000bf64070 */
[----:B------:R-:W-:Y:S01]  /*5a80*/  MUFU.EX2 R47, R56 ;  /* 0x00000038002f7308 */ /* 0x000fe20000000800 */
[----:B------:R-:W-:Y:S01]  /*5a90*/  LOP3.LUT R11, R11, 0xff, RZ, 0xc0, !PT ;  /* 0x000000ff0b0b7812 */ /* 0x000fe200078ec0ff */
[----:B--2---:R-:W-:Y:S01]  /*5aa0*/  @P1 FADD.FTZ R249, -R249, -RZ ;  /* 0x800000fff9f91221 */ /* 0x004fe20000010100 */
[----:B-1----:R-:W-:Y:S02]  /*5ab0*/  LOP3.LUT R43, R94, 0xff, RZ, 0xc0, !PT ;  /* 0x000000ff5e2b7812 */ /* 0x002fe400078ec0ff */
[----:B------:R-:W-:Y:S02]  /*5ac0*/  ISETP.LE.U32.AND P1, PT, R11, UR8, PT ;  /* 0x000000080b007c0c */ /* 0x000fe4000bf23070 */
[----:B------:R-:W-:Y:S03]  /*5ad0*/  ISETP.GT.U32.AND P6, PT, R46, UR8, PT ;  /* 0x000000082e007c0c */ /* 0x000fe6000bfc4070 */
[----:B------:R1:W-:Y:S01]  /*5ae0*/  MUFU.EX2 R60, R10 ;  /* 0x0000000a003c7308 */ /* 0x0003e20000000800 */
[----:B------:R-:W-:Y:S01]  /*5af0*/  PRMT R46, R14, 0x7632, R46 ;  /* 0x000076320e2e7816 */ /* 0x000fe2000000002e */
[----:B------:R-:W-:Y:S01]  /*5b00*/  @P2 FADD.FTZ R248, -R248, -RZ ;  /* 0x800000fff8f82221 */ /* 0x000fe20000010100 */
[----:B------:R-:W-:Y:S01]  /*5b10*/  ISETP.LE.U32.AND P2, PT, R43, UR8, PT ;  /* 0x000000082b007c0c */ /* 0x000fe2000bf43070 */
[----:B---3--:R-:W-:Y:S01]  /*5b20*/  @!P5 FADD.FTZ R250, -R250, -RZ ;  /* 0x800000fffafad221 */ /* 0x008fe20000010100 */
[----:B------:R-:W-:Y:S02]  /*5b30*/  ISETP.LE.U32.AND P5, PT, R77, UR8, PT ;  /* 0x000000084d007c0c */ /* 0x000fe4000bfa3070 */
[----:B------:R-:W-:Y:S03]  /*5b40*/  LOP3.LUT R59, R59, 0xffff, RZ, 0xc0, !PT ;  /* 0x0000ffff3b3b7812 */ /* 0x000fe600078ec0ff */
[----:B------:R-:W2:Y:S01]  /*5b50*/  MUFU.EX2 R66, R83 ;  /* 0x0000005300427308 */ /* 0x000ea20000000800 */
[----:B------:R-:W-:Y:S01]  /*5b60*/  LOP3.LUT R46, R46, 0xff, RZ, 0xc0, !PT ;  /* 0x000000ff2e2e7812 */ /* 0x000fe200078ec0ff */
[----:B------:R-:W-:Y:S01]  /*5b70*/  @!P1 FADD.FTZ R39, -R39, -RZ ;  /* 0x800000ff27279221 */ /* 0x000fe20000010100 */
[----:B------:R-:W-:Y:S01]  /*5b80*/  SHF.R.U32.HI R11, RZ, 0x8, R59 ;  /* 0x00000008ff0b7819 */ /* 0x000fe2000001163b */
[----:B------:R-:W-:Y:S01]  /*5b90*/  @P6 FADD.FTZ R247, -R247, -RZ ;  /* 0x800000fff7f76221 */ /* 0x000fe20000010100 */
[----:B------:R-:W-:Y:S02]  /*5ba0*/  ISETP.LE.U32.AND P1, PT, R46, UR8, PT ;  /* 0x000000082e007c0c */ /* 0x000fe4000bf23070 */
[----:B------:R-:W-:Y:S03]  /*5bb0*/  LOP3.LUT R11, R11, 0xffff, RZ, 0xc0, !PT ;  /* 0x0000ffff0b0b7812 */ /* 0x000fe600078ec0ff */
[----:B------:R-:W3:Y:S01]  /*5bc0*/  MUFU.EX2 R62, R74 ;  /* 0x0000004a003e7308 */ /* 0x000ee20000000800 */
[----:B-1----:R-:W-:Y:S02]  /*5bd0*/  LOP3.LUT R10, R84, 0xff, RZ, 0xc0, !PT ;  /* 0x000000ff540a7812 */ /* 0x002fe400078ec0ff */
[----:B------:R-:W-:Y:S02]  /*5be0*/  SHF.R.U32.HI R43, RZ, 0x18, R94 ;  /* 0x00000018ff2b7819 */ /* 0x000fe4000001165e */
[----:B------:R-:W-:Y:S02]  /*5bf0*/  LOP3.LUT R75, R75, 0xffff, RZ, 0xc0, !PT ;  /* 0x0000ffff4b4b7812 */ /* 0x000fe400078ec0ff */
[----:B------:R-:W-:Y:S03]  /*5c00*/  ISETP.LE.U32.AND P6, PT, R43, UR8, PT ;  /* 0x000000082b007c0c */ /* 0x000fe6000bfc3070 */
[----:B------:R-:W1:Y:S01]  /*5c10*/  MUFU.EX2 R38, R82 ;  /* 0x0000005200267308 */ /* 0x000e620000000800 */
[----:B------:R-:W-:Y:S01]  /*5c20*/  SHF.R.U32.HI R75, RZ, 0x8, R75 ;  /* 0x00000008ff4b7819 */ /* 0x000fe2000001164b */
[----:B--2---:R-:W-:Y:S01]  /*5c30*/  @!P2 FADD.FTZ R66, -R66, -RZ ;  /* 0x800000ff4242a221 */ /* 0x004fe20000010100 */
[----:B------:R-:W-:Y:S01]  /*5c40*/  ISETP.LE.U32.AND P2, PT, R10, UR8, PT ;  /* 0x000000080a007c0c */ /* 0x000fe2000bf43070 */
[----:B------:R-:W-:Y:S01]  /*5c50*/  @!P1 FADD.FTZ R8, -R8, -RZ ;  /* 0x800000ff08089221 */ /* 0x000fe20000010100 */
[----:B------:R-:W-:Y:S02]  /*5c60*/  PRMT R10, R94, 0x7632, R10 ;  /* 0x000076325e0a7816 */ /* 0x000fe4000000000a */
[----:B------:R-:W-:Y:S03]  /*5c70*/  LOP3.LUT R75, R75, 0xffff, RZ, 0xc0, !PT ;  /* 0x0000ffff4b4b7812 */ /* 0x000fe600078ec0ff */
[----:B------:R-:W2:Y:S01]  /*5c80*/  MUFU.EX2 R43, R9 ;  /* 0x00000009002b7308 */ /* 0x000ea20000000800 */
[----:B------:R-:W-:Y:S01]  /*5c90*/  LOP3.LUT R10, R10, 0xff, RZ, 0xc0, !PT ;  /* 0x000000ff0a0a7812 */ /* 0x000fe200078ec0ff */
[----:B---3--:R-:W-:Y:S01]  /*5ca0*/  @!P5 FADD.FTZ R62, -R62, -RZ ;  /* 0x800000ff3e3ed221 */ /* 0x008fe20000010100 */
[----:B------:R-:W-:Y:S01]  /*5cb0*/  ISETP.LE.U32.AND P5, PT, R11, UR8, PT ;  /* 0x000000080b007c0c */ /* 0x000fe2000bfa3070 */
[----:B------:R-:W-:Y:S01]  /*5cc0*/  @!P6 FADD.FTZ R33, -R33, -RZ ;  /* 0x800000ff2121e221 */ /* 0x000fe20000010100 */
[----:B------:R-:W-:Y:S02]  /*5cd0*/  ISETP.LE.U32.AND P1, PT, R10, UR8, PT ;  /* 0x000000080a007c0c */ /* 0x000fe4000bf23070 */
[----:B------:R-:W-:Y:S03]  /*5ce0*/  LOP3.LUT R94, R94, 0xffff, RZ, 0xc0, !PT ;  /* 0x0000ffff5e5e7812 */ /* 0x000fe600078ec0ff */
[----:B------:R-:W3:Y:S01]  /*5cf0*/  MUFU.EX2 R6, R80 ;  /* 0x0000005000067308 */ /* 0x000ee20000000800 */
[----:B------:R-:W-:Y:S02]  /*5d00*/  SHF.R.U32.HI R11, RZ, 0x18, R84 ;  /* 0x00000018ff0b7819 */ /* 0x000fe40000011654 */
[----:B------:R-:W-:Y:S02]  /*5d10*/  LOP3.LUT R14, R14, 0xffff, RZ, 0xc0, !PT ;  /* 0x0000ffff0e0e7812 */ /* 0x000fe400078ec0ff */
[----:B------:R-:W-:Y:S02]  /*5d20*/  SHF.R.U32.HI R94, RZ, 0x8, R94 ;  /* 0x00000008ff5e7819 */ /* 0x000fe4000001165e */
[----:B------:R-:W-:Y:S01]  /*5d30*/  ISETP.LE.U32.AND P6, PT, R11, UR8, PT ;  /* 0x000000080b007c0c */ /* 0x000fe2000bfc3070 */
[----:B-1----:R-:W-:Y:S01]  /*5d40*/  @!P5 FADD.FTZ R38, -R38, -RZ ;  /* 0x800000ff2626d221 */ /* 0x002fe20000010100 */
[----:B------:R-:W-:Y:S01]  /*5d50*/  ISETP.LE.U32.AND P5, PT, R75, UR8, PT ;  /* 0x000000084b007c0c */ /* 0x000fe2000bfa3070 */
[----:B------:R-:W-:Y:S01]  /*5d60*/  @!P1 FADD.FTZ R60, -R60, -RZ ;  /* 0x800000ff3c3c9221 */ /* 0x000fe20000010100 */
[----:B------:R-:W-:Y:S01]  /*5d70*/  SHF.R.U32.HI R14, RZ, 0x8, R14 ;  /* 0x00000008ff0e7819 */ /* 0x000fe2000001160e */
[----:B--2---:R-:W-:Y:S01]  /*5d80*/  @P4 FADD.FTZ R43, -R43, -RZ ;  /* 0x800000ff2b2b4221 */ /* 0x004fe20000010100 */
[----:B------:R-:W-:Y:S01]  /*5d90*/  LOP3.LUT R94, R94, 0xffff, RZ, 0xc0, !PT ;  /* 0x0000ffff5e5e7812 */ /* 0x000fe200078ec0ff */
[----:B------:R-:W1:Y:S01]  /*5da0*/  MUFU.EX2 R252, R252 ;  /* 0x000000fc00fc7308 */ /* 0x000e620000000800 */
[----:B------:R-:W-:Y:S02]  /*5db0*/  F2FP.RELU.F16.F32.PACK_AB R46, R37, R39 ;  /* 0x00000027252e723e */ /* 0x000fe400000008ff */
[----:B------:R-:W-:Y:S01]  /*5dc0*/  LOP3.LUT R10, R14, 0xffff, RZ, 0xc0, !PT ;  /* 0x0000ffff0e0a7812 */ /* 0x000fe200078ec0ff */
[----:B------:R-:W-:Y:S01]  /*5dd0*/  IMAD.IADD R14, R26, 0x1, R189 ;  /* 0x000000011a0e7824 */ /* 0x000fe200078e02bd */
[----:B------:R-:W-:Y:S01]  /*5de0*/  PRMT R11, R84, 0x7632, R11 ;  /* 0x00007632540b7816 */ /* 0x000fe2000000000b */
[----:B------:R2:W-:Y:S01]  /*5df0*/  STS [R189+0x400], R46 ;  /* 0x0004002ebd007388 */ /* 0x0005e20000000800 */
[----:B------:R-:W-:Y:S01]  /*5e00*/  ISETP.LE.U32.AND P1, PT, R94, UR8, PT ;  /* 0x000000085e007c0c */ /* 0x000fe2000bf23070 */
[----:B---3--:R-:W-:Y:S01]  /*5e10*/  @!P2 FADD.FTZ R6, -R6, -RZ ;  /* 0x800000ff0606a221 */ /* 0x008fe20000010100 */
[----:B------:R-:W-:Y:S01]  /*5e20*/  ISETP.LE.U32.AND P2, PT, R10, UR8, PT ;  /* 0x000000080a007c0c */ /* 0x000fe2000bf43070 */
[----:B------:R-:W-:Y:S01]  /*5e30*/  @!P5 FADD.FTZ R45, -R45, -RZ ;  /* 0x800000ff2d2dd221 */ /* 0x000fe20000010100 */
[----:B------:R-:W-:Y:S01]  /*5e40*/  LOP3.LUT R11, R11, 0xff, RZ, 0xc0, !PT ;  /* 0x000000ff0b0b7812 */ /* 0x000fe200078ec0ff */
[----:B------:R-:W-:Y:S01]  /*5e50*/  @!P6 FADD.FTZ R251, -R251, -RZ ;  /* 0x800000fffbfbe221 */ /* 0x000fe20000010100 */
[----:B------:R-:W-:Y:S01]  /*5e60*/  LOP3.LUT R10, R58, 0xff, RZ, 0xc0, !PT ;  /* 0x000000ff3a0a7812 */ /* 0x000fe200078ec0ff */
[----:B------:R-:W-:Y:S01]  /*5e70*/  MUFU.EX2 R27, R27 ;  /* 0x0000001b001b7308 */ /* 0x000fe20000000800 */
[----:B------:R-:W-:Y:S02]  /*5e80*/  ISETP.LE.U32.AND P6, PT, R11, UR8, PT ;  /* 0x000000080b007c0c */ /* 0x000fe4000bfc3070 */
[----:B------:R-:W-:Y:S02]  /*5e90*/  ISETP.LE.U32.AND P5, PT, R10, UR8, PT ;  /* 0x000000080a007c0c */ /* 0x000fe4000bfa3070 */
[C---:B------:R-:W-:Y:S01]  /*5ea0*/  LOP3.LUT R10, R58.reuse, 0xffff, RZ, 0xc0, !PT ;  /* 0x0000ffff3a0a7812 */ /* 0x040fe200078ec0ff */
[----:B------:R-:W-:Y:S01]  /*5eb0*/  @!P1 FADD.FTZ R35, -R35, -RZ ;  /* 0x800000ff23239221 */ /* 0x000fe20000010100 */
[--C-:B------:R-:W-:Y:S01]  /*5ec0*/  SHF.R.U32.HI R11, RZ, 0x18, R58.reuse ;  /* 0x00000018ff0b7819 */ /* 0x100fe2000001163a */
[----:B------:R-:W-:Y:S01]  /*5ed0*/  @!P2 FADD.FTZ R13, -R13, -RZ ;  /* 0x800000ff0d0da221 */ /* 0x000fe20000010100 */
[----:B------:R-:W-:Y:S01]  /*5ee0*/  PRMT R58, R58, 0x7632, R58 ;  /* 0x000076323a3a7816 */ /* 0x000fe2000000003a */
[----:B------:R-:W3:Y:S01]  /*5ef0*/  MUFU.EX2 R42, R42 ;  /* 0x0000002a002a7308 */ /* 0x000ee20000000800 */
[----:B------:R-:W-:Y:S02]  /*5f00*/  F2FP.RELU.F16.F32.PACK_AB R68, R45, R49 ;  /* 0x000000312d44723e */ /* 0x000fe400000008ff */
[----:B------:R-:W-:Y:S01]  /*5f10*/  LOP3.LUT R84, R84, 0xffff, RZ, 0xc0, !PT ;  /* 0x0000ffff54547812 */ /* 0x000fe200078ec0ff */
[----:B-1----:R-:W-:Y:S01]  /*5f20*/  @!P6 FADD.FTZ R252, -R252, -RZ ;  /* 0x800000fffcfce221 */ /* 0x002fe20000010100 */
[----:B------:R-:W-:Y:S01]  /*5f30*/  LOP3.LUT R58, R58, 0xff, RZ, 0xc0, !PT ;  /* 0x000000ff3a3a7812 */ /* 0x000fe200078ec0ff */
[----:B------:R1:W-:Y:S01]  /*5f40*/  STS [R189], R68 ;  /* 0x00000044bd007388 */ /* 0x0003e20000000800 */
[----:B------:R-:W-:Y:S03]  /*5f50*/  F2FP.RELU.F16.F32.PACK_AB R75, R22, R17 ;  /* 0x00000011164b723e */ /* 0x000fe600000008ff */
[----:B--2---:R2:W-:Y:S01]  /*5f60*/  MUFU.EX2 R46, R57 ;  /* 0x00000039002e7308 */ /* 0x0045e20000000800 */
[----:B------:R-:W-:Y:S01]  /*5f70*/  SHF.R.U32.HI R84, RZ, 0x8, R84 ;  /* 0x00000008ff547819 */ /* 0x000fe20000011654 */
[----:B------:R4:W-:Y:S01]  /*5f80*/  STS [R14+0x400], R41 ;  /* 0x000400290e007388 */ /* 0x0009e20000000800 */
[----:B------:R-:W-:Y:S01]  /*5f90*/  ISETP.LE.U32.AND P1, PT, R58, UR8, PT ;  /* 0x000000083a007c0c */ /* 0x000fe2000bf23070 */
[----:B------:R-:W-:Y:S01]  /*5fa0*/  @!P5 FADD.FTZ R47, -R47, -RZ ;  /* 0x800000ff2f2fd221 */ /* 0x000fe20000010100 */
[----:B------:R-:W-:Y:S01]  /*5fb0*/  F2FP.RELU.F16.F32.PACK_AB R58, R35, R66 ;  /* 0x00000042233a723e */ /* 0x000fe200000008ff */
[----:B------:R-:W-:Y:S01]  /*5fc0*/  STS [R14], R75 ;  /* 0x0000004b0e007388 */ /* 0x000fe20000000800 */
[----:B------:R-:W-:Y:S03]  /*5fd0*/  F2FP.RELU.F16.F32.PACK_AB R56, R33, R60 ;  /* 0x0000003c2138723e */ /* 0x000fe600000008ff */
[----:B------:R-:W4:Y:S01]  /*5fe0*/  MUFU.EX2 R15, R15 ;  /* 0x0000000f000f7308 */ /* 0x000f220000000800 */
[----:B------:R-:W-:Y:S01]  /*5ff0*/  LOP3.LUT R84, R84, 0xffff, RZ, 0xc0, !PT ;  /* 0x0000ffff54547812 */ /* 0x000fe200078ec0ff */
[----:B------:R4:W-:Y:S01]  /*6000*/  STS [R189+0x2000], R58 ;  /* 0x0020003abd007388 */ /* 0x0009e20000000800 */
[----:B------:R-:W-:Y:S02]  /*6010*/  F2FP.RELU.F16.F32.PACK_AB R9, R31, R54 ;  /* 0x000000361f09723e */ /* 0x000fe400000008ff */
[----:B------:R-:W-:Y:S01]  /*6020*/  ISETP.LE.U32.AND P2, PT, R84, UR8, PT ;  /* 0x0000000854007c0c */ /* 0x000fe2000bf43070 */
[----:B------:R4:W-:Y:S01]  /*6030*/  STS [R189+0x2400], R56 ;  /* 0x00240038bd007388 */ /* 0x0009e20000000800 */
[----:B------:R-:W-:Y:S01]  /*6040*/  SHF.R.U32.HI R10, RZ, 0x8, R10 ;  /* 0x00000008ff0a7819 */ /* 0x000fe2000001160a */
[----:B---3--:R-:W-:Y:S01]  /*6050*/  @!P1 FADD.FTZ R42, -R42, -RZ ;  /* 0x800000ff2a2a9221 */ /* 0x008fe20000010100 */
[----:B------:R-:W-:Y:S01]  /*6060*/  F2FP.RELU.F16.F32.PACK_AB R71, R29, R50 ;  /* 0x000000321d47723e */ /* 0x000fe200000008ff */
[----:B------:R3:W-:Y:S01]  /*6070*/  STS [R14+0x2000], R9 ;  /* 0x002000090e007388 */ /* 0x0007e20000000800 */
[----:B------:R-:W-:Y:S02]  /*6080*/  LOP3.LUT R10, R10, 0xffff, RZ, 0xc0, !PT ;  /* 0x0000ffff0a0a7812 */ /* 0x000fe400078ec0ff */
[----:B------:R-:W-:Y:S01]  /*6090*/  F2FP.RELU.F16.F32.PACK_AB R69, R25, R242 ;  /* 0x000000f21945723e */ /* 0x000fe200000008ff */
[----:B------:R3:W-:Y:S01]  /*60a0*/  STS [R14+0x2400], R71 ;  /* 0x002400470e007388 */ /* 0x0007e20000000800 */
[----:B------:R-:W-:Y:S02]  /*60b0*/  F2FP.RELU.F16.F32.PACK_AB R59, R243, R30 ;  /* 0x0000001ef33b723e */ /* 0x000fe400000008ff */
[----:B------:R-:W-:Y:S01]  /*60c0*/  ISETP.LE.U32.AND P6, PT, R11, UR8, PT ;  /* 0x000000080b007c0c */ /* 0x000fe2000bfc3070 */
[----:B------:R-:W-:Y:S01]  /*60d0*/  @!P2 FADD.FTZ R5, -R5, -RZ ;  /* 0x800000ff0505a221 */ /* 0x000fe20000010100 */
[----:B------:R-:W-:Y:S01]  /*60e0*/  ISETP.LE.U32.AND P2, PT, R10, UR8, PT ;  /* 0x000000080a007c0c */ /* 0x000fe2000bf43070 */
[----:B------:R3:W-:Y:S01]  /*60f0*/  STS [R192], R69 ;  /* 0x00000045c0007388 */ /* 0x0007e20000000800 */
[----:B-1----:R-:W-:Y:S01]  /*6100*/  F2FP.RELU.F16.F32.PACK_AB R68, R235, R234 ;  /* 0x000000eaeb44723e */ /* 0x002fe200000008ff */
[----:B------:R-:W-:Y:S01]  /*6110*/  IMAD.IADD R11, R26, 0x1, R192 ;  /* 0x000000011a0b7824 */ /* 0x000fe200078e02c0 */
[----:B------:R-:W-:Y:S01]  /*6120*/  F2FP.RELU.F16.F32.PACK_AB R10, R237, R236 ;  /* 0x000000eced0a723e */ /* 0x000fe200000008ff */
[----:B------:R1:W-:Y:S01]  /*6130*/  STS [R192+0x400], R59 ;  /* 0x0004003bc0007388 */ /* 0x0003e20000000800 */
[----:B--2---:R-:W-:Y:S01]  /*6140*/  F2FP.RELU.F16.F32.PACK_AB R57, R38, R21 ;  /* 0x000000152639723e */ /* 0x004fe200000008ff */
[----:B----4-:R-:W-:Y:S01]  /*6150*/  @P3 FADD.FTZ R15, -R15, -RZ ;  /* 0x800000ff0f0f3221 */ /* 0x010fe20000010100 */
[----:B------:R-:W-:Y:S01]  /*6160*/  F2FP.RELU.F16.F32.PACK_AB R41, R23, R34 ;  /* 0x000000221729723e */ /* 0x000fe200000008ff */
[----:B------:R2:W-:Y:S01]  /*6170*/  STS [R11], R68 ;  /* 0x000000440b007388 */ /* 0x0005e20000000800 */
[----:B------:R-:W-:Y:S01]  /*6180*/  F2FP.RELU.F16.F32.PACK_AB R58, R239, R238 ;  /* 0x000000eeef3a723e */ /* 0x000fe200000008ff */
[----:B------:R-:W-:Y:S01]  /*6190*/  @!P6 FADD.FTZ R27, -R27, -RZ ;  /* 0x800000ff1b1be221 */ /* 0x000fe20000010100 */
[----:B------:R-:W-:Y:S01]  /*61a0*/  F2FP.RELU.F16.F32.PACK_AB R56, R241, R240 ;  /* 0x000000f0f138723e */ /* 0x000fe200000008ff */
[----:B------:R4:W-:Y:S01]  /*61b0*/  STS [R11+0x400], R10 ;  /* 0x0004000a0b007388 */ /* 0x0009e20000000800 */
[----:B------:R-:W-:Y:S01]  /*61c0*/  F2FP.RELU.F16.F32.PACK_AB R77, R7, R8 ;  /* 0x00000008074d723e */ /* 0x000fe200000008ff */
[----:B------:R-:W-:Y:S01]  /*61d0*/  @!P2 FADD.FTZ R46, -R46, -RZ ;  /* 0x800000ff2e2ea221 */ /* 0x000fe20000010100 */
[----:B---3--:R-:W-:Y:S01]  /*61e0*/  F2FP.RELU.F16.F32.PACK_AB R9, R13, R18 ;  /* 0x000000120d09723e */ /* 0x008fe200000008ff */
[----:B------:R3:W-:Y:S01]  /*61f0*/  STS [R192+0x2000], R57 ;  /* 0x00200039c0007388 */ /* 0x0007e20000000800 */
[----:B------:R-:W-:Y:S02]  /*6200*/  F2FP.RELU.F16.F32.PACK_AB R75, R5, R6 ;  /* 0x00000006054b723e */ /* 0x000fe400000008ff */
[----:B------:R-:W-:Y:S01]  /*6210*/  F2FP.RELU.F16.F32.PACK_AB R71, R251, R252 ;  /* 0x000000fcfb47723e */ /* 0x000fe200000008ff */
[----:B------:R3:W-:Y:S01]  /*6220*/  STS [R192+0x2400], R41 ;  /* 0x00240029c0007388 */ /* 0x0007e20000000800 */
[----:B------:R-:W-:Y:S02]  /*6230*/  F2FP.RELU.F16.F32.PACK_AB R70, R62, R231 ;  /* 0x000000e73e46723e */ /* 0x000fe400000008ff */
[----:B------:R-:W-:Y:S01]  /*6240*/  F2FP.RELU.F16.F32.PACK_AB R72, R46, R47 ;  /* 0x0000002f2e48723e */ /* 0x000fe200000008ff */
[----:B------:R3:W-:Y:S01]  /*6250*/  STS [R11+0x2000], R58 ;  /* 0x0020003a0b007388 */ /* 0x0007e20000000800 */
[----:B------:R-:W-:Y:S02]  /*6260*/  F2FP.RELU.F16.F32.PACK_AB R69, R245, R246 ;  /* 0x000000f6f545723e */ /* 0x000fe400000008ff */
[----:B------:R-:W-:Y:S01]  /*6270*/  FSETP.GE.FTZ.AND P1, PT, R39, RZ, PT ;  /* 0x000000ff2700720b */ /* 0x000fe20003f36000 */
[----:B------:R3:W-:Y:S01]  /*6280*/  STS [R11+0x2400], R56 ;  /* 0x002400380b007388 */ /* 0x0007e20000000800 */
[----:B-1----:R-:W-:Y:S02]  /*6290*/  F2FP.RELU.F16.F32.PACK_AB R59, R63, R244 ;  /* 0x000000f43f3b723e */ /* 0x002fe400000008ff */
[----:B------:R-:W-:Y:S01]  /*62a0*/  FSETP.GE.FTZ.AND P3, PT, R49, RZ, PT ;  /* 0x000000ff3100720b */ /* 0x000fe20003f76000 */
[----:B------:R1:W-:Y:S01]  /*62b0*/  STS [R188], R9 ;  /* 0x00000009bc007388 */ /* 0x0003e20000000800 */
[----:B--2---:R-:W-:Y:S02]  /*62c0*/  F2FP.RELU.F16.F32.PACK_AB R68, R230, R229 ;  /* 0x000000e5e644723e */ /* 0x004fe400000008ff */
[----:B------:R-:W-:Y:S01]  /*62d0*/  FSETP.GE.FTZ.AND P2, PT, R45, RZ, PT ;  /* 0x000000ff2d00720b */ /* 0x000fe20003f56000 */
[----:B------:R-:W-:Y:S01]  /*62e0*/  STS [R188+0x400], R77 ;  /* 0x0004004dbc007388 */ /* 0x000fe20000000800 */
[----:B------:R-:W-:Y:S01]  /*62f0*/  FSETP.GE.FTZ.AND P4, PT, R228, RZ, PT ;  /* 0x000000ffe400720b */ /* 0x000fe20003f96000 */
[C---:B----4-:R-:W-:Y:S01]  /*6300*/  IMAD.IADD R10, R26.reuse, 0x1, R188 ;  /* 0x000000011a0a7824 */ /* 0x050fe200078e02bc */
[----:B---3--:R-:W-:Y:S04]  /*6310*/  F2FP.RELU.F16.F32.PACK_AB R57, R249, R250 ;  /* 0x000000faf939723e */ /* 0x008fe800000008ff */
[----:B------:R-:W-:Y:S01]  /*6320*/  STS [R10], R69 ;  /* 0x000000450a007388 */ /* 0x000fe20000000800 */
[----:B------:R-:W-:Y:S03]  /*6330*/  IMAD.IADD R41, R26, 0x1, R193 ;  /* 0x000000011a297824 */ /* 0x000fe600078e02c1 */
[----:B------:R-:W-:Y:S01]  /*6340*/  STS [R10+0x400], R59 ;  /* 0x0004003b0a007388 */ /* 0x000fe20000000800 */
[----:B------:R-:W2:Y:S01]  /*6350*/  MUFU.EX2 R26, R73 ;  /* 0x00000049001a7308 */ /* 0x000ea20000000800 */
[----:B------:R-:W-:Y:S02]  /*6360*/  F2FP.RELU.F16.F32.PACK_AB R58, R232, R61 ;  /* 0x0000003de83a723e */ /* 0x000fe400000008ff */
[----:B------:R-:W-:Y:S01]  /*6370*/  STS [R188+0x2000], R75 ;  /* 0x0020004bbc007388 */ /* 0x000fe20000000800 */
[----:B------:R-:W-:Y:S03]  /*6380*/  F2FP.RELU.F16.F32.PACK_AB R56, R228, R227 ;  /* 0x000000e3e438723e */ /* 0x000fe600000008ff */
[----:B------:R-:W-:Y:S01]  /*6390*/  STS [R188+0x2400], R71 ;  /* 0x00240047bc007388 */ /* 0x000fe20000000800 */
[----:B-1----:R-:W-:Y:S03]  /*63a0*/  F2FP.RELU.F16.F32.PACK_AB R9, R247, R248 ;  /* 0x000000f8f709723e */ /* 0x002fe600000008ff */
[----:B------:R-:W-:Y:S04]  /*63b0*/  STS [R10+0x2000], R57 ;  /* 0x002000390a007388 */ /* 0x000fe80000000800 */
[----:B------:R1:W-:Y:S01]  /*63c0*/  STS [R10+0x2400], R9 ;  /* 0x002400090a007388 */ /* 0x0003e20000000800 */
[----:B--2---:R-:W-:Y:S01]  /*63d0*/  @P0 FADD.FTZ R26, -R26, -RZ ;  /* 0x800000ff1a1a0221 */ /* 0x004fe20000010100 */
[----:B------:R-:W-:Y:S02]  /*63e0*/  FSETP.GE.FTZ.AND P0, PT, R37, RZ, PT ;  /* 0x000000ff2500720b */ /* 0x000fe40003f16000 */
[----:B------:R2:W-:Y:S04]  /*63f0*/  STS [R193], R70 ;  /* 0x00000046c1007388 */ /* 0x0005e80000000800 */
[----:B------:R3:W-:Y:S04]  /*6400*/  STS [R193+0x400], R58 ;  /* 0x0004003ac1007388 */ /* 0x0007e80000000800 */
[----:B------:R4:W-:Y:S04]  /*6410*/  STS [R41], R56 ;  /* 0x0000003829007388 */ /* 0x0009e80000000800 */
[----:B------:R-:W-:Y:S04]  /*6420*/  STS [R41+0x400], R68 ;  /* 0x0004004429007388 */ /* 0x000fe80000000800 */
[----:B------:R-:W-:Y:S01]  /*6430*/  STS [R193+0x2000], R72 ;  /* 0x00200048c1007388 */ /* 0x000fe20000000800 */
[----:B-1----:R-:W-:Y:S01]  /*6440*/  IMAD.IADD R9, R183, 0x1, R0 ;  /* 0x00000001b7097824 */ /* 0x002fe200078e0200 */
[----:B--2---:R-:W-:Y:S02]  /*6450*/  F2FP.RELU.F16.F32.PACK_AB R70, R27, R42 ;  /* 0x0000002a1b46723e */ /* 0x004fe400000008ff */
[----:B---3--:R-:W-:Y:S03]  /*6460*/  F2FP.RELU.F16.F32.PACK_AB R58, R43, R233 ;  /* 0x000000e92b3a723e */ /* 0x008fe600000008ff */
[----:B------:R-:W-:Y:S01]  /*6470*/  STS [R193+0x2400], R70 ;  /* 0x00240046c1007388 */ /* 0x000fe20000000800 */
[----:B----4-:R-:W-:Y:S03]  /*6480*/  F2FP.RELU.F16.F32.PACK_AB R56, R26, R15 ;  /* 0x0000000f1a38723e */ /* 0x010fe600000008ff */
        /* <DEDUP_REMOVED lines=30> */
[C---:B-----5:R-:W-:Y:S01]  /*6670*/  FADD.FTZ R161, -R226.reuse, R56 ;  /* 0x00000038e2a17221 */ /* 0x060fe20000010100 */
[----:B------:R-:W-:Y:S01]  /*6680*/  FADD.FTZ R163, -R226, R57 ;  /* 0x00000039e2a37221 */ /* 0x000fe20000010100 */
[C---:B------:R-:W-:Y:S01]  /*6690*/  FADD.FTZ R160, -R225.reuse, R58 ;  /* 0x0000003ae1a07221 */ /* 0x040fe20000010100 */
[----:B------:R-:W-:Y:S02]  /*66a0*/  FADD.FTZ R162, -R225, R59 ;  /* 0x0000003be1a27221 */ /* 0x000fe40000010100 */
[-C--:B------:R-:W-:Y:S01]  /*66b0*/  FSEL R168, R161, R226.reuse, P3 ;  /* 0x000000e2a1a87208 */ /* 0x080fe20001800000 */
[----:B------:R-:W1:Y:S01]  /*66c0*/  LDSM.16.M88.4 R56, [R184+0x2400] ;  /* 0x00240000b838783b */ /* 0x000e620000000200 */
[-C--:B------:R-:W-:Y:S01]  /*66d0*/  FSEL R160, R160, R225.reuse, P1 ;  /* 0x000000e1a0a07208 */ /* 0x080fe20000800000 */
[C---:B------:R-:W-:Y:S04]  /*66e0*/  HMMA.16816.F32 R76, R164.reuse, R170, R76 ;  /* 0x000000aaa44c723c */ /* 0x040fe8000000184c */
        /* <DEDUP_REMOVED lines=10> */
[----:B------:R-:W-:Y:S01]  /*6790*/  FSETP.GE.FTZ.AND P0, PT, R33, RZ, PT ;  /* 0x000000ff2100720b */ /* 0x000fe20003f16000 */
[----:B------:R-:W-:Y:S01]  /*67a0*/  FADD.FTZ R68, -R197, R71 ;  /* 0x00000047c5447221 */ /* 0x000fe20000010100 */
[-C--:B------:R-:W-:Y:S01]  /*67b0*/  FSEL R169, R70, R197.reuse, P1 ;  /* 0x000000c546a97208 */ /* 0x080fe20000800000 */
[----:B------:R-:W-:Y:S01]  /*67c0*/  FMUL.FTZ R71, R37, R162 ;  /* 0x000000a225477220 */ /* 0x000fe20000410000 */
[-C--:B------:R-:W-:Y:S01]  /*67d0*/  FSEL R9, R9, R224.reuse, P3 ;  /* 0x000000e009097208 */ /* 0x080fe20001800000 */
        /* <DEDUP_REMOVED lines=8> */
[C---:B------:R-:W-:Y:S01]  /*6860*/  FADD.FTZ R69, -R224.reuse, R69 ;  /* 0x00000045e0457221 */ /* 0x040fe20000010100 */
[----:B------:R-:W-:Y:S01]  /*6870*/  FADD.FTZ R170, -R197, R75 ;  /* 0x0000004bc5aa7221 */ /* 0x000fe20000010100 */
[----:B------:R-:W-:Y:S01]  /*6880*/  FMUL.FTZ R75, R33, R161 ;  /* 0x000000a1214b7220 */ /* 0x000fe20000410000 */
[----:B------:R-:W-:Y:S02]  /*6890*/  FMUL.FTZ R163, R45, R163 ;  /* 0x000000a32da37220 */ /* 0x000fe40000410000 */
[----:B------:R-:W-:Y:S01]  /*68a0*/  FSEL R171, R69, R224, P2 ;  /* 0x000000e045ab7208 */ /* 0x000fe20001000000 */
[----:B------:R-:W-:Y:S01]  /*68b0*/  FADD.FTZ R69, -R224, R72 ;  /* 0x00000048e0457221 */ /* 0x000fe20000010100 */
[----:B------:R-:W-:Y:S02]  /*68c0*/  FSETP.GE.FTZ.AND P2, PT, R31, RZ, PT ;  /* 0x000000ff1f00720b */ /* 0x000fe40003f56000 */
[----:B------:R-:W-:Y:S01]  /*68d0*/  F2FP.F16.F32.PACK_AB R72, R71, R160 ;  /* 0x000000a04748723e */ /* 0x000fe200000000ff */
[----:B------:R-:W-:Y:S01]  /*68e0*/  FADD.FTZ R71, -R226, R76 ;  /* 0x0000004ce2477221 */ /* 0x000fe20000010100 */
[-C--:B------:R-:W-:Y:S01]  /*68f0*/  FSEL R76, R73, R224.reuse, P2 ;  /* 0x000000e0494c7208 */ /* 0x080fe20001000000 */
[-C--:B-1----:R-:W-:Y:S03]  /*6900*/  HMMA.16816.F32 R80, R164, R56.reuse, R80 ;  /* 0x00000038a450723c */ /* 0x082fe60000001850 */
[----:B------:R-:W-:Y:S01]  /*6910*/  FSEL R69, R69, R224, P3 ;  /* 0x000000e045457208 */ /* 0x000fe20001800000 */
[----:B------:R-:W-:Y:S01]  /*6920*/  FMUL.FTZ R70, R35, R171 ;  /* 0x000000ab23467220 */ /* 0x000fe20000410000 */
[----:B------:R-:W-:Y:S01]  /*6930*/  FSEL R73, R162, R197, P1 ;  /* 0x000000c5a2497208 */ /* 0x000fe20000800000 */
[----:B------:R-:W-:Y:S01]  /*6940*/  FADD.FTZ R160, -R225, R78 ;  /* 0x0000004ee1a07221 */ /* 0x000fe20000010100 */
[----:B------:R-:W-:Y:S01]  /*6950*/  FSETP.GE.FTZ.AND P3, PT, R17, RZ, PT ;  /* 0x000000ff1100720b */ /* 0x000fe20003f76000 */
[----:B------:R-:W-:Y:S01]  /*6960*/  FMUL.FTZ R69, R54, R69 ;  /* 0x0000004536457220 */ /* 0x000fe20000410000 */
[----:B------:R-:W-:Y:S01]  /*6970*/  FSETP.GE.FTZ.AND P2, PT, R22, RZ, PT ;  /* 0x000000ff1600720b */ /* 0x000fe20003f56000 */
[C---:B------:R-:W-:Y:S04]  /*6980*/  HMMA.16816.F32 R84, R172.reuse, R56, R84 ;  /* 0x00000038ac54723c */ /* 0x040fe80000001854 */
[----:B------:R-:W-:Y:S01]  /*6990*/  FSETP.GE.FTZ.AND P1, PT, R19, RZ, PT ;  /* 0x000000ff1300720b */ /* 0x000fe20003f36000 */
[----:B------:R-:W-:Y:S01]  /*69a0*/  FMUL.FTZ R56, R31, R76 ;  /* 0x0000004c1f387220 */ /* 0x000fe20000410000 */
[----:B------:R-:W-:Y:S01]  /*69b0*/  F2FP.F16.F32.PACK_AB R78, R70, R9 ;  /* 0x00000009464e723e */ /* 0x000fe200000000ff */
[----:B------:R-:W-:Y:S01]  /*69c0*/  FMUL.FTZ R57, R50, R73 ;  /* 0x0000004932397220 */ /* 0x000fe20000410000 */
[----:B------:R-:W-:Y:S01]  /*69d0*/  F2FP.F16.F32.PACK_AB R76, R75, R68 ;  /* 0x000000444b4c723e */ /* 0x000fe200000000ff */
[----:B------:R-:W-:Y:S01]  /*69e0*/  FADD.FTZ R75, -R226, R80 ;  /* 0x00000050e24b7221 */ /* 0x000fe20000010100 */
[-C--:B------:R-:W-:Y:S01]  /*69f0*/  FSEL R70, R71, R226.reuse, P3 ;  /* 0x000000e247467208 */ /* 0x080fe20001800000 */
[-C--:B------:R-:W-:Y:S03]  /*6a00*/  HMMA.16816.F32 R88, R172, R58.reuse, R88 ;  /* 0x0000003aac58723c */ /* 0x080fe60000001858 */
[----:B------:R-:W-:Y:S01]  /*6a10*/  FSEL R71, R77, R226, P2 ;  /* 0x000000e24d477208 */ /* 0x000fe20001000000 */
[----:B------:R-:W-:Y:S01]  /*6a20*/  FMUL.FTZ R77, R17, R70 ;  /* 0x00000046114d7220 */ /* 0x000fe20000410000 */
[----:B------:R-:W-:Y:S01]  /*6a30*/  FSEL R68, R160, R225, P1 ;  /* 0x000000e1a0447208 */ /* 0x000fe20000800000 */
[----:B------:R-:W-:Y:S01]  /*6a40*/  FADD.FTZ R162, -R225, R83 ;  /* 0x00000053e1a27221 */ /* 0x000fe20000010100 */
[----:B------:R-:W-:Y:S01]  /*6a50*/  F2FP.F16.F32.PACK_AB R74, R163, R168 ;  /* 0x000000a8a34a723e */ /* 0x000fe200000000ff */
[----:B------:R-:W-:Y:S01]  /*6a60*/  FMUL.FTZ R80, R22, R71 ;  /* 0x0000004716507220 */ /* 0x000fe20000410000 */
[----:B------:R-:W-:Y:S01]  /*6a70*/  F2FP.F16.F32.PACK_AB R73, R56, R69 ;  /* 0x000000453849723e */ /* 0x000fe200000000ff */
[----:B------:R-:W-:Y:S01]  /*6a80*/  FADD.FTZ R168, -R225, R79 ;  /* 0x0000004fe1a87221 */ /* 0x000fe20000010100 */
[----:B------:R-:W-:Y:S01]  /*6a90*/  FSEL R170, R170, R197, P0 ;  /* 0x000000c5aaaa7208 */ /* 0x000fe20000000000 */
[----:B------:R-:W-:Y:S01]  /*6aa0*/  FMUL.FTZ R79, R19, R68 ;  /* 0x00000044134f7220 */ /* 0x000fe20000410000 */
[----:B------:R-:W-:Y:S01]  /*6ab0*/  FSETP.GE.FTZ.AND P0, PT, R40, RZ, PT ;  /* 0x000000ff2800720b */ /* 0x000fe20003f16000 */
[----:B------:R-:W1:Y:S01]  /*6ac0*/  LDSM.16.M88.4 R68, [R184+0x2800] ;  /* 0x00280000b844783b */ /* 0x000e620000000200 */
[----:B------:R-:W-:Y:S01]  /*6ad0*/  FSETP.GE.FTZ.AND P3, PT, R242, RZ, PT ;  /* 0x000000fff200720b */ /* 0x000fe20003f76000 */
[C---:B------:R-:W-:Y:S04]  /*6ae0*/  HMMA.16816.F32 R92, R164.reuse, R58, R92 ;  /* 0x0000003aa45c723c */ /* 0x040fe8000000185c */
[-C--:B------:R-:W-:Y:S01]  /*6af0*/  FSEL R9, R168, R225.reuse, P0 ;  /* 0x000000e1a8097208 */ /* 0x080fe20000000000 */
[----:B------:R-:W-:Y:S01]  /*6b00*/  FADD.FTZ R56, -R197, R87 ;  /* 0x00000057c5387221 */ /* 0x000fe20000010100 */
[----:B------:R-:W-:Y:S01]  /*6b10*/  FSETP.GE.FTZ.AND P2, PT, R25, RZ, PT ;  /* 0x000000ff1900720b */ /* 0x000fe20003f56000 */
[----:B------:R-:W-:Y:S01]  /*6b20*/  FADD.FTZ R85, -R224, R85 ;  /* 0x00000055e0557221 */ /* 0x000fe20000010100 */
[----:B------:R-:W-:Y:S01]  /*6b30*/  FSETP.GE.FTZ.AND P1, PT, R30, RZ, PT ;  /* 0x000000ff1e00720b */ /* 0x000fe20003f36000 */
[----:B------:R-:W-:Y:S01]  /*6b40*/  FADD.FTZ R86, -R197, R86 ;  /* 0x00000056c5567221 */ /* 0x000fe20000010100 */
        /* <DEDUP_REMOVED lines=9> */
[----:B------:R-:W-:Y:S01]  /*6be0*/  FADD.FTZ R93, -R226, R93 ;  /* 0x0000005de25d7221 */ /* 0x000fe20000010100 */
[----:B------:R-:W-:Y:S01]  /*6bf0*/  F2FP.F16.F32.PACK_AB R77, R80, R77 ;  /* 0x0000004d504d723e */ /* 0x000fe200000000ff */
[----:B------:R-:W-:Y:S01]  /*6c00*/  FADD.FTZ R94, -R225, R94 ;  /* 0x0000005ee15e7221 */ /* 0x000fe20000010100 */
[----:B------:R-:W-:Y:S01]  /*6c10*/  FMUL.FTZ R243, R243, R162 ;  /* 0x000000a2f3f37220 */ /* 0x000fe20000410000 */
[----:B------:R-:W-:Y:S01]  /*6c20*/  FADD.FTZ R160, -R225, R82 ;  /* 0x00000052e1a07221 */ /* 0x000fe20000010100 */
[----:B------:R-:W-:Y:S01]  /*6c30*/  FMUL.FTZ R82, R40, R9 ;  /* 0x0000000928527220 */ /* 0x000fe20000410000 */
[----:B------:R-:W-:Y:S04]  /*6c40*/  FMUL.FTZ R170, R29, R170 ;  /* 0x000000aa1daa7220 */ /* 0x000fe80000410000 */
[----:B------:R-:W-:Y:S01]  /*6c50*/  F2FP.F16.F32.PACK_AB R75, R82, R79 ;  /* 0x0000004f524b723e */ /* 0x000fe200000000ff */
[----:B------:R-:W-:Y:S01]  /*6c60*/  FADD.FTZ R82, -R197, R91 ;  /* 0x0000005bc5527221 */ /* 0x000fe20000010100 */
[----:B------:R-:W-:Y:S01]  /*6c70*/  F2FP.F16.F32.PACK_AB R9, R170, R57 ;  /* 0x00000039aa09723e */ /* 0x000fe200000000ff */
[----:B------:R-:W-:Y:S01]  /*6c80*/  FADD.FTZ R57, -R224, R84 ;  /* 0x00000054e0397221 */ /* 0x000fe20000010100 */
[----:B------:R-:W-:Y:S02]  /*6c90*/  FSEL R84, R81, R226, P2 ;  /* 0x000000e251547208 */ /* 0x000fe40001000000 */
[----:B------:R-:W-:Y:S02]  /*6ca0*/  FSEL R81, R160, R225, P1 ;  /* 0x000000e1a0517208 */ /* 0x000fe40000800000 */
[----:B------:R-:W-:Y:S01]  /*6cb0*/  FSETP.GE.FTZ.AND P2, PT, R38, RZ, PT ;  /* 0x000000ff2600720b */ /* 0x000fe20003f56000 */
[----:B------:R-:W-:Y:S01]  /*6cc0*/  FMUL.FTZ R59, R25, R84 ;  /* 0x00000054193b7220 */ /* 0x000fe20000410000 */
[----:B------:R-:W-:Y:S01]  /*6cd0*/  FSETP.GE.FTZ.AND P1, PT, R34, RZ, PT ;  /* 0x000000ff2200720b */ /* 0x000fe20003f36000 */
[----:B------:R-:W-:Y:S01]  /*6ce0*/  FMUL.FTZ R58, R30, R81 ;  /* 0x000000511e3a7220 */ /* 0x000fe20000410000 */
[-C--:B------:R-:W-:Y:S01]  /*6cf0*/  FSEL R80, R57, R224.reuse, P3 ;  /* 0x000000e039507208 */ /* 0x080fe20001800000 */
[----:B------:R-:W-:Y:S01]  /*6d00*/  FADD.FTZ R57, -R224, R88 ;  /* 0x00000058e0397221 */ /* 0x000fe20000010100 */
[----:B------:R-:W-:Y:S01]  /*6d10*/  FSEL R85, R85, R224, P2 ;  /* 0x000000e055557208 */ /* 0x000fe20001000000 */
[-C--:B-1----:R-:W-:Y:S03]  /*6d20*/  HMMA.16816.F32 R96, R164, R68.reuse, R96 ;  /* 0x00000044a460723c */ /* 0x082fe60000001860 */
        /* <DEDUP_REMOVED lines=9> */
[C---:B------:R-:W-:Y:S04]  /*6dc0*/  HMMA.16816.F32 R100, R172.reuse, R68, R100 ;  /* 0x00000044ac64723c */ /* 0x040fe80000001864 */
[----:B------:R-:W-:Y:S02]  /*6dd0*/  FSETP.GE.FTZ.AND P0, PT, R241, RZ, PT ;  /* 0x000000fff100720b */ /* 0x000fe40003f16000 */
[----:B------:R-:W-:Y:S01]  /*6de0*/  F2FP.F16.F32.PACK_AB R81, R59, R242 ;  /* 0x000000f23b51723e */ /* 0x000fe200000000ff */
[----:B------:R-:W-:Y:S01]  /*6df0*/  FADD.FTZ R59, -R226, R92 ;  /* 0x0000005ce23b7221 */ /* 0x000fe20000010100 */
[----:B------:R-:W-:Y:S01]  /*6e00*/  FSEL R87, R90, R197, P1 ;  /* 0x000000c55a577208 */ /* 0x000fe20000800000 */
[-C--:B------:R-:W-:Y:S03]  /*6e10*/  HMMA.16816.F32 R104, R172, R70.reuse, R104 ;  /* 0x00000046ac68723c */ /* 0x080fe60000001868 */
[----:B------:R-:W-:Y:S01]  /*6e20*/  F2FP.F16.F32.PACK_AB R79, R243, R58 ;  /* 0x0000003af34f723e */ /* 0x000fe200000000ff */
[----:B------:R-:W-:Y:S01]  /*6e30*/  FADD.FTZ R58, -R225, R95 ;  /* 0x0000005fe13a7221 */ /* 0x000fe20000010100 */
[-C--:B------:R-:W-:Y:S01]  /*6e40*/  FSEL R57, R57, R224.reuse, P3 ;  /* 0x000000e039397208 */ /* 0x080fe20001800000 */
[----:B------:R-:W-:Y:S01]  /*6e50*/  FMUL.FTZ R68, R240, R87 ;  /* 0x00000057f0447220 */ /* 0x000fe20000410000 */
        /* <DEDUP_REMOVED lines=10> */
[----:B------:R-:W-:Y:S01]  /*6f00*/  FSETP.GE.FTZ.AND P0, PT, R237, RZ, PT ;  /* 0x000000ffed00720b */ /* 0x000fe20003f16000 */
        /* <DEDUP_REMOVED lines=11> */
[----:B------:R-:W-:Y:S01]  /*6fc0*/  F2FP.F16.F32.PACK_AB R83, R80, R83 ;  /* 0x000000535053723e */ /* 0x000fe200000000ff */
[----:B------:R-:W-:Y:S01]  /*6fd0*/  FMUL.FTZ R236, R236, R59 ;  /* 0x0000003becec7220 */ /* 0x000fe20000410000 */
[----:B------:R-:W-:Y:S01]  /*6fe0*/  F2FP.F16.F32.PACK_AB R80, R84, R57 ;  /* 0x000000395450723e */ /* 0x000fe200000000ff */
[----:B------:R-:W-:Y:S01]  /*6ff0*/  FMUL.FTZ R237, R237, R58 ;  /* 0x0000003aeded7220 */ /* 0x000fe20000410000 */
[----:B------:R-:W-:Y:S01]  /*7000*/  FSETP.GE.FTZ.AND P3, PT, R18, RZ, PT ;  /* 0x000000ff1200720b */ /* 0x000fe20003f76000 */
[----:B------:R-:W1:Y:S01]  /*7010*/  LDSM.16.M88.4 R56, [R184+0x2c00] ;  /* 0x002c0000b838783b */ /* 0x000e620000000200 */
[----:B------:R-:W-:Y:S01]  /*7020*/  FSETP.GE.FTZ.AND P2, PT, R13, RZ, PT ;  /* 0x000000ff0d00720b */ /* 0x000fe20003f56000 */
[----:B------:R-:W-:Y:S01]  /*7030*/  FADD.FTZ R87, -R224, R100 ;  /* 0x00000064e0577221 */ /* 0x000fe20000010100 */
[----:B------:R-:W-:Y:S01]  /*7040*/  FSETP.GE.FTZ.AND P1, PT, R8, RZ, PT ;  /* 0x000000ff0800720b */ /* 0x000fe20003f36000 */
[----:B------:R-:W-:Y:S01]  /*7050*/  FADD.FTZ R102, -R197, R102 ;  /* 0x00000066c5667221 */ /* 0x000fe20000010100 */
[----:B------:R-:W-:Y:S01]  /*7060*/  FSETP.GE.FTZ.AND P0, PT, R7, RZ, PT ;  /* 0x000000ff0700720b */ /* 0x000fe20003f16000 */
[----:B------:R-:W-:Y:S01]  /*7070*/  FADD.FTZ R84, -R197, R103 ;  /* 0x00000067c5547221 */ /* 0x000fe20000010100 */
[-C--:B------:R-:W-:Y:S01]  /*7080*/  FSEL R85, R85, R226.reuse, P3 ;  /* 0x000000e255557208 */ /* 0x080fe20001800000 */
[C---:B------:R-:W-:Y:S01]  /*7090*/  FADD.FTZ R71, -R224.reuse, R104 ;  /* 0x00000068e0477221 */ /* 0x040fe20000010100 */
        /* <DEDUP_REMOVED lines=14> */
[-C--:B------:R-:W-:Y:S01]  /*7180*/  FSEL R87, R87, R224.reuse, P3 ;  /* 0x000000e057577208 */ /* 0x080fe20001800000 */
[----:B------:R-:W-:Y:S01]  /*7190*/  FADD.FTZ R109, -R226, R109 ;  /* 0x0000006de26d7221 */ /* 0x000fe20000010100 */
[----:B------:R-:W-:Y:S02]  /*71a0*/  FSEL R90, R101, R224, P2 ;  /* 0x000000e0655a7208 */ /* 0x000fe40001000000 */
        /* <DEDUP_REMOVED lines=9> */
[----:B------:R-:W-:Y:S01]  /*7240*/  FMUL.FTZ R87, R5, R90 ;  /* 0x0000005a05577220 */ /* 0x000fe20000410000 */
[----:B------:R-:W-:Y:S01]  /*7250*/  F2FP.F16.F32.PACK_AB R85, R86, R85 ;  /* 0x000000555655723e */ /* 0x000fe200000000ff */
[----:B------:R-:W-:Y:S01]  /*7260*/  FMUL.FTZ R251, R251, R88 ;  /* 0x00000058fbfb7220 */ /* 0x000fe20000410000 */
[----:B------:R-:W-:Y:S01]  /*7270*/  F2FP.F16.F32.PACK_AB R89, R82, R89 ;  /* 0x000000595259723e */ /* 0x000fe200000000ff */
[-C--:B-1----:R-:W-:Y:S03]  /*7280*/  HMMA.16816.F32 R112, R164, R56.reuse, R112 ;  /* 0x00000038a470723c */ /* 0x082fe60000001870 */
[-C--:B------:R-:W-:Y:S01]  /*7290*/  FSEL R71, R71, R224.reuse, P3 ;  /* 0x000000e047477208 */ /* 0x080fe20001800000 */
[----:B------:R-:W-:Y:S01]  /*72a0*/  FADD.FTZ R82, -R225, R111 ;  /* 0x0000006fe1527221 */ /* 0x000fe20000010100 */
[----:B------:R-:W-:Y:S02]  /*72b0*/  FSEL R86, R105, R224, P2 ;  /* 0x000000e069567208 */ /* 0x000fe40001000000 */
[----:B------:R-:W-:Y:S01]  /*72c0*/  FSEL R84, R84, R197, P0 ;  /* 0x000000c554547208 */ /* 0x000fe20000000000 */
[C---:B------:R-:W-:Y:S04]  /*72d0*/  HMMA.16816.F32 R116, R172.reuse, R56, R116 ;  /* 0x00000038ac74723c */ /* 0x040fe80000001874 */
        /* <DEDUP_REMOVED lines=20> */
[----:B------:R-:W-:Y:S01]  /*7420*/  FSEL R86, R57, R226, P3 ;  /* 0x000000e239567208 */ /* 0x000fe20001800000 */
[----:B------:R-:W-:Y:S04]  /*7430*/  HMMA.16816.F32 R124, R164, R58, R124 ;  /* 0x0000003aa47c723c */ /* 0x000fe8000000187c */
[-C--:B------:R-:W-:Y:S01]  /*7440*/  FSEL R57, R56, R225.reuse, P0 ;  /* 0x000000e138397208 */ /* 0x080fe20000000000 */
[----:B------:R-:W-:Y:S01]  /*7450*/  FADD.FTZ R118, -R197, R118 ;  /* 0x00000076c5767221 */ /* 0x000fe20000010100 */
[----:B------:R-:W-:Y:S01]  /*7460*/  FSEL R95, R110, R225, P1 ;  /* 0x000000e16e5f7208 */ /* 0x000fe20000800000 */
[----:B------:R-:W-:Y:S01]  /*7470*/  FADD.FTZ R113, -R226, R113 ;  /* 0x00000071e2717221 */ /* 0x000fe20000010100 */
[----:B------:R-:W-:Y:S01]  /*7480*/  FSETP.GE.FTZ.AND P0, PT, R47, RZ, PT ;  /* 0x000000ff2f00720b */ /* 0x000fe20003f16000 */
[----:B------:R-:W-:Y:S01]  /*7490*/  FADD.FTZ R122, -R197, R122 ;  /* 0x0000007ac57a7221 */ /* 0x000fe20000010100 */
[----:B------:R-:W-:Y:S01]  /*74a0*/  FSETP.GE.FTZ.AND P1, PT, R61, RZ, PT ;  /* 0x000000ff3d00720b */ /* 0x000fe20003f36000 */
[----:B------:R-:W-:Y:S01]  /*74b0*/  FADD.FTZ R117, -R224, R117 ;  /* 0x00000075e0757221 */ /* 0x000fe20000010100 */
[----:B------:R-:W-:Y:S01]  /*74c0*/  F2FP.F16.F32.PACK_AB R93, R84, R93 ;  /* 0x0000005d545d723e */ /* 0x000fe200000000ff */
[----:B------:R-:W-:Y:S01]  /*74d0*/  FADD.FTZ R84, -R197, R119 ;  /* 0x00000077c5547221 */ /* 0x000fe20000010100 */
[----:B------:R-:W-:Y:S01]  /*74e0*/  FSEL R56, R63, R224, P0 ;  /* 0x000000e03f387208 */ /* 0x000fe20000000000 */
        /* <DEDUP_REMOVED lines=9> */
[----:B------:R-:W-:Y:S01]  /*7580*/  F2FP.F16.F32.PACK_AB R87, R87, R70 ;  /* 0x000000465757723e */ /* 0x000fe200000000ff */
[----:B------:R-:W-:Y:S01]  /*7590*/  FMUL.FTZ R114, R61, R114 ;  /* 0x000000723d727220 */ /* 0x000fe20000410000 */
[----:B------:R-:W-:Y:S01]  /*75a0*/  FSEL R84, R84, R197, P0 ;  /* 0x000000c554547208 */ /* 0x000fe20000000000 */
[----:B------:R-:W-:Y:S01]  /*75b0*/  FMUL.FTZ R57, R232, R57 ;  /* 0x00000039e8397220 */ /* 0x000fe20000410000 */
[----:B------:R-:W-:Y:S02]  /*75c0*/  FSEL R70, R109, R226, P2 ;  /* 0x000000e26d467208 */ /* 0x000fe40001000000 */
        /* <DEDUP_REMOVED lines=8> */
[----:B------:R-:W-:Y:S02]  /*7650*/  FSEL R113, R113, R226, P2 ;  /* 0x000000e271717208 */ /* 0x000fe40001000000 */
[----:B------:R-:W-:Y:S02]  /*7660*/  FSEL R122, R122, R197, P1 ;  /* 0x000000c57a7a7208 */ /* 0x000fe40000800000 */
[----:B------:R-:W-:Y:S01]  /*7670*/  FSETP.GE.FTZ.AND P2, PT, R46, RZ, PT ;  /* 0x000000ff2e00720b */ /* 0x000fe20003f56000 */
[----:B------:R-:W-:Y:S01]  /*7680*/  FMUL.FTZ R113, R62, R113 ;  /* 0x000000713e717220 */ /* 0x000fe20000410000 */
[----:B------:R-:W-:Y:S01]  /*7690*/  FSETP.GE.FTZ.AND P1, PT, R230, RZ, PT ;  /* 0x000000ffe600720b */ /* 0x000fe20003f36000 */
[----:B------:R-:W-:Y:S01]  /*76a0*/  @P0 FADD.FTZ R197, -R197, R123 ;  /* 0x0000007bc5c50221 */ /* 0x000fe20000010100 */
        /* <DEDUP_REMOVED lines=9> */
[----:B------:R-:W-:Y:S01]  /*7740*/  FSEL R42, R27, R224, P3 ;  /* 0x000000e01b2a7208 */ /* 0x000fe20001800000 */
[----:B------:R-:W-:Y:S01]  /*7750*/  @P1 FADD.FTZ R225, -R225, R127 ;  /* 0x0000007fe1e11221 */ /* 0x000fe20000010100 */
[----:B------:R-:W-:Y:S01]  /*7760*/  ISETP.GT.AND P1, PT, R211, R194, PT ;  /* 0x000000c2d300720c */ /* 0x000fe20003f24270 */
[----:B------:R-:W-:Y:S01]  /*7770*/  FMUL.FTZ R126, R229, R126 ;  /* 0x0000007ee57e7220 */ /* 0x000fe20000410000 */
[----:B------:R-:W-:Y:S01]  /*7780*/  F2FP.F16.F32.PACK_AB R46, R117, R56 ;  /* 0x00000038752e723e */ /* 0x000fe200000000ff */
[----:B------:R-:W-:Y:S01]  /*7790*/  @P2 FADD.FTZ R224, -R224, R121 ;  /* 0x00000079e0e02221 */ /* 0x000fe20000010100 */
[----:B------:R-:W-:Y:S01]  /*77a0*/  FSETP.GE.FTZ.AND P2, PT, R227, RZ, PT ;  /* 0x000000ffe300720b */ /* 0x000fe20003f56000 */
[----:B------:R-:W-:Y:S01]  /*77b0*/  FMUL.FTZ R42, R233, R42 ;  /* 0x0000002ae92a7220 */ /* 0x000fe20000410000 */
[----:B------:R-:W-:Y:S01]  /*77c0*/  F2FP.F16.F32.PACK_AB R68, R241, R68 ;  /* 0x00000044f144723e */ /* 0x000fe200000000ff */
[----:B------:R-:W-:Y:S01]  /*77d0*/  FMUL.FTZ R43, R43, R224 ;  /* 0x000000e02b2b7220 */ /* 0x000fe20000410000 */
[----:B------:R-:W-:Y:S01]  /*77e0*/  FSEL R56, R15, R226, P2 ;  /* 0x000000e20f387208 */ /* 0x000fe20001000000 */
[----:B------:R-:W-:Y:S01]  /*77f0*/  @P4 FADD.FTZ R226, -R226, R125 ;  /* 0x0000007de2e24221 */ /* 0x000fe20000010100 */
[----:B------:R-:W-:Y:S01]  /*7800*/  F2FP.F16.F32.PACK_AB R234, R235, R234 ;  /* 0x000000eaebea723e */ /* 0x000fe200000000ff */
[----:B------:R-:W-:Y:S01]  /*7810*/  FMUL.FTZ R225, R230, R225 ;  /* 0x000000e1e6e17220 */ /* 0x000fe20000410000 */
[----:B------:R-:W-:Y:S01]  /*7820*/  F2FP.F16.F32.PACK_AB R236, R237, R236 ;  /* 0x000000ecedec723e */ /* 0x000fe200000000ff */
[----:B------:R-:W-:Y:S01]  /*7830*/  FMUL.FTZ R227, R227, R56 ;  /* 0x00000038e3e37220 */ /* 0x000fe20000410000 */
[----:B------:R-:W-:Y:S01]  /*7840*/  F2FP.F16.F32.PACK_AB R251, R251, R252 ;  /* 0x000000fcfbfb723e */ /* 0x000fe200000000ff */
[----:B------:R-:W-:Y:S01]  /*7850*/  FMUL.FTZ R226, R228, R226 ;  /* 0x000000e2e4e27220 */ /* 0x000fe20000410000 */
[----:B------:R-:W-:Y:S02]  /*7860*/  F2FP.F16.F32.PACK_AB R91, R70, R91 ;  /* 0x0000005b465b723e */ /* 0x000fe400000000ff */
[----:B------:R-:W-:Y:S02]  /*7870*/  F2FP.F16.F32.PACK_AB R95, R82, R95 ;  /* 0x0000005f525f723e */ /* 0x000fe400000000ff */
        /* <DEDUP_REMOVED lines=39> */
.L_x_1177:
[----:B------:R-:W-:Y:S01]  /*7af0*/  STS [R189+-0x8000], R74 ;  /* 0xff80004abd007388 */ /* 0x000fe20000000800 */
[----:B------:R-:W-:Y:S01]  /*7b00*/  F2FP.F16.F32.PACK_AB R226, R226, R227 ;  /* 0x000000e3e2e2723e */ /* 0x000fe200000000ff */
[----:B------:R-:W2:Y:S01]  /*7b10*/  LDC R57, c[0x0][0x44c] ;  /* 0x00011300ff397b82 */ /* 0x000ea20000000800 */
[----:B------:R-:W-:Y:S01]  /*7b20*/  F2FP.F16.F32.PACK_AB R126, R225, R126 ;  /* 0x0000007ee17e723e */ /* 0x000fe200000000ff */
        /* <DEDUP_REMOVED lines=118> */
.L_x_1178:
[----:B------:R-:W-:Y:S01]  /*8290*/  LDSM.16.M88.4 R20, [R179+0xa000] ;  /* 0x00a00000b314783b */ /* 0x000fe20000000200 */
[----:B------:R-:W-:Y:S02]  /*82a0*/  ISETP.GT.AND P4, PT, R211, R194, PT ;  /* 0x000000c2d300720c */ /* 0x000fe40003f84270 */
[----:B------:R-:W-:Y:S01]  /*82b0*/  @P1 IADD3 R196, P2, PT, R196, -0x200, RZ ;  /* 0xfffffe00c4c41810 */ /* 0x000fe20007f5e0ff */
[----:B------:R-:W2:Y:S03]  /*82c0*/  LDSM.16.MT88.4 R16, [R182+0x6000] ;  /* 0x00600000b610783b */ /* 0x000ea60000004200 */
[----:B------:R-:W-:Y:S01]  /*82d0*/  @P1 IADD3.X R195, PT, PT, R195, -0x1, RZ, P2, !PT ;  /* 0xffffffffc3c31810 */ /* 0x000fe200017fe4ff */
[----:B------:R-:W1:Y:S04]  /*82e0*/  LDSM.16.M88.4 R12, [R179+0xc000] ;  /* 0x00c00000b30c783b */ /* 0x000e680000000200 */
[----:B------:R-:W-:Y:S04]  /*82f0*/  LDSM.16.M88.4 R24, [R3+0xa000] ;  /* 0x00a000000318783b */ /* 0x000fe80000000200 */
[----:B------:R-:W3:Y:S04]  /*8300*/  LDSM.16.MT88.4 R28, [R182+0x6400] ;  /* 0x00640000b61c783b */ /* 0x000ee80000004200 */
[----:B------:R-:W4:Y:S04]  /*8310*/  LDSM.16.M88.4 R32, [R3+0xc000] ;  /* 0x00c000000320783b */ /* 0x000f280000000200 */
[----:B------:R-:W-:Y:S04]  /*8320*/  LDSM.16.M88.4 R36, [R178] ;  /* 0x00000000b224783b */ /* 0x000fe80000000200 */
[----:B------:R-:W4:Y:S04]  /*8330*/  LDSM.16.MT88.4 R40, [R182+0x6800] ;  /* 0x00680000b628783b */ /* 0x000f280000004200 */
        /* <DEDUP_REMOVED lines=58> */
[----:B------:R-:W-:Y:S04]  /*86e0*/  LEA R44, P0, R57, R42, 0x5 ;  /* 0x0000002a392c7211 */ /* 0x000fe800078028ff */
        /* <DEDUP_REMOVED lines=203> */
.L_x_1180:
[----:B------:R-:W2:Y:S01]  /*93a0*/  LDCU.64 UR12, c[0x0][0x5c0] ;  /* 0x0000b800ff0c77ac */ /* 0x000ea20008000a00 */
[----:B------:R-:W-:-:S05]  /*93b0*/  IADD3 R10, PT, PT, R213, R214, RZ ;  /* 0x000000d6d50a7210 */ /* 0x000fca0007ffe0ff */
[C---:B--2---:R-:W-:Y:S02]  /*93c0*/  IMAD R8, R10.reuse, UR13, RZ ;  /* 0x0000000d0a087c24 */ /* 0x044fe4000f8e02ff */
[----:B------:R-:W-:-:S05]  /*93d0*/  IMAD.WIDE.U32 R10, R10, UR12, RZ ;  /* 0x0000000c0a0a7c25 */ /* 0x000fca000f8e00ff */
[----:B------:R-:W-:Y:S02]  /*93e0*/  IADD3 R8, PT, PT, R11, R8, RZ ;  /* 0x000000080b087210 */ /* 0x000fe40007ffe0ff */
.L_x_1181:
        /* <DEDUP_REMOVED lines=11> */
.L_x_1182:
[----:B------:R-:W2:Y:S01]  /*94a0*/  LDCU.64 UR10, c[0x0][0x5c8] ;  /* 0x0000b900ff0a77ac */ /* 0x000ea20008000a00 */
[----:B------:R-:W-:-:S05]  /*94b0*/  IADD3 R22, PT, PT, R213, R214, RZ ;  /* 0x000000d6d5167210 */ /* 0x000fca0007ffe0ff */
[C---:B--2---:R-:W-:Y:S02]  /*94c0*/  IMAD R18, R22.reuse, UR11, RZ ;  /* 0x0000000b16127c24 */ /* 0x044fe4000f8e02ff */
[----:B------:R-:W-:-:S05]  /*94d0*/  IMAD.WIDE.U32 R22, R22, UR10, RZ ;  /* 0x0000000a16167c25 */ /* 0x000fca000f8e00ff */
[----:B------:R-:W-:Y:S02]  /*94e0*/  IADD3 R18, PT, PT, R23, R18, RZ ;  /* 0x0000001217127210 */ /* 0x000fe40007ffe0ff */
.L_x_1183:
[----:B------:R-:W-:Y:S01]  /*94f0*/  BAR.SYNC.DEFER_BLOCKING 0x0 ;  /* 0x0000000000007b1d */ /* 0x000fe20000010000 */
[C---:B------:R-:W-:Y:S01]  /*9500*/  IMAD.SHL.U32 R19, R191.reuse, 0x80, RZ ;  /* 0x00000080bf137824 */ /* 0x040fe200078e00ff */
[----:B------:R-:W-:Y:S01]  /*9510*/  SHF.R.U32.HI R0, RZ, 0x2, R0 ;  /* 0x00000002ff007819 */ /* 0x000fe20000011600 */
[----:B------:R-:W-:Y:S01]  /*9520*/  IMAD.SHL.U32 R9, R191, 0x80, RZ ;  /* 0x00000080bf097824 */ /* 0x000fe200078e00ff */
[----:B------:R-:W-:Y:S01]  /*9530*/  MOV R57, RZ ;  /* 0x000000ff00397202 */ /* 0x000fe20000000f00 */
[----:B------:R-:W-:Y:S01]  /*9540*/  IMAD.WIDE.U32 R14, R19, UR12, RZ ;  /* 0x0000000c130e7c25 */ /* 0x000fe2000f8e00ff */
[----:B------:R-:W2:Y:S01]  /*9550*/  LDCU UR14, c[0x0][0x440] ;  /* 0x00008800ff0e77ac */ /* 0x000ea20008000800 */
[----:B------:R-:W-:Y:S01]  /*9560*/  SHF.R.S32.HI R20, RZ, 0x1f, R19 ;  /* 0x0000001fff147819 */ /* 0x000fe20000011413 */
[----:B------:R-:W-:Y:S01]  /*9570*/  BSSY.RECONVERGENT B0, `(.L_x_1184) ;  /* 0x000001a000007945 */ /* 0x000fe20003800200 */
[----:B------:R-:W-:Y:S01]  /*9580*/  IMAD.IADD R212, R212, 0x1, -R9 ;  /* 0x00000001d4d47824 */ /* 0x000fe200078e0a09 */
[----:B------:R-:W3:Y:S01]  /*9590*/  LDCU.64 UR8, c[0x0][0x5d8] ;  /* 0x0000bb00ff0877ac */ /* 0x000ee20008000a00 */
[----:B------:R-:W-:Y:S01]  /*95a0*/  LOP3.LUT R11, R14, 0x18, R186, 0xf8, !PT ;  /* 0x000000180e0b7812 */ /* 0x000fe200078ef8ba */
[----:B------:R-:W-:Y:S01]  /*95b0*/  IMAD R12, R20, UR12, RZ ;  /* 0x0000000c140c7c24 */ /* 0x000fe2000f8e02ff */
[----:B------:R-:W-:-:S02]  /*95c0*/  IADD3 R9, PT, PT, R0, 0x40, RZ ;  /* 0x0000004000097810 */ /* 0x000fc40007ffe0ff */
[----:B------:R-:W-:Y:S01]  /*95d0*/  IADD3 R14, P0, PT, R10, R11, RZ ;  /* 0x0000000b0a0e7210 */ /* 0x000fe20007f1e0ff */
[----:B------:R-:W-:-:S05]  /*95e0*/  IMAD R13, R19, UR13, R12 ;  /* 0x0000000d130d7c24 */ /* 0x000fca000f8e020c */
[----:B------:R-:W-:Y:S02]  /*95f0*/  IADD3.X R15, PT, PT, R8, R15, R13, P0, !PT ;  /* 0x0000000f080f7210 */ /* 0x000fe400007fe40d */
[----:B------:R-:W-:Y:S01]  /*9600*/  IADD3 R17, P0, PT, R0, 0x40, RZ ;  /* 0x0000004000117810 */ /* 0x000fe20007f1e0ff */
[----:B-1----:R1:W4:Y:S01]  /*9610*/  LDS.128 R4, [R190+0x7000] ;  /* 0x00700000be047984 */ /* 0x0023220000000c00 */
[----:B--2---:R-:W-:Y:S01]  /*9620*/  ISETP.GE.AND P2, PT, R56, UR14, PT ;  /* 0x0000000e38007c0c */ /* 0x004fe2000bf46270 */
[----:B---3--:R-:W-:-:S03]  /*9630*/  IMAD.WIDE.U32 R14, R187, UR8, R14 ;  /* 0x00000008bb0e7c25 */ /* 0x008fc6000f8e000e */
[-C--:B------:R-:W-:Y:S02]  /*9640*/  ISETP.GE.OR P1, PT, R9, R212.reuse, P2 ;  /* 0x000000d40900720c */ /* 0x080fe40001726670 */
[----:B------:R-:W-:Y:S01]  /*9650*/  ISETP.GE.OR P2, PT, R0, R212, P2 ;  /* 0x000000d40000720c */ /* 0x000fe20001746670 */
[----:B------:R-:W-:Y:S02]  /*9660*/  IMAD R13, R187, UR9, R15 ;  /* 0x00000009bb0d7c24 */ /* 0x000fe4000f8e020f */
[----:B------:R-:W-:-:S10]  /*9670*/  IMAD.X R16, RZ, RZ, RZ, P0 ;  /* 0x000000ffff107224 */ /* 0x000fd400000e06ff */
[----:B------:R-:W-:Y:S05]  /*9680*/  @P2 BRA `(.L_x_1185) ;  /* 0x0000000000202947 */ /* 0x000fea0003800000 */
[----:B------:R-:W2:Y:S01]  /*9690*/  LDS.128 R8, [R190+0x6000] ;  /* 0x00600000be087984 */ /* 0x000ea20000000c00 */
[----:B------:R-:W3:Y:S01]  /*96a0*/  LDCU.64 UR8, c[0x0][0x560] ;  /* 0x0000ac00ff0877ac */ /* 0x000ee20008000a00 */
[----:B------:R-:W-:-:S05]  /*96b0*/  MOV R12, R14 ;  /* 0x0000000e000c7202 */ /* 0x000fca0000000f00 */
[----:B------:R-:W-:-:S04]  /*96c0*/  IMAD.WIDE.U32 R26, R0, UR12, R12 ;  /* 0x0000000c001a7c25 */ /* 0x000fc8000f8e000c */
[----:B------:R-:W-:Y:S01]  /*96d0*/  IMAD R12, R0, UR13, R27 ;  /* 0x0000000d000c7c24 */ /* 0x000fe2000f8e021b */
[----:B---3--:R-:W-:-:S04]  /*96e0*/  LEA R24, P0, R26, UR8, 0x1 ;  /* 0x000000081a187c11 */ /* 0x008fc8000f8008ff */
[----:B------:R-:W-:-:S05]  /*96f0*/  LEA.HI.X R25, R26, UR9, R12, 0x1, P0 ;  /* 0x000000091a197c11 */ /* 0x000fca00080f0c0c */
[----:B--2---:R2:W-:Y:S04]  /*9700*/  STG.E.128 desc[UR22][R24.64], R8 ;  /* 0x0000000818007986 */ /* 0x0045e8000c101d16 */
.L_x_1185:
[----:B------:R-:W-:Y:S05]  /*9710*/  BSYNC.RECONVERGENT B0 ;  /* 0x0000000000007941 */ /* 0x000fea0003800200 */
.L_x_1184:
[----:B------:R-:W-:Y:S04]  /*9720*/  BSSY.RECONVERGENT B0, `(.L_x_1186) ;  /* 0x000000b000007945 */ /* 0x000fe80003800200 */
[----:B------:R-:W-:Y:S05]  /*9730*/  @P1 BRA `(.L_x_1187) ;  /* 0x0000000000241947 */ /* 0x000fea0003800000 */
[----:B------:R-:W3:Y:S01]  /*9740*/  LDCU.64 UR8, c[0x0][0x560] ;  /* 0x0000ac00ff0877ac */ /* 0x000ee20008000a00 */
[----:B------:R-:W-:Y:S01]  /*9750*/  MOV R12, R14 ;  /* 0x0000000e000c7202 */ /* 0x000fe20000000f00 */
[----:B--2---:R-:W-:-:S04]  /*9760*/  IMAD R8, R16, UR12, RZ ;  /* 0x0000000c10087c24 */ /* 0x004fc8000f8e02ff */
[----:B------:R-:W-:-:S04]  /*9770*/  IMAD.WIDE.U32 R10, R17, UR12, R12 ;  /* 0x0000000c110a7c25 */ /* 0x000fc8000f8e000c */
[----:B------:R-:W-:-:S05]  /*9780*/  IMAD R8, R17, UR13, R8 ;  /* 0x0000000d11087c24 */ /* 0x000fca000f8e0208 */
[----:B------:R-:W-:Y:S02]  /*9790*/  IADD3 R8, PT, PT, R8, R11, RZ ;  /* 0x0000000b08087210 */ /* 0x000fe40007ffe0ff */
[----:B---3--:R-:W-:-:S04]  /*97a0*/  LEA R12, P0, R10, UR8, 0x1 ;  /* 0x000000080a0c7c11 */ /* 0x008fc8000f8008ff */
[----:B------:R-:W-:-:S05]  /*97b0*/  LEA.HI.X R13, R10, UR9, R8, 0x1, P0 ;  /* 0x000000090a0d7c11 */ /* 0x000fca00080f0c08 */
[----:B----4-:R3:W-:Y:S04]  /*97c0*/  STG.E.128 desc[UR22][R12.64], R4 ;  /* 0x000000040c007986 */ /* 0x0107e8000c101d16 */
.L_x_1187:
[----:B------:R-:W-:Y:S05]  /*97d0*/  BSYNC.RECONVERGENT B0 ;  /* 0x0000000000007941 */ /* 0x000fea0003800200 */
.L_x_1186:
[----:B------:R-:W1:Y:S01]  /*97e0*/  LDCU.64 UR8, c[0x0][0x5e0] ;  /* 0x0000bc00ff0877ac */ /* 0x000e620008000a00 */
[----:B---3--:R-:W3:Y:S01]  /*97f0*/  LDS.128 R12, [R190+0x8000] ;  /* 0x00800000be0c7984 */ /* 0x008ee20000000c00 */
[----:B------:R-:W-:Y:S01]  /*9800*/  IMAD.WIDE.U32 R56, R19, UR10, R56 ;  /* 0x0000000a13387c25 */ /* 0x000fe2000f8e0038 */
[----:B----4-:R-:W4:Y:S02]  /*9810*/  @!P2 LDC.64 R4, c[0x0][0x568] ;  /* 0x00015a00ff04ab82 */ /* 0x010f240000000a00 */
[----:B--2---:R2:W2:Y:S01]  /*9820*/  LDS.128 R8, [R190+0x9000] ;  /* 0x00900000be087984 */ /* 0x0044a20000000c00 */
[----:B------:R-:W-:Y:S01]  /*9830*/  IMAD R20, R20, UR10, RZ ;  /* 0x0000000a14147c24 */ /* 0x000fe2000f8e02ff */
[----:B------:R-:W-:-:S03]  /*9840*/  IADD3 R6, P0, PT, R22, R56, RZ ;  /* 0x0000003816067210 */ /* 0x000fc60007f1e0ff */
[----:B------:R-:W-:-:S05]  /*9850*/  IMAD R19, R19, UR11, R20 ;  /* 0x0000000b13137c24 */ /* 0x000fca000f8e0214 */
[----:B------:R-:W-:-:S03]  /*9860*/  IADD3.X R7, PT, PT, R18, R57, R19, P0, !PT ;  /* 0x0000003912077210 */ /* 0x000fc600007fe413 */
[----:B-1----:R-:W-:-:S04]  /*9870*/  IMAD.WIDE.U32 R6, R187, UR8, R6 ;  /* 0x00000008bb067c25 */ /* 0x002fc8000f8e0006 */
[----:B------:R-:W-:Y:S01]  /*9880*/  IMAD R19, R187, UR9, R7 ;  /* 0x00000009bb137c24 */ /* 0x000fe2000f8e0207 */
[----:B------:R-:W-:-:S05]  /*9890*/  @!P2 MOV R18, R6 ;  /* 0x000000060012a202 */ /* 0x000fca0000000f00 */
[----:B------:R-:W-:-:S04]  /*98a0*/  @!P2 IMAD.WIDE.U32 R20, R0, UR10, R18 ;  /* 0x0000000a0014ac25 */ /* 0x000fc8000f8e0012 */
[----:B------:R-:W-:Y:S01]  /*98b0*/  @!P2 IMAD R0, R0, UR11, R21 ;  /* 0x0000000b0000ac24 */ /* 0x000fe2000f8e0215 */
[----:B----4-:R-:W-:-:S04]  /*98c0*/  @!P2 LEA R4, P0, R20, R4, 0x1 ;  /* 0x000000041404a211 */ /* 0x010fc800078008ff */
[----:B------:R-:W-:-:S05]  /*98d0*/  @!P2 LEA.HI.X R5, R20, R5, R0, 0x1, P0 ;  /* 0x000000051405a211 */ /* 0x000fca00000f0c00 */
[----:B---3--:R1:W-:Y:S01]  /*98e0*/  @!P2 STG.E.128 desc[UR22][R4.64], R12 ;  /* 0x0000000c0400a986 */ /* 0x0083e2000c101d16 */
[----:B--2---:R-:W-:Y:S05]  /*98f0*/  @P1 BRA `(.L_x_1150) ;  /* 0x0000000000281947 */ /* 0x004fea0003800000 */
        /* <DEDUP_REMOVED lines=10> */
.L_x_1150:
[----:B------:R-:W-:Y:S05]  /*99a0*/  BSYNC.RECONVERGENT B1 ;  /* 0x0000000000017941 */ /* 0x000fea0003800200 */
.L_x_1132:
[----:B------:R-:W2:Y:S01]  /*99b0*/  LDCU UR9, c[0x0][0x438] ;  /* 0x00008700ff0977ac */ /* 0x000ea20008000800 */
[----:B-1-34-:R-:W1:Y:S08]  /*99c0*/  LDC R4, c[0x0][0x370] ;  /* 0x0000dc00ff047b82 */ /* 0x01ae700000000800 */
[----:B------:R-:W3:Y:S01]  /*99d0*/  LDC R0, c[0x0][0x438] ;  /* 0x00010e00ff007b82 */ /* 0x000ee20000000800 */
[----:B--2---:R-:W-:-:S04]  /*99e0*/  UIADD3 UR9, UPT, UPT, UR9, 0x7f, URZ ;  /* 0x0000007f09097890 */ /* 0x004fc8000fffe0ff */
[----:B------:R-:W-:Y:S01]  /*99f0*/  USHF.R.S32.HI UR8, URZ, 0x1f, UR9 ;  /* 0x0000001fff087899 */ /* 0x000fe20008011409 */
[----:B-1----:R-:W-:-:S03]  /*9a00*/  IADD3 R191, PT, PT, R4, R191, RZ ;  /* 0x000000bf04bf7210 */ /* 0x002fc60007ffe0ff */
[----:B------:R-:W-:-:S04]  /*9a10*/  ULEA.HI UR8, UR8, UR9, URZ, 0x7 ;  /* 0x0000000908087291 */ /* 0x000fc8000f8f38ff */
[----:B------:R-:W-:-:S06]  /*9a20*/  USHF.R.S32.HI UR8, URZ, 0x7, UR8 ;  /* 0x00000007ff087899 */ /* 0x000fcc0008011408 */
[----:B------:R-:W-:-:S13]  /*9a30*/  ISETP.GE.AND P0, PT, R191, UR8, PT ;  /* 0x00000008bf007c0c */ /* 0x000fda000bf06270 */
[----:B---3--:R-:W-:Y:S05]  /*9a40*/  @!P0 BRA `(.L_x_1188) ;  /* 0xffffff6800e88947 */ /* 0x008fea000383ffff */
[----:B------:R-:W-:Y:S05]  /*9a50*/  EXIT ;  /* 0x000000000000794d */ /* 0x000fea0003800000 */
.L_x_1189:
        /* <DEDUP_REMOVED lines=10> */
.L_x_1606:


//--------------------- .text._ZN5flash44flash_bwd_dq_dk_dv_loop_seqk_parallel_kernelI23Flash_bwd_kernel_traitsILi32ELi128ELi128ELi8ELi4ELi4ELi4ELb0ELb0EN7cutlass6half_tE19Flash_kernel_traitsILi32ELi128ELi128ELi8ES3_EELb0ELb0ELb1ELb0ELb0ELb0ELb1EEEvNS_16Flash_bwd_paramsE --------------------------
	.section	.text._ZN5flash44flash_bwd_dq_dk_dv_loop_seqk_parallel_kernelI23Flash_bwd_kernel_traitsILi32ELi128ELi128ELi8ELi4ELi4ELi4ELb0ELb0EN7cutlass6half_tE19Flash_kernel_traitsILi32ELi128ELi128ELi8ES3_EELb0ELb0ELb1ELb0ELb0ELb0ELb1EEEvNS_16Flash_bwd_paramsE,"ax",@progbits
	.align	128
        .global         _ZN5flash44flash_bwd_dq_dk_dv_loop_seqk_parallel_kernelI23Flash_bwd_kernel_traitsILi32ELi128ELi128ELi8ELi4ELi4ELi4ELb0ELb0EN7cutlass6half_tE19Flash_kernel_traitsILi32ELi128ELi128ELi8ES3_EELb0ELb0ELb1ELb0ELb0ELb0ELb1EEEvNS_16Flash_bwd_paramsE
        .type           _ZN5flash44flash_bwd_dq_dk_dv_loop_seqk_parallel_kernelI23Flash_bwd_kernel_traitsILi32ELi128ELi128ELi8ELi4ELi4ELi4ELb0ELb0EN7cutlass6half_tE19Flash_kernel_traitsILi32ELi128ELi128ELi8ES3_EELb0ELb0ELb1ELb0ELb0ELb0ELb1EEEvNS_16Flash_bwd_paramsE,@function
        .size           _ZN5flash44flash_bwd_dq_dk_dv_loop_seqk_parallel_kernelI23Flash_bwd_kernel_traitsILi32ELi128ELi128ELi8ELi4ELi4ELi4ELb0ELb0EN7cutlass6half_tE19Flash_kernel_traitsILi32ELi128ELi128ELi8ES3_EELb0ELb0ELb1ELb0ELb0ELb0ELb1EEEvNS_16Flash_bwd_paramsE,(.L_x_1607 - _ZN5flash44flash_bwd_dq_dk_dv_loop_seqk_parallel_kernelI23Flash_bwd_kernel_traitsILi32ELi128ELi128ELi8ELi4ELi4ELi4ELb0ELb0EN7cutlass6half_tE19Flash_kernel_traitsILi32ELi128ELi128ELi8ES3_EELb0ELb0ELb1ELb0ELb0ELb0ELb1EEEvNS_16Flash_bwd_paramsE)
        .other          _ZN5flash44flash_bwd_dq_dk_dv_loop_seqk_parallel_kernelI23Flash_bwd_kernel_traitsILi32ELi128ELi128ELi8ELi4ELi4ELi4ELb0ELb0EN7cutlass6half_tE19Flash_kernel_traitsILi32ELi128ELi128ELi8ES3_EELb0ELb0ELb1ELb0ELb0ELb0ELb1EEEvNS_16Flash_bwd_paramsE,@"STO_CUDA_ENTRY STV_DEFAULT"
_ZN5flash44flash_bwd_dq_dk_dv_loop_seqk_parallel_kernelI23Flash_bwd_kernel_traitsILi32ELi128ELi128ELi8ELi4ELi4ELi4ELb0ELb0EN7cutlass6half_tE19Flash_kernel_traitsILi32ELi128ELi128ELi8ES3_EELb0ELb0ELb1ELb0ELb0ELb0ELb1EEEvNS_16Flash_bwd_paramsE:
.text._ZN5flash44flash_bwd_dq_dk_dv_loop_seqk_parallel_kernelI23Flash_bwd_kernel_traitsILi32ELi128ELi128ELi8ELi4ELi4ELi4ELb0ELb0EN7cutlass6half_tE19Flash_kernel_traitsILi32ELi128ELi128ELi8ES3_EELb0ELb0ELb1ELb0ELb0ELb0ELb1EEEvNS_16Flash_bwd_paramsE:
        /* <DEDUP_REMOVED lines=13> */
[----:B------:R-:W3:Y:S01]  /*00d0*/  S2UR UR24, SR_CgaCtaId ;  /* 0x00000000001879c3 */ /* 0x000ee20000008800 */
[----:B------:R-:W4:Y:S01]  /*00e0*/  LDCU.64 UR4, c[0x0][0x468] ;  /* 0x00008d00ff0477ac */ /* 0x000f220008000a00 */
[----:B------:R-:W5:Y:S06]  /*00f0*/  LDCU.U8 UR8, c[0x0][0x532] ;  /* 0x0000a640ff0877ac */ /* 0x000f6c0008000000 */
[----:B------:R-:W-:Y:S01]  /*0100*/  S2UR UR23, SR_CTAID.Z ;  /* 0x00000000001779c3 */ /* 0x000fe20000002700 */
[----:B------:R-:W3:Y:S01]  /*0110*/  LDCU UR10, c[0x0][0x438] ;  /* 0x00008700ff0a77ac */ /* 0x000ee20008000800 */
[----:B------:R-:W3:Y:S06]  /*0120*/  LDCU.64 UR34, c[0x0][0x358] ;  /* 0x00006b00ff2277ac */ /* 0x000eec0008000a00 */
[----:B------:R-:W-:Y:S01]  /*0130*/  S2UR UR21, SR_CTAID.X ;  /* 0x00000000001579c3 */ /* 0x000fe20000002500 */
[----:B-1----:R-:W-:-:S02]  /*0140*/  ULEA UR38, UP0, UR42, UR38, 0x2 ;  /* 0x000000262a267291 */ /* 0x002fc4000f8010ff */
[----:B--2---:R-:W-:Y:S02]  /*0150*/  UISETP.NE.U32.AND UP1, UPT, UR6, URZ, UPT ;  /* 0x000000ff0600728c */ /* 0x004fe4000bf25070 */
[----:B------:R-:W-:Y:S02]  /*0160*/  ULEA.HI.X UR39, UR42, UR39, URZ, 0x2, UP0 ;  /* 0x000000272a277291 */ /* 0x000fe400080f14ff */
[----:B------:R-:W-:Y:S01]  /*0170*/  UISETP.NE.U32.AND UP0, UPT, UR6, URZ, UPT ;  /* 0x000000ff0600728c */ /* 0x000fe2000bf05070 */
[----:B------:R-:W-:Y:S01]  /*0180*/  S2UR UR18, SR_CTAID.Y ;  /* 0x00000000001279c3 */ /* 0x000fe20000002600 */
[----:B----4-:R-:W-:Y:S02]  /*0190*/  UISETP.EQ.U32.AND UP2, UPT, UR4, URZ, UPT ;  /* 0x000000ff0400728c */ /* 0x010fe4000bf42070 */
[----:B------:R-:W-:Y:S02]  /*01a0*/  UISETP.NE.U32.AND UP6, UPT, UR4, URZ, UPT ;  /* 0x000000ff0400728c */ /* 0x000fe4000bfc5070 */
[----:B------:R-:W-:-:S02]  /*01b0*/  UISETP.NE.AND.EX UP5, UPT, UR7, URZ, UPT, UP1 ;  /* 0x000000ff0700728c */ /* 0x000fc4000bfa5310 */
[----:B------:R-:W-:Y:S01]  /*01c0*/  UISETP.NE.AND.EX UP4, UPT, UR7, URZ, UPT, UP0 ;  /* 0x000000ff0700728c */ /* 0x000fe2000bf85300 */
[----:B------:R-:W1:Y:S01]  /*01d0*/  S2UR UR4, SR_CgaCtaId ;  /* 0x00000000000479c3 */ /* 0x000e620000008800 */
[----:B------:R-:W2:Y:S01]  /*01e0*/  LDCU.64 UR6, c[0x0][0x470] ;  /* 0x00008e00ff0677ac */ /* 0x000ea20008000a00 */
[----:B-----5:R-:W-:Y:S02]  /*01f0*/  UISETP.NE.AND UP3, UPT, UR8, URZ, UPT ;  /* 0x000000ff0800728c */ /* 0x020fe4000bf65270 */
[----:B------:R-:W-:-:S04]  /*0200*/  UISETP.NE.AND.EX UP6, UPT, UR5, URZ, UPT, UP6 ;  /* 0x000000ff0500728c */ /* 0x000fc8000bfc5360 */
[----:B------:R-:W4:Y:S01]  /*0210*/  S2UR UR20, SR_CTAID.Z ;  /* 0x00000000001479c3 */ /* 0x000f220000002700 */
[----:B------:R-:W-:Y:S01]  /*0220*/  UISETP.EQ.OR.EX UP0, UPT, UR5, URZ, !UP3, UP2 ;  /* 0x000000ff0500728c */ /* 0x000fe2000df02720 */
[----:B------:R-:W-:Y:S02]  /*0230*/  UMOV UR8, 0x400 ;  /* 0x0000040000087882 */ /* 0x000fe40000000000 */
[----:B------:R-:W-:Y:S01]  /*0240*/  UMOV UR5, 0x400 ;  /* 0x0000040000057882 */ /* 0x000fe20000000000 */
[----:B------:R-:W-:Y:S02]  /*0250*/  UP2UR UR26, UPR, URZ, 0x1 ;  /* 0x00000001ff1a7883 */ /* 0x000fe40008000000 */
[----:B------:R-:W-:Y:S01]  /*0260*/  UP2UR UR25, UPR, URZ, 0x8 ;  /* 0x00000008ff197883 */ /* 0x000fe20008000000 */
[----:B------:R-:W4:Y:S01]  /*0270*/  LDCU.64 UR28, c[0x0][0x460] ;  /* 0x00008c00ff1c77ac */ /* 0x000f220008000a00 */
[----:B--2---:R-:W-:Y:S01]  /*0280*/  UISETP.NE.U32.AND UP0, UPT, UR6, URZ, UPT ;  /* 0x000000ff0600728c */ /* 0x004fe2000bf05070 */
[----:B------:R-:W2:Y:S01]  /*0290*/  LDCU UR19, c[0x0][0x438] ;  /* 0x00008700ff1377ac */ /* 0x000ea20008000800 */
[----:B------:R-:W2:Y:S01]  /*02a0*/  @!UP4 LDCU UR22, c[0x0][0x434] ;  /* 0x00008680ff16c7ac */ /* 0x000ea20008000800 */
[----:B---3--:R-:W-:-:S02]  /*02b0*/  ULEA UR24, UR24, UR8, 0x18 ;  /* 0x0000000818187291 */ /* 0x008fc4000f8ec0ff */
[----:B-1----:R-:W-:Y:S02]  /*02c0*/  ULEA UR4, UR4, UR5, 0x18 ;  /* 0x0000000504047291 */ /* 0x002fe4000f8ec0ff */
[----:B------:R-:W-:Y:S01]  /*02d0*/  UISETP.NE.AND.EX UP3, UPT, UR7, URZ, UPT, UP0 ;  /* 0x000000ff0700728c */ /* 0x000fe2000bf65300 */
[----:B------:R-:W-:Y:S01]  /*02e0*/  UMOV UR30, 0xffffe000 ;  /* 0xffffe000001e7882 */ /* 0x000fe20000000000 */
[----:B------:R-:W-:Y:S01]  /*02f0*/  UMOV UR31, URZ ;  /* 0x000000ff001f7c82 */ /* 0x000fe20008000000 */
[----:B------:R-:W-:-:S08]  /*0300*/  UMOV UR32, URZ ;  /* 0x000000ff00207c82 */ /* 0x000fd00008000000 */
.L_x_1247:
[----:B-1----:R-:W1:Y:S01]  /*0310*/  LDCU.64 UR8, c[0x0][0x478] ;  /* 0x00008f00ff0877ac */ /* 0x002e620008000a00 */
[----:B------:R-:W-:Y:S02]  /*0320*/  PLOP3.LUT P1, PT, PT, PT, UP3, 0x80, 0x8 ;  /* 0x000000000008781c */ /* 0x000fe40003f2f038 */
[----:B------:R-:W-:Y:S01]  /*0330*/  PLOP3.LUT P4, PT, PT, PT, UP5, 0x80, 0x8 ;  /* 0x000000000008781c */ /* 0x000fe20003f8f058 */
[----:B------:R-:W-:Y:S01]  /*0340*/  @UP3 ULEA UR12, UP0, UR42, UR6, 0x2 ;  /* 0x000000062a0c3291 */ /* 0x000fe2000f8010ff */
[----:B------:R-:W-:Y:S01]  /*0350*/  PLOP3.LUT P2, PT, PT, PT, UP4, 0x80, 0x8 ;  /* 0x000000000008781c */ /* 0x000fe20003f4f048 */
[----:B------:R-:W-:Y:S02]  /*0360*/  UISETP.NE.AND UP2, UPT, UR26, URZ, UPT ;  /* 0x000000ff1a00728c */ /* 0x000fe4000bf45270 */
[----:B------:R-:W-:Y:S02]  /*0370*/  @UP3 ULEA.HI.X UR13, UR42, UR7, URZ, 0x2, UP0 ;  /* 0x000000072a0d3291 */ /* 0x000fe400080f14ff */
[----:B------:R-:W-:-:S04]  /*0380*/  IMAD.U32 R2, RZ, RZ, UR12 ;  /* 0x0000000cff027e24 */ /* 0x000fc8000f8e00ff */
[----:B------:R-:W-:Y:S01]  /*0390*/  IMAD.U32 R3, RZ, RZ, UR13 ;  /* 0x0000000dff037e24 */ /* 0x000fe2000f8e00ff */
[----:B----4-:R-:W-:Y:S02]  /*03a0*/  UIMAD.WIDE.U32 UR12, UR42, 0x4, UR28 ;  /* 0x000000042a0c78a5 */ /* 0x010fe4000f8e001c */
[----:B-1----:R-:W-:Y:S01]  /*03b0*/  UISETP.NE.U32.AND UP0, UPT, UR8, URZ, UPT ;  /* 0x000000ff0800728c */ /* 0x002fe2000bf05070 */
[----:B------:R-:W-:Y:S02]  /*03c0*/  PLOP3.LUT P3, PT, PT, PT, UP2, 0x80, 0x8 ;  /* 0x000000000008781c */ /* 0x000fe40003f6f028 */
[----:B------:R-:W3:Y:S01]  /*03d0*/  @P1 LDG.E R3, desc[UR34][R2.64] ;  /* 0x0000002202031981 */ /* 0x000ee2000c1e1900 */
[----:B------:R-:W-:-:S06]  /*03e0*/  UISETP.NE.AND.EX UP0, UPT, UR9, URZ, UPT, UP0 ;  /* 0x000000ff0900728c */ /* 0x000fcc000bf05300 */
[----:B------:R-:W-:-:S05]  /*03f0*/  PLOP3.LUT P0, PT, PT, PT, UP0, 0x80, 0x8 ;  /* 0x000000000008781c */ /* 0x000fca0003f0f008 */
[----:B------:R-:W-:Y:S01]  /*0400*/  @UP0 ULEA UR14, UP1, UR42, UR8, 0x2 ;  /* 0x000000082a0e0291 */ /* 0x000fe2000f8210ff */
[----:B------:R-:W-:Y:S01]  /*0410*/  IMAD.U32 R6, RZ, RZ, UR12 ;  /* 0x0000000cff067e24 */ /* 0x000fe2000f8e00ff */
[----:B------:R-:W1:Y:S02]  /*0420*/  @!UP0 LDCU UR5, c[0x0][0x43c] ;  /* 0x00008780ff0587ac */ /* 0x000e640008000800 */
[----:B------:R-:W-:Y:S02]  /*0430*/  @UP0 ULEA.HI.X UR15, UR42, UR9, URZ, 0x2, UP1 ;  /* 0x000000092a0f0291 */ /* 0x000fe400088f14ff */
[----:B--2---:R-:W-:Y:S01]  /*0440*/  IMAD.U32 R4, RZ, RZ, UR14 ;  /* 0x0000000eff047e24 */ /* 0x004fe2000f8e00ff */
[----:B------:R-:W4:Y:S01]  /*0450*/  @!UP0 LDCU.64 UR8, c[0x0][0x488] ;  /* 0x00009100ff0887ac */ /* 0x000f220008000a00 */
[----:B------:R-:W-:Y:S02]  /*0460*/  IMAD.U32 R7, RZ, RZ, UR13 ;  /* 0x0000000dff077e24 */ /* 0x000fe4000f8e00ff */
[----:B------:R-:W-:-:S03]  /*0470*/  IMAD.U32 R5, RZ, RZ, UR15 ;  /* 0x0000000fff057e24 */ /* 0x000fc6000f8e00ff */
[----:B-----5:R-:W5:Y:S04]  /*0480*/  @P2 LDG.E R2, desc[UR34][R6.64+0x4] ;  /* 0x0000042206022981 */ /* 0x020f68000c1e1900 */
[----:B------:R-:W2:Y:S01]  /*0490*/  @P0 LDG.E R0, desc[UR34][R4.64] ;  /* 0x0000002204000981 */ /* 0x000ea2000c1e1900 */
[----:B------:R-:W-:Y:S01]  /*04a0*/  UMOV UR36, URZ ;  /* 0x000000ff00247c82 */ /* 0x000fe20008000000 */
[----:B----4-:R-:W-:-:S04]  /*04b0*/  @!UP0 UISETP.NE.U32.AND UP1, UPT, UR8, URZ, UPT ;  /* 0x000000ff0800828c */ /* 0x010fc8000bf25070 */
[----:B------:R-:W-:Y:S01]  /*04c0*/  @!UP0 UISETP.NE.AND.EX UP1, UPT, UR9, URZ, UPT, UP1 ;  /* 0x000000ff0900828c */ /* 0x000fe2000bf25310 */
[----:B------:R-:W-:Y:S01]  /*04d0*/  UMOV UR17, 0xffffffff ;  /* 0xffffffff00117882 */ /* 0x000fe20000000000 */
[----:B------:R-:W-:Y:S02]  /*04e0*/  UMOV UR40, 0xffffffff ;  /* 0xffffffff00287882 */ /* 0x000fe40000000000 */
[----:B-1----:R-:W-:Y:S01]  /*04f0*/  @!UP0 USEL UR8, UR5, URZ, UP1 ;  /* 0x000000ff05088287 */ /* 0x002fe20008800000 */
[----:B------:R1:W4:Y:S02]  /*0500*/  @P4 LDG.E R4, desc[UR34][R6.64] ;  /* 0x0000002206044981 */ /* 0x000324000c1e1900 */
[----:B-1----:R-:W-:Y:S02]  /*0510*/  IMAD.U32 R6, RZ, RZ, UR38 ;  /* 0x00000026ff067e24 */ /* 0x002fe4000f8e00ff */
[----:B------:R-:W-:-:S05]  /*0520*/  IMAD.U32 R7, RZ, RZ, UR39 ;  /* 0x00000027ff077e24 */ /* 0x000fca000f8e00ff */
[----:B------:R-:W4:Y:S01]  /*0530*/  @!P3 LDG.E R6, desc[UR34][R6.64] ;  /* 0x000000220606b981 */ /* 0x000f22000c1e1900 */
[----:B------:R-:W-:Y:S01]  /*0540*/  USHF.L.U32 UR27, UR37, 0x7, URZ ;  /* 0x00000007251b7899 */ /* 0x000fe200080006ff */
[----:B---3--:R-:W-:Y:S02]  /*0550*/  @P1 R2UR UR36, R3 ;  /* 0x00000000032412ca */ /* 0x008fe400000e0000 */
[----:B-----5:R-:W-:Y:S02]  /*0560*/  @P2 R2UR UR5, R2 ;  /* 0x00000000020522ca */ /* 0x020fe400000e0000 */
[----:B--2---:R-:W-:-:S13]  /*0570*/  @P0 R2UR UR33, R0 ;  /* 0x00000000002102ca */ /* 0x004fda00000e0000 */
[----:B------:R-:W-:Y:S01]  /*0580*/  @UP0 UIADD3 UR33, UPT, UPT, UR33, -UR36, URZ ;  /* 0x8000002421210290 */ /* 0x000fe2000fffe0ff */
        /* <DEDUP_REMOVED lines=12> */
.L_x_1190:
        /* <DEDUP_REMOVED lines=43> */
.L_x_1192:
[----:B------:R-:W1:Y:S01]  /*0900*/  LDCU.64 UR14, c[0x0][0x3b8] ;  /* 0x00007700ff0e77ac */ /* 0x000e620008000a00 */
[----:B------:R-:W-:-:S04]  /*0910*/  UIADD3 UR5, UPT, UPT, UR36, UR40, URZ ;  /* 0x0000002824057290 */ /* 0x000fc8000fffe0ff */
[----:B-1----:R-:W-:Y:S02]  /*0920*/  UIMAD.WIDE.U32 UR8, UR5, UR14, URZ ;  /* 0x0000000e050872a5 */ /* 0x002fe4000f8e00ff */
[----:B------:R-:W-:-:S04]  /*0930*/  UIMAD UR5, UR5, UR15, URZ ;  /* 0x0000000f050572a4 */ /* 0x000fc8000f8e02ff */
[----:B------:R-:W-:Y:S01]  /*0940*/  UIADD3 UR5, UPT, UPT, UR9, UR5, URZ ;  /* 0x0000000509057290 */ /* 0x000fe2000fffe0ff */
[----:B------:R-:W-:-:S05]  /*0950*/  UMOV UR52, UR8 ;  /* 0x0000000800347c82 */ /* 0x000fca0008000000 */
[----:B------:R-:W-:-:S07]  /*0960*/  MOV R11, UR5 ;  /* 0x00000005000b7c02 */ /* 0x000fce0008000f00 */
.L_x_1193:
        /* <DEDUP_REMOVED lines=29> */
[----:B------:R-:W-:Y:S06]  /*0b40*/  BRA.U UP2, `(.L_x_1194) ;  /* 0x0000000102307547 */ /* 0x000fec000b800000 */
        /* <DEDUP_REMOVED lines=12> */
.L_x_1194:
[----:B------:R-:W1:Y:S01]  /*0c10*/  LDCU.64 UR12, c[0x0][0x3c0] ;  /* 0x00007800ff0c77ac */ /* 0x000e620008000a00 */
[----:B------:R-:W-:-:S04]  /*0c20*/  UIADD3 UR8, UPT, UPT, UR36, UR40, URZ ;  /* 0x0000002824087290 */ /* 0x000fc8000fffe0ff */
[----:B-1----:R-:W-:Y:S02]  /*0c30*/  UIMAD.WIDE.U32 UR46, UR8, UR12, URZ ;  /* 0x0000000c082e72a5 */ /* 0x002fe4000f8e00ff */
[----:B------:R-:W-:-:S04]  /*0c40*/  UIMAD UR8, UR8, UR13, URZ ;  /* 0x0000000d080872a4 */ /* 0x000fc8000f8e02ff */
[----:B------:R-:W-:-:S06]  /*0c50*/  UIADD3 UR8, UPT, UPT, UR47, UR8, URZ ;  /* 0x000000082f087290 */ /* 0x000fcc000fffe0ff */
[----:B------:R-:W-:-:S07]  /*0c60*/  MOV R5, UR8 ;  /* 0x0000000800057c02 */ /* 0x000fce0008000f00 */
.L_x_1195:
        /* <DEDUP_REMOVED lines=28> */
.L_x_1196:
[----:B------:R-:W-:Y:S02]  /*0e30*/  UIMAD.WIDE.U32 UR10, UR58, UR17, URZ ;  /* 0x000000113a0a72a5 */ /* 0x000fe4000f8e00ff */
[----:B------:R-:W-:-:S04]  /*0e40*/  UIMAD UR8, UR59, UR17, URZ ;  /* 0x000000113b0872a4 */ /* 0x000fc8000f8e02ff */
[----:B------:R-:W-:-:S12]  /*0e50*/  UIADD3 UR8, UPT, UPT, UR11, UR8, URZ ;  /* 0x000000080b087290 */ /* 0x000fd8000fffe0ff */
.L_x_1197:
        /* <DEDUP_REMOVED lines=20> */
.L_x_1198:
[----:B------:R-:W1:Y:S01]  /*0fa0*/  LDCU UR59, c[0x0][0x434] ;  /* 0x00008680ff3b77ac */ /* 0x000e620008000800 */
[----:B------:R-:W-:-:S04]  /*0fb0*/  UIMAD UR9, UR42, UR16, UR23 ;  /* 0x000000102a0972a4 */ /* 0x000fc8000f8e0217 */
[----:B-1----:R-:W-:Y:S02]  /*0fc0*/  UIMAD UR59, UR9, UR59, URZ ;  /* 0x0000003b093b72a4 */ /* 0x002fe4000f8e02ff */
.L_x_1199:
        /* <DEDUP_REMOVED lines=11> */
.L_x_1200:
[----:B------:R-:W1:Y:S01]  /*1080*/  LDCU UR58, c[0x0][0x444] ;  /* 0x00008880ff3a77ac */ /* 0x000e620008000800 */
[----:B------:R-:W-:-:S04]  /*1090*/  UIMAD UR9, UR42, UR16, UR23 ;  /* 0x000000102a0972a4 */ /* 0x000fc8000f8e0217 */
[----:B-1----:R-:W-:-:S12]  /*10a0*/  UIMAD UR58, UR9, UR58, URZ ;  /* 0x0000003a093a72a4 */ /* 0x002fd8000f8e02ff */
.L_x_1201:
[----:B------:R-:W1:Y:S01]  /*10b0*/  LDCU UR47, c[0x0][0x508] ;  /* 0x0000a100ff2f77ac */ /* 0x000e620008000800 */
[----:B------:R-:W2:Y:S01]  /*10c0*/  S2R R6, SR_TID.X ;  /* 0x0000000000067919 */ /* 0x000ea20000002100 */
[----:B------:R-:W-:Y:S01]  /*10d0*/  IMAD.MOV.U32 R9, RZ, RZ, RZ ;  /* 0x000000ffff097224 */ /* 0x000fe200078e00ff */
[----:B------:R-:W-:Y:S01]  /*10e0*/  ISETP.NE.AND P3, PT, RZ, UR60, PT ;  /* 0x0000003cff007c0c */ /* 0x000fe2000bf65270 */
[----:B------:R-:W-:Y:S01]  /*10f0*/  USHF.R.S32.HI UR9, URZ, 0x1f, UR57 ;  /* 0x0000001fff097899 */ /* 0x000fe20008011439 */
[----:B------:R-:W-:Y:S01]  /*1100*/  BSSY.RECONVERGENT B1, `(.L_x_1191) ;  /* 0x00008c3000017945 */ /* 0x000fe20003800200 */
[----:B------:R-:W-:Y:S02]  /*1110*/  UIADD3 UR57, UP1, UP0, UR64, UR10, UR57 ;  /* 0x0000000a40397290 */ /* 0x000fe4000f83e039 */
[----:B------:R-:W-:Y:S02]  /*1120*/  UIMAD UR49, UR16, UR49, URZ ;  /* 0x00000031103172a4 */ /* 0x000fe4000f8e02ff */
[----:B------:R-:W-:Y:S01]  /*1130*/  UIADD3.X UR56, UPT, UPT, UR56, UR8, UR9, UP1, UP0 ;  /* 0x0000000838387290 */ /* 0x000fe20008fe0409 */
[----:B------:R-:W3:Y:S01]  /*1140*/  LDCU.64 UR60, c[0x0][0x420] ;  /* 0x00008400ff3c77ac */ /* 0x000ee20008000a00 */
        /* <DEDUP_REMOVED lines=8> */
[----:B------:R-:W-:Y:S02]  /*11d0*/  SHF.R.U32.HI R7, RZ, 0x2, R6 ;  /* 0x00000002ff077819 */ /* 0x000fe40000011606 */
[----:B------:R-:W-:Y:S01]  /*11e0*/  LOP3.LUT R10, R6, 0x1f, RZ, 0xc0, !PT ;  /* 0x0000001f060a7812 */ /* 0x000fe200078ec0ff */
[----:B------:R-:W-:Y:S01]  /*11f0*/  UISETP.LT.AND UP0, UPT, URZ, UR44, UPT ;  /* 0x0000002cff00728c */ /* 0x000fe2000bf01270 */
[----:B------:R-:W-:Y:S02]  /*1200*/  LOP3.LUT R8, R16, 0x18, RZ, 0xc0, !PT ;  /* 0x0000001810087812 */ /* 0x000fe400078ec0ff */
[----:B------:R-:W1:Y:S02]  /*1210*/  LDCU.128 UR8, c[0x0][0x590] ;  /* 0x0000b200ff0877ac */ /* 0x000e640008000c00 */
[----:B------:R-:W-:Y:S01]  /*1220*/  IADD3 R2, P0, PT, R8, UR62, RZ ;  /* 0x0000003e08027c10 */ /* 0x000fe2000ff1e0ff */
[----:B------:R-:W-:-:S04]  /*1230*/  USEL UR44, URZ, UR44, !UP0 ;  /* 0x0000002cff2c7287 */ /* 0x000fc8000c000000 */
[----:B------:R-:W-:Y:S01]  /*1240*/  IMAD.X R3, RZ, RZ, UR50, P0 ;  /* 0x00000032ff037e24 */ /* 0x000fe200080e06ff */
[----:B------:R-:W-:Y:S02]  /*1250*/  UISETP.GT.AND UP0, UPT, UR45, UR44, UPT ;  /* 0x0000002c2d00728c */ /* 0x000fe4000bf04270 */
[----:B-1----:R-:W-:Y:S01]  /*1260*/  UIMAD UR17, UR55, UR8, URZ ;  /* 0x00000008371172a4 */ /* 0x002fe2000f8e02ff */
[----:B------:R-:W-:Y:S01]  /*1270*/  IMAD.U32 R12, RZ, RZ, UR8 ;  /* 0x00000008ff0c7e24 */ /* 0x000fe2000f8e00ff */
[----:B------:R-:W-:Y:S01]  /*1280*/  USHF.L.U64.HI UR50, UR8, 0x6, UR9 ;  /* 0x0000000608327899 */ /* 0x000fe20008010209 */
[----:B------:R-:W-:Y:S01]  /*1290*/  IMAD.U32 R14, RZ, RZ, UR10 ;  /* 0x0000000aff0e7e24 */ /* 0x000fe2000f8e00ff */
[----:B------:R-:W-:Y:S01]  /*12a0*/  UIMAD UR17, UR51, UR9, UR17 ;  /* 0x00000009331172a4 */ /* 0x000fe2000f8e0211 */
[----:B------:R-:W-:Y:S02]  /*12b0*/  IMAD.WIDE.U32 R12, R12, UR51, R2 ;  /* 0x000000330c0c7c25 */ /* 0x000fe4000f8e0002 */
[----:B------:R-:W1:Y:S02]  /*12c0*/  LDC.64 R2, c[0x0][0x3b0] ;  /* 0x0000ec00ff027b82 */ /* 0x000e640000000a00 */
[----:B------:R-:W-:Y:S01]  /*12d0*/  IMAD.U32 R18, RZ, RZ, UR11 ;  /* 0x0000000bff127e24 */ /* 0x000fe2000f8e00ff */
[----:B------:R-:W-:Y:S01]  /*12e0*/  IADD3 R13, PT, PT, R13, UR17, RZ ;  /* 0x000000110d0d7c10 */ /* 0x000fe2000fffe0ff */
[----:B------:R-:W2:Y:S02]  /*12f0*/  LDCU.64 UR10, c[0x0][0x550] ;  /* 0x0000aa00ff0a77ac */ /* 0x000ea40008000a00 */
[----:B------:R-:W-:-:S02]  /*1300*/  IMAD.WIDE.U32 R14, R14, UR23, R12 ;  /* 0x000000170e0e7c25 */ /* 0x000fc4000f8e000c */
[----:B------:R-:W4:Y:S01]  /*1310*/  LDCU.64 UR16, c[0x0][0x3c8] ;  /* 0x00007900ff1077ac */ /* 0x000f220008000a00 */
[----:B------:R-:W5:Y:S01]  /*1320*/  LDC.64 R12, c[0x0][0x5f8] ;  /* 0x00017e00ff0c7b82 */ /* 0x000f620000000a00 */
[----:B------:R-:W-:Y:S01]  /*1330*/  IMAD R19, R18, UR23, R15 ;  /* 0x0000001712137c24 */ /* 0x000fe2000f8e020f */
[----:B------:R-:W-:Y:S02]  /*1340*/  MOV R18, R14 ;  /* 0x0000000e00127202 */ /* 0x000fe40000000f00 */
[----:B------:R-:W-:-:S03]  /*1350*/  SHF.R.U32.HI R15, RZ, 0x5, R6 ;  /* 0x00000005ff0f7819 */ /* 0x000fc60000011606 */
[----:B------:R-:W-:-:S04]  /*1360*/  IMAD.WIDE.U32 R18, R7, UR8, R18 ;  /* 0x0000000807127c25 */ /* 0x000fc8000f8e0012 */
[----:B------:R-:W-:Y:S01]  /*1370*/  IMAD R10, R15, UR49, R10 ;  /* 0x000000310f0a7c24 */ /* 0x000fe2000f8e020a */
[----:B--2---:R-:W-:Y:S01]  /*1380*/  LEA R121, P2, R18, UR10, 0x1 ;  /* 0x0000000a12797c11 */ /* 0x004fe2000f8408ff */
[C---:B-1----:R-:W-:Y:S02]  /*1390*/  IMAD R14, R2.reuse, UR55, RZ ;  /* 0x00000037020e7c24 */ /* 0x042fe4000f8e02ff */
[----:B------:R-:W-:-:S04]  /*13a0*/  IMAD.WIDE.U32 R20, R2, UR51, R8 ;  /* 0x0000003302147c25 */ /* 0x000fc8000f8e0008 */
[----:B------:R-:W-:Y:S01]  /*13b0*/  IMAD R14, R3, UR51, R14 ;  /* 0x00000033030e7c24 */ /* 0x000fe2000f8e020e */
[----:B------:R-:W-:Y:S01]  /*13c0*/  IADD3 R24, P0, PT, R20, UR54, RZ ;  /* 0x0000003614187c10 */ /* 0x000fe2000ff1e0ff */
[----:B----4-:R-:W-:Y:S01]  /*13d0*/  IMAD.U32 R20, RZ, RZ, UR16 ;  /* 0x00000010ff147e24 */ /* 0x010fe2000f8e00ff */
[----:B------:R-:W-:Y:S01]  /*13e0*/  USHF.L.U32 UR51, UR8, 0x6, URZ ;  /* 0x0000000608337899 */ /* 0x000fe200080006ff */
[----:B-----5:R-:W-:Y:S01]  /*13f0*/  IMAD.WIDE.U32 R22, R12, UR21, RZ ;  /* 0x000000150c167c25 */ /* 0x020fe2000f8e00ff */
[----:B------:R-:W-:Y:S01]  /*1400*/  IADD3.X R25, PT, PT, R21, UR53, R14, P0, !PT ;  /* 0x0000003515197c10 */ /* 0x000fe200087fe40e */
[----:B------:R-:W-:Y:S01]  /*1410*/  USHF.L.U32 UR53, UR49, 0x7, URZ ;  /* 0x0000000731357899 */ /* 0x000fe200080006ff */
[----:B------:R-:W-:Y:S01]  /*1420*/  MOV R14, UR17 ;  /* 0x00000011000e7c02 */ /* 0x000fe20008000f00 */
[----:B------:R-:W1:Y:S01]  /*1430*/  LDCU.64 UR16, c[0x0][0x570] ;  /* 0x0000ae00ff1077ac */ /* 0x000e620008000a00 */
[----:B------:R-:W-:Y:S01]  /*1440*/  SEL R12, R22, RZ, P3 ;  /* 0x000000ff160c7207 */ /* 0x000fe20001800000 */
[----:B------:R-:W-:-:S02]  /*1450*/  IMAD R13, R13, UR21, R23 ;  /* 0x000000150d0d7c24 */ /* 0x000fc4000f8e0217 */
[----:B------:R-:W-:Y:S01]  /*1460*/  IMAD R120, R7, UR9, R19 ;  /* 0x0000000907787c24 */ /* 0x000fe2000f8e0213 */
[----:B------:R-:W2:Y:S01]  /*1470*/  LDCU.64 UR8, c[0x0][0x380] ;  /* 0x00007000ff0877ac */ /* 0x000ea20008000a00 */
[----:B------:R-:W-:Y:S01]  /*1480*/  IADD3 R12, P1, P0, R10, UR57, R12 ;  /* 0x000000390a0c7c10 */ /* 0x000fe2000f83e00c */
[----:B------:R-:W-:Y:S01]  /*1490*/  IMAD.WIDE.U32 R20, R20, UR23, R24 ;  /* 0x0000001714147c25 */ /* 0x000fe2000f8e0018 */
[----:B------:R-:W-:Y:S01]  /*14a0*/  SHF.R.S32.HI R10, RZ, 0x1f, R10 ;  /* 0x0000001fff0a7819 */ /* 0x000fe2000001140a */
[----:B------:R-:W4:Y:S01]  /*14b0*/  LDCU.64 UR54, c[0x0][0x5e8] ;  /* 0x0000bd00ff3677ac */ /* 0x000f220008000a00 */
[----:B------:R-:W-:Y:S01]  /*14c0*/  SEL R13, R13, RZ, P3 ;  /* 0x000000ff0d0d7207 */ /* 0x000fe20001800000 */
[----:B------:R-:W-:Y:S01]  /*14d0*/  IMAD R15, R14, UR23, R21 ;  /* 0x000000170e0f7c24 */ /* 0x000fe2000f8e0215 */
[----:B------:R-:W-:Y:S01]  /*14e0*/  LEA.HI.X R120, R18, UR11, R120, 0x1, P2 ;  /* 0x0000000b12787c11 */ /* 0x000fe200090f0c78 */
[----:B------:R-:W-:Y:S01]  /*14f0*/  IMAD.MOV.U32 R14, RZ, RZ, R20 ;  /* 0x000000ffff0e7224 */ /* 0x000fe200078e0014 */
[----:B------:R-:W-:Y:S01]  /*1500*/  IADD3.X R13, PT, PT, R10, UR56, R13, P1, P0 ;  /* 0x000000380a0d7c10 */ /* 0x000fe20008fe040d */
[----:B------:R-:W-:Y:S01]  /*1510*/  IMAD.U32 R10, RZ, RZ, UR53 ;  /* 0x00000035ff0a7e24 */ /* 0x000fe2000f8e00ff */
[----:B------:R-:W-:Y:S01]  /*1520*/  IADD3 R12, P0, PT, R12, UR53, RZ ;  /* 0x000000350c0c7c10 */ /* 0x000fe2000ff1e0ff */
[----:B------:R-:W-:-:S03]  /*1530*/  IMAD.WIDE.U32 R14, R7, R2, R14 ;  /* 0x00000002070e7225 */ /* 0x000fc600078e000e */
[----:B------:R-:W-:Y:S01]  /*1540*/  LEA.HI.X.SX32 R10, R10, R13, 0x1, P0 ;  /* 0x0000000d0a0a7211 */ /* 0x000fe200000f0eff */
[C---:B------:R-:W-:Y:S01]  /*1550*/  IMAD R118, R7.reuse, R3, R15 ;  /* 0x0000000307767224 */ /* 0x040fe200078e020f */
[----:B-1----:R-:W-:Y:S02]  /*1560*/  LEA R130, P0, R12, UR16, 0x2 ;  /* 0x000000100c827c11 */ /* 0x002fe4000f8010ff */
[----:B--2---:R-:W-:Y:S02]  /*1570*/  LEA R119, P1, R14, UR8, 0x1 ;  /* 0x000000080e777c11 */ /* 0x004fe4000f8208ff */
[----:B------:R-:W-:Y:S01]  /*1580*/  LEA.HI.X R131, R12, UR17, R10, 0x2, P0 ;  /* 0x000000110c837c11 */ /* 0x000fe200080f140a */
[----:B----4-:R-:W-:Y:S01]  /*1590*/  UIMAD.WIDE UR10, UR58, 0x4, UR54 ;  /* 0x000000043a0a78a5 */ /* 0x010fe2000f8e0236 */
[C---:B------:R-:W-:Y:S01]  /*15a0*/  IADD3 R10, P0, PT, R7.reuse, 0x40, RZ ;  /* 0x00000040070a7810 */ /* 0x040fe20007f1e0ff */
[----:B---3--:R-:W-:Y:S01]  /*15b0*/  UIMAD.WIDE UR54, UR59, 0x4, UR60 ;  /* 0x000000043b3678a5 */ /* 0x008fe2000f8e023c */
[----:B------:R-:W-:Y:S01]  /*15c0*/  LEA.HI.X R118, R14, UR9, R118, 0x1, P1 ;  /* 0x000000090e767c11 */ /* 0x000fe200088f0c76 */
[----:B------:R-:W-:Y:S01]  /*15d0*/  VIADD R14, R7, 0x40 ;  /* 0x00000040070e7836 */ /* 0x000fe20000000000 */
[----:B------:R-:W-:-:S02]  /*15e0*/  SHF.L.U64.HI R15, R2, 0x6, R3 ;  /* 0x00000006020f7819 */ /* 0x000fc40000010203 */
[----:B------:R-:W-:Y:S02]  /*15f0*/  SHF.L.U32 R2, R2, 0x6, RZ ;  /* 0x0000000602027819 */ /* 0x000fe400000006ff */
[----:B------:R-:W-:Y:S01]  /*1600*/  IADD3.X R3, PT, PT, RZ, RZ, RZ, P0, !PT ;  /* 0x000000ffff037210 */ /* 0x000fe200007fe4ff */
[----:B------:R-:W-:Y:S06]  /*1610*/  BRA.U UP0, `(.L_x_1202) ;  /* 0x0000000500987547 */ /* 0x000fec000b800000 */
        /* <DEDUP_REMOVED lines=13> */
.L_x_1203:
[----:B------:R-:W1:Y:S01]  /*16f0*/  LDCU.64 UR12, c[0x0][0x5c0] ;  /* 0x0000b800ff0c77ac */ /* 0x000e620008000a00 */
[----:B------:R-:W-:-:S04]  /*1700*/  UIADD3 UR8, UPT, UPT, UR36, UR40, URZ ;  /* 0x0000002824087290 */ /* 0x000fc8000fffe0ff */
[----:B-1----:R-:W-:Y:S02]  /*1710*/  UIMAD.WIDE.U32 UR14, UR8, UR12, URZ ;  /* 0x0000000c080e72a5 */ /* 0x002fe4000f8e00ff */
[----:B------:R-:W-:-:S04]  /*1720*/  UIMAD UR8, UR8, UR13, URZ ;  /* 0x0000000d080872a4 */ /* 0x000fc8000f8e02ff */
[----:B------:R-:W-:-:S06]  /*1730*/  UIADD3 UR8, UPT, UPT, UR15, UR8, URZ ;  /* 0x000000080f087290 */ /* 0x000fcc000fffe0ff */
[----:B------:R-:W-:Y:S02]  /*1740*/  MOV R2, UR8 ;  /* 0x0000000800027c02 */ /* 0x000fe40008000f00 */
.L_x_1204:
        /* <DEDUP_REMOVED lines=12> */
.L_x_1205:
[----:B------:R-:W1:Y:S01]  /*1810*/  LDCU.64 UR10, c[0x0][0x5c8] ;  /* 0x0000b900ff0a77ac */ /* 0x000e620008000a00 */
[----:B------:R-:W-:-:S04]  /*1820*/  UIADD3 UR36, UPT, UPT, UR36, UR40, URZ ;  /* 0x0000002824247290 */ /* 0x000fc8000fffe0ff */
[----:B-1----:R-:W-:Y:S02]  /*1830*/  UIMAD.WIDE.U32 UR16, UR36, UR10, URZ ;  /* 0x0000000a241072a5 */ /* 0x002fe4000f8e00ff */
[----:B------:R-:W-:-:S04]  /*1840*/  UIMAD UR36, UR36, UR11, URZ ;  /* 0x0000000b242472a4 */ /* 0x000fc8000f8e02ff */
[----:B------:R-:W-:-:S06]  /*1850*/  UIADD3 UR36, UPT, UPT, UR17, UR36, URZ ;  /* 0x0000002411247290 */ /* 0x000fcc000fffe0ff */
[----:B------:R-:W-:Y:S02]  /*1860*/  MOV R0, UR36 ;  /* 0x0000002400007c02 */ /* 0x000fe40008000f00 */
.L_x_1206:
[----:B------:R-:W1:Y:S01]  /*1870*/  LDCU UR8, c[0x0][0x440] ;  /* 0x00008800ff0877ac */ /* 0x000e620008000800 */
        /* <DEDUP_REMOVED lines=34> */
.L_x_1208:
[----:B------:R-:W-:Y:S05]  /*1aa0*/  BSYNC.RECONVERGENT B0 ;  /* 0x0000000000007941 */ /* 0x000fea0003800200 */
.L_x_1207:
[----:B------:R-:W3:Y:S01]  /*1ab0*/  LDCU.64 UR8, c[0x0][0x5e0] ;  /* 0x0000bc00ff0877ac */ /* 0x000ee20008000a00 */
[----:B------:R-:W-:Y:S01]  /*1ac0*/  MOV R2, UR10 ;  /* 0x0000000a00027c02 */ /* 0x000fe20008000f00 */
[----:B-1----:R-:W1:Y:S01]  /*1ad0*/  @!P1 LDC.64 R4, c[0x0][0x568] ;  /* 0x00015a00ff049b82 */ /* 0x002e620000000a00 */
[----:B------:R-:W-:-:S03]  /*1ae0*/  UIMAD UR5, UR5, UR10, URZ ;  /* 0x0000000a050572a4 */ /* 0x000fc6000f8e02ff */
[----:B------:R-:W-:Y:S01]  /*1af0*/  IMAD.WIDE.U32 R8, R2, UR27, R8 ;  /* 0x0000001b02087c25 */ /* 0x000fe2000f8e0008 */
[----:B------:R-:W-:Y:S02]  /*1b00*/  UIMAD UR5, UR27, UR11, UR5 ;  /* 0x0000000b1b0572a4 */ /* 0x000fe4000f8e0205 */
[----:B------:R-:W-:-:S04]  /*1b10*/  IADD3 R14, P2, PT, R8, UR16, RZ ;  /* 0x00000010080e7c10 */ /* 0x000fc8000ff5e0ff */
[----:B------:R-:W-:Y:S02]  /*1b20*/  IADD3.X R15, PT, PT, R0, UR5, R9, P2, !PT ;  /* 0x00000005000f7c10 */ /* 0x000fe400097fe409 */
[----:B---3--:R-:W-:Y:S02]  /*1b30*/  MOV R8, UR8 ;  /* 0x0000000800087c02 */ /* 0x008fe40008000f00 */
[----:B--2---:R-:W-:-:S03]  /*1b40*/  MOV R12, UR9 ;  /* 0x00000009000c7c02 */ /* 0x004fc60008000f00 */
        /* <DEDUP_REMOVED lines=19> */
.L_x_1202:
        /* <DEDUP_REMOVED lines=22> */
.L_x_1212:
[----:B------:R2:W-:Y:S01]  /*1de0*/  STS.128 [R13+0x4000], RZ ;  /* 0x004000ff0d007388 */ /* 0x0005e20000000c00 */
[----:B------:R-:W-:Y:S05]  /*1df0*/  BRA `(.L_x_1213) ;  /* 0x0000000000047947 */ /* 0x000fea0003800000 */
.L_x_1211:
[----:B------:R3:W-:Y:S02]  /*1e00*/  STS.128 [R13+0x4000], RZ ;  /* 0x004000ff0d007388 */ /* 0x0007e40000000c00 */
.L_x_1213:
[----:B------:R-:W-:Y:S05]  /*1e10*/  BSYNC.RECONVERGENT B0 ;  /* 0x0000000000007941 */ /* 0x000fea0003800200 */
.L_x_1210:
        /* <DEDUP_REMOVED lines=17> */
.L_x_1215:
[----:B------:R-:W-:Y:S05]  /*1f30*/  BSYNC.RECONVERGENT B0 ;  /* 0x0000000000007941 */ /* 0x000fea0003800200 */
.L_x_1214:
        /* <DEDUP_REMOVED lines=13> */
.L_x_1218:
[----:B------:R1:W-:Y:S01]  /*2010*/  STS.128 [R128], RZ ;  /* 0x000000ff80007388 */ /* 0x0003e20000000c00 */
[----:B------:R-:W-:Y:S05]  /*2020*/  BRA `(.L_x_1219) ;  /* 0x0000000000047947 */ /* 0x000fea0003800000 */
.L_x_1217:
[----:B------:R1:W-:Y:S02]  /*2030*/  STS.128 [R128], RZ ;  /* 0x000000ff80007388 */ /* 0x0003e40000000c00 */
.L_x_1219:
[----:B------:R-:W-:Y:S05]  /*2040*/  BSYNC.RECONVERGENT B0 ;  /* 0x0000000000007941 */ /* 0x000fea0003800200 */
.L_x_1216:
[----:B------:R-:W-:Y:S01]  /*2050*/  SHF.R.U32.HI R12, RZ, 0x1, R6 ;  /* 0x00000001ff0c7819 */ /* 0x000fe20000011606 */
[----:B------:R-:W-:Y:S02]  /*2060*/  IMAD.MOV.U32 R126, RZ, RZ, 0x7f800000 ;  /* 0x7f800000ff7e7424 */ /* 0x000fe400078e00ff */
[----:B------:R-:W-:Y:S01]  /*2070*/  IMAD.MOV.U32 R125, RZ, RZ, 0x7f800000 ;  /* 0x7f800000ff7d7424 */ /* 0x000fe200078e00ff */
[----:B------:R-:W-:Y:S01]  /*2080*/  LOP3.LUT R127, R12, 0x30, RZ, 0xc0, !PT ;  /* 0x000000300c7f7812 */ /* 0x000fe200078ec0ff */
[----:B------:R-:W-:Y:S02]  /*2090*/  IMAD.MOV.U32 R124, RZ, RZ, 0x7f800000 ;  /* 0x7f800000ff7c7424 */ /* 0x000fe400078e00ff */
[----:B------:R-:W-:Y:S01]  /*20a0*/  IMAD.MOV.U32 R123, RZ, RZ, 0x7f800000 ;  /* 0x7f800000ff7b7424 */ /* 0x000fe200078e00ff */
[----:B------:R-:W-:-:S04]  /*20b0*/  LOP3.LUT R127, R127, 0x7, R7, 0xf8, !PT ;  /* 0x000000077f7f7812 */ /* 0x000fc800078ef807 */
[C---:B-1----:R-:W-:Y:S01]  /*20c0*/  LOP3.LUT R17, R127.reuse, 0x40, RZ, 0xfc, !PT ;  /* 0x000000407f117812 */ /* 0x042fe200078efcff */
[C---:B------:R-:W-:Y:S01]  /*20d0*/  VIADD R18, R127.reuse, 0x8 ;  /* 0x000000087f127836 */ /* 0x040fe20000000000 */
[C---:B------:R-:W-:Y:S01]  /*20e0*/  ISETP.GE.AND P3, PT, R127.reuse, UR9, PT ;  /* 0x000000097f007c0c */ /* 0x040fe2000bf66270 */
[----:B------:R-:W-:Y:S01]  /*20f0*/  VIADD R16, R127, 0x48 ;  /* 0x000000487f107836 */ /* 0x000fe20000000000 */
[----:B------:R-:W-:Y:S02]  /*2100*/  ISETP.GE.AND P1, PT, R17, UR9, PT ;  /* 0x0000000911007c0c */ /* 0x000fe4000bf26270 */
[----:B------:R-:W-:Y:S02]  /*2110*/  ISETP.GE.AND P2, PT, R18, UR9, PT ;  /* 0x0000000912007c0c */ /* 0x000fe4000bf46270 */
[----:B------:R-:W-:Y:S01]  /*2120*/  ISETP.GE.AND P0, PT, R16, UR9, PT ;  /* 0x0000000910007c0c */ /* 0x000fe2000bf06270 */
[----:B------:R-:W-:-:S04]  /*2130*/  IMAD.MOV.U32 R16, RZ, RZ, 0x4 ;  /* 0x00000004ff107424 */ /* 0x000fc800078e00ff */
        /* <DEDUP_REMOVED lines=18> */
.L_x_1221:
[----:B------:R-:W-:Y:S05]  /*2260*/  BSYNC.RECONVERGENT B0 ;  /* 0x0000000000007941 */ /* 0x000fea0003800200 */
.L_x_1220:
[----:B------:R-:W3:Y:S01]  /*2270*/  LDCU.64 UR8, c[0x0][0x3d0] ;  /* 0x00007a00ff0877ac */ /* 0x000ee20008000a00 */
[----:B------:R-:W-:Y:S01]  /*2280*/  MOV R2, UR14 ;  /* 0x0000000e00027c02 */ /* 0x000fe20008000f00 */
[----:B------:R-:W-:Y:S01]  /*2290*/  BSSY.RECONVERGENT B0, `(.L_x_1222) ;  /* 0x000001f000007945 */ /* 0x000fe20003800200 */
[----:B------:R-:W-:Y:S02]  /*22a0*/  UIADD3 UR17, UPT, UPT, -UR27, UR33, URZ ;  /* 0x000000211b117290 */ /* 0x000fe4000fffe1ff */
[----:B------:R-:W-:Y:S01]  /*22b0*/  UIMAD UR42, UR5, UR14, URZ ;  /* 0x0000000e052a72a4 */ /* 0x000fe2000f8e02ff */
[----:B-1----:R-:W-:-:S03]  /*22c0*/  IMAD.WIDE.U32 R16, R2, UR27, R8 ;  /* 0x0000001b02107c25 */ /* 0x002fc6000f8e0008 */
[----:B------:R-:W-:Y:S01]  /*22d0*/  UIMAD UR42, UR27, UR15, UR42 ;  /* 0x0000000f1b2a72a4 */ /* 0x000fe2000f8e022a */
[----:B------:R-:W-:Y:S02]  /*22e0*/  ISETP.GE.AND P2, PT, R7, UR17, PT ;  /* 0x0000001107007c0c */ /* 0x000fe4000bf46270 */
[----:B------:R-:W-:-:S04]  /*22f0*/  IADD3 R16, P0, PT, R16, UR52, RZ ;  /* 0x0000003410107c10 */ /* 0x000fc8000ff1e0ff */
[----:B------:R-:W-:Y:S01]  /*2300*/  IADD3.X R17, PT, PT, R11, UR42, R17, P0, !PT ;  /* 0x0000002a0b117c10 */ /* 0x000fe200087fe411 */
[----:B---3--:R-:W-:-:S04]  /*2310*/  IMAD R2, R0, UR8, RZ ;  /* 0x0000000800027c24 */ /* 0x008fc8000f8e02ff */
[C---:B------:R-:W-:Y:S02]  /*2320*/  IMAD R2, R4.reuse, UR9, R2 ;  /* 0x0000000904027c24 */ /* 0x040fe4000f8e0202 */
[----:B------:R-:W-:-:S05]  /*2330*/  IMAD.WIDE.U32 R16, R4, UR8, R16 ;  /* 0x0000000804107c25 */ /* 0x000fca000f8e0010 */
        /* <DEDUP_REMOVED lines=17> */
.L_x_1224:
[----:B------:R1:W-:Y:S01]  /*2450*/  STS.128 [R13+0x6000], RZ ;  /* 0x006000ff0d007388 */ /* 0x0003e20000000c00 */
[----:B------:R-:W-:Y:S05]  /*2460*/  BRA `(.L_x_1225) ;  /* 0x0000000000047947 */ /* 0x000fea0003800000 */
.L_x_1223:
[----:B------:R1:W-:Y:S02]  /*2470*/  STS.128 [R13+0x6000], RZ ;  /* 0x006000ff0d007388 */ /* 0x0003e40000000c00 */
.L_x_1225:
[----:B------:R-:W-:Y:S05]  /*2480*/  BSYNC.RECONVERGENT B0 ;  /* 0x0000000000007941 */ /* 0x000fea0003800200 */
.L_x_1222:
[----:B------:R-:W-:Y:S01]  /*2490*/  ISETP.GE.AND P1, PT, R14, UR17, PT ;  /* 0x000000110e007c0c */ /* 0x000fe2000bf26270 */
        /* <DEDUP_REMOVED lines=20> */
.L_x_1227:
[----:B------:R-:W-:Y:S05]  /*25e0*/  BSYNC.RECONVERGENT B0 ;  /* 0x0000000000007941 */ /* 0x000fea0003800200 */
.L_x_1226:
[----:B------:R-:W3:Y:S01]  /*25f0*/  LDCU.64 UR8, c[0x0][0x3d8] ;  /* 0x00007b00ff0877ac */ /* 0x000ee20008000a00 */
[----:B------:R-:W-:Y:S01]  /*2600*/  MOV R2, UR12 ;  /* 0x0000000c00027c02 */ /* 0x000fe20008000f00 */
[----:B------:R-:W-:Y:S01]  /*2610*/  BSSY.RECONVERGENT B0, `(.L_x_1228) ;  /* 0x000001d000007945 */ /* 0x000fe20003800200 */
[----:B------:R-:W-:-:S03]  /*2620*/  UIMAD UR5, UR5, UR12, URZ ;  /* 0x0000000c050572a4 */ /* 0x000fc6000f8e02ff */
[----:B------:R-:W-:Y:S01]  /*2630*/  IMAD.WIDE.U32 R14, R2, UR27, R8 ;  /* 0x0000001b020e7c25 */ /* 0x000fe2000f8e0008 */
[----:B------:R-:W-:Y:S02]  /*2640*/  UIMAD UR5, UR27, UR13, UR5 ;  /* 0x0000000d1b0572a4 */ /* 0x000fe4000f8e0205 */
[----:B------:R-:W-:-:S04]  /*2650*/  IADD3 R14, P0, PT, R14, UR46, RZ ;  /* 0x0000002e0e0e7c10 */ /* 0x000fc8000ff1e0ff */
        /* <DEDUP_REMOVED lines=21> */
.L_x_1230:
[----:B------:R3:W-:Y:S01]  /*27b0*/  STS.128 [R13+0x8000], RZ ;  /* 0x008000ff0d007388 */ /* 0x0007e20000000c00 */
[----:B------:R-:W-:Y:S05]  /*27c0*/  BRA `(.L_x_1231) ;  /* 0x0000000000047947 */ /* 0x000fea0003800000 */
.L_x_1229:
[----:B------:R3:W-:Y:S02]  /*27d0*/  STS.128 [R13+0x8000], RZ ;  /* 0x008000ff0d007388 */ /* 0x0007e40000000c00 */
.L_x_1231:
[----:B------:R-:W-:Y:S05]  /*27e0*/  BSYNC.RECONVERGENT B0 ;  /* 0x0000000000007941 */ /* 0x000fea0003800200 */
.L_x_1228:
[----:B------:R1:W-:Y:S01]  /*27f0*/  @P1 STS.128 [R13+0x9000], RZ ;  /* 0x009000ff0d001388 */ /* 0x0003e20000000c00 */
[----:B------:R-:W1:Y:S01]  /*2800*/  LDCU UR5, c[0x0][0x440] ;  /* 0x00008800ff0577ac */ /* 0x000e620008000800 */
[----:B------:R-:W-:Y:S01]  /*2810*/  BSSY.RECONVERGENT B0, `(.L_x_1232) ;  /* 0x0000015000007945 */ /* 0x000fe20003800200 */
[----:B------:R-:W-:Y:S01]  /*2820*/  SHF.L.U32 R2, R6, 0x5, RZ ;  /* 0x0000000506027819 */ /* 0x000fe200000006ff */
[----:B------:R-:W1:Y:S02]  /*2830*/  LDCU UR14, c[0x0][0x504] ;  /* 0x0000a080ff0e77ac */ /* 0x000e640008000800 */
        /* <DEDUP_REMOVED lines=18> */
.L_x_1233:
[----:B-1----:R-:W-:Y:S05]  /*2960*/  BSYNC.RECONVERGENT B0 ;  /* 0x0000000000007941 */ /* 0x002fea0003800200 */
.L_x_1232:
[----:B------:R-:W-:Y:S01]  /*2970*/  SHF.R.U32.HI R0, RZ, 0x4, R6 ;  /* 0x00000004ff007819 */ /* 0x000fe20000011606 */
[----:B------:R-:W-:Y:S01]  /*2980*/  IMAD.SHL.U32 R3, R6, 0x10, RZ ;  /* 0x0000001006037824 */ /* 0x000fe200078e00ff */
[----:B------:R-:W-:Y:S01]  /*2990*/  LOP3.LUT R112, R2, 0x20, RZ, 0xc0, !PT ;  /* 0x0000002002707812 */ /* 0x000fe200078ec0ff */
[----:B------:R-:W-:Y:S01]  /*29a0*/  IMAD.SHL.U32 R4, R6, 0x4, RZ ;  /* 0x0000000406047824 */ /* 0x000fe200078e00ff */
[----:B------:R-:W-:Y:S01]  /*29b0*/  LOP3.LUT R0, R0, 0x8, RZ, 0xc0, !PT ;  /* 0x0000000800007812 */ /* 0x000fe200078ec0ff */
[----:B------:R-:W0:Y:S01]  /*29c0*/  LDGDEPBAR ;  /* 0x00000000000079af */ /* 0x000e220000000000 */
[----:B------:R-:W-:Y:S01]  /*29d0*/  LOP3.LUT R5, R2, 0x120, RZ, 0xc0, !PT ;  /* 0x0000012002057812 */ /* 0x000fe200078ec0ff */
[----:B------:R-:W1:Y:S01]  /*29e0*/  LDCU UR15, c[0x0][0x590] ;  /* 0x0000b200ff0f77ac */ /* 0x000e620008000800 */
[--C-:B------:R-:W-:Y:S01]  /*29f0*/  LOP3.LUT R112, R112, 0x3800, R3.reuse, 0xf8, !PT ;  /* 0x0000380070707812 */ /* 0x100fe200078ef803 */
[----:B------:R-:W-:Y:S01]  /*2a00*/  IMAD.MOV.U32 R113, RZ, RZ, 0x20 ;  /* 0x00000020ff717424 */ /* 0x000fe200078e00ff */
[----:B------:R-:W-:Y:S01]  /*2a10*/  LOP3.LUT R4, R4, 0x18, RZ, 0xc0, !PT ;  /* 0x0000001804047812 */ /* 0x000fe200078ec0ff */
[----:B------:R-:W-:Y:S01]  /*2a20*/  IMAD.MOV.U32 R122, RZ, RZ, R128 ;  /* 0x000000ffff7a7224 */ /* 0x000fe200078e0080 */
[----:B------:R-:W-:Y:S01]  /*2a30*/  LOP3.LUT R0, R0, 0x10, R6, 0xf8, !PT ;  /* 0x0000001000007812 */ /* 0x000fe200078ef806 */
[----:B------:R-:W-:Y:S01]  /*2a40*/  IMAD.MOV.U32 R117, RZ, RZ, 0x4 ;  /* 0x00000004ff757424 */ /* 0x000fe200078e00ff */
[----:B------:R-:W-:-:S02]  /*2a50*/  LOP3.LUT R5, R5, 0x600, R3, 0xf8, !PT ;  /* 0x0000060005057812 */ /* 0x000fc400078ef803 */
[----:B------:R-:W-:Y:S02]  /*2a60*/  CS2R R94, SRZ ;  /* 0x00000000005e7805 */ /* 0x000fe4000001ff00 */
[----:B------:R-:W-:Y:S02]  /*2a70*/  LOP3.LUT R112, R112, 0x100, R3, 0xf8, !PT ;  /* 0x0000010070707812 */ /* 0x000fe400078ef803 */
[----:B------:R-:W-:Y:S02]  /*2a80*/  CS2R R92, SRZ ;  /* 0x00000000005c7805 */ /* 0x000fe4000001ff00 */
[--C-:B------:R-:W-:Y:S02]  /*2a90*/  LOP3.LUT R3, R4, 0xc0, R2.reuse, 0xf8, !PT ;  /* 0x000000c004037812 */ /* 0x100fe400078ef802 */
[----:B------:R-:W-:Y:S02]  /*2aa0*/  CS2R R98, SRZ ;  /* 0x0000000000627805 */ /* 0x000fe4000001ff00 */
[----:B------:R-:W-:-:S02]  /*2ab0*/  LOP3.LUT R0, R0, 0xc0, R2, 0xf8, !PT ;  /* 0x000000c000007812 */ /* 0x000fc400078ef802 */
[----:B------:R-:W-:Y:S02]  /*2ac0*/  CS2R R96, SRZ ;  /* 0x0000000000607805 */ /* 0x000fe4000001ff00 */
[----:B------:R-:W-:Y:S02]  /*2ad0*/  LOP3.LUT P0, RZ, R6, 0x4, RZ, 0xc0, !PT ;  /* 0x0000000406ff7812 */ /* 0x000fe4000780c0ff */
[----:B------:R-:W-:Y:S02]  /*2ae0*/  CS2R R90, SRZ ;  /* 0x00000000005a7805 */ /* 0x000fe4000001ff00 */
[C---:B------:R-:W-:Y:S02]  /*2af0*/  LOP3.LUT R12, R3.reuse, 0x8, R12, 0x78, !PT ;  /* 0x00000008030c7812 */ /* 0x040fe400078e780c */
[----:B------:R-:W-:Y:S02]  /*2b00*/  CS2R R88, SRZ ;  /* 0x0000000000587805 */ /* 0x000fe4000001ff00 */
[----:B------:R-:W-:-:S02]  /*2b10*/  LOP3.LUT R6, R3, 0x8, R6, 0x78, !PT ;  /* 0x0000000803067812 */ /* 0x000fc400078e7806 */
[----:B------:R-:W-:Y:S02]  /*2b20*/  CS2R R86, SRZ ;  /* 0x0000000000567805 */ /* 0x000fe4000001ff00 */
[----:B------:R-:W-:Y:S02]  /*2b30*/  LOP3.LUT R0, R0, R4, RZ, 0x3c, !PT ;  /* 0x0000000400007212 */ /* 0x000fe400078e3cff */
[----:B------:R-:W-:Y:S02]  /*2b40*/  CS2R R84, SRZ ;  /* 0x0000000000547805 */ /* 0x000fe4000001ff00 */
[----:B------:R-:W-:Y:S02]  /*2b50*/  LOP3.LUT R3, R5, R12, RZ, 0xfc, !PT ;  /* 0x0000000c05037212 */ /* 0x000fe400078efcff */
[----:B------:R-:W-:Y:S02]  /*2b60*/  CS2R R78, SRZ ;  /* 0x00000000004e7805 */ /* 0x000fe4000001ff00 */
[----:B------:R-:W-:-:S02]  /*2b70*/  LOP3.LUT R112, R112, R6, RZ, 0xfc, !PT ;  /* 0x0000000670707212 */ /* 0x000fc400078efcff */
[----:B------:R-:W-:Y:S02]  /*2b80*/  CS2R R76, SRZ ;  /* 0x00000000004c7805 */ /* 0x000fe4000001ff00 */
[----:B------:R-:W-:Y:S01]  /*2b90*/  LOP3.LUT R2, R0, 0x120, R2, 0xf8, !PT ;  /* 0x0000012000027812 */ /* 0x000fe200078ef802 */
[----:B------:R-:W-:Y:S01]  /*2ba0*/  IMAD.MOV.U32 R0, RZ, RZ, 0x20 ;  /* 0x00000020ff007424 */ /* 0x000fe200078e00ff */
[----:B------:R-:W-:Y:S02]  /*2bb0*/  SEL R113, R113, 0xffffffe0, !P0 ;  /* 0xffffffe071717807 */ /* 0x000fe40004000000 */
[----:B------:R-:W-:Y:S02]  /*2bc0*/  CS2R R82, SRZ ;  /* 0x0000000000527805 */ /* 0x000fe4000001ff00 */
[----:B------:R-:W-:Y:S02]  /*2bd0*/  LEA R3, R3, UR24, 0x1 ;  /* 0x0000001803037c11 */ /* 0x000fe4000f8e08ff */
[----:B------:R-:W-:-:S02]  /*2be0*/  CS2R R80, SRZ ;  /* 0x0000000000507805 */ /* 0x000fc4000001ff00 */
[----:B------:R-:W-:Y:S02]  /*2bf0*/  LEA R2, R2, UR24, 0x1 ;  /* 0x0000001802027c11 */ /* 0x000fe4000f8e08ff */
[----:B------:R-:W-:Y:S02]  /*2c00*/  CS2R R74, SRZ ;  /* 0x00000000004a7805 */ /* 0x000fe4000001ff00 */
[----:B------:R-:W-:Y:S02]  /*2c10*/  LEA R112, R112, UR24, 0x1 ;  /* 0x0000001870707c11 */ /* 0x000fe4000f8e08ff */
[----:B------:R-:W-:Y:S02]  /*2c20*/  CS2R R72, SRZ ;  /* 0x0000000000487805 */ /* 0x000fe4000001ff00 */
[----:B------:R-:W-:Y:S02]  /*2c30*/  CS2R R70, SRZ ;  /* 0x0000000000467805 */ /* 0x000fe4000001ff00 */
[----:B------:R-:W-:Y:S01]  /*2c40*/  CS2R R68, SRZ ;  /* 0x0000000000447805 */ /* 0x000fe2000001ff00 */
[----:B------:R-:W-:Y:S01]  /*2c50*/  VIADD R3, R3, UR16 ;  /* 0x0000001003037c36 */ /* 0x000fe20008000000 */
[----:B------:R-:W2:Y:S01]  /*2c60*/  LDCU UR9, c[0x0][0x508] ;  /* 0x0000a100ff0977ac */ /* 0x000ea20008000800 */
[----:B------:R-:W-:-:S02]  /*2c70*/  VIADD R2, R2, UR16 ;  /* 0x0000001002027c36 */ /* 0x000fc40008000000 */
[----:B------:R-:W-:Y:S01]  /*2c80*/  IMAD.IADD R116, R113, 0x1, R112 ;  /* 0x0000000171747824 */ /* 0x000fe200078e0270 */
[----:B------:R-:W2:Y:S01]  /*2c90*/  LDCU UR8, c[0x0][0x3e0] ;  /* 0x00007c00ff0877ac */ /* 0x000ea20008000800 */
[----:B------:R-:W2:Y:S01]  /*2ca0*/  LDCU UR13, c[0x0][0x50c] ;  /* 0x0000a180ff0d77ac */ /* 0x000ea20008000800 */
[----:B------:R-:W2:Y:S01]  /*2cb0*/  LDCU UR12, c[0x0][0x45c] ;  /* 0x00008b80ff0c77ac */ /* 0x000ea20008000800 */
[----:B-1----:R-:W-:Y:S02]  /*2cc0*/  USHF.L.U32 UR15, UR15, 0x7, URZ ;  /* 0x000000070f0f7899 */ /* 0x002fe400080006ff */
[----:B------:R-:W-:Y:S02]  /*2cd0*/  UIADD3 UR41, UPT, UPT, -UR47, UR41, URZ ;  /* 0x000000292f297290 */ /* 0x000fe4000fffe1ff */
[----:B------:R-:W-:-:S12]  /*2ce0*/  USHF.L.U32 UR49, UR49, 0x3, URZ ;  /* 0x0000000331317899 */ /* 0x000fd800080006ff */
.L_x_1238:
[----:B------:R-:W0:Y:S01]  /*2cf0*/  LDGDEPBAR ;  /* 0x00000000000079af */ /* 0x000e220000000000 */
[----:B------:R-:W-:Y:S01]  /*2d00*/  IADD3 R113, PT, PT, R3, R113, RZ ;  /* 0x0000007103717210 */ /* 0x000fe20007ffe0ff */
[----:B------:R-:W-:Y:S04]  /*2d10*/  USHF.L.U32 UR17, UR48, 0x7, URZ ;  /* 0x0000000730117899 */ /* 0x000fe800080006ff */
[----:B------:R-:W-:Y:S01]  /*2d20*/  UISETP.GE.AND UP0, UPT, UR17, UR41, UPT ;  /* 0x000000291100728c */ /* 0x000fe2000bf06270 */
[----:B------:R-:W-:Y:S04]  /*2d30*/  DEPBAR.LE SB0, 0x0 ;  /* 0x000080000000791a */ /* 0x000fe80000000000 */
[----:B------:R-:W-:Y:S06]  /*2d40*/  BAR.SYNC.DEFER_BLOCKING 0x0 ;  /* 0x0000000000007b1d */ /* 0x000fec0000010000 */
[----:B------:R-:W-:Y:S08]  /*2d50*/  LDSM.16.M88.4 R64, [R3] ;  /* 0x000000000340783b */ /* 0x000ff00000000200 */
[----:B------:R-:W1:Y:S08]  /*2d60*/  LDSM.16.M88.4 R16, [R112+0x6000] ;  /* 0x006000007010783b */ /* 0x000e700000000200 */
[----:B------:R-:W3:Y:S08]  /*2d70*/  LDSM.16.M88.4 R60, [R3+0x1000] ;  /* 0x00100000033c783b */ /* 0x000ef00000000200 */
[----:B------:R-:W2:Y:S08]  /*2d80*/  LDSM.16.M88.4 R32, [R112+0x6400] ;  /* 0x006400007020783b */ /* 0x000eb00000000200 */
[----:B------:R-:W2:Y:S08]  /*2d90*/  LDSM.16.M88.4 R48, [R112+0x6800] ;  /* 0x006800007030783b */ /* 0x000eb00000000200 */
[----:B------:R-:W2:Y:S08]  /*2da0*/  LDSM.16.M88.4 R100, [R112+0x6c00] ;  /* 0x006c00007064783b */ /* 0x000eb00000000200 */
[----:B------:R-:W-:Y:S01]  /*2db0*/  LDSM.16.M88.4 R104, [R113] ;  /* 0x000000007168783b */ /* 0x000fe20000000200 */
[-C--:B-1----:R-:W-:Y:S07]  /*2dc0*/  HMMA.16816.F32 R4, R64, R16.reuse, RZ ;  /* 0x000000104004723c */ /* 0x082fee00000018ff */
[----:B------:R-:W1:Y:S01]  /*2dd0*/  LDSM.16.M88.4 R108, [R116+0x6000] ;  /* 0x00600000746c783b */ /* 0x000e620000000200 */
[C---:B---3--:R-:W-:Y:S07]  /*2de0*/  HMMA.16816.F32 R8, R60.reuse, R16, RZ ;  /* 0x000000103c08723c */ /* 0x048fee00000018ff */
[----:B------:R-:W3:Y:S01]  /*2df0*/  LDSM.16.M88.4 R112, [R113+0x1000] ;  /* 0x001000007170783b */ /* 0x000ee20000000200 */
[-C--:B--2-4-:R-:W-:Y:S08]  /*2e00*/  HMMA.16816.F32 R12, R60, R18.reuse, RZ ;  /* 0x000000123c0c723c */ /* 0x094ff000000018ff */
        /* <DEDUP_REMOVED lines=25> */
[----:B------:R-:W2:Y:S01]  /*2fa0*/  MUFU.TANH R136, R5 ;  /* 0x0000000500887308 */ /* 0x000ea20000002400 */
[----:B------:R-:W-:Y:S01]  /*2fb0*/  FMUL.FTZ R9, R9, UR13 ;  /* 0x0000000d09097c20 */ /* 0x000fe20008410000 */
[----:B------:R-:W-:Y:S01]  /*2fc0*/  FMUL.FTZ R12, R12, UR13 ;  /* 0x0000000d0c0c7c20 */ /* 0x000fe20008410000 */
[----:B------:R-:W-:Y:S01]  /*2fd0*/  FMUL.FTZ R13, R13, UR13 ;  /* 0x0000000d0d0d7c20 */ /* 0x000fe20008410000 */
[----:B------:R-:W-:Y:S01]  /*2fe0*/  FMUL.FTZ R14, R14, UR13 ;  /* 0x0000000d0e0e7c20 */ /* 0x000fe20008410000 */
[----:B------:R-:W-:Y:S05]  /*2ff0*/  FMUL.FTZ R15, R15, UR13 ;  /* 0x0000000d0f0f7c20 */ /* 0x000fea0008410000 */
[----:B------:R3:W4:Y:S01]  /*3000*/  MUFU.TANH R139, R8 ;  /* 0x00000008008b7308 */ /* 0x0007220000002400 */
[----:B------:R-:W-:Y:S01]  /*3010*/  FMUL.FTZ R16, R16, UR13 ;  /* 0x0000000d10107c20 */ /* 0x000fe20008410000 */
[----:B------:R-:W-:Y:S01]  /*3020*/  FMUL.FTZ R17, R17, UR13 ;  /* 0x0000000d11117c20 */ /* 0x000fe20008410000 */
[----:B------:R-:W-:Y:S01]  /*3030*/  FMUL.FTZ R18, R18, UR13 ;  /* 0x0000000d12127c20 */ /* 0x000fe20008410000 */
[----:B------:R-:W-:Y:S06]  /*3040*/  FMUL.FTZ R19, R19, UR13 ;  /* 0x0000000d13137c20 */ /* 0x000fec0008410000 */
[----:B------:R-:W1:Y:S10]  /*3050*/  MUFU.TANH R137, R6 ;  /* 0x0000000600897308 */ /* 0x000e740000002400 */
[----:B------:R2:W1:Y:S01]  /*3060*/  MUFU.TANH R140, R9 ;  /* 0x00000009008c7308 */ /* 0x0004620000002400 */
[----:B---3--:R-:W-:Y:S04]  /*3070*/  MOV R8, UR10 ;  /* 0x0000000a00087c02 */ /* 0x008fe80008000f00 */
[C---:B------:R-:W-:Y:S05]  /*3080*/  LEA R8, P0, R127.reuse, R8, 0x2 ;  /* 0x000000087f087211 */ /* 0x040fea00078010ff */
[----:B------:R3:W1:Y:S10]  /*3090*/  MUFU.TANH R138, R7 ;  /* 0x00000007008a7308 */ /* 0x0006740000002400 */
[----:B------:R-:W1:Y:S01]  /*30a0*/  MUFU.TANH R141, R10 ;  /* 0x0000000a008d7308 */ /* 0x000e620000002400 */
[----:B--2---:R-:W-:Y:S04]  /*30b0*/  MOV R9, UR11 ;  /* 0x0000000b00097c02 */ /* 0x004fe80008000f00 */
[----:B------:R-:W-:Y:S05]  /*30c0*/  LEA.HI.X R9, R127, R9, RZ, 0x2, P0 ;  /* 0x000000097f097211 */ /* 0x000fea00000f14ff */
[----:B------:R2:W1:Y:S01]  /*30d0*/  MUFU.TANH R142, R11 ;  /* 0x0000000b008e7308 */ /* 0x0004620000002400 */
[----:B---3--:R-:W3:Y:S09]  /*30e0*/  LDSM.16.M88.4 R4, [R116+0x6400] ;  /* 0x006400007404783b */ /* 0x008ef20000000200 */
[----:B------:R1:W1:Y:S01]  /*30f0*/  MUFU.TANH R143, R12 ;  /* 0x0000000c008f7308 */ /* 0x0002620000002400 */
[----:B-----5:R-:W5:Y:S04]  /*3100*/  LDG.E R134, desc[UR34][R8.64] ;  /* 0x0000002208867981 */ /* 0x020f68000c1e1900 */
[----:B------:R-:W5:Y:S05]  /*3110*/  LDG.E R133, desc[UR34][R8.64+0x20] ;  /* 0x0000202208857981 */ /* 0x000f6a000c1e1900 */
[----:B------:R1:W1:Y:S01]  /*3120*/  MUFU.TANH R144, R13 ;  /* 0x0000000d00907308 */ /* 0x0002620000002400 */
[----:B------:R-:W5:Y:S04]  /*3130*/  LDG.E R132, desc[UR34][R8.64+0x100] ;  /* 0x0001002208847981 */ /* 0x000f68000c1e1900 */
[----:B------:R2:W5:Y:S05]  /*3140*/  LDG.E R129, desc[UR34][R8.64+0x120] ;  /* 0x0001202208817981 */ /* 0x00056a000c1e1900 */
[----:B------:R1:W1:Y:S10]  /*3150*/  MUFU.TANH R145, R14 ;  /* 0x0000000e00917308 */ /* 0x0002740000002400 */
[----:B------:R1:W1:Y:S10]  /*3160*/  MUFU.TANH R146, R15 ;  /* 0x0000000f00927308 */ /* 0x0002740000002400 */
[----:B------:R1:W1:Y:S01]  /*3170*/  MUFU.TANH R148, R16 ;  /* 0x0000001000947308 */ /* 0x0002620000002400 */
[-C--:B---3--:R-:W-:Y:S01]  /*3180*/  HMMA.16816.F32 R20, R104, R4.reuse, R20 ;  /* 0x000000046814723c */ /* 0x088fe20000001814 */
[----:B--2---:R-:W2:Y:S08]  /*3190*/  LDSM.16.M88.4 R8, [R116+0x6800] ;  /* 0x006800007408783b */ /* 0x004eb00000000200 */
        /* <DEDUP_REMOVED lines=21> */
[----:B------:R-:W-:Y:S01]  /*32f0*/  FMUL.FTZ R32, R32, UR13 ;  /* 0x0000000d20207c20 */ /* 0x000fe20008410000 */
[----:B------:R-:W-:Y:S01]  /*3300*/  FMUL.FTZ R33, R33, UR13 ;  /* 0x0000000d21217c20 */ /* 0x000fe20008410000 */
[-C--:B--2---:R-:W-:Y:S07]  /*3310*/  HMMA.16816.F32 R36, R104, R8.reuse, R36 ;  /* 0x000000086824723c */ /* 0x084fee0000001824 */
[----:B------:R3:W2:Y:S01]  /*3320*/  MUFU.TANH R153, R22 ;  /* 0x0000001600997308 */ /* 0x0006a20000002400 */
[----:B------:R-:W-:Y:S01]  /*3330*/  FMUL.FTZ R34, R34, UR13 ;  /* 0x0000000d22227c20 */ /* 0x000fe20008410000 */
[----:B------:R-:W-:Y:S01]  /*3340*/  FMUL.FTZ R35, R35, UR13 ;  /* 0x0000000d23237c20 */ /* 0x000fe20008410000 */
[C---:B------:R-:W-:Y:S07]  /*3350*/  HMMA.16816.F32 R40, R112.reuse, R8, R40 ;  /* 0x000000087028723c */ /* 0x040fee0000001828 */
[----:B------:R3:W1:Y:S01]  /*3360*/  MUFU.TANH R154, R23 ;  /* 0x00000017009a7308 */ /* 0x0006620000002400 */
[-C--:B------:R-:W-:Y:S09]  /*3370*/  HMMA.16816.F32 R44, R112, R10.reuse, R44 ;  /* 0x0000000a702c723c */ /* 0x080ff2000000182c */
[----:B------:R3:W1:Y:S01]  /*3380*/  MUFU.TANH R155, R24 ;  /* 0x00000018009b7308 */ /* 0x0006620000002400 */
[----:B------:R-:W-:Y:S01]  /*3390*/  FMUL.FTZ R36, R36, UR13 ;  /* 0x0000000d24247c20 */ /* 0x000fe20008410000 */
[----:B------:R-:W-:Y:S01]  /*33a0*/  FMUL.FTZ R37, R37, UR13 ;  /* 0x0000000d25257c20 */ /* 0x000fe20008410000 */
[----:B------:R-:W-:Y:S01]  /*33b0*/  FMUL.FTZ R38, R38, UR13 ;  /* 0x0000000d26267c20 */ /* 0x000fe20008410000 */
[----:B------:R-:W-:Y:S01]  /*33c0*/  FMUL.FTZ R39, R39, UR13 ;  /* 0x0000000d27277c20 */ /* 0x000fe20008410000 */
[C---:B------:R-:W-:Y:S05]  /*33d0*/  HMMA.16816.F32 R48, R104.reuse, R10, R48 ;  /* 0x0000000a6830723c */ /* 0x040fea0000001830 */
[----:B------:R3:W1:Y:S01]  /*33e0*/  MUFU.TANH R156, R25 ;  /* 0x00000019009c7308 */ /* 0x0006620000002400 */
[----:B------:R-:W-:Y:S01]  /*33f0*/  FMUL.FTZ R40, R40, UR13 ;  /* 0x0000000d28287c20 */ /* 0x000fe20008410000 */
[----:B------:R-:W-:Y:S01]  /*3400*/  FMUL.FTZ R41, R41, UR13 ;  /* 0x0000000d29297c20 */ /* 0x000fe20008410000 */
[----:B------:R-:W-:Y:S01]  /*3410*/  FMUL.FTZ R42, R42, UR13 ;  /* 0x0000000d2a2a7c20 */ /* 0x000fe20008410000 */
[----:B------:R-:W-:Y:S01]  /*3420*/  FMUL.FTZ R43, R43, UR13 ;  /* 0x0000000d2b2b7c20 */ /* 0x000fe20008410000 */
[-C--:B----4-:R-:W-:Y:S05]  /*3430*/  HMMA.16816.F32 R52, R104, R4.reuse, R52 ;  /* 0x000000046834723c */ /* 0x090fea0000001834 */
[----:B------:R3:W4:Y:S01]  /*3440*/  MUFU.TANH R159, R26 ;  /* 0x0000001a009f7308 */ /* 0x0007220000002400 */
        /* <DEDUP_REMOVED lines=10> */
[-C--:B------:R-:W-:Y:S05]  /*34f0*/  HMMA.16816.F32 R60, R112, R6.reuse, R60 ;  /* 0x00000006703c723c */ /* 0x080fea000000183c */
[----:B------:R3:W1:Y:S01]  /*3500*/  MUFU.TANH R158, R28 ;  /* 0x0000001c009e7308 */ /* 0x0006620000002400 */
[----:B------:R-:W-:Y:S01]  /*3510*/  FMUL.FTZ R52, R52, UR13 ;  /* 0x0000000d34347c20 */ /* 0x000fe20008410000 */
[----:B------:R-:W-:Y:S01]  /*3520*/  FMUL.FTZ R53, R53, UR13 ;  /* 0x0000000d35357c20 */ /* 0x000fe20008410000 */
[----:B------:R-:W-:Y:S01]  /*3530*/  FMUL.FTZ R54, R54, UR13 ;  /* 0x0000000d36367c20 */ /* 0x000fe20008410000 */
[----:B------:R-:W-:Y:S01]  /*3540*/  FMUL.FTZ R55, R55, UR13 ;  /* 0x0000000d37377c20 */ /* 0x000fe20008410000 */
[----:B------:R-:W-:Y:S05]  /*3550*/  HMMA.16816.F32 R64, R104, R6, R64 ;  /* 0x000000066840723c */ /* 0x000fea0000001840 */
[----:B------:R3:W1:Y:S01]  /*3560*/  MUFU.TANH R160, R29 ;  /* 0x0000001d00a07308 */ /* 0x0006620000002400 */
[----:B------:R-:W-:Y:S01]  /*3570*/  FMUL.FTZ R56, R56, UR13 ;  /* 0x0000000d38387c20 */ /* 0x000fe20008410000 */
[----:B------:R-:W-:Y:S01]  /*3580*/  FMUL.FTZ R57, R57, UR13 ;  /* 0x0000000d39397c20 */ /* 0x000fe20008410000 */
[----:B------:R-:W-:Y:S01]  /*3590*/  FMUL.FTZ R58, R58, UR13 ;  /* 0x0000000d3a3a7c20 */ /* 0x000fe20008410000 */
[----:B------:R-:W-:Y:S06]  /*35a0*/  FMUL.FTZ R59, R59, UR13 ;  /* 0x0000000d3b3b7c20 */ /* 0x000fec0008410000 */
        /* <DEDUP_REMOVED lines=46> */
[----:B--2-4-:R-:W-:Y:S05]  /*3890*/  BRA.U !UP0, `(.L_x_1234) ;  /* 0x0000000508347547 */ /* 0x014fea000b800000 */
[----:B-1----:R-:W-:Y:S01]  /*38a0*/  MOV R9, R194 ;  /* 0x000000c200097202 */ /* 0x002fe20000000f00 */
[----:B------:R-:W-:Y:S01]  /*38b0*/  USHF.L.U32 UR16, UR37, 0x7, URZ ;  /* 0x0000000725107899 */ /* 0x000fe200080006ff */
[----:B------:R-:W-:Y:S01]  /*38c0*/  MOV R13, R192 ;  /* 0x000000c0000d7202 */ /* 0x000fe20000000f00 */
[----:B------:R-:W-:Y:S01]  /*38d0*/  IMAD.MOV.U32 R12, RZ, RZ, R193 ;  /* 0x000000ffff0c7224 */ /* 0x000fe200078e00c1 */
[----:B---3--:R-:W-:Y:S01]  /*38e0*/  MOV R17, R200 ;  /* 0x000000c800117202 */ /* 0x008fe20000000f00 */
        /* <DEDUP_REMOVED lines=55> */
[----:B------:R-:W-:Y:S01]  /*3c60*/  MOV R61, R140 ;  /* 0x0000008c003d7202 */ /* 0x000fe20000000f00 */
[----:B------:R-:W-:Y:S01]  /*3c70*/  UIADD3 UR16, UPT, UPT, UR16, 0x80, URZ ;  /* 0x0000008010107890 */ /* 0x000fe2000fffe0ff */
[----:B------:R-:W-:Y:S01]  /*3c80*/  IMAD.U32 R4, RZ, RZ, UR27 ;  /* 0x0000001bff047e24 */ /* 0x000fe2000f8e00ff */
[----:B------:R-:W-:Y:S01]  /*3c90*/  UIADD3 UR27, UPT, UPT, UR17, 0x80, URZ ;  /* 0x00000080111b7890 */ /* 0x000fe2000fffe0ff */
[----:B------:R-:W-:Y:S01]  /*3ca0*/  MOV R66, R138 ;  /* 0x0000008a00427202 */ /* 0x000fe20000000f00 */
[----:B------:R-:W-:Y:S01]  /*3cb0*/  IMAD.MOV.U32 R8, RZ, RZ, R139 ;  /* 0x000000ffff087224 */ /* 0x000fe200078e008b */
[----:B------:R-:W-:Y:S01]  /*3cc0*/  UIADD3 UR16, UPT, UPT, UR16, UR14, -UR33 ;  /* 0x0000000e10107290 */ /* 0x000fe2000fffe821 */
[----:B------:R-:W-:Y:S01]  /*3cd0*/  ISETP.LT.AND P0, PT, R4, UR33, PT ;  /* 0x0000002104007c0c */ /* 0x000fe2000bf01270 */
[----:B------:R-:W-:Y:S01]  /*3ce0*/  IMAD.MOV.U32 R4, RZ, RZ, R187 ;  /* 0x000000ffff047224 */ /* 0x000fe200078e00bb */
[----:B------:R-:W-:Y:S01]  /*3cf0*/  MOV R100, R136 ;  /* 0x0000008800647202 */ /* 0x000fe20000000f00 */
[----:B------:R-:W-:Y:S01]  /*3d00*/  UIADD3 UR16, UPT, UPT, UR16, -0x80, URZ ;  /* 0xffffff8010107890 */ /* 0x000fe2000fffe0ff */
[----:B------:R-:W-:Y:S02]  /*3d10*/  IMAD.MOV.U32 R67, RZ, RZ, R137 ;  /* 0x000000ffff437224 */ /* 0x000fe400078e0089 */
[----:B------:R-:W-:Y:S01]  /*3d20*/  IMAD.MOV.U32 R5, RZ, RZ, R135 ;  /* 0x000000ffff057224 */ /* 0x000fe200078e0087 */
[----:B------:R-:W-:Y:S06]  /*3d30*/  UISETP.GE.AND UP0, UPT, UR27, UR16, UPT ;  /* 0x000000101b00728c */ /* 0x000fec000bf06270 */
[----:B------:R-:W-:Y:S11]  /*3d40*/  PLOP3.LUT P1, PT, PT, PT, UP0, 0x80, 0x8 ;  /* 0x000000000008781c */ /* 0x000ff60003f2f008 */
[----:B------:R-:W-:Y:S02]  /*3d50*/  @!UPT UIADD3 URZ, UPT, UPT, URZ, URZ, URZ ;  /* 0x000000fffffff290 */ /* 0x000fe4000fffe0ff */
[----:B------:R-:W-:Y:S05]  /*3d60*/  @!P1 BRA P0, `(.L_x_1235) ;  /* 0x00000010009c9947 */ /* 0x000fea0000000000 */
.L_x_1234:
[----:B------:R-:W2:Y:S01]  /*3d70*/  S2R R4, SR_TID.X ;  /* 0x0000000000047919 */ /* 0x000ea20000002100 */
[----:B------:R-:W-:Y:S01]  /*3d80*/  UIADD3 UR16, UPT, UPT, UR33, UR9, -UR43 ;  /* 0x0000000921107290 */ /* 0x000fe2000fffe82b */
[----:B------:R-:W-:Y:S01]  /*3d90*/  VIADD R9, R127, UR17 ;  /* 0x000000117f097c36 */ /* 0x000fe20008000000 */
[----:B------:R-:W-:Y:S01]  /*3da0*/  UIADD3 UR27, UPT, UPT, UR33, -UR14, -UR43 ;  /* 0x8000000e211b7290 */ /* 0x000fe2000fffe82b */
[----:B------:R-:W-:Y:S02]  /*3db0*/  IMAD.U32 R101, RZ, RZ, UR37 ;  /* 0x00000025ff657e24 */ /* 0x000fe4000f8e00ff */
[----:B------:R-:W-:Y:S02]  /*3dc0*/  IMAD.MOV.U32 R199, RZ, RZ, 0x1 ;  /* 0x00000001ffc77424 */ /* 0x000fe400078e00ff */
[----:B------:R-:W-:Y:S02]  /*3dd0*/  IMAD.MOV.U32 R197, RZ, RZ, 0x9 ;  /* 0x00000009ffc57424 */ /* 0x000fe400078e00ff */
[----:B------:R-:W-:Y:S02]  /*3de0*/  IMAD.MOV.U32 R116, RZ, RZ, 0x41 ;  /* 0x00000041ff747424 */ /* 0x000fe400078e00ff */
[----:B------:R-:W-:Y:S02]  /*3df0*/  IMAD.MOV.U32 R6, RZ, RZ, 0x49 ;  /* 0x00000049ff067424 */ /* 0x000fe400078e00ff */
[----:B--2---:R-:W-:Y:S01]  /*3e00*/  IMAD.SHL.U32 R5, R4, 0x2, RZ ;  /* 0x0000000204057824 */ /* 0x004fe200078e00ff */
[----:B------:R-:W-:Y:S04]  /*3e10*/  SHF.R.U32.HI R4, RZ, 0x1, R4 ;  /* 0x00000001ff047819 */ /* 0x000fe80000011604 */
[----:B------:R-:W-:Y:S04]  /*3e20*/  LOP3.LUT R5, R5, 0x6, RZ, 0xc0, !PT ;  /* 0x0000000605057812 */ /* 0x000fe800078ec0ff */
[----:B------:R-:W-:Y:S01]  /*3e30*/  LOP3.LUT R4, R5, 0x1c0, R4, 0xf8, !PT ;  /* 0x000001c005047812 */ /* 0x000fe200078ef804 */
[C---:B------:R-:W-:Y:S02]  /*3e40*/  VIADD R5, R9.reuse, UR16 ;  /* 0x0000001009057c36 */ /* 0x040fe40008000000 */
[----:B------:R-:W-:Y:S02]  /*3e50*/  VIADD R9, R9, UR27 ;  /* 0x0000001b09097c36 */ /* 0x000fe40008000000 */
[----:B------:R-:W-:Y:S01]  /*3e60*/  IMAD R101, R101, 0x80, R4 ;  /* 0x0000008065657824 */ /* 0x000fe200078e0204 */
[----:B------:R-:W-:Y:S02]  /*3e70*/  VIADDMNMX R199, R5, R199, UR33, PT ;  /* 0x0000002105c77e46 */ /* 0x000fe4000b8001c7 */
[----:B------:R-:W-:Y:S01]  /*3e80*/  VIMNMX R7, PT, PT, RZ, R9, !PT ;  /* 0x00000009ff077248 */ /* 0x000fe20007fe0100 */
[----:B------:R-:W-:Y:S01]  /*3e90*/  VIADD R115, R101, 0x1 ;  /* 0x0000000165737836 */ /* 0x000fe20000000000 */
[----:B------:R-:W-:Y:S01]  /*3ea0*/  VIADDMNMX R10, R9, 0x8, RZ, !PT ;  /* 0x00000008090a7846 */ /* 0x000fe200078001ff */
[----:B------:R-:W-:Y:S01]  /*3eb0*/  VIADD R114, R101, 0x8 ;  /* 0x0000000865727836 */ /* 0x000fe20000000000 */
[----:B------:R-:W-:Y:S01]  /*3ec0*/  VIADDMNMX R4, R9, 0x40, RZ, !PT ;  /* 0x0000004009047846 */ /* 0x000fe200078001ff */
[----:B------:R-:W-:Y:S01]  /*3ed0*/  VIADD R113, R101, 0x9 ;  /* 0x0000000965717836 */ /* 0x000fe20000000000 */
[----:B------:R-:W-:Y:S01]  /*3ee0*/  VIADDMNMX R9, R9, 0x48, RZ, !PT ;  /* 0x0000004809097846 */ /* 0x000fe200078001ff */
[C---:B------:R-:W-:Y:S01]  /*3ef0*/  VIADD R112, R101.reuse, 0x10 ;  /* 0x0000001065707836 */ /* 0x040fe20000000000 */
[C---:B------:R-:W-:Y:S01]  /*3f00*/  ISETP.GE.AND P4, PT, R101.reuse, R7, PT ;  /* 0x000000076500720c */ /* 0x040fe20003f86270 */
[C---:B------:R-:W-:Y:S01]  /*3f10*/  VIADD R111, R101.reuse, 0x11 ;  /* 0x00000011656f7836 */ /* 0x040fe20000000000 */
[C---:B------:R-:W-:Y:S01]  /*3f20*/  ISETP.GE.AND P3, PT, R101.reuse, R10, PT ;  /* 0x0000000a6500720c */ /* 0x040fe20003f66270 */
[----:B------:R-:W-:Y:S01]  /*3f30*/  VIADD R110, R101, 0x18 ;  /* 0x00000018656e7836 */ /* 0x000fe20000000000 */
[----:B------:R-:W-:Y:S01]  /*3f40*/  VIADDMNMX R197, R5, R197, UR33, PT ;  /* 0x0000002105c57e46 */ /* 0x000fe2000b8001c5 */
[----:B------:R-:W-:Y:S01]  /*3f50*/  VIADD R109, R101, 0x19 ;  /* 0x00000019656d7836 */ /* 0x000fe20000000000 */
[----:B------:R-:W-:Y:S01]  /*3f60*/  VIADDMNMX R116, R5, R116, UR33, PT ;  /* 0x0000002105747e46 */ /* 0x000fe2000b800174 */
[----:B------:R-:W-:Y:S01]  /*3f70*/  VIADD R108, R101, 0x20 ;  /* 0x00000020656c7836 */ /* 0x000fe20000000000 */
[----:B------:R-:W-:Y:S01]  /*3f80*/  VIADDMNMX R6, R5, R6, UR33, PT ;  /* 0x0000002105067e46 */ /* 0x000fe2000b800106 */
[C---:B------:R-:W-:Y:S01]  /*3f90*/  VIADD R107, R101.reuse, 0x21 ;  /* 0x00000021656b7836 */ /* 0x040fe20000000000 */
[C---:B------:R-:W-:Y:S01]  /*3fa0*/  ISETP.GE.AND P2, PT, R101.reuse, R4, PT ;  /* 0x000000046500720c */ /* 0x040fe20003f46270 */
[C---:B------:R-:W-:Y:S01]  /*3fb0*/  VIADD R106, R101.reuse, 0x28 ;  /* 0x00000028656a7836 */ /* 0x040fe20000000000 */
[C---:B------:R-:W-:Y:S01]  /*3fc0*/  ISETP.GE.AND P1, PT, R101.reuse, R9, PT ;  /* 0x000000096500720c */ /* 0x040fe20003f26270 */
[----:B------:R-:W-:Y:S01]  /*3fd0*/  VIADD R105, R101, 0x29 ;  /* 0x0000002965697836 */ /* 0x000fe20000000000 */
[----:B-1----:R-:W-:Y:S01]  /*3fe0*/  FSEL R5, R135, -INF , P4 ;  /* 0xff80000087057808 */ /* 0x002fe20002000000 */
[----:B------:R-:W-:Y:S01]  /*3ff0*/  VIADD R104, R101, 0x30 ;  /* 0x0000003065687836 */ /* 0x000fe20000000000 */
[----:B---3--:R-:W-:Y:S01]  /*4000*/  FSEL R67, R137, -INF , P3 ;  /* 0xff80000089437808 */ /* 0x008fe20001800000 */
[C---:B------:R-:W-:Y:S01]  /*4010*/  VIADD R103, R101.reuse, 0x31 ;  /* 0x0000003165677836 */ /* 0x040fe20000000000 */
[C---:B------:R-:W-:Y:S01]  /*4020*/  ISETP.GE.AND P0, PT, R101.reuse, R199, PT ;  /* 0x000000c76500720c */ /* 0x040fe20003f06270 */
[C---:B------:R-:W-:Y:S01]  /*4030*/  VIADD R102, R101.reuse, 0x38 ;  /* 0x0000003865667836 */ /* 0x040fe20000000000 */
[C---:B------:R-:W-:Y:S02]  /*4040*/  ISETP.GE.AND P6, PT, R101.reuse, R197, PT ;  /* 0x000000c56500720c */ /* 0x040fe40003fc6270 */
[C---:B------:R-:W-:Y:S02]  /*4050*/  ISETP.GE.AND P5, PT, R101.reuse, R116, PT ;  /* 0x000000746500720c */ /* 0x040fe40003fa6270 */
[C---:B------:R-:W-:Y:S01]  /*4060*/  ISETP.GE.AND P4, PT, R101.reuse, R6, PT ;  /* 0x000000066500720c */ /* 0x040fe20003f86270 */
[----:B------:R-:W-:Y:S01]  /*4070*/  VIADD R101, R101, 0x39 ;  /* 0x0000003965657836 */ /* 0x000fe20000000000 */
[-C--:B------:R-:W-:Y:S02]  /*4080*/  ISETP.GE.AND P3, PT, R115, R7.reuse, PT ;  /* 0x000000077300720c */ /* 0x080fe40003f66270 */
[----:B------:R-:W-:Y:S02]  /*4090*/  FSEL R8, R139, -INF , P2 ;  /* 0xff8000008b087808 */ /* 0x000fe40001000000 */
[----:B------:R-:W-:Y:S02]  /*40a0*/  FSEL R60, R141, -INF , P1 ;  /* 0xff8000008d3c7808 */ /* 0x000fe40000800000 */
[-C--:B------:R-:W-:Y:S02]  /*40b0*/  ISETP.GE.AND P2, PT, R114, R7.reuse, PT ;  /* 0x000000077200720c */ /* 0x080fe40003f46270 */
[-C--:B------:R-:W-:Y:S02]  /*40c0*/  ISETP.GE.AND P1, PT, R113, R7.reuse, PT ;  /* 0x000000077100720c */ /* 0x080fe40003f26270 */
[----:B------:R-:W-:Y:S02]  /*40d0*/  FSEL R5, R5, -INF , !P0 ;  /* 0xff80000005057808 */ /* 0x000fe40004000000 */
[----:B------:R-:W-:Y:S02]  /*40e0*/  FSEL R67, R67, -INF , !P6 ;  /* 0xff80000043437808 */ /* 0x000fe40007000000 */
[----:B------:R-:W-:Y:S02]  /*40f0*/  FSEL R8, R8, -INF , !P5 ;  /* 0xff80000008087808 */ /* 0x000fe40006800000 */
[----:B------:R-:W-:Y:S02]  /*4100*/  FSEL R60, R60, -INF , !P4 ;  /* 0xff8000003c3c7808 */ /* 0x000fe40006000000 */
[----:B------:R-:W-:Y:S02]  /*4110*/  FSEL R100, R136, -INF , P3 ;  /* 0xff80000088647808 */ /* 0x000fe40001800000 */
[-C--:B------:R-:W-:Y:S02]  /*4120*/  ISETP.GE.AND P0, PT, R112, R7.reuse, PT ;  /* 0x000000077000720c */ /* 0x080fe40003f06270 */
[-C--:B------:R-:W-:Y:S02]  /*4130*/  ISETP.GE.AND P6, PT, R111, R7.reuse, PT ;  /* 0x000000076f00720c */ /* 0x080fe40003fc6270 */
[-C--:B------:R-:W-:Y:S02]  /*4140*/  ISETP.GE.AND P5, PT, R110, R7.reuse, PT ;  /* 0x000000076e00720c */ /* 0x080fe40003fa6270 */
[-C--:B------:R-:W-:Y:S02]  /*4150*/  ISETP.GE.AND P4, PT, R109, R7.reuse, PT ;  /* 0x000000076d00720c */ /* 0x080fe40003f86270 */
[-C--:B------:R-:W-:Y:S02]  /*4160*/  ISETP.GE.AND P3, PT, R108, R7.reuse, PT ;  /* 0x000000076c00720c */ /* 0x080fe40003f66270 */
[----:B------:R-:W-:Y:S02]  /*4170*/  FSEL R65, R148, -INF , P2 ;  /* 0xff80000094417808 */ /* 0x000fe40001000000 */
[----:B------:R-:W-:Y:S02]  /*4180*/  FSEL R64, R149, -INF , P1 ;  /* 0xff80000095407808 */ /* 0x000fe40000800000 */
[-C--:B------:R-:W-:Y:S02]  /*4190*/  ISETP.GE.AND P2, PT, R107, R7.reuse, PT ;  /* 0x000000076b00720c */ /* 0x080fe40003f46270 */
[-C--:B------:R-:W-:Y:S02]  /*41a0*/  ISETP.GE.AND P1, PT, R106, R7.reuse, PT ;  /* 0x000000076a00720c */ /* 0x080fe40003f26270 */
        /* <DEDUP_REMOVED lines=9> */
[----:B------:R-:W-:Y:S02]  /*4240*/  ISETP.GE.AND P3, PT, R101, R7, PT ;  /* 0x000000076500720c */ /* 0x000fe40003f66270 */
        /* <DEDUP_REMOVED lines=30> */
[----:B------:R-:W-:Y:S02]  /*4430*/  ISETP.GE.AND P2, PT, R101, R10, PT ;  /* 0x0000000a6500720c */ /* 0x000fe40003f46270 */
        /* <DEDUP_REMOVED lines=28> */
[----:B------:R-:W-:Y:S02]  /*4600*/  ISETP.GE.AND P1, PT, R101, R4, PT ;  /* 0x000000046500720c */ /* 0x000fe40003f26270 */
        /* <DEDUP_REMOVED lines=33> */
[----:B------:R-:W-:Y:S02]  /*4820*/  ISETP.GE.AND P0, PT, R101, R9, PT ;  /* 0x000000096500720c */ /* 0x000fe40003f06270 */
[-C--:B------:R-:W-:Y:S02]  /*4830*/  ISETP.GE.AND P6, PT, R115, R199.reuse, PT ;  /* 0x000000c77300720c */ /* 0x080fe40003fc6270 */
[-C--:B------:R-:W-:Y:S02]  /*4840*/  ISETP.GE.AND P5, PT, R114, R199.reuse, PT ;  /* 0x000000c77200720c */ /* 0x080fe40003fa6270 */
[-C--:B------:R-:W-:Y:S02]  /*4850*/  ISETP.GE.AND P4, PT, R113, R199.reuse, PT ;  /* 0x000000c77100720c */ /* 0x080fe40003f86270 */
[-C--:B------:R-:W-:Y:S02]  /*4860*/  ISETP.GE.AND P3, PT, R112, R199.reuse, PT ;  /* 0x000000c77000720c */ /* 0x080fe40003f66270 */
[----:B------:R-:W-:Y:S02]  /*4870*/  FSEL R11, R190, -INF , P2 ;  /* 0xff800000be0b7808 */ /* 0x000fe40001000000 */
[----:B------:R-:W-:Y:S02]  /*4880*/  FSEL R12, R193, -INF , P1 ;  /* 0xff800000c10c7808 */ /* 0x000fe40000800000 */
[----:B------:R-:W-:Y:S02]  /*4890*/  FSEL R9, R194, -INF , P0 ;  /* 0xff800000c2097808 */ /* 0x000fe40000000000 */
        /* <DEDUP_REMOVED lines=116> */
.L_x_1235:
[----:B------:R1:W-:Y:S01]  /*4fe0*/  STL [R1+0x38], R80 ;  /* 0x0000385001007387 */ /* 0x0003e20000100800 */
[C---:B------:R-:W-:Y:S01]  /*4ff0*/  FMUL.FTZ R6, R126.reuse, 1.4426950216293334961 ;  /* 0x3fb8aa3b7e067820 */ /* 0x040fe20000410000 */
[----:B------:R-:W-:Y:S01]  /*5000*/  FSETP.NEU.FTZ.AND P0, PT, R126, -INF , PT ;  /* 0xff8000007e00780b */ /* 0x000fe20003f1d000 */
[----:B------:R-:W-:Y:S01]  /*5010*/  FMUL.FTZ R101, R125, 1.4426950216293334961 ;  /* 0x3fb8aa3b7d657820 */ /* 0x000fe20000410000 */
[----:B------:R2:W-:Y:S01]  /*5020*/  STL [R1+0x34], R79 ;  /* 0x0000344f01007387 */ /* 0x0005e20000100800 */
[----:B------:R-:W-:Y:S01]  /*5030*/  FMUL.FTZ R225, R124, 1.4426950216293334961 ;  /* 0x3fb8aa3b7ce17820 */ /* 0x000fe20000410000 */
[----:B------:R-:W-:Y:S01]  /*5040*/  FSEL R6, R6, RZ, P0 ;  /* 0x000000ff06067208 */ /* 0x000fe20000000000 */
[----:B------:R-:W-:Y:S01]  /*5050*/  FFMA.FTZ R135, -R135, R135, 1 ;  /* 0x3f80000087877423 */ /* 0x000fe20000010187 */
[----:B------:R3:W-:Y:S01]  /*5060*/  STL [R1+0x30], R78 ;  /* 0x0000304e01007387 */ /* 0x0007e20000100800 */
[----:B------:R-:W-:Y:S01]  /*5070*/  FSETP.NEU.FTZ.AND P0, PT, R125, -INF , PT ;  /* 0xff8000007d00780b */ /* 0x000fe20003f1d000 */
[----:B------:R-:W-:Y:S01]  /*5080*/  FFMA.FTZ R136, -R136, R136, 1 ;  /* 0x3f80000088887423 */ /* 0x000fe20000010188 */
[--C-:B------:R-:W-:Y:S01]  /*5090*/  FFMA.FTZ R5, R5, UR12, -R6.reuse ;  /* 0x0000000c05057c23 */ /* 0x100fe20008010806 */
[----:B------:R-:W-:Y:S01]  /*50a0*/  STL [R1+0x2c], R77 ;  /* 0x00002c4d01007387 */ /* 0x000fe20000100800 */
[--C-:B------:R-:W-:Y:S01]  /*50b0*/  FFMA.FTZ R100, R100, UR12, -R6.reuse ;  /* 0x0000000c64647c23 */ /* 0x100fe20008010806 */
[--C-:B------:R-:W-:Y:S01]  /*50c0*/  FFMA.FTZ R65, R65, UR12, -R6.reuse ;  /* 0x0000000c41417c23 */ /* 0x100fe20008010806 */
        /* <DEDUP_REMOVED lines=8> */
[----:B------:R-:W-:Y:S01]  /*5150*/  MUFU.EX2 R242, R242 ;  /* 0x000000f200f27308 */ /* 0x000fe20000000800 */
[----:B------:R-:W4:Y:S01]  /*5160*/  S2R R114, SR_TID.X ;  /* 0x0000000000727919 */ /* 0x000f220000002100 */
[--C-:B------:R-:W-:Y:S01]  /*5170*/  FFMA.FTZ R54, R54, UR12, -R6.reuse ;  /* 0x0000000c36367c23 */ /* 0x100fe20008010806 */
[--C-:B------:R-:W-:Y:S01]  /*5180*/  FFMA.FTZ R53, R53, UR12, -R6.reuse ;  /* 0x0000000c35357c23 */ /* 0x100fe20008010806 */
[----:B------:R-:W-:Y:S01]  /*5190*/  FMUL.FTZ R135, R135, UR13 ;  /* 0x0000000d87877c20 */ /* 0x000fe20008410000 */
[----:B------:R-:W-:Y:S01]  /*51a0*/  STL [R1+0x20], R74 ;  /* 0x0000204a01007387 */ /* 0x000fe20000100800 */
[----:B------:R-:W-:Y:S01]  /*51b0*/  FMUL.FTZ R136, R136, UR13 ;  /* 0x0000000d88887c20 */ /* 0x000fe20008410000 */
[--C-:B------:R-:W-:Y:S03]  /*51c0*/  FFMA.FTZ R240, R38, UR12, -R6.reuse ;  /* 0x0000000c26f07c23 */ /* 0x100fe60008010806 */
[----:B-1----:R1:W-:Y:S01]  /*51d0*/  MUFU.EX2 R80, R5 ;  /* 0x0000000500507308 */ /* 0x0023e20000000800 */
[----:B------:R-:W-:Y:S01]  /*51e0*/  STL [R1+0x1c], R73 ;  /* 0x00001c4901007387 */ /* 0x000fe20000100800 */
[--C-:B------:R-:W-:Y:S01]  /*51f0*/  FFMA.FTZ R239, R37, UR12, -R6.reuse ;  /* 0x0000000c25ef7c23 */ /* 0x100fe20008010806 */
[--C-:B------:R-:W-:Y:S01]  /*5200*/  FFMA.FTZ R211, R22, UR12, -R6.reuse ;  /* 0x0000000c16d37c23 */ /* 0x100fe20008010806 */
[--C-:B------:R-:W-:Y:S01]  /*5210*/  FFMA.FTZ R210, R21, UR12, -R6.reuse ;  /* 0x0000000c15d27c23 */ /* 0x100fe20008010806 */
[----:B------:R-:W-:Y:S01]  /*5220*/  STL [R1+0x18], R72 ;  /* 0x0000184801007387 */ /* 0x000fe20000100800 */
[----:B------:R-:W-:Y:S01]  /*5230*/  FFMA.FTZ R6, R7, UR12, -R6 ;  /* 0x0000000c07067c23 */ /* 0x000fe20008010806 */
[----:B------:R-:W-:Y:S03]  /*5240*/  MOV R113, 0x20 ;  /* 0x0000002000717802 */ /* 0x000fe60000000f00 */
[----:B--2---:R-:W2:Y:S01]  /*5250*/  MUFU.EX2 R79, R100 ;  /* 0x00000064004f7308 */ /* 0x004ea20000000800 */
[----:B------:R-:W-:Y:S01]  /*5260*/  STL [R1+0x14], R71 ;  /* 0x0000144701007387 */ /* 0x000fe20000100800 */
[----:B------:R-:W-:Y:S01]  /*5270*/  FFMA.FTZ R137, -R137, R137, 1 ;  /* 0x3f80000089897423 */ /* 0x000fe20000010189 */
[----:B------:R-:W-:Y:S01]  /*5280*/  FFMA.FTZ R143, -R143, R143, 1 ;  /* 0x3f8000008f8f7423 */ /* 0x000fe2000001018f */
[----:B------:R-:W-:Y:S01]  /*5290*/  MOV R197, 0x10 ;  /* 0x0000001000c57802 */ /* 0x000fe20000000f00 */
[----:B------:R-:W-:Y:S01]  /*52a0*/  STL [R1+0x10], R70 ;  /* 0x0000104601007387 */ /* 0x000fe20000100800 */
[----:B------:R-:W-:Y:S01]  /*52b0*/  FMUL.FTZ R137, R137, UR13 ;  /* 0x0000000d89897c20 */ /* 0x000fe20008410000 */
[----:B------:R-:W-:Y:S03]  /*52c0*/  FMUL.FTZ R143, R143, UR13 ;  /* 0x0000000d8f8f7c20 */ /* 0x000fe60008410000 */
[----:B------:R-:W-:Y:S01]  /*52d0*/  MUFU.EX2 R202, R6 ;  /* 0x0000000600ca7308 */ /* 0x000fe20000000800 */
[----:B------:R-:W-:Y:S01]  /*52e0*/  STL [R1+0xc], R69 ;  /* 0x00000c4501007387 */ /* 0x000fe20000100800 */
[----:B-1----:R-:W-:Y:S01]  /*52f0*/  FSEL R5, R101, RZ, P0 ;  /* 0x000000ff65057208 */ /* 0x002fe20000000000 */
[----:B------:R-:W-:Y:S01]  /*5300*/  FFMA.FTZ R138, -R138, R138, 1 ;  /* 0x3f8000008a8a7423 */ /* 0x000fe2000001018a */
[----:B------:R-:W-:Y:S01]  /*5310*/  FSETP.NEU.FTZ.AND P0, PT, R124, -INF , PT ;  /* 0xff8000007c00780b */ /* 0x000fe20003f1d000 */
[----:B------:R1:W-:Y:S01]  /*5320*/  STL [R1+0x8], R68 ;  /* 0x0000084401007387 */ /* 0x0003e20000100800 */
[----:B------:R-:W-:Y:S01]  /*5330*/  FFMA.FTZ R144, -R144, R144, 1 ;  /* 0x3f80000090907423 */ /* 0x000fe20000010190 */
[--C-:B------:R-:W-:Y:S03]  /*5340*/  FFMA.FTZ R115, R67, UR12, -R5.reuse ;  /* 0x0000000c43737c23 */ /* 0x100fe60008010805 */
[----:B------:R-:W-:Y:S01]  /*5350*/  MUFU.EX2 R241, R241 ;  /* 0x000000f100f17308 */ /* 0x000fe20000000800 */
[--C-:B------:R-:W-:Y:S01]  /*5360*/  FFMA.FTZ R66, R66, UR12, -R5.reuse ;  /* 0x0000000c42427c23 */ /* 0x100fe20008010805 */
[----:B------:R-:W-:Y:S01]  /*5370*/  FSEL R225, R225, RZ, P0 ;  /* 0x000000ffe1e17208 */ /* 0x000fe20000000000 */
        /* <DEDUP_REMOVED lines=13> */
[----:B---3--:R-:W3:Y:S01]  /*5450*/  MUFU.EX2 R78, R66 ;  /* 0x00000042004e7308 */ /* 0x008ee20000000800 */
[--C-:B------:R-:W-:Y:S01]  /*5460*/  FFMA.FTZ R209, R20, UR12, -R5.reuse ;  /* 0x0000000c14d17c23 */ /* 0x100fe20008010805 */
[----:B------:R-:W-:Y:S01]  /*5470*/  FFMA.FTZ R206, R17, UR12, -R5 ;  /* 0x0000000c11ce7c23 */ /* 0x000fe20008010805 */
[--C-:B------:R-:W-:Y:S01]  /*5480*/  FFMA.FTZ R226, R14, UR12, -R225.reuse ;  /* 0x0000000c0ee27c23 */ /* 0x100fe200080108e1 */
[--C-:B------:R-:W-:Y:S01]  /*5490*/  FFMA.FTZ R207, R4, UR12, -R225.reuse ;  /* 0x0000000c04cf7c23 */ /* 0x100fe200080108e1 */
[--C-:B------:R-:W-:Y:S01]  /*54a0*/  FFMA.FTZ R61, R61, UR12, -R225.reuse ;  /* 0x0000000c3d3d7c23 */ /* 0x100fe200080108e1 */
[--C-:B------:R-:W-:Y:S01]  /*54b0*/  FFMA.FTZ R8, R8, UR12, -R225.reuse ;  /* 0x0000000c08087c23 */ /* 0x100fe200080108e1 */
[--C-:B------:R-:W-:Y:S03]  /*54c0*/  FFMA.FTZ R58, R58, UR12, -R225.reuse ;  /* 0x0000000c3a3a7c23 */ /* 0x100fe600080108e1 */
[----:B-1----:R1:W-:Y:S01]  /*54d0*/  MUFU.EX2 R68, R62 ;  /* 0x0000003e00447308 */ /* 0x0023e20000000800 */
        /* <DEDUP_REMOVED lines=11> */
[----:B------:R-:W-:Y:S01]  /*5590*/  FFMA.FTZ R225, R13, UR12, -R225 ;  /* 0x0000000c0de17c23 */ /* 0x000fe200080108e1 */
[----:B------:R2:W-:Y:S01]  /*55a0*/  STL [R1+0x4], R3 ;  /* 0x0000040301007387 */ /* 0x0005e20000100800 */
[C---:B------:R-:W-:Y:S01]  /*55b0*/  FSETP.NEU.FTZ.AND P0, PT, R123.reuse, -INF , PT ;  /* 0xff8000007b00780b */ /* 0x040fe20003f1d000 */
[----:B------:R-:W-:Y:S03]  /*55c0*/  FMUL.FTZ R138, R138, UR13 ;  /* 0x0000000d8a8a7c20 */ /* 0x000fe60008410000 */
[----:B------:R-:W-:Y:S01]  /*55d0*/  MUFU.EX2 R71, R65 ;  /* 0x0000004100477308 */ /* 0x000fe20000000800 */
[----:B------:R3:W-:Y:S01]  /*55e0*/  STL [R1], R2 ;  /* 0x0000000201007387 */ /* 0x0007e20000100800 */
[----:B-1----:R-:W-:Y:S01]  /*55f0*/  FMUL.FTZ R62, R123, 1.4426950216293334961 ;  /* 0x3fb8aa3b7b3e7820 */ /* 0x002fe20000410000 */
[----:B------:R-:W-:Y:S01]  /*5600*/  FMUL.FTZ R144, R144, UR13 ;  /* 0x0000000d90907c20 */ /* 0x000fe20008410000 */
[----:B------:R-:W-:Y:S01]  /*5610*/  FFMA.FTZ R139, -R139, R139, 1 ;  /* 0x3f8000008b8b7423 */ /* 0x000fe2000001018b */
[----:B------:R-:W-:Y:S01]  /*5620*/  FFMA.FTZ R140, -R140, R140, 1 ;  /* 0x3f8000008c8c7423 */ /* 0x000fe2000001018c */
[----:B------:R-:W-:Y:S01]  /*5630*/  FFMA.FTZ R146, -R146, R146, 1 ;  /* 0x3f80000092927423 */ /* 0x000fe20000010192 */
[----:B------:R-:W-:Y:S03]  /*5640*/  FFMA.FTZ R141, -R141, R141, 1 ;  /* 0x3f8000008d8d7423 */ /* 0x000fe6000001018d */
[----:B------:R-:W-:Y:S01]  /*5650*/  MUFU.EX2 R70, R64 ;  /* 0x0000004000467308 */ /* 0x000fe20000000800 */
[----:B----4-:R-:W-:Y:S01]  /*5660*/  FSEL R8, R62, RZ, P0 ;  /* 0x000000ff3e087208 */ /* 0x010fe20000000000 */
[----:B------:R-:W-:Y:S01]  /*5670*/  FMUL.FTZ R139, R139, UR13 ;  /* 0x0000000d8b8b7c20 */ /* 0x000fe20008410000 */
[----:B------:R-:W-:Y:S01]  /*5680*/  FMUL.FTZ R140, R140, UR13 ;  /* 0x0000000d8c8c7c20 */ /* 0x000fe20008410000 */
[----:B------:R-:W-:Y:S01]  /*5690*/  FMUL.FTZ R146, R146, UR13 ;  /* 0x0000000d92927c20 */ /* 0x000fe20008410000 */
[----:B------:R-:W-:Y:S01]  /*56a0*/  FMUL.FTZ R141, R141, UR13 ;  /* 0x0000000d8d8d7c20 */ /* 0x000fe20008410000 */
        /* <DEDUP_REMOVED lines=19> */
[----:B------:R-:W-:Y:S01]  /*57e0*/  FFMA.FTZ R142, -R142, R142, 1 ;  /* 0x3f8000008e8e7423 */ /* 0x000fe2000001018e */
[----:B------:R-:W-:Y:S01]  /*57f0*/  FFMA.FTZ R145, -R145, R145, 1 ;  /* 0x3f80000091917423 */ /* 0x000fe20000010191 */
[----:B------:R-:W-:Y:S01]  /*5800*/  FFMA.FTZ R193, -R193, R193, 1 ;  /* 0x3f800000c1c17423 */ /* 0x000fe200000101c1 */
[----:B------:R-:W-:Y:S01]  /*5810*/  FFMA.FTZ R194, -R194, R194, 1 ;  /* 0x3f800000c2c27423 */ /* 0x000fe200000101c2 */
[----:B------:R-:W-:Y:S01]  /*5820*/  FMUL.FTZ R142, R142, UR13 ;  /* 0x0000000d8e8e7c20 */ /* 0x000fe20008410000 */
[----:B------:R-:W-:Y:S01]  /*5830*/  FMUL.FTZ R145, R145, UR13 ;  /* 0x0000000d91917c20 */ /* 0x000fe20008410000 */
[----:B------:R-:W-:Y:S03]  /*5840*/  FFMA.FTZ R155, -R155, R155, 1 ;  /* 0x3f8000009b9b7423 */ /* 0x000fe6000001019b */
[----:B------:R-:W-:Y:S01]  /*5850*/  MUFU.EX2 R74, R59 ;  /* 0x0000003b004a7308 */ /* 0x000fe20000000800 */
[----:B------:R-:W-:Y:S01]  /*5860*/  FFMA.FTZ R171, -R171, R171, 1 ;  /* 0x3f800000abab7423 */ /* 0x000fe200000101ab */
[----:B------:R-:W-:Y:S01]  /*5870*/  FFMA.FTZ R183, -R183, R183, 1 ;  /* 0x3f800000b7b77423 */ /* 0x000fe200000101b7 */
[----:B------:R-:W-:Y:S01]  /*5880*/  FFMA.FTZ R184, -R184, R184, 1 ;  /* 0x3f800000b8b87423 */ /* 0x000fe200000101b8 */
[----:B------:R-:W-:Y:S01]  /*5890*/  FFMA.FTZ R185, -R185, R185, 1 ;  /* 0x3f800000b9b97423 */ /* 0x000fe200000101b9 */
[----:B------:R-:W-:Y:S01]  /*58a0*/  FFMA.FTZ R186, -R186, R186, 1 ;  /* 0x3f800000baba7423 */ /* 0x000fe200000101ba */
[----:B------:R-:W-:Y:S01]  /*58b0*/  FFMA.FTZ R187, -R187, R187, 1 ;  /* 0x3f800000bbbb7423 */ /* 0x000fe200000101bb */
[----:B------:R-:W-:Y:S03]  /*58c0*/  FFMA.FTZ R188, -R188, R188, 1 ;  /* 0x3f800000bcbc7423 */ /* 0x000fe600000101bc */
[----:B------:R-:W-:Y:S01]  /*58d0*/  MUFU.EX2 R73, R58 ;  /* 0x0000003a00497308 */ /* 0x000fe20000000800 */
[----:B------:R-:W-:Y:S01]  /*58e0*/  FFMA.FTZ R189, -R189, R189, 1 ;  /* 0x3f800000bdbd7423 */ /* 0x000fe200000101bd */
[----:B------:R-:W-:Y:S01]  /*58f0*/  FFMA.FTZ R190, -R190, R190, 1 ;  /* 0x3f800000bebe7423 */ /* 0x000fe200000101be */
[----:B------:R-:W-:Y:S01]  /*5900*/  FFMA.FTZ R191, -R191, R191, 1 ;  /* 0x3f800000bfbf7423 */ /* 0x000fe200000101bf */
[----:B------:R-:W-:Y:S01]  /*5910*/  FFMA.FTZ R192, -R192, R192, 1 ;  /* 0x3f800000c0c07423 */ /* 0x000fe200000101c0 */
[----:B------:R-:W-:Y:S01]  /*5920*/  UISETP.GT.AND UP0, UPT, UR48, UR44, UPT ;  /* 0x0000002c3000728c */ /* 0x000fe2000bf04270 */
[----:B------:R-:W-:Y:S01]  /*5930*/  FMUL.FTZ R193, R193, UR13 ;  /* 0x0000000dc1c17c20 */ /* 0x000fe20008410000 */
[----:B------:R-:W-:Y:S03]  /*5940*/  FMUL.FTZ R194, R194, UR13 ;  /* 0x0000000dc2c27c20 */ /* 0x000fe60008410000 */
[----:B------:R-:W-:Y:S01]  /*5950*/  MUFU.EX2 R72, R57 ;  /* 0x0000003900487308 */ /* 0x000fe20000000800 */
[----:B------:R-:W-:Y:S01]  /*5960*/  FMUL.FTZ R155, R155, UR13 ;  /* 0x0000000d9b9b7c20 */ /* 0x000fe20008410000 */
[----:B------:R-:W-:Y:S01]  /*5970*/  FMUL.FTZ R171, R171, UR13 ;  /* 0x0000000dabab7c20 */ /* 0x000fe20008410000 */
[----:B------:R-:W-:Y:S01]  /*5980*/  FMUL.FTZ R183, R183, UR13 ;  /* 0x0000000db7b77c20 */ /* 0x000fe20008410000 */
[----:B------:R-:W-:Y:S01]  /*5990*/  FMUL.FTZ R184, R184, UR13 ;  /* 0x0000000db8b87c20 */ /* 0x000fe20008410000 */
[----:B------:R-:W-:Y:S01]  /*59a0*/  FMUL.FTZ R185, R185, UR13 ;  /* 0x0000000db9b97c20 */ /* 0x000fe20008410000 */
        /* <DEDUP_REMOVED lines=8> */
[----:B------:R-:W-:Y:S01]  /*5a30*/  FFMA.FTZ R195, -R195, R195, 1 ;  /* 0x3f800000c3c37423 */ /* 0x000fe200000101c3 */
[----:B------:R-:W-:Y:S03]  /*5a40*/  FFMA.FTZ R196, -R196, R196, 1 ;  /* 0x3f800000c4c47423 */ /* 0x000fe600000101c4 */
[----:B------:R-:W-:Y:S01]  /*5a50*/  MUFU.EX2 R251, R251 ;  /* 0x000000fb00fb7308 */ /* 0x000fe20000000800 */
[----:B------:R-:W-:Y:S01]  /*5a60*/  FFMA.FTZ R198, -R198, R198, 1 ;  /* 0x3f800000c6c67423 */ /* 0x000fe200000101c6 */
[----:B------:R-:W-:Y:S01]  /*5a70*/  FFMA.FTZ R200, -R200, R200, 1 ;  /* 0x3f800000c8c87423 */ /* 0x000fe200000101c8 */
[----:B------:R-:W-:Y:S01]  /*5a80*/  FMUL.FTZ R195, R195, UR13 ;  /* 0x0000000dc3c37c20 */ /* 0x000fe20008410000 */
[----:B------:R-:W-:Y:S01]  /*5a90*/  FMUL.FTZ R196, R196, UR13 ;  /* 0x0000000dc4c47c20 */ /* 0x000fe20008410000 */
[----:B------:R-:W-:Y:S01]  /*5aa0*/  FMUL.FTZ R198, R198, UR13 ;  /* 0x0000000dc6c67c20 */ /* 0x000fe20008410000 */
[----:B------:R-:W-:Y:S04]  /*5ab0*/  FMUL.FTZ R200, R200, UR13 ;  /* 0x0000000dc8c87c20 */ /* 0x000fe80008410000 */
[----:B--2---:R-:W-:Y:S10]  /*5ac0*/  MUFU.EX2 R3, R54 ;  /* 0x0000003600037308 */ /* 0x004ff40000000800 */
[----:B---3--:R-:W-:Y:S10]  /*5ad0*/  MUFU.EX2 R2, R53 ;  /* 0x0000003500027308 */ /* 0x008ff40000000800 */
        /* <DEDUP_REMOVED lines=34> */
[----:B------:R-:W1:Y:S10]  /*5d00*/  MUFU.EX2 R206, R206 ;  /* 0x000000ce00ce7308 */ /* 0x000e740000000800 */
[----:B------:R1:W-:Y:S10]  /*5d10*/  MUFU.EX2 R221, R8 ;  /* 0x0000000800dd7308 */ /* 0x0003f40000000800 */
[----:B------:R-:W-:Y:S10]  /*5d20*/  MUFU.EX2 R207, R207 ;  /* 0x000000cf00cf7308 */ /* 0x000ff40000000800 */
[----:B------:R-:W2:Y:S10]  /*5d30*/  MUFU.EX2 R216, R216 ;  /* 0x000000d800d87308 */ /* 0x000eb40000000800 */
[----:B------:R-:W-:Y:S10]  /*5d40*/  MUFU.EX2 R224, R224 ;  /* 0x000000e000e07308 */ /* 0x000ff40000000800 */
[----:B------:R-:W3:Y:S10]  /*5d50*/  MUFU.EX2 R223, R223 ;  /* 0x000000df00df7308 */ /* 0x000ef40000000800 */
[----:B------:R-:W-:Y:S10]  /*5d60*/  MUFU.EX2 R226, R226 ;  /* 0x000000e200e27308 */ /* 0x000ff40000000800 */
[----:B------:R-:W4:Y:S10]  /*5d70*/  MUFU.EX2 R225, R225 ;  /* 0x000000e100e17308 */ /* 0x000f340000000800 */
[----:B------:R-:W4:Y:S01]  /*5d80*/  MUFU.EX2 R222, R222 ;  /* 0x000000de00de7308 */ /* 0x000f220000000800 */
[C---:B------:R-:W-:Y:S02]  /*5d90*/  SHF.L.U32 R7, R114.reuse, 0x4, RZ ;  /* 0x0000000472077819 */ /* 0x040fe400000006ff */
[C---:B------:R-:W-:Y:S02]  /*5da0*/  SHF.L.U32 R16, R114.reuse, 0x1, RZ ;  /* 0x0000000172107819 */ /* 0x040fe400000006ff */
[C---:B------:R-:W-:Y:S02]  /*5db0*/  SHF.L.U32 R5, R114.reuse, 0x5, RZ ;  /* 0x0000000572057819 */ /* 0x040fe400000006ff */
[----:B------:R-:W-:Y:S02]  /*5dc0*/  SHF.L.U32 R17, R114, 0x6, RZ ;  /* 0x0000000672117819 */ /* 0x000fe400000006ff */
[----:B------:R-:W-:Y:S02]  /*5dd0*/  LOP3.LUT R14, R7, 0x1c0, RZ, 0xc0, !PT ;  /* 0x000001c0070e7812 */ /* 0x000fe400078ec0ff */
[----:B------:R-:W-:Y:S02]  /*5de0*/  LOP3.LUT R17, R16, 0xe006, R17, 0xc8, !PT ;  /* 0x0000e00610117812 */ /* 0x000fe400078ec811 */
[----:B------:R-:W-:Y:S02]  /*5df0*/  SHF.L.U32 R6, R114, 0x2, RZ ;  /* 0x0000000272067819 */ /* 0x000fe400000006ff */
[----:B------:R-:W-:Y:S02]  /*5e00*/  LOP3.LUT R4, R5, 0xc0, RZ, 0xc0, !PT ;  /* 0x000000c005047812 */ /* 0x000fe400078ec0ff */
[----:B------:R-:W-:Y:S02]  /*5e10*/  LOP3.LUT R13, R14, 0x38, R16, 0xf8, !PT ;  /* 0x000000380e0d7812 */ /* 0x000fe400078ef810 */
[----:B------:R-:W-:Y:S02]  /*5e20*/  LOP3.LUT R14, R17, 0xc00, R5, 0xf8, !PT ;  /* 0x00000c00110e7812 */ /* 0x000fe400078ef805 */
[----:B------:R-:W-:Y:S02]  /*5e30*/  LOP3.LUT R6, R4, 0x18, R6, 0xf8, !PT ;  /* 0x0000001804067812 */ /* 0x000fe400078ef806 */
[C---:B------:R-:W-:Y:S02]  /*5e40*/  LOP3.LUT R15, R5.reuse, 0x20, RZ, 0xc0, !PT ;  /* 0x00000020050f7812 */ /* 0x040fe400078ec0ff */
[----:B------:R-:W-:Y:S02]  /*5e50*/  SHF.R.U32.HI R4, RZ, 0x1, R114 ;  /* 0x00000001ff047819 */ /* 0x000fe40000011672 */
[----:B------:R-:W-:Y:S02]  /*5e60*/  LOP3.LUT R5, R5, 0x120, RZ, 0xc0, !PT ;  /* 0x0000012005057812 */ /* 0x000fe400078ec0ff */
[----:B------:R-:W-:Y:S02]  /*5e70*/  LOP3.LUT R4, R6, 0x8, R4, 0x78, !PT ;  /* 0x0000000806047812 */ /* 0x000fe400078e7804 */
[--C-:B------:R-:W-:Y:S02]  /*5e80*/  LOP3.LUT R5, R5, 0x600, R7.reuse, 0xf8, !PT ;  /* 0x0000060005057812 */ /* 0x100fe400078ef807 */
[----:B------:R-:W-:Y:S02]  /*5e90*/  LOP3.LUT R13, R14, R13, RZ, 0xfc, !PT ;  /* 0x0000000d0e0d7212 */ /* 0x000fe400078efcff */
[----:B------:R-:W-:Y:S02]  /*5ea0*/  LOP3.LUT R4, R5, R4, RZ, 0xfc, !PT ;  /* 0x0000000405047212 */ /* 0x000fe400078efcff */
[----:B------:R-:W-:Y:S02]  /*5eb0*/  LOP3.LUT R112, R6, 0x8, R114, 0x78, !PT ;  /* 0x0000000806707812 */ /* 0x000fe400078e7872 */
[----:B------:R-:W-:Y:S02]  /*5ec0*/  F2FP.F16.F32.PACK_AB R5, R79, R80 ;  /* 0x000000504f05723e */ /* 0x000fe400000000ff */
[----:B------:R-:W-:Y:S02]  /*5ed0*/  LEA R215, R13, UR4, 0x1 ;  /* 0x000000040dd77c11 */ /* 0x000fe4000f8e08ff */
[----:B------:R-:W-:Y:S02]  /*5ee0*/  F2FP.F16.F32.PACK_AB R6, R78, R115 ;  /* 0x000000734e06723e */ /* 0x000fe400000000ff */
[----:B-1----:R-:W-:Y:S01]  /*5ef0*/  F2FP.F16.F32.PACK_AB R8, R206, R201 ;  /* 0x000000c9ce08723e */ /* 0x002fe200000000ff */
[----:B------:R1:W-:Y:S01]  /*5f00*/  STS [R215+0x12000], R5 ;  /* 0x01200005d7007388 */ /* 0x0003e20000000800 */
[----:B------:R-:W-:Y:S02]  /*5f10*/  LEA R104, R4, UR4, 0x1 ;  /* 0x0000000404687c11 */ /* 0x000fe4000f8e08ff */
[C---:B------:R-:W-:Y:S01]  /*5f20*/  R2P PR, R114.reuse, 0x18 ;  /* 0x0000001872007804 */ /* 0x040fe20000000000 */
[----:B------:R2:W-:Y:S01]  /*5f30*/  STS [R215+0x12400], R6 ;  /* 0x01240006d7007388 */ /* 0x0005e20000000800 */
[----:B------:R-:W-:Y:S02]  /*5f40*/  LOP3.LUT P1, RZ, R114, 0x4, RZ, 0xc0, !PT ;  /* 0x0000000472ff7812 */ /* 0x000fe4000782c0ff */
[--C-:B------:R-:W-:Y:S02]  /*5f50*/  LOP3.LUT R10, R15, 0x3800, R7.reuse, 0xf8, !PT ;  /* 0x000038000f0a7812 */ /* 0x100fe400078ef807 */
[----:B------:R-:W-:Y:S02]  /*5f60*/  SEL R197, R197, 0xfffffff0, !P1 ;  /* 0xfffffff0c5c57807 */ /* 0x000fe40004800000 */
[----:B------:R-:W-:Y:S02]  /*5f70*/  LOP3.LUT R10, R10, 0x100, R7, 0xf8, !PT ;  /* 0x000001000a0a7812 */ /* 0x000fe400078ef807 */
[----:B------:R-:W-:Y:S02]  /*5f80*/  IADD3 R214, PT, PT, R197, R215, RZ ;  /* 0x000000d7c5d67210 */ /* 0x000fe40007ffe0ff */
[----:B------:R-:W-:Y:S02]  /*5f90*/  F2FP.F16.F32.PACK_AB R7, R76, R77 ;  /* 0x0000004d4c07723e */ /* 0x000fe400000000ff */
[----:B------:R-:W-:Y:S02]  /*5fa0*/  LOP3.LUT R112, R10, R112, RZ, 0xfc, !PT ;  /* 0x000000700a707212 */ /* 0x000fe400078efcff */
[C---:B------:R-:W-:Y:S02]  /*5fb0*/  IADD3 R9, PT, PT, R215.reuse, 0x12000, RZ ;  /* 0x00012000d7097810 */ /* 0x040fe40007ffe0ff */
[----:B------:R-:W-:Y:S02]  /*5fc0*/  F2FP.F16.F32.PACK_AB R10, R74, R75 ;  /* 0x0000004b4a0a723e */ /* 0x000fe400000000ff */
[----:B------:R-:W-:Y:S02]  /*5fd0*/  IADD3 R205, PT, PT, R215, 0x12040, RZ ;  /* 0x00012040d7cd7810 */ /* 0x000fe40007ffe0ff */
[----:B-1----:R-:W-:Y:S02]  /*5fe0*/  F2FP.F16.F32.PACK_AB R5, R68, R69 ;  /* 0x000000454405723e */ /* 0x002fe400000000ff */
[----:B------:R-:W-:Y:S02]  /*5ff0*/  @P4 IADD3 R205, PT, PT, R9, -0x40, RZ ;  /* 0xffffffc009cd4810 */ /* 0x000fe40007ffe0ff */
[----:B--2---:R-:W-:Y:S01]  /*6000*/  F2FP.F16.F32.PACK_AB R6, R70, R71 ;  /* 0x000000474606723e */ /* 0x004fe200000000ff */
[----:B------:R1:W-:Y:S01]  /*6010*/  STS [R214+0x12400], R5 ;  /* 0x01240005d6007388 */ /* 0x0003e20000000800 */
[----:B------:R-:W-:Y:S02]  /*6020*/  F2FP.F16.F32.PACK_AB R9, R72, R73 ;  /* 0x000000494809723e */ /* 0x000fe400000000ff */
[----:B------:R-:W-:Y:S01]  /*6030*/  LEA R112, R112, UR4, 0x1 ;  /* 0x0000000470707c11 */ /* 0x000fe2000f8e08ff */
[----:B------:R2:W-:Y:S01]  /*6040*/  STS [R214+0x12000], R6 ;  /* 0x01200006d6007388 */ /* 0x0005e20000000800 */
[----:B------:R-:W-:Y:S02]  /*6050*/  IADD3 R204, PT, PT, R197, R205, RZ ;  /* 0x000000cdc5cc7210 */ /* 0x000fe40007ffe0ff */
[C---:B------:R-:W-:Y:S01]  /*6060*/  SEL R199, R113.reuse, 0xffffffe0, !P3 ;  /* 0xffffffe071c77807 */ /* 0x040fe20005800000 */
[----:B------:R3:W-:Y:S01]  /*6070*/  STS [R215+0x14000], R7 ;  /* 0x01400007d7007388 */ /* 0x0007e20000000800 */
[----:B------:R-:W-:Y:S02]  /*6080*/  SEL R113, R113, 0xffffffe0, !P1 ;  /* 0xffffffe071717807 */ /* 0x000fe40004800000 */
[----:B------:R-:W-:Y:S01]  /*6090*/  IADD3 R213, PT, PT, R215, R199, RZ ;  /* 0x000000c7d7d57210 */ /* 0x000fe20007ffe0ff */
[----:B------:R4:W-:Y:S01]  /*60a0*/  STS [R215+0x14400], R10 ;  /* 0x0144000ad7007388 */ /* 0x0009e20000000800 */
[----:B------:R-:W-:Y:S02]  /*60b0*/  IADD3 R199, PT, PT, R199, R205, RZ ;  /* 0x000000cdc7c77210 */ /* 0x000fe40007ffe0ff */
[C---:B------:R-:W-:Y:S01]  /*60c0*/  IADD3 R212, PT, PT, R197.reuse, R213, RZ ;  /* 0x000000d5c5d47210 */ /* 0x040fe20007ffe0ff */
[----:B------:R4:W-:Y:S01]  /*60d0*/  STS [R214+0x14000], R9 ;  /* 0x01400009d6007388 */ /* 0x0009e20000000800 */
[----:B------:R-:W-:Y:S02]  /*60e0*/  IADD3 R197, PT, PT, R197, R199, RZ ;  /* 0x000000c7c5c57210 */ /* 0x000fe40007ffe0ff */
[----:B------:R-:W-:Y:S02]  /*60f0*/  IADD3 R108, PT, PT, R104, R113, RZ ;  /* 0x00000071686c7210 */ /* 0x000fe40007ffe0ff */
[----:B------:R-:W-:Y:S02]  /*6100*/  IADD3 R116, PT, PT, R113, R112, RZ ;  /* 0x0000007071747210 */ /* 0x000fe40007ffe0ff */
[----:B-1----:R-:W-:Y:S02]  /*6110*/  F2FP.F16.F32.PACK_AB R5, R0, R117 ;  /* 0x000000750005723e */ /* 0x002fe400000000ff */
[----:B--2---:R-:W-:Y:S02]  /*6120*/  F2FP.F16.F32.PACK_AB R6, R2, R3 ;  /* 0x000000030206723e */ /* 0x004fe400000000ff */
[----:B---3--:R-:W-:Y:S02]  /*6130*/  F2FP.F16.F32.PACK_AB R7, R251, R252 ;  /* 0x000000fcfb07723e */ /* 0x008fe400000000ff */
[----:B----4-:R-:W-:Y:S03]  /*6140*/  F2FP.F16.F32.PACK_AB R10, R249, R250 ;  /* 0x000000faf90a723e */ /* 0x010fe600000000ff */
        /* <DEDUP_REMOVED lines=8> */
[----:B------:R2:W-:Y:S04]  /*61d0*/  STS [R212+0x12400], R6 ;  /* 0x01240006d4007388 */ /* 0x0005e80000000800 */
[----:B------:R-:W-:Y:S04]  /*61e0*/  STS [R213+0x14000], R10 ;  /* 0x0140000ad5007388 */ /* 0x000fe80000000800 */
[----:B------:R3:W-:Y:S04]  /*61f0*/  STS [R213+0x14400], R9 ;  /* 0x01440009d5007388 */ /* 0x0007e80000000800 */
[----:B------:R4:W-:Y:S01]  /*6200*/  STS [R212+0x14000], R5 ;  /* 0x01400005d4007388 */ /* 0x0009e20000000800 */
[----:B-1----:R-:W-:Y:S02]  /*6210*/  F2FP.F16.F32.PACK_AB R7, R239, R240 ;  /* 0x000000f0ef07723e */ /* 0x002fe400000000ff */
[----:B--2---:R-:W-:Y:S02]  /*6220*/  F2FP.F16.F32.PACK_AB R6, R219, R220 ;  /* 0x000000dcdb06723e */ /* 0x004fe400000000ff */
[----:B---3--:R-:W-:Y:S02]  /*6230*/  F2FP.F16.F32.PACK_AB R9, R243, R244 ;  /* 0x000000f4f309723e */ /* 0x008fe400000000ff */
[----:B----4-:R-:W-:Y:S03]  /*6240*/  F2FP.F16.F32.PACK_AB R5, R235, R236 ;  /* 0x000000eceb05723e */ /* 0x010fe600000000ff */
[----:B------:R1:W-:Y:S04]  /*6250*/  STS [R212+0x14400], R9 ;  /* 0x01440009d4007388 */ /* 0x0003e80000000800 */
[----:B------:R2:W-:Y:S04]  /*6260*/  STS [R205+0x400], R5 ;  /* 0x00040005cd007388 */ /* 0x0005e80000000800 */
[----:B------:R3:W-:Y:S04]  /*6270*/  STS [R205], R7 ;  /* 0x00000007cd007388 */ /* 0x0007e80000000800 */
[----:B------:R4:W-:Y:S01]  /*6280*/  STS [R204], R6 ;  /* 0x00000006cc007388 */ /* 0x0009e20000000800 */
[----:B-1----:R-:W-:Y:S02]  /*6290*/  F2FP.F16.F32.PACK_AB R9, R233, R234 ;  /* 0x000000eae909723e */ /* 0x002fe400000000ff */
[----:B--2---:R-:W-:Y:S02]  /*62a0*/  F2FP.F16.F32.PACK_AB R5, R217, R218 ;  /* 0x000000dad905723e */ /* 0x004fe400000000ff */
[----:B---3--:R-:W-:Y:S03]  /*62b0*/  F2FP.F16.F32.PACK_AB R7, R229, R230 ;  /* 0x000000e6e507723e */ /* 0x008fe600000000ff */
[----:B------:R1:W-:Y:S01]  /*62c0*/  STS [R204+0x400], R5 ;  /* 0x00040005cc007388 */ /* 0x0003e20000000800 */
[----:B----4-:R-:W-:Y:S03]  /*62d0*/  F2FP.F16.F32.PACK_AB R6, R231, R232 ;  /* 0x000000e8e706723e */ /* 0x010fe600000000ff */
[----:B------:R2:W-:Y:S04]  /*62e0*/  STS [R205+0x2000], R9 ;  /* 0x00200009cd007388 */ /* 0x0005e80000000800 */
[----:B------:R3:W-:Y:S04]  /*62f0*/  STS [R205+0x2400], R7 ;  /* 0x00240007cd007388 */ /* 0x0007e80000000800 */
[----:B------:R4:W-:Y:S01]  /*6300*/  STS [R204+0x2000], R6 ;  /* 0x00200006cc007388 */ /* 0x0009e20000000800 */
[----:B-1----:R-:W-:Y:S02]  /*6310*/  F2FP.F16.F32.PACK_AB R5, R227, R228 ;  /* 0x000000e4e305723e */ /* 0x002fe400000000ff */
[----:B--2---:R-:W-:Y:S03]  /*6320*/  F2FP.F16.F32.PACK_AB R9, R216, R207 ;  /* 0x000000cfd809723e */ /* 0x004fe600000000ff */
[----:B------:R1:W-:Y:S01]  /*6330*/  STS [R204+0x2400], R5 ;  /* 0x00240005cc007388 */ /* 0x0003e20000000800 */
[----:B---3--:R-:W-:Y:S02]  /*6340*/  F2FP.F16.F32.PACK_AB R7, R210, R211 ;  /* 0x000000d3d207723e */ /* 0x008fe400000000ff */
[----:B----4-:R-:W-:Y:S03]  /*6350*/  F2FP.F16.F32.PACK_AB R6, R208, R209 ;  /* 0x000000d1d006723e */ /* 0x010fe600000000ff */
[----:B------:R2:W-:Y:S04]  /*6360*/  STS [R199], R7 ;  /* 0x00000007c7007388 */ /* 0x0005e80000000800 */
[----:B------:R3:W-:Y:S04]  /*6370*/  STS [R199+0x400], R6 ;  /* 0x00040006c7007388 */ /* 0x0007e80000000800 */
[----:B------:R-:W-:Y:S01]  /*6380*/  STS [R197+0x400], R8 ;  /* 0x00040008c5007388 */ /* 0x000fe20000000800 */
[----:B-1----:R-:W-:Y:S05]  /*6390*/  F2FP.F16.F32.PACK_AB R5, R202, R203 ;  /* 0x000000cbca05723e */ /* 0x002fea00000000ff */
[----:B------:R1:W-:Y:S01]  /*63a0*/  STS [R197], R5 ;  /* 0x00000005c5007388 */ /* 0x0003e20000000800 */
[----:B--2---:R-:W-:Y:S03]  /*63b0*/  F2FP.F16.F32.PACK_AB R7, R223, R224 ;  /* 0x000000e0df07723e */ /* 0x004fe600000000ff */
[----:B------:R-:W-:Y:S01]  /*63c0*/  STS [R199+0x2000], R9 ;  /* 0x00200009c7007388 */ /* 0x000fe20000000800 */
[----:B---3--:R-:W-:Y:S03]  /*63d0*/  F2FP.F16.F32.PACK_AB R6, R225, R226 ;  /* 0x000000e2e106723e */ /* 0x008fe600000000ff */
[----:B------:R-:W-:Y:S04]  /*63e0*/  STS [R199+0x2400], R7 ;  /* 0x00240007c7007388 */ /* 0x000fe80000000800 */
[----:B------:R-:W-:Y:S01]  /*63f0*/  STS [R197+0x2000], R6 ;  /* 0x00200006c5007388 */ /* 0x000fe20000000800 */
[----:B-1----:R-:W-:Y:S05]  /*6400*/  F2FP.F16.F32.PACK_AB R5, R221, R222 ;  /* 0x000000dedd05723e */ /* 0x002fea00000000ff */
        /* <DEDUP_REMOVED lines=10> */
[----:B------:R-:W-:Y:S01]  /*64b0*/  LDSM.16.M88.4 R108, [R108+0x5000] ;  /* 0x005000006c6c783b */ /* 0x000fe20000000200 */
        /* <DEDUP_REMOVED lines=14> */
[----:B------:R-:W1:Y:S07]  /*65a0*/  LDSM.16.M88.4 R100, [R116+0x8000] ;  /* 0x008000007464783b */ /* 0x000e6e0000000200 */
[-C--:B-1----:R-:W-:Y:S08]  /*65b0*/  HMMA.16816.F32 R4, R104, R100.reuse, R4 ;  /* 0x000000646804723c */ /* 0x082ff00000001804 */
[C---:B------:R-:W-:Y:S08]  /*65c0*/  HMMA.16816.F32 R8, R108.reuse, R100, R8 ;  /* 0x000000646c08723c */ /* 0x040ff00000001808 */
[-C--:B------:R-:W-:Y:S08]  /*65d0*/  HMMA.16816.F32 R12, R108, R102.reuse, R12 ;  /* 0x000000666c0c723c */ /* 0x080ff0000000180c */
[C---:B------:R-:W-:Y:S01]  /*65e0*/  HMMA.16816.F32 R16, R104.reuse, R102, R16 ;  /* 0x000000666810723c */ /* 0x040fe20000001810 */
[----:B------:R-:W1:Y:S03]  /*65f0*/  LDSM.16.M88.4 R100, [R116+0x8400] ;  /* 0x008400007464783b */ /* 0x000e660000000200 */
[C---:B-----5:R-:W-:Y:S01]  /*6600*/  FADD.FTZ R8, -R132.reuse, R8 ;  /* 0x0000000884087221 */ /* 0x060fe20000010100 */
[----:B------:R-:W-:Y:S01]  /*6610*/  FADD.FTZ R9, -R132, R9 ;  /* 0x0000000984097221 */ /* 0x000fe20000010100 */
        /* <DEDUP_REMOVED lines=9> */
[----:B------:R-:W-:Y:S01]  /*66b0*/  FMUL.FTZ R9, R9, R140 ;  /* 0x0000008c09097220 */ /* 0x000fe20000410000 */
[----:B------:R-:W-:Y:S01]  /*66c0*/  FMUL.FTZ R10, R10, R141 ;  /* 0x0000008d0a0a7220 */ /* 0x000fe20000410000 */
        /* <DEDUP_REMOVED lines=11> */
[----:B------:R-:W-:Y:S03]  /*6780*/  FADD.FTZ R14, -R129, R14 ;  /* 0x0000000e810e7221 */ /* 0x000fe60000010100 */
[----:B------:R-:W-:Y:S01]  /*6790*/  FMUL.FTZ R146, R15, R146 ;  /* 0x000000920f927220 */ /* 0x000fe20000410000 */
[----:B------:R-:W-:Y:S01]  /*67a0*/  F2FP.F16.F32.PACK_AB R15, R9, R8 ;  /* 0x00000008090f723e */ /* 0x000fe200000000ff */
[----:B------:R-:W-:Y:S04]  /*67b0*/  FMUL.FTZ R14, R252, R14 ;  /* 0x0000000efc0e7220 */ /* 0x000fe80000410000 */
[----:B------:R-:W-:Y:S01]  /*67c0*/  FMUL.FTZ R145, R14, R145 ;  /* 0x000000910e917220 */ /* 0x000fe20000410000 */
[----:B------:R-:W-:Y:S01]  /*67d0*/  F2FP.F16.F32.PACK_AB R14, R11, R10 ;  /* 0x0000000a0b0e723e */ /* 0x000fe200000000ff */
[----:B------:R-:W-:Y:S01]  /*67e0*/  FFMA.FTZ R11, -R148, R148, 1 ;  /* 0x3f800000940b7423 */ /* 0x000fe20000010194 */
[-C--:B-1----:R-:W-:Y:S03]  /*67f0*/  HMMA.16816.F32 R20, R104, R100.reuse, R20 ;  /* 0x000000646814723c */ /* 0x082fe60000001814 */
[----:B------:R-:W-:Y:S04]  /*6800*/  FMUL.FTZ R11, R11, UR13 ;  /* 0x0000000d0b0b7c20 */ /* 0x000fe80008410000 */
[----:B------:R-:W-:Y:S01]  /*6810*/  FMUL.FTZ R11, R16, R11 ;  /* 0x0000000b100b7220 */ /* 0x000fe20000410000 */
[C---:B------:R-:W-:Y:S04]  /*6820*/  HMMA.16816.F32 R24, R108.reuse, R100, R24 ;  /* 0x000000646c18723c */ /* 0x040fe80000001818 */
[----:B------:R-:W-:Y:S01]  /*6830*/  FADD.FTZ R101, -R134, R5 ;  /* 0x0000000586657221 */ /* 0x000fe20000010100 */
[C---:B------:R-:W-:Y:S01]  /*6840*/  FADD.FTZ R100, -R133.reuse, R7 ;  /* 0x0000000785647221 */ /* 0x040fe20000010100 */
[----:B------:R-:W-:Y:S02]  /*6850*/  F2FP.F16.F32.PACK_AB R16, R146, R145 ;  /* 0x000000919210723e */ /* 0x000fe400000000ff */
[-C--:B------:R-:W-:Y:S03]  /*6860*/  HMMA.16816.F32 R28, R108, R102.reuse, R28 ;  /* 0x000000666c1c723c */ /* 0x080fe6000000181c */
[C---:B------:R-:W-:Y:S01]  /*6870*/  FADD.FTZ R8, -R134.reuse, R20 ;  /* 0x0000001486087221 */ /* 0x040fe20000010100 */
[----:B------:R-:W-:Y:S01]  /*6880*/  FADD.FTZ R9, -R134, R21 ;  /* 0x0000001586097221 */ /* 0x000fe20000010100 */
[----:B------:R-:W-:Y:S01]  /*6890*/  FADD.FTZ R10, -R133, R22 ;  /* 0x00000016850a7221 */ /* 0x000fe20000010100 */
[----:B------:R-:W-:Y:S01]  /*68a0*/  FFMA.FTZ R22, -R153, R153, 1 ;  /* 0x3f80000099167423 */ /* 0x000fe20000010199 */
[----:B------:R-:W-:Y:S01]  /*68b0*/  FMUL.FTZ R8, R3, R8 ;  /* 0x0000000803087220 */ /* 0x000fe20000410000 */
[C---:B------:R-:W-:Y:S04]  /*68c0*/  HMMA.16816.F32 R32, R104.reuse, R102, R32 ;  /* 0x000000666820723c */ /* 0x040fe80000001820 */
[----:B------:R-:W-:Y:S01]  /*68d0*/  FMUL.FTZ R9, R2, R9 ;  /* 0x0000000902097220 */ /* 0x000fe20000410000 */
[----:B------:R-:W-:Y:S01]  /*68e0*/  SHF.R.U32.HI R103, RZ, 0x1, R114 ;  /* 0x00000001ff677819 */ /* 0x000fe20000011672 */
[----:B------:R-:W-:Y:S01]  /*68f0*/  FADD.FTZ R102, -R134, R4 ;  /* 0x0000000486667221 */ /* 0x000fe20000010100 */
[----:B------:R-:W-:Y:S01]  /*6900*/  FADD.FTZ R4, -R133, R6 ;  /* 0x0000000685047221 */ /* 0x000fe20000010100 */
[----:B------:R-:W-:Y:S01]  /*6910*/  FMUL.FTZ R6, R79, R101 ;  /* 0x000000654f067220 */ /* 0x000fe20000410000 */
[----:B------:R-:W-:Y:S01]  /*6920*/  FMUL.FTZ R10, R117, R10 ;  /* 0x0000000a750a7220 */ /* 0x000fe20000410000 */
[----:B------:R-:W-:Y:S01]  /*6930*/  FMUL.FTZ R5, R80, R102 ;  /* 0x0000006650057220 */ /* 0x000fe20000410000 */
[----:B------:R-:W-:Y:S01]  /*6940*/  LOP3.LUT R102, R103, 0x30, RZ, 0xc0, !PT ;  /* 0x0000003067667812 */ /* 0x000fe200078ec0ff */
[----:B------:R1:W5:Y:S01]  /*6950*/  LDL.LU R80, [R1+0x38] ;  /* 0x0000380001507983 */ /* 0x0003620000300800 */
[----:B------:R-:W-:Y:S01]  /*6960*/  FMUL.FTZ R103, R78, R100 ;  /* 0x000000644e677220 */ /* 0x000fe20000410000 */
[----:B------:R-:W-:Y:S01]  /*6970*/  FMUL.FTZ R6, R6, R136 ;  /* 0x0000008806067220 */ /* 0x000fe20000410000 */
[----:B------:R-:W-:Y:S01]  /*6980*/  FMUL.FTZ R7, R115, R4 ;  /* 0x0000000473077220 */ /* 0x000fe20000410000 */
[----:B------:R1:W5:Y:S01]  /*6990*/  LDL.LU R79, [R1+0x34] ;  /* 0x00003400014f7983 */ /* 0x0003620000300800 */
[----:B------:R-:W-:Y:S01]  /*69a0*/  SHF.L.U32 R115, R114, 0x6, RZ ;  /* 0x0000000672737819 */ /* 0x000fe200000006ff */
[----:B------:R-:W-:Y:S01]  /*69b0*/  FMUL.FTZ R5, R5, R135 ;  /* 0x0000008705057220 */ /* 0x000fe20000410000 */
[----:B------:R-:W-:Y:S01]  /*69c0*/  LOP3.LUT R4, R102, 0x8, R114, 0xf8, !PT ;  /* 0x0000000866047812 */ /* 0x000fe200078ef872 */
[----:B------:R1:W5:Y:S01]  /*69d0*/  LDL.LU R78, [R1+0x30] ;  /* 0x00003000014e7983 */ /* 0x0003620000300800 */
[----:B------:R-:W-:Y:S01]  /*69e0*/  SHF.L.U32 R100, R114, 0x3, RZ ;  /* 0x0000000372647819 */ /* 0x000fe200000006ff */
[----:B------:R-:W-:Y:S01]  /*69f0*/  FMUL.FTZ R135, R72, R13 ;  /* 0x0000000d48877220 */ /* 0x000fe20000410000 */
[----:B------:R-:W-:Y:S01]  /*6a00*/  LOP3.LUT R4, R4, 0x1c0, R115, 0xf8, !PT ;  /* 0x000001c004047812 */ /* 0x000fe200078ef873 */
[----:B------:R1:W5:Y:S01]  /*6a10*/  LDL.LU R77, [R1+0x2c] ;  /* 0x00002c00014d7983 */ /* 0x0003620000300800 */
[----:B------:R-:W-:Y:S01]  /*6a20*/  LOP3.LUT R101, R115, 0x400, RZ, 0xc0, !PT ;  /* 0x0000040073657812 */ /* 0x000fe200078ec0ff */
[----:B------:R-:W-:Y:S01]  /*6a30*/  FMUL.FTZ R7, R7, R137 ;  /* 0x0000008907077220 */ /* 0x000fe20000410000 */
[----:B------:R-:W-:Y:S01]  /*6a40*/  LOP3.LUT R4, R4, 0x38, R100, 0x78, !PT ;  /* 0x0000003804047812 */ /* 0x000fe200078e7864 */
[----:B------:R1:W5:Y:S01]  /*6a50*/  LDL.LU R76, [R1+0x28] ;  /* 0x00002800014c7983 */ /* 0x0003620000300800 */
[----:B------:R-:W-:Y:S01]  /*6a60*/  F2FP.F16.F32.PACK_AB R13, R6, R5 ;  /* 0x00000005060d723e */ /* 0x000fe200000000ff */
[----:B------:R-:W-:Y:S01]  /*6a70*/  FFMA.FTZ R5, -R150, R150, 1 ;  /* 0x3f80000096057423 */ /* 0x000fe20000010196 */
[----:B------:R-:W-:Y:S01]  /*6a80*/  LEA R101, R4, R101, 0x1 ;  /* 0x0000006504657211 */ /* 0x000fe200078e08ff */
[----:B------:R1:W5:Y:S01]  /*6a90*/  LDL.LU R75, [R1+0x24] ;  /* 0x00002400014b7983 */ /* 0x0003620000300800 */
[----:B------:R-:W-:Y:S01]  /*6aa0*/  FMUL.FTZ R4, R73, R12 ;  /* 0x0000000c49047220 */ /* 0x000fe20000410000 */
[----:B------:R-:W-:Y:S01]  /*6ab0*/  FMUL.FTZ R5, R5, UR13 ;  /* 0x0000000d05057c20 */ /* 0x000fe20008410000 */
[----:B------:R-:W-:Y:S01]  /*6ac0*/  FMUL.FTZ R138, R103, R138 ;  /* 0x0000008a678a7220 */ /* 0x000fe20000410000 */
[----:B------:R1:W5:Y:S01]  /*6ad0*/  LDL.LU R74, [R1+0x20] ;  /* 0x00002000014a7983 */ /* 0x0003620000300800 */
[----:B------:R-:W-:Y:S01]  /*6ae0*/  FMUL.FTZ R4, R4, R143 ;  /* 0x0000008f04047220 */ /* 0x000fe20000410000 */
[----:B------:R-:W-:Y:S01]  /*6af0*/  FMUL.FTZ R18, R18, R5 ;  /* 0x0000000512127220 */ /* 0x000fe20000410000 */
[----:B------:R-:W-:Y:S01]  /*6b00*/  FMUL.FTZ R135, R135, R144 ;  /* 0x0000009087877220 */ /* 0x000fe20000410000 */
[----:B------:R1:W5:Y:S01]  /*6b10*/  LDL.LU R73, [R1+0x1c] ;  /* 0x00001c0001497983 */ /* 0x0003620000300800 */
[----:B------:R-:W-:Y:S01]  /*6b20*/  F2FP.F16.F32.PACK_AB R12, R138, R7 ;  /* 0x000000078a0c723e */ /* 0x000fe200000000ff */
[----:B------:R-:W-:Y:S01]  /*6b30*/  FMUL.FTZ R22, R22, UR13 ;  /* 0x0000000d16167c20 */ /* 0x000fe20008410000 */
[----:B------:R-:W-:Y:S01]  /*6b40*/  FADD.FTZ R27, -R129, R27 ;  /* 0x0000001b811b7221 */ /* 0x000fe20000010100 */
[----:B------:R1:W5:Y:S01]  /*6b50*/  LDL.LU R72, [R1+0x18] ;  /* 0x0000180001487983 */ /* 0x0003620000300800 */
[----:B------:R-:W-:Y:S01]  /*6b60*/  FADD.FTZ R32, -R134, R32 ;  /* 0x0000002086207221 */ /* 0x000fe20000010100 */
[----:B------:R-:W-:Y:S01]  /*6b70*/  FMUL.FTZ R10, R10, R22 ;  /* 0x000000160a0a7220 */ /* 0x000fe20000410000 */
[----:B------:R-:W-:Y:S01]  /*6b80*/  FMUL.FTZ R27, R245, R27 ;  /* 0x0000001bf51b7220 */ /* 0x000fe20000410000 */
[----:B------:R1:W5:Y:S01]  /*6b90*/  LDL.LU R71, [R1+0x14] ;  /* 0x0000140001477983 */ /* 0x0003620000300800 */
[----:B------:R-:W-:Y:S01]  /*6ba0*/  FMUL.FTZ R32, R242, R32 ;  /* 0x00000020f2207220 */ /* 0x000fe20000410000 */
[----:B------:R-:W-:Y:S01]  /*6bb0*/  FADD.FTZ R33, -R134, R33 ;  /* 0x0000002186217221 */ /* 0x000fe20000010100 */
[----:B------:R-:W-:Y:S01]  /*6bc0*/  FFMA.FTZ R20, -R149, R149, 1 ;  /* 0x3f80000095147423 */ /* 0x000fe20000010195 */
[----:B------:R1:W5:Y:S01]  /*6bd0*/  LDL.LU R70, [R1+0x10] ;  /* 0x0000100001467983 */ /* 0x0003620000300800 */
[----:B------:R-:W-:Y:S01]  /*6be0*/  FADD.FTZ R23, -R133, R23 ;  /* 0x0000001785177221 */ /* 0x000fe20000010100 */
[----:B------:R-:W-:Y:S01]  /*6bf0*/  FMUL.FTZ R33, R241, R33 ;  /* 0x00000021f1217220 */ /* 0x000fe20000410000 */
[----:B------:R-:W-:Y:S01]  /*6c00*/  FMUL.FTZ R20, R20, UR13 ;  /* 0x0000000d14147c20 */ /* 0x000fe20008410000 */
[----:B------:R1:W5:Y:S01]  /*6c10*/  LDL.LU R69, [R1+0xc] ;  /* 0x00000c0001457983 */ /* 0x0003620000300800 */
[----:B------:R-:W-:Y:S01]  /*6c20*/  FMUL.FTZ R23, R0, R23 ;  /* 0x0000001700177220 */ /* 0x000fe20000410000 */
[----:B------:R-:W-:Y:S01]  /*6c30*/  FADD.FTZ R26, -R129, R26 ;  /* 0x0000001a811a7221 */ /* 0x000fe20000010100 */
[----:B------:R-:W-:Y:S01]  /*6c40*/  FMUL.FTZ R20, R17, R20 ;  /* 0x0000001411147220 */ /* 0x000fe20000410000 */
[----:B------:R1:W5:Y:S01]  /*6c50*/  LDL.LU R68, [R1+0x8] ;  /* 0x0000080001447983 */ /* 0x0003620000300800 */
[----:B------:R-:W-:Y:S01]  /*6c60*/  F2FP.F16.F32.PACK_AB R17, R135, R4 ;  /* 0x000000048711723e */ /* 0x000fe200000000ff */
[----:B------:R-:W-:Y:S01]  /*6c70*/  FMUL.FTZ R26, R246, R26 ;  /* 0x0000001af61a7220 */ /* 0x000fe20000410000 */
[C---:B------:R-:W-:Y:S01]  /*6c80*/  FADD.FTZ R28, -R132.reuse, R28 ;  /* 0x0000001c841c7221 */ /* 0x040fe20000010100 */
[----:B------:R1:W5:Y:S01]  /*6c90*/  LDL.LU R3, [R1+0x4] ;  /* 0x0000040001037983 */ /* 0x0003620000300800 */
[----:B------:R-:W-:Y:S01]  /*6ca0*/  FADD.FTZ R29, -R132, R29 ;  /* 0x0000001d841d7221 */ /* 0x000fe20000010100 */
[----:B------:R-:W-:Y:S01]  /*6cb0*/  FFMA.FTZ R21, -R151, R151, 1 ;  /* 0x3f80000097157423 */ /* 0x000fe20000010197 */
[----:B------:R-:W-:Y:S01]  /*6cc0*/  FMUL.FTZ R248, R248, R28 ;  /* 0x0000001cf8f87220 */ /* 0x000fe20000410000 */
[----:B------:R1:W5:Y:S01]  /*6cd0*/  LDL.LU R2, [R1] ;  /* 0x0000000001027983 */ /* 0x0003620000300800 */
[----:B------:R-:W-:Y:S01]  /*6ce0*/  FMUL.FTZ R247, R247, R29 ;  /* 0x0000001df7f77220 */ /* 0x000fe20000410000 */
[----:B------:R-:W-:Y:S01]  /*6cf0*/  FMUL.FTZ R21, R21, UR13 ;  /* 0x0000000d15157c20 */ /* 0x000fe20008410000 */
[----:B------:R-:W-:Y:S01]  /*6d00*/  FFMA.FTZ R136, -R147, R147, 1 ;  /* 0x3f80000093887423 */ /* 0x000fe20000010193 */
[----:B------:R-:W2:Y:S01]  /*6d10*/  LDSM.16.M88.4 R4, [R116+0x8800] ;  /* 0x008800007404783b */ /* 0x000ea20000000200 */
[----:B------:R-:W-:Y:S01]  /*6d20*/  FFMA.FTZ R135, -R152, R152, 1 ;  /* 0x3f80000098877423 */ /* 0x000fe20000010198 */
[----:B------:R-:W-:Y:S01]  /*6d30*/  FMUL.FTZ R21, R19, R21 ;  /* 0x0000001513157220 */ /* 0x000fe20000410000 */
[----:B------:R-:W-:Y:S01]  /*6d40*/  FFMA.FTZ R19, -R154, R154, 1 ;  /* 0x3f8000009a137423 */ /* 0x000fe2000001019a */
[----:B------:R-:W-:Y:S01]  /*6d50*/  FMUL.FTZ R136, R136, UR13 ;  /* 0x0000000d88887c20 */ /* 0x000fe20008410000 */
[----:B------:R-:W-:Y:S01]  /*6d60*/  FMUL.FTZ R135, R135, UR13 ;  /* 0x0000000d87877c20 */ /* 0x000fe20008410000 */
[----:B------:R-:W-:Y:S01]  /*6d70*/  FADD.FTZ R25, -R132, R25 ;  /* 0x0000001984197221 */ /* 0x000fe20000010100 */
        /* <DEDUP_REMOVED lines=10> */
[----:B------:R-:W-:Y:S01]  /*6e20*/  FMUL.FTZ R11, R11, UR13 ;  /* 0x0000000d0b0b7c20 */ /* 0x000fe20008410000 */
[----:B------:R-:W-:Y:S01]  /*6e30*/  FMUL.FTZ R20, R20, UR13 ;  /* 0x0000000d14147c20 */ /* 0x000fe20008410000 */
[----:B------:R-:W-:Y:S01]  /*6e40*/  FADD.FTZ R30, -R129, R30 ;  /* 0x0000001e811e7221 */ /* 0x000fe20000010100 */
[----:B------:R-:W-:Y:S01]  /*6e50*/  FMUL.FTZ R21, R21, UR13 ;  /* 0x0000000d15157c20 */ /* 0x000fe20008410000 */
[----:B------:R-:W-:Y:S01]  /*6e60*/  FMUL.FTZ R27, R27, R11 ;  /* 0x0000000b1b1b7220 */ /* 0x000fe20000410000 */
[----:B------:R-:W-:Y:S01]  /*6e70*/  FMUL.FTZ R26, R26, R20 ;  /* 0x000000141a1a7220 */ /* 0x000fe20000410000 */
[----:B------:R-:W-:Y:S01]  /*6e80*/  F2FP.F16.F32.PACK_AB R20, R23, R10 ;  /* 0x0000000a1714723e */ /* 0x000fe200000000ff */
[----:B------:R-:W-:Y:S01]  /*6e90*/  FMUL.FTZ R25, R25, R21 ;  /* 0x0000001519197220 */ /* 0x000fe20000410000 */
[----:B------:R-:W-:Y:S01]  /*6ea0*/  F2FP.F16.F32.PACK_AB R21, R9, R8 ;  /* 0x000000080915723e */ /* 0x000fe200000000ff */
[----:B------:R-:W-:Y:S01]  /*6eb0*/  FFMA.FTZ R9, -R158, R158, 1 ;  /* 0x3f8000009e097423 */ /* 0x000fe2000001019e */
[----:B------:R-:W-:Y:S01]  /*6ec0*/  FFMA.FTZ R8, -R160, R160, 1 ;  /* 0x3f800000a0087423 */ /* 0x000fe200000101a0 */
[----:B------:R-:W-:Y:S01]  /*6ed0*/  FMUL.FTZ R244, R244, R30 ;  /* 0x0000001ef4f47220 */ /* 0x000fe20000410000 */
[----:B------:R-:W-:Y:S01]  /*6ee0*/  SHF.R.U32.HI R103, RZ, 0x1, R114 ;  /* 0x00000001ff677819 */ /* 0x000fe20000011672 */
[----:B------:R-:W-:Y:S01]  /*6ef0*/  FMUL.FTZ R9, R9, UR13 ;  /* 0x0000000d09097c20 */ /* 0x000fe20008410000 */
[----:B------:R-:W-:Y:S01]  /*6f00*/  FMUL.FTZ R8, R8, UR13 ;  /* 0x0000000d08087c20 */ /* 0x000fe20008410000 */
[----:B------:R-:W-:Y:S01]  /*6f10*/  FADD.FTZ R31, -R129, R31 ;  /* 0x0000001f811f7221 */ /* 0x000fe20000010100 */
[----:B------:R-:W-:Y:S01]  /*6f20*/  FADD.FTZ R34, -R133, R34 ;  /* 0x0000002285227221 */ /* 0x000fe20000010100 */
[----:B------:R-:W-:Y:S01]  /*6f30*/  FMUL.FTZ R248, R248, R9 ;  /* 0x00000009f8f87220 */ /* 0x000fe20000410000 */
[----:B------:R-:W-:Y:S01]  /*6f40*/  FFMA.FTZ R9, -R166, R166, 1 ;  /* 0x3f800000a6097423 */ /* 0x000fe200000101a6 */
[----:B------:R-:W-:Y:S01]  /*6f50*/  FMUL.FTZ R247, R247, R8 ;  /* 0x00000008f7f77220 */ /* 0x000fe20000410000 */
[----:B------:R-:W-:Y:S01]  /*6f60*/  FFMA.FTZ R8, -R168, R168, 1 ;  /* 0x3f800000a8087423 */ /* 0x000fe200000101a8 */
[----:B------:R-:W-:Y:S01]  /*6f70*/  FMUL.FTZ R243, R243, R31 ;  /* 0x0000001ff3f37220 */ /* 0x000fe20000410000 */
[----:B------:R-:W-:Y:S01]  /*6f80*/  FMUL.FTZ R9, R9, UR13 ;  /* 0x0000000d09097c20 */ /* 0x000fe20008410000 */
[-C--:B--2---:R-:W-:Y:S01]  /*6f90*/  HMMA.16816.F32 R36, R104, R4.reuse, R36 ;  /* 0x000000046824723c */ /* 0x084fe20000001824 */
[----:B------:R-:W-:Y:S02]  /*6fa0*/  MOV R117, 0x4 ;  /* 0x0000000400757802 */ /* 0x000fe40000000f00 */
[----:B------:R-:W-:Y:S01]  /*6fb0*/  FMUL.FTZ R8, R8, UR13 ;  /* 0x0000000d08087c20 */ /* 0x000fe20008410000 */
[----:B------:R-:W-:Y:S01]  /*6fc0*/  FMUL.FTZ R32, R32, R9 ;  /* 0x0000000920207220 */ /* 0x000fe20000410000 */
[----:B------:R-:W-:Y:S01]  /*6fd0*/  FMUL.FTZ R34, R238, R34 ;  /* 0x00000022ee227220 */ /* 0x000fe20000410000 */
[----:B------:R-:W-:Y:S01]  /*6fe0*/  FADD.FTZ R35, -R133, R35 ;  /* 0x0000002385237221 */ /* 0x000fe20000010100 */
[----:B------:R-:W-:Y:S01]  /*6ff0*/  FMUL.FTZ R33, R33, R8 ;  /* 0x0000000821217220 */ /* 0x000fe20000410000 */
[----:B------:R-:W-:Y:S01]  /*7000*/  FADD.FTZ R24, -R132, R24 ;  /* 0x0000001884187221 */ /* 0x000fe20000010100 */
[----:B------:R-:W2:Y:S01]  /*7010*/  LDSM.16.M88.4 R8, [R116+0x8c00] ;  /* 0x008c00007408783b */ /* 0x000ea20000000200 */
[C---:B------:R-:W-:Y:S01]  /*7020*/  HMMA.16816.F32 R40, R108.reuse, R4, R40 ;  /* 0x000000046c28723c */ /* 0x040fe20000001828 */
[----:B------:R-:W-:Y:S03]  /*7030*/  MOV R0, 0x20 ;  /* 0x0000002000007802 */ /* 0x000fe60000000f00 */
[----:B------:R-:W-:Y:S01]  /*7040*/  FFMA.FTZ R5, -R162, R162, 1 ;  /* 0x3f800000a2057423 */ /* 0x000fe200000101a2 */
[----:B------:R-:W-:Y:S01]  /*7050*/  FFMA.FTZ R4, -R163, R163, 1 ;  /* 0x3f800000a3047423 */ /* 0x000fe200000101a3 */
[----:B------:R-:W-:Y:S01]  /*7060*/  FMUL.FTZ R35, R237, R35 ;  /* 0x00000023ed237220 */ /* 0x000fe20000410000 */
[----:B------:R-:W-:Y:S01]  /*7070*/  FFMA.FTZ R22, -R179, R179, 1 ;  /* 0x3f800000b3167423 */ /* 0x000fe200000101b3 */
[-C--:B------:R-:W-:Y:S03]  /*7080*/  HMMA.16816.F32 R44, R108, R6.reuse, R44 ;  /* 0x000000066c2c723c */ /* 0x080fe6000000182c */
[C---:B------:R-:W-:Y:S01]  /*7090*/  FADD.FTZ R36, -R134.reuse, R36 ;  /* 0x0000002486247221 */ /* 0x040fe20000010100 */
[----:B------:R-:W-:Y:S01]  /*70a0*/  FMUL.FTZ R5, R5, UR13 ;  /* 0x0000000d05057c20 */ /* 0x000fe20008410000 */
[----:B------:R-:W-:Y:S01]  /*70b0*/  FADD.FTZ R37, -R134, R37 ;  /* 0x0000002586257221 */ /* 0x000fe20000010100 */
[----:B------:R-:W-:Y:S01]  /*70c0*/  FMUL.FTZ R4, R4, UR13 ;  /* 0x0000000d04047c20 */ /* 0x000fe20008410000 */
[----:B------:R-:W-:Y:S01]  /*70d0*/  FMUL.FTZ R240, R240, R36 ;  /* 0x00000024f0f07220 */ /* 0x000fe20000410000 */
[C---:B------:R-:W-:Y:S04]  /*70e0*/  HMMA.16816.F32 R48, R104.reuse, R6, R48 ;  /* 0x000000066830723c */ /* 0x040fe80000001830 */
[----:B------:R-:W-:Y:S01]  /*70f0*/  FFMA.FTZ R7, -R157, R157, 1 ;  /* 0x3f8000009d077423 */ /* 0x000fe2000001019d */
[----:B------:R-:W-:Y:S01]  /*7100*/  FMUL.FTZ R244, R244, R5 ;  /* 0x00000005f4f47220 */ /* 0x000fe20000410000 */
[----:B------:R-:W-:Y:S01]  /*7110*/  FFMA.FTZ R5, -R169, R169, 1 ;  /* 0x3f800000a9057423 */ /* 0x000fe200000101a9 */
[----:B------:R-:W-:Y:S01]  /*7120*/  FADD.FTZ R41, -R132, R41 ;  /* 0x0000002984297221 */ /* 0x000fe20000010100 */
[----:B------:R-:W-:Y:S01]  /*7130*/  FMUL.FTZ R7, R7, UR13 ;  /* 0x0000000d07077c20 */ /* 0x000fe20008410000 */
[----:B------:R-:W-:Y:S01]  /*7140*/  FFMA.FTZ R6, -R164, R164, 1 ;  /* 0x3f800000a4067423 */ /* 0x000fe200000101a4 */
[----:B------:R-:W-:Y:S01]  /*7150*/  FMUL.FTZ R239, R239, R37 ;  /* 0x00000025efef7220 */ /* 0x000fe20000410000 */
[----:B------:R-:W-:Y:S01]  /*7160*/  FMUL.FTZ R5, R5, UR13 ;  /* 0x0000000d05057c20 */ /* 0x000fe20008410000 */
        /* <DEDUP_REMOVED lines=11> */
[-C--:B--2---:R-:W-:Y:S03]  /*7220*/  HMMA.16816.F32 R52, R104, R8.reuse, R52 ;  /* 0x000000086834723c */ /* 0x084fe60000001834 */
[----:B------:R-:W-:Y:S01]  /*7230*/  FADD.FTZ R42, -R129, R42 ;  /* 0x0000002a812a7221 */ /* 0x000fe20000010100 */
[----:B------:R-:W-:Y:S01]  /*7240*/  FFMA.FTZ R5, -R165, R165, 1 ;  /* 0x3f800000a5057423 */ /* 0x000fe200000101a5 */
[C---:B------:R-:W-:Y:S01]  /*7250*/  FADD.FTZ R44, -R132.reuse, R44 ;  /* 0x0000002c842c7221 */ /* 0x040fe20000010100 */
[----:B------:R-:W-:Y:S01]  /*7260*/  FADD.FTZ R45, -R132, R45 ;  /* 0x0000002d842d7221 */ /* 0x000fe20000010100 */
[----:B------:R-:W-:Y:S01]  /*7270*/  FADD.FTZ R46, -R129, R46 ;  /* 0x0000002e812e7221 */ /* 0x000fe20000010100 */
[C---:B------:R-:W-:Y:S04]  /*7280*/  HMMA.16816.F32 R56, R108.reuse, R8, R56 ;  /* 0x000000086c38723c */ /* 0x040fe80000001838 */
[----:B------:R-:W-:Y:S01]  /*7290*/  FFMA.FTZ R6, -R174, R174, 1 ;  /* 0x3f800000ae067423 */ /* 0x000fe200000101ae */
[----:B------:R-:W-:Y:S01]  /*72a0*/  FFMA.FTZ R9, -R173, R173, 1 ;  /* 0x3f800000ad097423 */ /* 0x000fe200000101ad */
[----:B------:R-:W-:Y:S01]  /*72b0*/  FFMA.FTZ R8, -R175, R175, 1 ;  /* 0x3f800000af087423 */ /* 0x000fe200000101af */
[----:B------:R-:W-:Y:S01]  /*72c0*/  FFMA.FTZ R7, -R177, R177, 1 ;  /* 0x3f800000b1077423 */ /* 0x000fe200000101b1 */
[-C--:B------:R-:W-:Y:S03]  /*72d0*/  HMMA.16816.F32 R60, R108, R10.reuse, R60 ;  /* 0x0000000a6c3c723c */ /* 0x080fe6000000183c */
[----:B------:R-:W-:Y:S01]  /*72e0*/  FMUL.FTZ R236, R236, R38 ;  /* 0x00000026ecec7220 */ /* 0x000fe20000410000 */
[----:B------:R-:W-:Y:S01]  /*72f0*/  FMUL.FTZ R4, R4, UR13 ;  /* 0x0000000d04047c20 */ /* 0x000fe20008410000 */
[----:B------:R-:W-:Y:S01]  /*7300*/  FMUL.FTZ R42, R230, R42 ;  /* 0x0000002ae62a7220 */ /* 0x000fe20000410000 */
[----:B------:R-:W-:Y:S01]  /*7310*/  FMUL.FTZ R5, R5, UR13 ;  /* 0x0000000d05057c20 */ /* 0x000fe20008410000 */
[----:B------:R-:W-:Y:S01]  /*7320*/  FMUL.FTZ R232, R232, R44 ;  /* 0x0000002ce8e87220 */ /* 0x000fe20000410000 */
[----:B------:R-:W-:Y:S04]  /*7330*/  HMMA.16816.F32 R64, R104, R10, R64 ;  /* 0x0000000a6840723c */ /* 0x000fe80000001840 */
[----:B------:R-:W-:Y:S01]  /*7340*/  FMUL.FTZ R231, R231, R45 ;  /* 0x0000002de7e77220 */ /* 0x000fe20000410000 */
[----:B------:R-:W-:Y:S01]  /*7350*/  FMUL.FTZ R228, R228, R46 ;  /* 0x0000002ee4e47220 */ /* 0x000fe20000410000 */
[----:B------:R-:W-:Y:S01]  /*7360*/  FMUL.FTZ R6, R6, UR13 ;  /* 0x0000000d06067c20 */ /* 0x000fe20008410000 */
[----:B------:R-:W-:Y:S01]  /*7370*/  FMUL.FTZ R9, R9, UR13 ;  /* 0x0000000d09097c20 */ /* 0x000fe20008410000 */
[----:B------:R-:W-:Y:S01]  /*7380*/  FMUL.FTZ R8, R8, UR13 ;  /* 0x0000000d08087c20 */ /* 0x000fe20008410000 */
[----:B------:R-:W-:Y:S01]  /*7390*/  FMUL.FTZ R7, R7, UR13 ;  /* 0x0000000d07077c20 */ /* 0x000fe20008410000 */
[----:B------:R-:W-:Y:S01]  /*73a0*/  FMUL.FTZ R35, R35, R4 ;  /* 0x0000000423237220 */ /* 0x000fe20000410000 */
[----:B------:R-:W-:Y:S01]  /*73b0*/  FMUL.FTZ R236, R236, R5 ;  /* 0x00000005ecec7220 */ /* 0x000fe20000410000 */
[----:B------:R-:W-:Y:S01]  /*73c0*/  FMUL.FTZ R42, R42, R6 ;  /* 0x000000062a2a7220 */ /* 0x000fe20000410000 */
[----:B------:R-:W-:Y:S01]  /*73d0*/  FMUL.FTZ R232, R232, R9 ;  /* 0x00000009e8e87220 */ /* 0x000fe20000410000 */
[----:B------:R-:W-:Y:S01]  /*73e0*/  FMUL.FTZ R231, R231, R8 ;  /* 0x00000008e7e77220 */ /* 0x000fe20000410000 */
[----:B------:R-:W-:Y:S01]  /*73f0*/  FMUL.FTZ R228, R228, R7 ;  /* 0x00000007e4e47220 */ /* 0x000fe20000410000 */
[C---:B------:R-:W-:Y:S01]  /*7400*/  FADD.FTZ R62, -R129.reuse, R62 ;  /* 0x0000003e813e7221 */ /* 0x040fe20000010100 */
[----:B------:R-:W-:Y:S01]  /*7410*/  FADD.FTZ R63, -R129, R63 ;  /* 0x0000003f813f7221 */ /* 0x000fe20000010100 */
[----:B------:R-:W-:Y:S01]  /*7420*/  FADD.FTZ R39, -R133, R39 ;  /* 0x0000002785277221 */ /* 0x000fe20000010100 */
[----:B------:R-:W-:Y:S01]  /*7430*/  FADD.FTZ R40, -R132, R40 ;  /* 0x0000002884287221 */ /* 0x000fe20000010100 */
[----:B------:R-:W-:Y:S01]  /*7440*/  FADD.FTZ R43, -R129, R43 ;  /* 0x0000002b812b7221 */ /* 0x000fe20000010100 */
[----:B------:R-:W-:Y:S01]  /*7450*/  FFMA.FTZ R4, -R167, R167, 1 ;  /* 0x3f800000a7047423 */ /* 0x000fe200000101a7 */
[----:B------:R-:W-:Y:S01]  /*7460*/  FADD.FTZ R47, -R129, R47 ;  /* 0x0000002f812f7221 */ /* 0x000fe20000010100 */
[----:B------:R-:W-:Y:S01]  /*7470*/  FFMA.FTZ R5, -R176, R176, 1 ;  /* 0x3f800000b0057423 */ /* 0x000fe200000101b0 */
[C---:B------:R-:W-:Y:S01]  /*7480*/  FADD.FTZ R48, -R134.reuse, R48 ;  /* 0x0000003086307221 */ /* 0x040fe20000010100 */
[----:B------:R-:W-:Y:S01]  /*7490*/  FADD.FTZ R49, -R134, R49 ;  /* 0x0000003186317221 */ /* 0x000fe20000010100 */
[C---:B------:R-:W-:Y:S01]  /*74a0*/  FADD.FTZ R50, -R133.reuse, R50 ;  /* 0x0000003285327221 */ /* 0x040fe20000010100 */
[C---:B------:R-:W-:Y:S01]  /*74b0*/  FADD.FTZ R51, -R133.reuse, R51 ;  /* 0x0000003385337221 */ /* 0x040fe20000010100 */
[----:B------:R-:W-:Y:S01]  /*74c0*/  FFMA.FTZ R6, -R178, R178, 1 ;  /* 0x3f800000b2067423 */ /* 0x000fe200000101b2 */
[C---:B------:R-:W-:Y:S01]  /*74d0*/  FADD.FTZ R52, -R134.reuse, R52 ;  /* 0x0000003486347221 */ /* 0x040fe20000010100 */
[----:B------:R-:W-:Y:S01]  /*74e0*/  FADD.FTZ R53, -R134, R53 ;  /* 0x0000003586357221 */ /* 0x000fe20000010100 */
[C---:B------:R-:W-:Y:S01]  /*74f0*/  FADD.FTZ R54, -R133.reuse, R54 ;  /* 0x0000003685367221 */ /* 0x040fe20000010100 */
[----:B------:R-:W-:Y:S01]  /*7500*/  FADD.FTZ R55, -R133, R55 ;  /* 0x0000003785377221 */ /* 0x000fe20000010100 */
[----:B------:R-:W-:Y:S01]  /*7510*/  FFMA.FTZ R9, -R180, R180, 1 ;  /* 0x3f800000b4097423 */ /* 0x000fe200000101b4 */
[----:B------:R-:W-:Y:S01]  /*7520*/  FFMA.FTZ R8, -R181, R181, 1 ;  /* 0x3f800000b5087423 */ /* 0x000fe200000101b5 */
[----:B------:R-:W-:Y:S01]  /*7530*/  FFMA.FTZ R7, -R182, R182, 1 ;  /* 0x3f800000b6077423 */ /* 0x000fe200000101b6 */
[C---:B------:R-:W-:Y:S01]  /*7540*/  FADD.FTZ R56, -R132.reuse, R56 ;  /* 0x0000003884387221 */ /* 0x040fe20000010100 */
[C---:B------:R-:W-:Y:S01]  /*7550*/  FADD.FTZ R57, -R132.reuse, R57 ;  /* 0x0000003984397221 */ /* 0x040fe20000010100 */
        /* <DEDUP_REMOVED lines=10> */
[----:B------:R-:W-:Y:S01]  /*7600*/  FMUL.FTZ R4, R4, UR13 ;  /* 0x0000000d04047c20 */ /* 0x000fe20008410000 */
[----:B------:R-:W-:Y:S01]  /*7610*/  FMUL.FTZ R227, R227, R47 ;  /* 0x0000002fe3e37220 */ /* 0x000fe20000410000 */
[----:B------:R-:W-:Y:S01]  /*7620*/  FMUL.FTZ R5, R5, UR13 ;  /* 0x0000000d05057c20 */ /* 0x000fe20008410000 */
[----:B------:R-:W-:Y:S01]  /*7630*/  FMUL.FTZ R48, R220, R48 ;  /* 0x00000030dc307220 */ /* 0x000fe20000410000 */
[----:B------:R-:W-:Y:S01]  /*7640*/  FMUL.FTZ R49, R219, R49 ;  /* 0x00000031db317220 */ /* 0x000fe20000410000 */
[----:B------:R-:W-:Y:S01]  /*7650*/  FMUL.FTZ R50, R218, R50 ;  /* 0x00000032da327220 */ /* 0x000fe20000410000 */
[----:B------:R-:W-:Y:S01]  /*7660*/  FMUL.FTZ R51, R217, R51 ;  /* 0x00000033d9337220 */ /* 0x000fe20000410000 */
[----:B------:R-:W-:Y:S01]  /*7670*/  FMUL.FTZ R6, R6, UR13 ;  /* 0x0000000d06067c20 */ /* 0x000fe20008410000 */
[----:B------:R-:W-:Y:S01]  /*7680*/  FMUL.FTZ R52, R211, R52 ;  /* 0x00000034d3347220 */ /* 0x000fe20000410000 */
[----:B------:R-:W-:Y:S01]  /*7690*/  FMUL.FTZ R53, R210, R53 ;  /* 0x00000035d2357220 */ /* 0x000fe20000410000 */
[----:B------:R-:W-:Y:S01]  /*76a0*/  FMUL.FTZ R54, R209, R54 ;  /* 0x00000036d1367220 */ /* 0x000fe20000410000 */
[----:B------:R-:W-:Y:S01]  /*76b0*/  FMUL.FTZ R55, R208, R55 ;  /* 0x00000037d0377220 */ /* 0x000fe20000410000 */
[----:B------:R-:W-:Y:S01]  /*76c0*/  FMUL.FTZ R22, R22, UR13 ;  /* 0x0000000d16167c20 */ /* 0x000fe20008410000 */
[----:B------:R-:W-:Y:S01]  /*76d0*/  FMUL.FTZ R9, R9, UR13 ;  /* 0x0000000d09097c20 */ /* 0x000fe20008410000 */
[----:B------:R-:W-:Y:S01]  /*76e0*/  F2FP.F16.F32.PACK_AB R26, R27, R26 ;  /* 0x0000001a1b1a723e */ /* 0x000fe200000000ff */
[----:B------:R-:W-:Y:S01]  /*76f0*/  FMUL.FTZ R8, R8, UR13 ;  /* 0x0000000d08087c20 */ /* 0x000fe20008410000 */
[----:B------:R-:W-:Y:S01]  /*7700*/  FMUL.FTZ R7, R7, UR13 ;  /* 0x0000000d07077c20 */ /* 0x000fe20008410000 */
        /* <DEDUP_REMOVED lines=12> */
[----:B------:R-:W-:Y:S01]  /*77d0*/  F2FP.F16.F32.PACK_AB R239, R239, R240 ;  /* 0x000000f0efef723e */ /* 0x000fe200000000ff */
[C---:B------:R-:W-:Y:S01]  /*77e0*/  FADD.FTZ R66, -R133.reuse, R66 ;  /* 0x0000004285427221 */ /* 0x040fe20000010100 */
[----:B------:R-:W-:Y:S01]  /*77f0*/  FADD.FTZ R67, -R133, R67 ;  /* 0x0000004385437221 */ /* 0x000fe20000010100 */
        /* <DEDUP_REMOVED lines=42> */
[----:B------:R-:W-:Y:S01]  /*7aa0*/  LOP3.LUT R63, R100, 0x18, RZ, 0xc0, !PT ;  /* 0x00000018643f7812 */ /* 0x000fe200078ec0ff */
[----:B------:R-:W-:Y:S01]  /*7ab0*/  FMUL.FTZ R67, R67, R200 ;  /* 0x000000c843437220 */ /* 0x000fe20000410000 */
[----:B-1----:R-:W-:Y:S06]  /*7ac0*/  BRA.U !UP0, `(.L_x_1236) ;  /* 0x0000000108847547 */ /* 0x002fec000b800000 */
        /* <DEDUP_REMOVED lines=9> */
[----:B-----5:R-:W-:Y:S02]  /*7b60*/  VIADD R3, R3, UR16 ;  /* 0x0000001003037c36 */ /* 0x020fe40008000000 */
        /* <DEDUP_REMOVED lines=8> */
[----:B--2---:R-:W-:Y:S01]  /*7bf0*/  @!P0 LEA.HI.X R23, R10, R118, R9, 0x7, P3 ;  /* 0x000000760a178211 */ /* 0x004fe200018f3c09 */
        /* <DEDUP_REMOVED lines=14> */
.L_x_1236:
[----:B------:R-:W-:Y:S01]  /*7ce0*/  STS [R215+0xa000], R13 ;  /* 0x00a0000dd7007388 */ /* 0x000fe20000000800 */
[----:B------:R-:W-:Y:S01]  /*7cf0*/  F2FP.F16.F32.PACK_AB R64, R65, R64 ;  /* 0x000000404140723e */ /* 0x000fe200000000ff */
[C---:B------:R-:W-:Y:S01]  /*7d00*/  IMAD.SHL.U32 R36, R114.reuse, 0x20, RZ ;  /* 0x0000002072247824 */ /* 0x040fe200078e00ff */
[----:B------:R-:W-:Y:S01]  /*7d10*/  F2FP.F16.F32.PACK_AB R66, R67, R66 ;  /* 0x000000424342723e */ /* 0x000fe200000000ff */
[----:B------:R-:W-:Y:S01]  /*7d20*/  STS [R215+0xa400], R12 ;  /* 0x00a4000cd7007388 */ /* 0x000fe20000000800 */
[--C-:B------:R-:W-:Y:S01]  /*7d30*/  SHF.R.U32.HI R57, RZ, 0x4, R114.reuse ;  /* 0x00000004ff397819 */ /* 0x100fe20000011672 */
[----:B------:R-:W-:Y:S01]  /*7d40*/  IMAD.SHL.U32 R56, R114, 0x4, RZ ;  /* 0x0000000472387824 */ /* 0x000fe200078e00ff */
[----:B------:R-:W2:Y:S01]  /*7d50*/  LDC R65, c[0x0][0x44c] ;  /* 0x00011300ff417b82 */ /* 0x000ea20000000800 */
[----:B------:R-:W-:Y:S01]  /*7d60*/  STS [R214+0xa000], R19 ;  /* 0x00a00013d6007388 */ /* 0x000fe20000000800 */
[----:B------:R-:W-:Y:S03]  /*7d70*/  LOP3.LUT R57, R57, 0x8, RZ, 0xc0, !PT ;  /* 0x0000000839397812 */ /* 0x000fe600078ec0ff */
[----:B------:R-:W-:Y:S01]  /*7d80*/  STS [R214+0xa400], R18 ;  /* 0x00a40012d6007388 */ /* 0x000fe20000000800 */
[----:B------:R-:W-:Y:S03]  /*7d90*/  LOP3.LUT R58, R57, 0x10, R114, 0xf8, !PT ;  /* 0x00000010393a7812 */ /* 0x000fe600078ef872 */
[----:B------:R-:W-:Y:S01]  /*7da0*/  STS [R215+0xc000], R15 ;  /* 0x00c0000fd7007388 */ /* 0x000fe20000000800 */
[----:B------:R-:W-:Y:S03]  /*7db0*/  LOP3.LUT R58, R58, 0xc0, R36, 0xf8, !PT ;  /* 0x000000c03a3a7812 */ /* 0x000fe600078ef824 */
[----:B------:R-:W-:Y:S01]  /*7dc0*/  STS [R215+0xc400], R14 ;  /* 0x00c4000ed7007388 */ /* 0x000fe20000000800 */
[----:B------:R-:W-:Y:S03]  /*7dd0*/  LOP3.LUT R58, R58, 0x18, R56, 0x78, !PT ;  /* 0x000000183a3a7812 */ /* 0x000fe600078e7838 */
[----:B------:R-:W-:Y:S01]  /*7de0*/  STS [R214+0xc000], R17 ;  /* 0x00c00011d6007388 */ /* 0x000fe20000000800 */
[----:B------:R-:W-:Y:S03]  /*7df0*/  LOP3.LUT R58, R58, 0x120, R36, 0xf8, !PT ;  /* 0x000001203a3a7812 */ /* 0x000fe600078ef824 */
[----:B------:R-:W-:Y:S01]  /*7e00*/  STS [R214+0xc400], R16 ;  /* 0x00c40010d6007388 */ /* 0x000fe20000000800 */
[----:B------:R-:W-:Y:S01]  /*7e10*/  LEA R58, R58, UR4, 0x1 ;  /* 0x000000043a3a7c11 */ /* 0x000fe2000f8e08ff */
[----:B--2---:R-:W-:Y:S02]  /*7e20*/  IMAD R65, R65, UR8, RZ ;  /* 0x0000000841417c24 */ /* 0x004fe4000f8e02ff */
        /* <DEDUP_REMOVED lines=24> */
[----:B------:R-:W-:Y:S01]  /*7fb0*/  BAR.SYNC.DEFER_BLOCKING 0x0 ;  /* 0x0000000000007b1d */ /* 0x000fe20000010000 */
[----:B--2---:R-:W-:Y:S04]  /*7fc0*/  LOP3.LUT R64, R100, 0xd8, RZ, 0xc0, !PT ;  /* 0x000000d864407812 */ /* 0x004fe800078ec0ff */
[----:B------:R-:W-:Y:S04]  /*7fd0*/  LOP3.LUT R64, R64, 0x18, R114, 0x78, !PT ;  /* 0x0000001840407812 */ /* 0x000fe800078e7872 */
[----:B------:R-:W-:Y:S04]  /*7fe0*/  LOP3.LUT R64, R64, 0x1f20, R100, 0xf8, !PT ;  /* 0x00001f2040407812 */ /* 0x000fe800078ef864 */
[----:B------:R-:W-:Y:S01]  /*7ff0*/  LEA R64, R64, UR4, 0x1 ;  /* 0x0000000440407c11 */ /* 0x000fe2000f8e08ff */
        /* <DEDUP_REMOVED lines=58> */
[----:B------:R-:W-:Y:S02]  /*83a0*/  LOP3.LUT R4, R115, 0x1c0, RZ, 0xc0, !PT ;  /* 0x000001c073047812 */ /* 0x000fe400078ec0ff */
[-C--:B------:R-:W-:Y:S08]  /*83b0*/  HMMA.16816.F32 R76, R28, R22.reuse, R76 ;  /* 0x000000161c4c723c */ /* 0x080ff0000000184c */
        /* <DEDUP_REMOVED lines=14> */
[----:B------:R-:W-:Y:S01]  /*84a0*/  @!P3 IMAD.MOV.U32 R7, RZ, RZ, R120 ;  /* 0x000000ffff07b224 */ /* 0x000fe200078e0078 */
[----:B------:R-:W-:Y:S01]  /*84b0*/  @!P2 LEA.HI.X R9, R6, R120, R5, 0x1, P0 ;  /* 0x000000780609a211 */ /* 0x000fe200000f0c05 */
        /* <DEDUP_REMOVED lines=12> */
.L_x_1237:
[----:B------:R-:W-:Y:S01]  /*8580*/  LOP3.LUT R115, R115, 0x200, RZ, 0xc0, !PT ;  /* 0x0000020073737812 */ /* 0x000fe200078ec0ff */
[----:B------:R-:W-:Y:S01]  /*8590*/  LDSM.16.MT88.4 R20, [R58+0x6000] ;  /* 0x006000003a14783b */ /* 0x000fe20000004200 */
[----:B------:R-:W-:Y:S01]  /*85a0*/  LOP3.LUT R4, R4, 0x38, R100, 0xf8, !PT ;  /* 0x0000003804047812 */ /* 0x000fe200078ef864 */
[----:B------:R-:W-:Y:S01]  /*85b0*/  @UP0 UIADD3 UR27, UP1, UPT, UR54, -0x200, URZ ;  /* 0xfffffe00361b0890 */ /* 0x000fe2000ff3e0ff */
[----:B------:R-:W-:Y:S01]  /*85c0*/  LOP3.LUT R115, R115, 0xc00, R36, 0xf8, !PT ;  /* 0x00000c0073737812 */ /* 0x000fe200078ef824 */
[----:B------:R-:W-:Y:S01]  /*85d0*/  LDSM.16.MT88.4 R28, [R58+0x6400] ;  /* 0x006400003a1c783b */ /* 0x000fe20000004200 */
[----:B------:R-:W-:Y:S01]  /*85e0*/  LOP3.LUT R4, R4, 0x8, R103, 0x78, !PT ;  /* 0x0000000804047812 */ /* 0x000fe200078e7867 */
[----:B------:R-:W-:Y:S01]  /*85f0*/  @UP0 UIADD3.X UR17, UPT, UPT, UR55, -0x1, URZ, UP1, !UPT ;  /* 0xffffffff37110890 */ /* 0x000fe20008ffe4ff */
[----:B------:R-:W-:Y:S01]  /*8600*/  LOP3.LUT P0, RZ, R114, 0x2, RZ, 0xc0, !PT ;  /* 0x0000000272ff7812 */ /* 0x000fe2000780c0ff */
[----:B------:R-:W-:Y:S01]  /*8610*/  LDSM.16.MT88.4 R40, [R58+0x6800] ;  /* 0x006800003a28783b */ /* 0x000fe20000004200 */
[----:B------:R-:W-:Y:S01]  /*8620*/  LOP3.LUT R4, R115, R4, RZ, 0xfc, !PT ;  /* 0x0000000473047212 */ /* 0x000fe200078efcff */
[----:B------:R-:W-:Y:S01]  /*8630*/  @UP0 UIADD3 UR10, UP1, UPT, UR10, -0x200, URZ ;  /* 0xfffffe000a0a0890 */ /* 0x000fe2000ff3e0ff */
[----:B------:R-:W-:Y:S01]  /*8640*/  SEL R59, R0, 0xffffffe0, !P0 ;  /* 0xffffffe0003b7807 */ /* 0x000fe20004000000 */
[----:B------:R-:W-:Y:S01]  /*8650*/  LDSM.16.MT88.4 R48, [R58+0x6c00] ;  /* 0x006c00003a30783b */ /* 0x000fe20000004200 */
[----:B------:R-:W-:Y:S01]  /*8660*/  LEA R62, R4, UR4, 0x1 ;  /* 0x00000004043e7c11 */ /* 0x000fe2000f8e08ff */
[----:B------:R-:W-:Y:S02]  /*8670*/  ULOP3.LUT UR16, UR48, 0x1, URZ, 0xc0, !UPT ;  /* 0x0000000130107892 */ /* 0x000fe4000f8ec0ff */
[----:B------:R-:W-:Y:S02]  /*8680*/  @UP0 UIADD3.X UR11, UPT, UPT, UR11, -0x1, URZ, UP1, !UPT ;  /* 0xffffffff0b0b0890 */ /* 0x000fe40008ffe4ff */
[----:B------:R-:W2:Y:S01]  /*8690*/  LDSM.16.M88.4 R16, [R62+0xa000] ;  /* 0x00a000003e10783b */ /* 0x000ea20000000200 */
[C---:B------:R-:W-:Y:S01]  /*86a0*/  IMAD.IADD R61, R62.reuse, 0x1, R59 ;  /* 0x000000013e3d7824 */ /* 0x040fe200078e023b */
[----:B------:R-:W-:Y:S01]  /*86b0*/  UISETP.NE.U32.AND UP1, UPT, UR16, 0x1, UPT ;  /* 0x000000011000788c */ /* 0x000fe2000bf25070 */
[C---:B-1----:R-:W-:Y:S01]  /*86c0*/  VIADD R8, R62.reuse, 0xa000 ;  /* 0x0000a0003e087836 */ /* 0x042fe20000000000 */
[----:B------:R-:W1:Y:S01]  /*86d0*/  LDSM.16.M88.4 R12, [R62+0xc000] ;  /* 0x00c000003e0c783b */ /* 0x000e620000000200 */
[----:B------:R-:W-:Y:S02]  /*86e0*/  VIADD R60, R62, 0xa040 ;  /* 0x0000a0403e3c7836 */ /* 0x000fe40000000000 */
[----:B------:R-:W-:Y:S01]  /*86f0*/  @P1 VIADD R60, R8, 0xffffffc0 ;  /* 0xffffffc0083c1836 */ /* 0x000fe20000000000 */
[----:B------:R-:W3:Y:S01]  /*8700*/  LDSM.16.M88.4 R24, [R61+0xa000] ;  /* 0x00a000003d18783b */ /* 0x000ee20000000200 */
[----:B------:R-:W-:Y:S02]  /*8710*/  PLOP3.LUT P1, PT, PT, PT, UP0, 0x80, 0x8 ;  /* 0x000000000008781c */ /* 0x000fe40003f2f008 */
[----:B------:R-:W-:Y:S01]  /*8720*/  IMAD.IADD R59, R59, 0x1, R60 ;  /* 0x000000013b3b7824 */ /* 0x000fe200078e023c */
[----:B------:R-:W4:Y:S01]  /*8730*/  LDSM.16.M88.4 R32, [R61+0xc000] ;  /* 0x00c000003d20783b */ /* 0x000f220000000200 */
[----:B------:R-:W-:Y:S03]  /*8740*/  PLOP3.LUT P2, PT, PT, PT, UP1, 0x80, 0x8 ;  /* 0x000000000008781c */ /* 0x000fe60003f4f018 */
        /* <DEDUP_REMOVED lines=42> */
[----:B------:R4:W2:Y:S04]  /*89f0*/  LDSM.16.M88.4 R24, [R60+0x6000] ;  /* 0x006000003c18783b */ /* 0x0008a80000000200 */
[----:B------:R-:W-:Y:S03]  /*8a00*/  LDSM.16.MT88.4 R28, [R58+0x7c00] ;  /* 0x007c00003a1c783b */ /* 0x000fe60000004200 */
[-C--:B---3--:R-:W-:Y:S08]  /*8a10*/  HMMA.16816.F32 R4, R36, R40.reuse, R4 ;  /* 0x000000282404723c */ /* 0x088ff00000001804 */
[C---:B-1----:R-:W-:Y:S08]  /*8a20*/  HMMA.16816.F32 R8, R20.reuse, R40, R8 ;  /* 0x000000281408723c */ /* 0x042ff00000001808 */
[-C--:B------:R-:W-:Y:S01]  /*8a30*/  HMMA.16816.F32 R12, R20, R42.reuse, R12 ;  /* 0x0000002a140c723c */ /* 0x080fe2000000180c */
[----:B------:R-:W1:Y:S02]  /*8a40*/  LDSM.16.M88.4 R20, [R59+0x4000] ;  /* 0x004000003b14783b */ /* 0x000e640000000200 */
[C---:B----4-:R-:W-:Y:S04]  /*8a50*/  LEA R60, P0, R65.reuse, R54, 0x5 ;  /* 0x00000036413c7211 */ /* 0x050fe800078028ff */
[C---:B------:R-:W-:Y:S01]  /*8a60*/  LEA.HI.X.SX32 R61, R65.reuse, R55, 0x5, P0 ;  /* 0x00000037413d7211 */ /* 0x040fe200000f2eff */
[----:B------:R-:W-:Y:S01]  /*8a70*/  HMMA.16816.F32 R16, R36, R42, R16 ;  /* 0x0000002a2410723c */ /* 0x000fe20000001810 */
[----:B------:R-:W3:Y:S03]  /*8a80*/  LDSM.16.M88.4 R36, [R59+0x6000] ;  /* 0x006000003b24783b */ /* 0x000ee60000000200 */
[C---:B------:R-:W-:Y:S04]  /*8a90*/  LEA R40, P0, R65.reuse, R60, 0x5 ;  /* 0x0000003c41287211 */ /* 0x040fe800078028ff */
[-C--:B--2---:R-:W-:Y:S05]  /*8aa0*/  HMMA.16816.F32 R4, R32, R44.reuse, R4 ;  /* 0x0000002c2004723c */ /* 0x084fea0000001804 */
        /* <DEDUP_REMOVED lines=14> */
[C---:B---3--:R-:W-:Y:S04]  /*8b90*/  HMMA.16816.F32 R8, R36.reuse, R28, R8 ;  /* 0x0000001c2408723c */ /* 0x048fe80000001808 */
[----:B------:R-:W-:Y:S02]  /*8ba0*/  @P1 SHF.R.U32.HI R28, RZ, 0x2, R114 ;  /* 0x00000002ff1c1819 */ /* 0x000fe40000011672 */
[C---:B------:R-:W-:Y:S02]  /*8bb0*/  LEA.HI.X.SX32 R27, R65.reuse, R25, 0x5, P0 ;  /* 0x00000019411b7211 */ /* 0x040fe400000f2eff */
[-C--:B------:R-:W-:Y:S03]  /*8bc0*/  HMMA.16816.F32 R12, R36, R30.reuse, R12 ;  /* 0x0000001e240c723c */ /* 0x080fe6000000180c */
[----:B------:R-:W-:Y:S02]  /*8bd0*/  @P1 LOP3.LUT R127, R102, 0x7, R28, 0xf8, !PT ;  /* 0x00000007667f1812 */ /* 0x000fe400078ef81c */
[----:B------:R-:W-:Y:S03]  /*8be0*/  LEA R32, P0, R65, R26, 0x5 ;  /* 0x0000001a41207211 */ /* 0x000fe600078028ff */
[----:B------:R-:W-:Y:S01]  /*8bf0*/  HMMA.16816.F32 R16, R20, R30, R16 ;  /* 0x0000001e1410723c */ /* 0x000fe20000001810 */
[----:B------:R-:W-:Y:S03]  /*8c00*/  LDSM.16.MT88.4 R20, [R2+0x400] ;  /* 0x000400000214783b */ /* 0x000fe60000004200 */
[----:B------:R-:W-:Y:S01]  /*8c10*/  @P1 IMAD.WIDE.U32 R28, R127, R117, UR54 ;  /* 0x000000367f1c1e25 */ /* 0x000fe2000f8e0075 */
[C---:B------:R-:W-:Y:S01]  /*8c20*/  LEA.HI.X.SX32 R33, R65.reuse, R27, 0x5, P0 ;  /* 0x0000001b41217211 */ /* 0x040fe200000f2eff */
[----:B------:R-:W-:Y:S01]  /*8c30*/  @UP0 UMOV UR54, UR27 ;  /* 0x0000001b00360c82 */ /* 0x000fe20008000000 */
[C---:B------:R-:W-:Y:S01]  /*8c40*/  LEA R34, P0, R65.reuse, R32, 0x5 ;  /* 0x0000002041227211 */ /* 0x040fe200078028ff */
[----:B------:R-:W-:Y:S01]  /*8c50*/  @UP0 UMOV UR55, UR17 ;  /* 0x0000001100370c82 */ /* 0x000fe20008000000 */
[----:B------:R-:W5:Y:S01]  /*8c60*/  @P1 LDG.E R126, desc[UR34][R28.64+-0x200] ;  /* 0xfffe00221c7e1981 */ /* 0x000f62000c1e1900 */
[----:B------:R-:W-:Y:S01]  /*8c70*/  UISETP.GT.AND UP0, UPT, UR48, UR44, UPT ;  /* 0x0000002c3000728c */ /* 0x000fe2000bf04270 */
[C---:B------:R-:W-:Y:S01]  /*8c80*/  LEA.HI.X.SX32 R35, R65.reuse, R33, 0x5, P0 ;  /* 0x0000002141237211 */ /* 0x040fe200000f2eff */
[----:B------:R-:W-:Y:S01]  /*8c90*/  UIADD3 UR48, UPT, UPT, UR48, -0x1, URZ ;  /* 0xffffffff30307890 */ /* 0x000fe2000fffe0ff */
        /* <DEDUP_REMOVED lines=26> */
[----:B------:R-:W4:Y:S04]  /*8e40*/  LDSM.16.MT88.4 R16, [R101+UR4+0xa800] ;  /* 0x00a800046510783b */ /* 0x000f280008004200 */
[----:B------:R-:W4:Y:S04]  /*8e50*/  LDSM.16.MT88.4 R24, [R101+UR4+0xe800] ;  /* 0x00e800046518783b */ /* 0x000f280008004200 */
[----:B-1----:R-:W-:Y:S04]  /*8e60*/  LDSM.16.MT88.4 R28, [R101+UR4+0xb000] ;  /* 0x00b00004651c783b */ /* 0x002fe80008004200 */
[----:B------:R-:W1:Y:S04]  /*8e70*/  LDSM.16.MT88.4 R32, [R2+0x800] ;  /* 0x000800000220783b */ /* 0x000e680000004200 */
        /* <DEDUP_REMOVED lines=18> */
[----:B------:R-:W-:Y:S01]  /*8fa0*/  HMMA.16816.F32 R96, R28, R34, R96 ;  /* 0x000000221c60723c */ /* 0x000fe20000001860 */
[----:B------:R-:W-:Y:S04]  /*8fb0*/  LDSM.16.MT88.4 R28, [R2+0x1400] ;  /* 0x00140000021c783b */ /* 0x000fe80000004200 */
[----:B------:R-:W-:Y:S03]  /*8fc0*/  LDSM.16.MT88.4 R32, [R101+UR4+0x10800] ;  /* 0x010800046520783b */ /* 0x000fe60008004200 */
[-C--:B--2---:R-:W-:Y:S08]  /*8fd0*/  HMMA.16816.F32 R84, R4, R8.reuse, R84 ;  /* 0x000000080454723c */ /* 0x084ff00000001854 */
[C---:B------:R-:W-:Y:S08]  /*8fe0*/  HMMA.16816.F32 R88, R12.reuse, R8, R88 ;  /* 0x000000080c58723c */ /* 0x040ff00000001858 */
[-C--:B------:R-:W-:Y:S01]  /*8ff0*/  HMMA.16816.F32 R92, R12, R10.reuse, R92 ;  /* 0x0000000a0c5c723c */ /* 0x080fe2000000185c */
[----:B------:R-:W1:Y:S07]  /*9000*/  LDSM.16.MT88.4 R12, [R101+UR4+0xc800] ;  /* 0x00c80004650c783b */ /* 0x000e6e0008004200 */
[----:B------:R-:W-:Y:S01]  /*9010*/  HMMA.16816.F32 R96, R4, R10, R96 ;  /* 0x0000000a0460723c */ /* 0x000fe20000001860 */
[----:B------:R-:W-:Y:S04]  /*9020*/  LDSM.16.MT88.4 R4, [R101+UR4+0xd000] ;  /* 0x00d000046504783b */ /* 0x000fe80008004200 */
[----:B------:R-:W2:Y:S03]  /*9030*/  LDSM.16.MT88.4 R8, [R2+0x1800] ;  /* 0x001800000208783b */ /* 0x000ea60000004200 */
[-C--:B---3--:R-:W-:Y:S08]  /*9040*/  HMMA.16816.F32 R84, R16, R20.reuse, R84 ;  /* 0x000000141054723c */ /* 0x088ff00000001854 */
[C---:B------:R-:W-:Y:S08]  /*9050*/  HMMA.16816.F32 R88, R24.reuse, R20, R88 ;  /* 0x000000141858723c */ /* 0x040ff00000001858 */
        /* <DEDUP_REMOVED lines=9> */
[----:B------:R-:W-:Y:S08]  /*90f0*/  HMMA.16816.F32 R96, R12, R30, R96 ;  /* 0x0000001e0c60723c */ /* 0x000ff00000001860 */
[-C--:B--2---:R-:W-:Y:S08]  /*9100*/  HMMA.16816.F32 R84, R4, R8.reuse, R84 ;  /* 0x000000080454723c */ /* 0x084ff00000001854 */
[C---:B---3--:R-:W-:Y:S08]  /*9110*/  HMMA.16816.F32 R88, R24.reuse, R8, R88 ;  /* 0x000000081858723c */ /* 0x048ff00000001858 */
[-C--:B------:R-:W-:Y:S08]  /*9120*/  HMMA.16816.F32 R92, R24, R10.reuse, R92 ;  /* 0x0000000a185c723c */ /* 0x080ff0000000185c */
[----:B------:R-:W-:Y:S04]  /*9130*/  HMMA.16816.F32 R96, R4, R10, R96 ;  /* 0x0000000a0460723c */ /* 0x000fe80000001860 */
[C---:B------:R-:W-:Y:S02]  /*9140*/  VIADD R4, R2.reuse, 0xffffe000 ;  /* 0xffffe00002047836 */ /* 0x040fe40000000000 */
[----:B------:R-:W-:Y:S02]  /*9150*/  @P2 VIADD R4, R2, 0x2000 ;  /* 0x0000200002042836 */ /* 0x000fe40000000000 */
[-C--:B----4-:R-:W-:Y:S05]  /*9160*/  HMMA.16816.F32 R84, R16, R20.reuse, R84 ;  /* 0x000000141054723c */ /* 0x090fea0000001854 */
[----:B------:R-:W-:Y:S03]  /*9170*/  IMAD.MOV.U32 R2, RZ, RZ, R4 ;  /* 0x000000ffff027224 */ /* 0x000fe600078e0004 */
[C---:B-1----:R-:W-:Y:S08]  /*9180*/  HMMA.16816.F32 R88, R32.reuse, R20, R88 ;  /* 0x000000142058723c */ /* 0x042ff00000001858 */
[-C--:B------:R-:W-:Y:S08]  /*9190*/  HMMA.16816.F32 R92, R32, R22.reuse, R92 ;  /* 0x00000016205c723c */ /* 0x080ff0000000185c */
[----:B------:R-:W-:Y:S01]  /*91a0*/  HMMA.16816.F32 R96, R16, R22, R96 ;  /* 0x000000161060723c */ /* 0x000fe20000001860 */
[----:B------:R-:W-:Y:S08]  /*91b0*/  @!UPT UIADD3 URZ, UPT, UPT, URZ, URZ, URZ ;  /* 0x000000fffffff290 */ /* 0x000ff0000fffe0ff */
[----:B------:R-:W-:Y:S11]  /*91c0*/  BRA.U UP0, `(.L_x_1238) ;  /* 0xffffff9900c87547 */ /* 0x000ff6000b83ffff */
[C---:B------:R-:W-:Y:S01]  /*91d0*/  IMAD.SHL.U32 R0, R114.reuse, 0x10, RZ ;  /* 0x0000001072007824 */ /* 0x040fe200078e00ff */
[----:B------:R-:W1:Y:S01]  /*91e0*/  LDCU UR5, c[0x0][0x500] ;  /* 0x0000a000ff0577ac */ /* 0x000e620008000800 */
[----:B------:R-:W-:Y:S01]  /*91f0*/  IMAD.SHL.U32 R2, R114, 0x2, RZ ;  /* 0x0000000272027824 */ /* 0x000fe200078e00ff */
[----:B------:R-:W-:Y:S02]  /*9200*/  LOP3.LUT R56, R56, 0x40, RZ, 0xc0, !PT ;  /* 0x0000004038387812 */ /* 0x000fe400078ec0ff */
[----:B------:R-:W-:Y:S01]  /*9210*/  LOP3.LUT R0, R0, 0x600, RZ, 0xc0, !PT ;  /* 0x0000060000007812 */ /* 0x000fe200078ec0ff */
[----:B------:R-:W-:Y:S01]  /*9220*/  UISETP.NE.AND UP0, UPT, UR40, -0x1, UPT ;  /* 0xffffffff2800788c */ /* 0x000fe2000bf05270 */
[----:B------:R-:W-:Y:S01]  /*9230*/  F2FP.F16.F32.PACK_AB R68, R69, R68 ;  /* 0x000000444544723e */ /* 0x000fe200000000ff */
[----:B------:R-:W-:Y:S01]  /*9240*/  UMOV UR42, UR18 ;  /* 0x00000012002a7c82 */ /* 0x000fe20008000000 */
[----:B------:R-:W-:Y:S02]  /*9250*/  LOP3.LUT R2, R0, 0x6, R2, 0xf8, !PT ;  /* 0x0000000600027812 */ /* 0x000fe400078ef802 */
[----:B------:R-:W-:-:S02]  /*9260*/  LOP3.LUT R0, R100, 0xc0, RZ, 0xc0, !PT ;  /* 0x000000c064007812 */ /* 0x000fc400078ec0ff */
        /* <DEDUP_REMOVED lines=65> */
.L_x_1239:
[----:B------:R-:W2:Y:S01]  /*9680*/  LDCU.64 UR10, c[0x0][0x5c0] ;  /* 0x0000b800ff0a77ac */ /* 0x000ea20008000a00 */
[----:B------:R-:W-:-:S04]  /*9690*/  UIADD3 UR5, UPT, UPT, UR36, UR40, URZ ;  /* 0x0000002824057290 */ /* 0x000fc8000fffe0ff */
[----:B--2---:R-:W-:Y:S02]  /*96a0*/  UIMAD.WIDE.U32 UR16, UR5, UR10, URZ ;  /* 0x0000000a051072a5 */ /* 0x004fe4000f8e00ff */
[----:B------:R-:W-:-:S04]  /*96b0*/  UIMAD UR5, UR5, UR11, URZ ;  /* 0x0000000b050572a4 */ /* 0x000fc8000f8e02ff */
[----:B------:R-:W-:-:S06]  /*96c0*/  UIADD3 UR5, UPT, UPT, UR17, UR5, URZ ;  /* 0x0000000511057290 */ /* 0x000fcc000fffe0ff */
[----:B------:R-:W-:Y:S02]  /*96d0*/  MOV R6, UR5 ;  /* 0x0000000500067c02 */ /* 0x000fe40008000f00 */
.L_x_1240:
        /* <DEDUP_REMOVED lines=9> */
[----:B------:R-:W-:-:S03]  /*9770*/  UIMAD UR13, UR42, UR13, UR15 ;  /* 0x0000000d2a0d72a4 */ /* 0x000fc6000f8e020f */
[----:B------:R-:W-:-:S03]  /*9780*/  UMOV UR36, UR14 ;  /* 0x0000000e00247c82 */ /* 0x000fc60008000000 */
[----:B-1----:R-:W-:Y:S01]  /*9790*/  MOV R0, UR13 ;  /* 0x0000000d00007c02 */ /* 0x002fe20008000f00 */
[----:B------:R-:W-:Y:S06]  /*97a0*/  BRA `(.L_x_1242) ;  /* 0x00000000001c7947 */ /* 0x000fec0003800000 */
.L_x_1241:
[----:B------:R-:W2:Y:S01]  /*97b0*/  LDCU.64 UR8, c[0x0][0x5c8] ;  /* 0x0000b900ff0877ac */ /* 0x000ea20008000a00 */
[----:B------:R-:W-:-:S04]  /*97c0*/  UIADD3 UR5, UPT, UPT, UR36, UR40, URZ ;  /* 0x0000002824057290 */ /* 0x000fc8000fffe0ff */
[----:B--2---:R-:W-:Y:S02]  /*97d0*/  UIMAD.WIDE.U32 UR12, UR5, UR8, URZ ;  /* 0x00000008050c72a5 */ /* 0x004fe4000f8e00ff */
[----:B------:R-:W-:-:S04]  /*97e0*/  UIMAD UR5, UR5, UR9, URZ ;  /* 0x00000009050572a4 */ /* 0x000fc8000f8e02ff */
[----:B------:R-:W-:Y:S01]  /*97f0*/  UIADD3 UR5, UPT, UPT, UR13, UR5, URZ ;  /* 0x000000050d057290 */ /* 0x000fe2000fffe0ff */
[----:B------:R-:W-:-:S05]  /*9800*/  UMOV UR36, UR12 ;  /* 0x0000000c00247c82 */ /* 0x000fca0008000000 */
[----:B-1----:R-:W-:-:S07]  /*9810*/  MOV R0, UR5 ;  /* 0x0000000500007c02 */ /* 0x002fce0008000f00 */
.L_x_1242:
[----:B------:R-:W-:Y:S01]  /*9820*/  BAR.SYNC.DEFER_BLOCKING 0x0 ;  /* 0x0000000000007b1d */ /* 0x000fe20000010000 */
[----:B------:R-:W-:Y:S01]  /*9830*/  USHF.L.U32 UR5, UR37, 0x7, URZ ;  /* 0x0000000725057899 */ /* 0x000fe200080006ff */
[----:B------:R-:W-:Y:S01]  /*9840*/  SHF.R.U32.HI R7, RZ, 0x2, R114 ;  /* 0x00000002ff077819 */ /* 0x000fe20000011672 */
[----:B------:R-:W-:Y:S01]  /*9850*/  USHF.L.U32 UR15, UR37, 0x7, URZ ;  /* 0x00000007250f7899 */ /* 0x000fe200080006ff */
[----:B------:R-:W-:Y:S01]  /*9860*/  IMAD.U32 R18, RZ, RZ, UR8 ;  /* 0x00000008ff127e24 */ /* 0x000fe2000f8e00ff */
        /* <DEDUP_REMOVED lines=17> */
[----:B------:R-:W-:Y:S01]  /*9980*/  ISETP.GE.OR P1, PT, R13, UR33, P2 ;  /* 0x000000210d007c0c */ /* 0x000fe20009726670 */
[----:B------:R-:W-:Y:S01]  /*9990*/  IMAD.MOV.U32 R13, RZ, RZ, RZ ;  /* 0x000000ffff0d7224 */ /* 0x000fe200078e00ff */
[----:B------:R-:W-:-:S02]  /*99a0*/  ISETP.GE.OR P2, PT, R7, UR33, P2 ;  /* 0x0000002107007c0c */ /* 0x000fc40009746670 */
[----:B------:R-:W-:Y:S02]  /*99b0*/  IADD3.X R21, PT, PT, R6, UR41, R12, P0, !PT ;  /* 0x0000002906157c10 */ /* 0x000fe400087fe40c */
        /* <DEDUP_REMOVED lines=15> */
.L_x_1244:
[----:B------:R-:W-:Y:S05]  /*9ab0*/  BSYNC.RECONVERGENT B0 ;  /* 0x0000000000007941 */ /* 0x000fea0003800200 */
.L_x_1243:
        /* <DEDUP_REMOVED lines=12> */
.L_x_1246:
[----:B------:R-:W-:Y:S05]  /*9b80*/  BSYNC.RECONVERGENT B0 ;  /* 0x0000000000007941 */ /* 0x000fea0003800200 */
.L_x_1245:
[----:B--23--:R-:W2:Y:S01]  /*9b90*/  LDS.128 R8, [R64+0x8000] ;  /* 0x0080000040087984 */ /* 0x00cea20000000c00 */
[----:B------:R-:W-:Y:S01]  /*9ba0*/  UIMAD UR14, UR14, UR8, URZ ;  /* 0x000000080e0e72a4 */ /* 0x000fe2000f8e02ff */
[----:B-1----:R-:W-:Y:S01]  /*9bb0*/  IADD3 R12, P0, PT, R18, UR36, RZ ;  /* 0x00000024120c7c10 */ /* 0x002fe2000ff1e0ff */
[----:B------:R-:W1:Y:S01]  /*9bc0*/  @!P2 LDC.64 R2, c[0x0][0x568] ;  /* 0x00015a00ff02ab82 */ /* 0x000e620000000a00 */
[----:B------:R-:W3:Y:S01]  /*9bd0*/  LDS.128 R64, [R64+0x9000] ;  /* 0x0090000040407984 */ /* 0x000ee20000000c00 */
[----:B------:R-:W-:-:S06]  /*9be0*/  UIMAD UR14, UR5, UR9, UR14 ;  /* 0x00000009050e72a4 */ /* 0x000fcc000f8e020e */
[----:B------:R-:W-:-:S03]  /*9bf0*/  IADD3.X R13, PT, PT, R0, UR14, R19, P0, !PT ;  /* 0x0000000e000d7c10 */ /* 0x000fc600087fe413 */
        /* <DEDUP_REMOVED lines=8> */
[----:B---3--:R-:W-:Y:S05]  /*9c80*/  @P1 BRA `(.L_x_1209) ;  /* 0x0000000000281947 */ /* 0x008fea0003800000 */
        /* <DEDUP_REMOVED lines=10> */
.L_x_1209:
[----:B------:R-:W-:Y:S05]  /*9d30*/  BSYNC.RECONVERGENT B1 ;  /* 0x0000000000017941 */ /* 0x000fea0003800200 */
.L_x_1191:
[----:B------:R-:W3:Y:S01]  /*9d40*/  LDCU UR8, c[0x0][0x438] ;  /* 0x00008700ff0877ac */ /* 0x000ee20008000800 */
[----:B------:R-:W4:Y:S01]  /*9d50*/  LDCU UR9, c[0x0][0x370] ;  /* 0x00006e00ff0977ac */ /* 0x000f220008000800 */
[----:B------:R-:W-:Y:S01]  /*9d60*/  UMOV UR10, UR19 ;  /* 0x00000013000a7c82 */ /* 0x000fe20008000000 */
        /* <DEDUP_REMOVED lines=8> */
.L_x_1248:
        /* <DEDUP_REMOVED lines=9> */
.L_x_1607:


//--------------------- .text._ZN5flash44flash_bwd_dq_dk_dv_loop_seqk_parallel_kernelI23Flash_bwd_kernel_traitsILi32ELi128ELi128ELi8ELi4ELi4ELi4ELb0ELb0EN7cutlass6half_tE19Flash_kernel_traitsILi32ELi128ELi128ELi8ES3_EELb1ELb0ELb0ELb0ELb1ELb1ELb0EEEvNS_16Flash_bwd_paramsE --------------------------
	.section	.text._ZN5flash44flash_bwd_dq_dk_dv_loop_seqk_parallel_kernelI23Flash_bwd_kernel_traitsILi32ELi128ELi128ELi8ELi4ELi4ELi4ELb0ELb0EN7cutlass6half_tE19Flash_kernel_traitsILi32ELi128ELi128ELi8ES3_EELb1ELb0ELb0ELb0ELb1ELb1ELb0EEEvNS_16Flash_bwd_paramsE,"ax",@progbits
	.align	128
        .global         _ZN5flash44flash_bwd_dq_dk_dv_loop_seqk_parallel_kernelI23Flash_bwd_kernel_traitsILi32ELi128ELi128ELi8ELi4ELi4ELi4ELb0ELb0EN7cutlass6half_tE19Flash_kernel_traitsILi32ELi128ELi128ELi8ES3_EELb1ELb0ELb0ELb0ELb1ELb1ELb0EEEvNS_16Flash_bwd_paramsE
        .type           _ZN5flash44flash_bwd_dq_dk_dv_loop_seqk_parallel_kernelI23Flash_bwd_kernel_traitsILi32ELi128ELi128ELi8ELi4ELi4ELi4ELb0ELb0EN7cutlass6half_tE19Flash_kernel_traitsILi32ELi128ELi128ELi8ES3_EELb1ELb0ELb0ELb0ELb1ELb1ELb0EEEvNS_16Flash_bwd_paramsE,@function
        .size           _ZN5flash44flash_bwd_dq_dk_dv_loop_seqk_parallel_kernelI23Flash_bwd_kernel_traitsILi32ELi128ELi128ELi8ELi4ELi4ELi4ELb0ELb0EN7cutlass6half_tE19Flash_kernel_traitsILi32ELi128ELi128ELi8ES3_EELb1ELb0ELb0ELb0ELb1ELb1ELb0EEEvNS_16Flash_bwd_paramsE,(.L_x_1608 - _ZN5flash44flash_bwd_dq_dk_dv_loop_seqk_parallel_kernelI23Flash_bwd_kernel_traitsILi32ELi128ELi128ELi8ELi4ELi4ELi4ELb0ELb0EN7cutlass6half_tE19Flash_kernel_traitsILi32ELi128ELi128ELi8ES3_EELb1ELb0ELb0ELb0ELb1ELb1ELb0EEEvNS_16Flash_bwd_paramsE)
        .other          _ZN5flash44flash_bwd_dq_dk_dv_loop_seqk_parallel_kernelI23Flash_bwd_kernel_traitsILi32ELi128ELi128ELi8ELi4ELi4ELi4ELb0ELb0EN7cutlass6half_tE19Flash_kernel_traitsILi32ELi128ELi128ELi8ES3_EELb1ELb0ELb0ELb0ELb1ELb1ELb0EEEvNS_16Flash_bwd_paramsE,@"STO_CUDA_ENTRY STV_DEFAULT"
_ZN5flash44flash_bwd_dq_dk_dv_loop_seqk_parallel_kernelI23Flash_bwd_kernel_traitsILi32ELi128ELi128ELi8ELi4ELi4ELi4ELb0ELb0EN7cutlass6half_tE19Flash_kernel_traitsILi32ELi128ELi128ELi8ES3_EELb1ELb0ELb0ELb0ELb1ELb1ELb0EEEvNS_16Flash_bwd_paramsE:
.text._ZN5flash44flash_bwd_dq_dk_dv_loop_seqk_parallel_kernelI23Flash_bwd_kernel_traitsILi32ELi128ELi128ELi8ELi4ELi4ELi4ELb0ELb0EN7cutlass6half_tE19Flash_kernel_traitsILi32ELi128ELi128ELi8ES3_EELb1ELb0ELb0ELb0ELb1ELb1ELb0EEEvNS_16Flash_bwd_paramsE:
        /* <DEDUP_REMOVED lines=13> */
[----:B------:R-:W3:Y:S01]  /*00d0*/  S2R R146, SR_CTAID.Y ;  /* 0x0000000000927919 */ /* 0x000ee20000002600 */
[----:B------:R-:W4:Y:S01]  /*00e0*/  LDCU.64 UR14, c[0x0][0x358] ;  /* 0x00006b00ff0e77ac */ /* 0x000f220008000a00 */
[----:B------:R-:W3:Y:S01]  /*00f0*/  S2R R145, SR_CTAID.Z ;  /* 0x0000000000917919 */ /* 0x000ee20000002700 */
[----:B------:R-:W-:Y:S01]  /*0100*/  UMOV UR13, URZ ;  /* 0x000000ff000d7c82 */ /* 0x000fe20008000000 */
[----:B--2---:R-:W-:-:S04]  /*0110*/  ULEA UR5, UR5, UR4, 0x18 ;  /* 0x0000000405057291 */ /* 0x004fc8000f8ec0ff */
[----:B------:R-:W-:Y:S02]  /*0120*/  UIADD3 UR6, UPT, UPT, UR5, 0x12000, URZ ;  /* 0x0001200005067890 */ /* 0x000fe4000fffe0ff */
[----:B------:R-:W-:Y:S01]  /*0130*/  UIADD3 UR4, UPT, UPT, UR5, 0x6000, URZ ;  /* 0x0000600005047890 */ /* 0x000fe2000fffe0ff */
[C---:B-1----:R-:W-:Y:S01]  /*0140*/  IMAD.SHL.U32 R139, R5.reuse, 0x20, RZ ;  /* 0x00000020058b7824 */ /* 0x042fe200078e00ff */
[--C-:B------:R-:W-:Y:S01]  /*0150*/  SHF.R.U32.HI R143, RZ, 0x2, R5.reuse ;  /* 0x00000002ff8f7819 */ /* 0x100fe20000011605 */
[C---:B------:R-:W-:Y:S01]  /*0160*/  IMAD.SHL.U32 R9, R5.reuse, 0x10, RZ ;  /* 0x0000001005097824 */ /* 0x040fe200078e00ff */
[----:B------:R-:W-:Y:S01]  /*0170*/  SHF.R.U32.HI R8, RZ, 0x4, R5 ;  /* 0x00000004ff087819 */ /* 0x000fe20000011605 */
[----:B------:R-:W-:Y:S01]  /*0180*/  IMAD.SHL.U32 R2, R5, 0x2, RZ ;  /* 0x0000000205027824 */ /* 0x000fe200078e00ff */
[----:B------:R-:W-:Y:S01]  /*0190*/  LOP3.LUT R0, R139, 0x120, RZ, 0xc0, !PT ;  /* 0x000001208b007812 */ /* 0x000fe200078ec0ff */
[----:B------:R-:W-:Y:S01]  /*01a0*/  IMAD.SHL.U32 R135, R5, 0x40, RZ ;  /* 0x0000004005877824 */ /* 0x000fe200078e00ff */
[----:B------:R-:W-:Y:S01]  /*01b0*/  LOP3.LUT R138, R139, 0x20, RZ, 0xc0, !PT ;  /* 0x000000208b8a7812 */ /* 0x000fe200078ec0ff */
[----:B------:R-:W-:Y:S01]  /*01c0*/  IMAD.SHL.U32 R144, R5, 0x8, RZ ;  /* 0x0000000805907824 */ /* 0x000fe200078e00ff */
[----:B------:R-:W-:-:S02]  /*01d0*/  LOP3.LUT R3, R9, 0x1c0, RZ, 0xc0, !PT ;  /* 0x000001c009037812 */ /* 0x000fc400078ec0ff */
[----:B------:R-:W-:Y:S02]  /*01e0*/  LOP3.LUT R148, R2, 0xe006, R135, 0xc8, !PT ;  /* 0x0000e00602947812 */ /* 0x000fe400078ec887 */
[--C-:B------:R-:W-:Y:S01]  /*01f0*/  LOP3.LUT R7, R0, 0x600, R9.reuse, 0xf8, !PT ;  /* 0x0000060000077812 */ /* 0x100fe200078ef809 */
[----:B------:R-:W-:Y:S01]  /*0200*/  IMAD.SHL.U32 R0, R5, 0x4, RZ ;  /* 0x0000000405007824 */ /* 0x000fe200078e00ff */
[----:B------:R-:W-:Y:S02]  /*0210*/  LOP3.LUT R138, R138, 0x3800, R9, 0xf8, !PT ;  /* 0x000038008a8a7812 */ /* 0x000fe400078ef809 */
[----:B------:R-:W-:Y:S02]  /*0220*/  LOP3.LUT R3, R3, 0x38, R2, 0xf8, !PT ;  /* 0x0000003803037812 */ /* 0x000fe400078ef802 */
[----:B------:R-:W-:Y:S02]  /*0230*/  LOP3.LUT R148, R148, 0xc00, R139, 0xf8, !PT ;  /* 0x00000c0094947812 */ /* 0x000fe400078ef88b */
[----:B------:R-:W-:-:S02]  /*0240*/  LOP3.LUT R149, R9, 0x600, RZ, 0xc0, !PT ;  /* 0x0000060009957812 */ /* 0x000fc400078ec0ff */
[----:B------:R-:W-:Y:S02]  /*0250*/  LOP3.LUT R138, R138, 0x100, R9, 0xf8, !PT ;  /* 0x000001008a8a7812 */ /* 0x000fe400078ef809 */
[----:B------:R-:W-:Y:S02]  /*0260*/  LOP3.LUT R148, R148, R3, RZ, 0xfc, !PT ;  /* 0x0000000394947212 */ /* 0x000fe400078efcff */
[----:B------:R-:W-:Y:S02]  /*0270*/  SHF.R.U32.HI R3, RZ, 0x1, R5 ;  /* 0x00000001ff037819 */ /* 0x000fe40000011605 */
[----:B------:R-:W-:Y:S02]  /*0280*/  LOP3.LUT R0, R0, 0x18, RZ, 0xc0, !PT ;  /* 0x0000001800007812 */ /* 0x000fe400078ec0ff */
[----:B------:R-:W-:Y:S02]  /*0290*/  LOP3.LUT R9, R135, 0x1c0, RZ, 0xc0, !PT ;  /* 0x000001c087097812 */ /* 0x000fe400078ec0ff */
[----:B------:R-:W-:-:S02]  /*02a0*/  LOP3.LUT R149, R149, 0x6, R2, 0xf8, !PT ;  /* 0x0000000695957812 */ /* 0x000fc400078ef802 */
[----:B------:R-:W-:Y:S02]  /*02b0*/  LOP3.LUT R2, R3, 0x30, RZ, 0xc0, !PT ;  /* 0x0000003003027812 */ /* 0x000fe400078ec0ff */
[----:B------:R-:W-:Y:S02]  /*02c0*/  LOP3.LUT R134, R9, 0x38, R144, 0xf8, !PT ;  /* 0x0000003809867812 */ /* 0x000fe400078ef890 */
[----:B------:R-:W-:Y:S02]  /*02d0*/  LOP3.LUT R4, R0, 0xc0, R139, 0xf8, !PT ;  /* 0x000000c000047812 */ /* 0x000fe400078ef88b */
[C---:B------:R-:W-:Y:S02]  /*02e0*/  LOP3.LUT R6, R144.reuse, 0xc0, RZ, 0xc0, !PT ;  /* 0x000000c090067812 */ /* 0x040fe400078ec0ff */
[----:B------:R-:W-:Y:S02]  /*02f0*/  LOP3.LUT R10, R144, 0xd8, RZ, 0xc0, !PT ;  /* 0x000000d8900a7812 */ /* 0x000fe400078ec0ff */
[----:B------:R-:W-:-:S02]  /*0300*/  LOP3.LUT R143, R2, 0x7, R143, 0xf8, !PT ;  /* 0x00000007028f7812 */ /* 0x000fc400078ef88f */
[--C-:B------:R-:W-:Y:S02]  /*0310*/  LOP3.LUT R134, R134, 0x8, R3.reuse, 0x78, !PT ;  /* 0x0000000886867812 */ /* 0x100fe400078e7803 */
[----:B------:R-:W-:Y:S02]  /*0320*/  LOP3.LUT R140, R4, 0x8, R3, 0x78, !PT ;  /* 0x00000008048c7812 */ /* 0x000fe400078e7803 */
[C---:B------:R-:W-:Y:S02]  /*0330*/  LOP3.LUT P3, RZ, R5.reuse, 0x2, RZ, 0xc0, !PT ;  /* 0x0000000205ff7812 */ /* 0x040fe4000786c0ff */
[C---:B------:R-:W-:Y:S02]  /*0340*/  LOP3.LUT P0, RZ, R5.reuse, 0x4, RZ, 0xc0, !PT ;  /* 0x0000000405ff7812 */ /* 0x040fe4000780c0ff */
[----:B------:R-:W-:Y:S02]  /*0350*/  LOP3.LUT P2, RZ, R5, 0x8, RZ, 0xc0, !PT ;  /* 0x0000000805ff7812 */ /* 0x000fe4000784c0ff */
[----:B------:R-:W-:-:S02]  /*0360*/  LOP3.LUT R2, R2, 0x8, R5, 0xf8, !PT ;  /* 0x0000000802027812 */ /* 0x000fc400078ef805 */
[--C-:B------:R-:W-:Y:S02]  /*0370*/  LOP3.LUT R6, R6, 0x18, R5.reuse, 0xf8, !PT ;  /* 0x0000001806067812 */ /* 0x100fe400078ef805 */
[--C-:B------:R-:W-:Y:S02]  /*0380*/  LOP3.LUT R147, R10, 0x18, R5.reuse, 0x78, !PT ;  /* 0x000000180a937812 */ /* 0x100fe400078e7805 */
[----:B------:R-:W-:Y:S02]  /*0390*/  LOP3.LUT R3, R4, 0x8, R5, 0x78, !PT ;  /* 0x0000000804037812 */ /* 0x000fe400078e7805 */
[----:B------:R-:W-:Y:S02]  /*03a0*/  LOP3.LUT P1, R5, R5, 0x10, RZ, 0xc0, !PT ;  /* 0x0000001005057812 */ /* 0x000fe4000782c0ff */
[----:B------:R-:W-:Y:S02]  /*03b0*/  LOP3.LUT R8, R8, 0x8, RZ, 0xc0, !PT ;  /* 0x0000000808087812 */ /* 0x000fe400078ec0ff */
[----:B------:R-:W-:-:S02]  /*03c0*/  LOP3.LUT R10, R135, 0x200, RZ, 0xc0, !PT ;  /* 0x00000200870a7812 */ /* 0x000fc400078ec0ff */
[----:B------:R-:W-:Y:S02]  /*03d0*/  LOP3.LUT R4, R8, R5, RZ, 0xfc, !PT ;  /* 0x0000000508047212 */ /* 0x000fe400078efcff */
[--C-:B------:R-:W-:Y:S02]  /*03e0*/  LOP3.LUT R5, R10, 0xc00, R139.reuse, 0xf8, !PT ;  /* 0x00000c000a057812 */ /* 0x100fe400078ef88b */
[----:B------:R-:W-:Y:S02]  /*03f0*/  LOP3.LUT R138, R138, R3, RZ, 0xfc, !PT ;  /* 0x000000038a8a7212 */ /* 0x000fe400078efcff */
[----:B------:R-:W-:Y:S02]  /*0400*/  LOP3.LUT R134, R5, R134, RZ, 0xfc, !PT ;  /* 0x0000008605867212 */ /* 0x000fe400078efcff */
[----:B------:R-:W-:Y:S02]  /*0410*/  LOP3.LUT R5, R4, 0xc0, R139, 0xf8, !PT ;  /* 0x000000c004057812 */ /* 0x000fe400078ef88b */
[----:B------:R-:W-:-:S02]  /*0420*/  LOP3.LUT R3, R2, 0x1c0, R135, 0xf8, !PT ;  /* 0x000001c002037812 */ /* 0x000fc400078ef887 */
[----:B------:R-:W-:Y:S02]  /*0430*/  LOP3.LUT R4, R5, R0, RZ, 0x3c, !PT ;  /* 0x0000000005047212 */ /* 0x000fe400078e3cff */
[--C-:B------:R-:W-:Y:S01]  /*0440*/  LOP3.LUT R0, R3, 0x38, R144.reuse, 0x78, !PT ;  /* 0x0000003803007812 */ /* 0x100fe200078e7890 */
[----:B------:R-:W-:Y:S01]  /*0450*/  IMAD.MOV.U32 R3, RZ, RZ, 0x20 ;  /* 0x00000020ff037424 */ /* 0x000fe200078e00ff */
[----:B------:R-:W-:Y:S02]  /*0460*/  LEA R148, R148, UR6, 0x1 ;  /* 0x0000000694947c11 */ /* 0x000fe4000f8e08ff */
[----:B------:R-:W-:Y:S02]  /*0470*/  LEA R134, R134, UR5, 0x1 ;  /* 0x0000000586867c11 */ /* 0x000fe4000f8e08ff */
[----:B------:R-:W-:Y:S01]  /*0480*/  LOP3.LUT R135, R135, 0x400, RZ, 0xc0, !PT ;  /* 0x0000040087877812 */ /* 0x000fe200078ec0ff */
[----:B------:R-:W-:Y:S01]  /*0490*/  VIADD R150, R148, 0x40 ;  /* 0x0000004094967836 */ /* 0x000fe20000000000 */
[----:B------:R-:W-:Y:S01]  /*04a0*/  LOP3.LUT R140, R7, R140, RZ, 0xfc, !PT ;  /* 0x0000008c078c7212 */ /* 0x000fe200078efcff */
[----:B------:R-:W-:Y:S01]  /*04b0*/  VIADD R2, R134, 0xa000 ;  /* 0x0000a00086027836 */ /* 0x000fe20000000000 */
[----:B------:R-:W-:Y:S01]  /*04c0*/  SEL R5, R3, 0xffffffe0, !P2 ;  /* 0xffffffe003057807 */ /* 0x000fe20005000000 */
[----:B------:R-:W-:Y:S01]  /*04d0*/  @P1 VIADD R150, R148, 0xffffffc0 ;  /* 0xffffffc094961836 */ /* 0x000fe20000000000 */
[----:B------:R-:W-:Y:S01]  /*04e0*/  LOP3.LUT R149, R149, 0x20, R144, 0xf8, !PT ;  /* 0x0000002095957812 */ /* 0x000fe200078ef890 */
[----:B------:R-:W-:Y:S01]  /*04f0*/  IMAD R135, R0, 0x2, R135 ;  /* 0x0000000200877824 */ /* 0x000fe200078e0287 */
[C---:B------:R-:W-:Y:S01]  /*0500*/  SEL R0, R3.reuse, 0xffffffe0, !P3 ;  /* 0xffffffe003007807 */ /* 0x040fe20005800000 */
[----:B------:R-:W-:Y:S01]  /*0510*/  VIADD R133, R134, 0xa040 ;  /* 0x0000a04086857836 */ /* 0x000fe20000000000 */
[----:B------:R-:W-:Y:S01]  /*0520*/  SEL R3, R3, 0xffffffe0, !P0 ;  /* 0xffffffe003037807 */ /* 0x000fe20004000000 */
[----:B------:R-:W-:Y:S01]  /*0530*/  @P0 VIADD R133, R2, 0xffffffc0 ;  /* 0xffffffc002850836 */ /* 0x000fe20000000000 */
[----:B------:R-:W-:Y:S01]  /*0540*/  SEL R141, R141, 0xfffffff0, !P0 ;  /* 0xfffffff08d8d7807 */ /* 0x000fe20004000000 */
[----:B------:R-:W-:Y:S01]  /*0550*/  IMAD.IADD R152, R148, 0x1, R5 ;  /* 0x0000000194987824 */ /* 0x000fe200078e0205 */
[----:B------:R-:W-:Y:S01]  /*0560*/  LEA R140, R140, UR5, 0x1 ;  /* 0x000000058c8c7c11 */ /* 0x000fe2000f8e08ff */
[----:B------:R-:W-:Y:S01]  /*0570*/  IMAD.IADD R154, R5, 0x1, R150 ;  /* 0x00000001059a7824 */ /* 0x000fe200078e0296 */
[----:B------:R-:W-:Y:S01]  /*0580*/  LEA R138, R138, UR4, 0x1 ;  /* 0x000000048a8a7c11 */ /* 0x000fe2000f8e08ff */
[----:B------:R-:W-:Y:S01]  /*0590*/  IMAD.IADD R2, R0, 0x1, R134 ;  /* 0x0000000100027824 */ /* 0x000fe200078e0286 */
[----:B------:R-:W-:Y:S01]  /*05a0*/  LOP3.LUT R139, R4, 0x120, R139, 0xf8, !PT ;  /* 0x00000120048b7812 */ /* 0x000fe200078ef88b */
[----:B------:R-:W-:Y:S01]  /*05b0*/  IMAD.IADD R151, R141, 0x1, R148 ;  /* 0x000000018d977824 */ /* 0x000fe200078e0294 */
[----:B------:R-:W-:Y:S01]  /*05c0*/  LOP3.LUT R147, R147, 0x1f20, R144, 0xf8, !PT ;  /* 0x00001f2093937812 */ /* 0x000fe200078ef890 */
[--C-:B------:R-:W-:Y:S01]  /*05d0*/  IMAD.IADD R137, R138, 0x1, R3.reuse ;  /* 0x000000018a897824 */ /* 0x100fe200078e0203 */
[----:B------:R-:W-:Y:S01]  /*05e0*/  LOP3.LUT R149, R149, R6, R8, 0xf6, !PT ;  /* 0x0000000695957212 */ /* 0x000fe200078ef608 */
[----:B------:R-:W-:Y:S01]  /*05f0*/  IMAD.IADD R136, R140, 0x1, R3 ;  /* 0x000000018c887824 */ /* 0x000fe200078e0203 */
[----:B------:R-:W-:Y:S01]  /*0600*/  LEA R147, R147, UR5, 0x1 ;  /* 0x0000000593937c11 */ /* 0x000fe2000f8e08ff */
[----:B------:R-:W-:Y:S01]  /*0610*/  IMAD.IADD R155, R141, 0x1, R152 ;  /* 0x000000018d9b7824 */ /* 0x000fe200078e0298 */
[----:B------:R-:W-:Y:S01]  /*0620*/  LEA R139, R139, UR5, 0x1 ;  /* 0x000000058b8b7c11 */ /* 0x000fe2000f8e08ff */
[----:B------:R-:W-:Y:S01]  /*0630*/  IMAD.IADD R153, R141, 0x1, R150 ;  /* 0x000000018d997824 */ /* 0x000fe200078e0296 */
[----:B------:R-:W-:Y:S01]  /*0640*/  LEA R149, R149, UR4, 0x1 ;  /* 0x0000000495957c11 */ /* 0x000fe2000f8e08ff */
[----:B------:R-:W-:Y:S01]  /*0650*/  IMAD.IADD R0, R0, 0x1, R133 ;  /* 0x0000000100007824 */ /* 0x000fe200078e0285 */
[----:B------:R-:W-:Y:S01]  /*0660*/  UMOV UR4, URZ ;  /* 0x000000ff00047c82 */ /* 0x000fe20008000000 */
[----:B---34-:R-:W-:-:S07]  /*0670*/  IMAD.IADD R157, R141, 0x1, R154 ;  /* 0x000000018d9d7824 */ /* 0x018fce00078e029a */
.L_x_1256:
[----:B-1----:R-:W1:Y:S08]  /*0680*/  LDC.64 R6, c[0x0][0x470] ;  /* 0x00011c00ff067b82 */ /* 0x002e700000000a00 */
[----:B------:R-:W2:Y:S01]  /*0690*/  LDC.64 R4, c[0x0][0x478] ;  /* 0x00011e00ff047b82 */ /* 0x000ea20000000a00 */
[----:B-1----:R-:W-:-:S04]  /*06a0*/  ISETP.NE.U32.AND P2, PT, R6, RZ, PT ;  /* 0x000000ff0600720c */ /* 0x002fc80003f45070 */
[----:B------:R-:W-:Y:S02]  /*06b0*/  ISETP.NE.AND.EX P2, PT, R7, RZ, PT, P2 ;  /* 0x000000ff0700720c */ /* 0x000fe40003f45320 */
[----:B--2---:R-:W-:-:S04]  /*06c0*/  ISETP.NE.U32.AND P1, PT, R4, RZ, PT ;  /* 0x000000ff0400720c */ /* 0x004fc80003f25070 */
[----:B------:R-:W-:-:S07]  /*06d0*/  ISETP.NE.AND.EX P1, PT, R5, RZ, PT, P1 ;  /* 0x000000ff0500720c */ /* 0x000fce0003f25310 */
[----:B------:R-:W-:-:S04]  /*06e0*/  @P2 LEA R10, P0, R146, R6, 0x2 ;  /* 0x00000006920a2211 */ /* 0x000fc800078010ff */
[C---:B------:R-:W-:Y:S02]  /*06f0*/  @P2 LEA.HI.X R11, R146.reuse, R7, RZ, 0x2, P0 ;  /* 0x00000007920b2211 */ /* 0x040fe400000f14ff */
[----:B------:R-:W1:Y:S03]  /*0700*/  @!P1 LDC.64 R6, c[0x0][0x488] ;  /* 0x00012200ff069b82 */ /* 0x000e660000000a00 */
[----:B------:R-:W2:Y:S01]  /*0710*/  @P2 LDG.E R3, desc[UR14][R10.64] ;  /* 0x0000000e0a032981 */ /* 0x000ea2000c1e1900 */
[----:B------:R-:W-:-:S04]  /*0720*/  @P1 LEA R8, P0, R146, R4, 0x2 ;  /* 0x0000000492081211 */ /* 0x000fc800078010ff */
[----:B------:R-:W-:Y:S02]  /*0730*/  @P1 LEA.HI.X R9, R146, R5, RZ, 0x2, P0 ;  /* 0x0000000592091211 */ /* 0x000fe400000f14ff */
[----:B------:R-:W3:Y:S03]  /*0740*/  @!P1 LDC.64 R4, c[0x0][0x438] ;  /* 0x00010e00ff049b82 */ /* 0x000ee60000000a00 */
[----:B------:R-:W4:Y:S01]  /*0750*/  @P1 LDG.E R8, desc[UR14][R8.64] ;  /* 0x0000000e08081981 */ /* 0x000f22000c1e1900 */
[----:B------:R-:W-:Y:S01]  /*0760*/  UMOV UR18, URZ ;  /* 0x000000ff00127c82 */ /* 0x000fe20008000000 */
[----:B------:R-:W-:Y:S01]  /*0770*/  USHF.L.U32 UR16, UR12, 0x7, URZ ;  /* 0x000000070c107899 */ /* 0x000fe200080006ff */
[----:B-1----:R-:W-:-:S04]  /*0780*/  @!P1 ISETP.NE.U32.AND P0, PT, R6, RZ, PT ;  /* 0x000000ff0600920c */ /* 0x002fc80003f05070 */
[----:B------:R-:W-:-:S04]  /*0790*/  @!P1 ISETP.NE.AND.EX P0, PT, R7, RZ, PT, P0 ;  /* 0x000000ff0700920c */ /* 0x000fc80003f05300 */
[----:B---3--:R-:W-:Y:S02]  /*07a0*/  @!P1 SEL R5, R5, RZ, P0 ;  /* 0x000000ff05059207 */ /* 0x008fe40000000000 */
[----:B--2---:R-:W-:-:S13]  /*07b0*/  @P2 R2UR UR18, R3 ;  /* 0x00000000031222ca */ /* 0x004fda00000e0000 */
[----:B----4-:R-:W-:Y:S01]  /*07c0*/  @P1 VIADD R3, R8, -UR18 ;  /* 0x8000001208031c36 */ /* 0x010fe20008000000 */
[----:B------:R-:W-:-:S04]  /*07d0*/  @!P1 IADD3 R3, PT, PT, R5, -UR18, R4 ;  /* 0x8000001205039c10 */ /* 0x000fc8000fffe004 */
[----:B------:R-:W-:-:S13]  /*07e0*/  ISETP.LE.AND P0, PT, R3, UR16, PT ;  /* 0x0000001003007c0c */ /* 0x000fda000bf03270 */
[----:B-----5:R-:W-:Y:S05]  /*07f0*/  @P0 BRA `(.L_x_1249) ;  /* 0x0000006400580947 */ /* 0x020fea0003800000 */
[----:B------:R-:W1:Y:S01]  /*0800*/  LDC R4, c[0x0][0x3e8] ;  /* 0x0000fa00ff047b82 */ /* 0x000e620000000800 */
[----:B------:R-:W-:Y:S01]  /*0810*/  MOV R8, RZ ;  /* 0x000000ff00087202 */ /* 0x000fe20000000f00 */
[----:B------:R-:W2:Y:S01]  /*0820*/  LDCU.U8 UR6, c[0x0][0x548] ;  /* 0x0000a900ff0677ac */ /* 0x000ea20008000000 */
[----:B------:R-:W-:Y:S01]  /*0830*/  IMAD.SHL.U32 R25, R146, 0x80, RZ ;  /* 0x0000008092197824 */ /* 0x000fe200078e00ff */
[----:B------:R-:W3:Y:S01]  /*0840*/  LDCU.U8 UR17, c[0x0][0x5f0] ;  /* 0x0000be00ff1177ac */ /* 0x000ee20008000000 */
[----:B--2---:R-:W-:Y:S02]  /*0850*/  ISETP.NE.AND P0, PT, RZ, UR6, PT ;  /* 0x00000006ff007c0c */ /* 0x004fe4000bf05270 */
[----:B-1----:R-:W-:-:S04]  /*0860*/  IABS R5, R4 ;  /* 0x0000000400057213 */ /* 0x002fc80000000000 */
[----:B------:R-:W1:Y:S07]  /*0870*/  I2F.RP R7, R5 ;  /* 0x0000000500077306 */ /* 0x000e6e0000209400 */
[----:B------:R-:W2:Y:S01]  /*0880*/  @P0 LDC R10, c[0x0][0x454] ;  /* 0x00011500ff0a0b82 */ /* 0x000ea20000000800 */
[----:B-1----:R-:W1:Y:S01]  /*0890*/  MUFU.RCP R9, R7 ;  /* 0x0000000700097308 */ /* 0x002e620000001000 */
[----:B--2---:R-:W-:Y:S02]  /*08a0*/  @P0 IMAD R17, R145, R10, RZ ;  /* 0x0000000a91110224 */ /* 0x004fe400078e02ff */
[----:B-1----:R-:W-:-:S06]  /*08b0*/  VIADD R9, R9, 0xffffffe ;  /* 0x0ffffffe09097836 */ /* 0x002fcc0000000000 */
[----:B------:R-:W1:Y:S02]  /*08c0*/  F2I.FTZ.U32.TRUNC.NTZ R9, R9 ;  /* 0x0000000900097305 */ /* 0x000e64000021f000 */
[----:B-1----:R-:W-:-:S04]  /*08d0*/  IMAD.MOV R3, RZ, RZ, -R9 ;  /* 0x000000ffff037224 */ /* 0x002fc800078e0a09 */
[----:B------:R-:W-:Y:S01]  /*08e0*/  IMAD R6, R3, R5, RZ ;  /* 0x0000000503067224 */ /* 0x000fe200078e02ff */
[----:B------:R-:W-:-:S03]  /*08f0*/  IABS R3, R145 ;  /* 0x0000009100037213 */ /* 0x000fc60000000000 */
[----:B------:R-:W-:-:S06]  /*0900*/  IMAD.HI.U32 R6, R9, R6, R8 ;  /* 0x0000000609067227 */ /* 0x000fcc00078e0008 */
[----:B------:R-:W-:Y:S02]  /*0910*/  IMAD.HI.U32 R30, R6, R3, RZ ;  /* 0x00000003061e7227 */ /* 0x000fe400078e00ff */
[----:B------:R-:W1:Y:S02]  /*0920*/  @!P0 LDC R6, c[0x0][0x3e0] ;  /* 0x0000f800ff068b82 */ /* 0x000e640000000800 */
[----:B------:R-:W-:-:S04]  /*0930*/  IMAD.MOV R8, RZ, RZ, -R30 ;  /* 0x000000ffff087224 */ /* 0x000fc800078e0a1e */
[C---:B------:R-:W-:Y:S02]  /*0940*/  IMAD R8, R5.reuse, R8, R3 ;  /* 0x0000000805087224 */ /* 0x040fe400078e0203 */
[----:B------:R-:W2:Y:S03]  /*0950*/  LDC R3, c[0x0][0x434] ;  /* 0x00010d00ff037b82 */ /* 0x000ea60000000800 */
[----:B------:R-:W-:-:S13]  /*0960*/  ISETP.GT.U32.AND P2, PT, R5, R8, PT ;  /* 0x000000080500720c */ /* 0x000fda0003f44070 */
[----:B------:R-:W-:Y:S01]  /*0970*/  @!P2 IMAD.IADD R8, R8, 0x1, -R5 ;  /* 0x000000010808a824 */ /* 0x000fe200078e0a05 */
[----:B------:R-:W-:Y:S01]  /*0980*/  @!P2 IADD3 R30, PT, PT, R30, 0x1, RZ ;  /* 0x000000011e1ea810 */ /* 0x000fe20007ffe0ff */
[----:B-1----:R-:W-:Y:S01]  /*0990*/  @!P0 IMAD R6, R146, R6, R145 ;  /* 0x0000000692068224 */ /* 0x002fe200078e0291 */
[----:B------:R-:W-:Y:S02]  /*09a0*/  ISETP.NE.AND P2, PT, R4, RZ, PT ;  /* 0x000000ff0400720c */ /* 0x000fe40003f45270 */
[----:B------:R-:W-:Y:S02]  /*09b0*/  ISETP.GE.U32.AND P3, PT, R8, R5, PT ;  /* 0x000000050800720c */ /* 0x000fe40003f66070 */
[----:B------:R-:W-:Y:S01]  /*09c0*/  LOP3.LUT R5, R145, R4, RZ, 0x3c, !PT ;  /* 0x0000000491057212 */ /* 0x000fe200078e3cff */
[----:B--2---:R-:W-:Y:S02]  /*09d0*/  VIADD R8, R3, 0x7f ;  /* 0x0000007f03087836 */ /* 0x004fe40000000000 */
[-C--:B------:R-:W-:Y:S01]  /*09e0*/  @P0 IMAD R17, R146, R3.reuse, R17 ;  /* 0x0000000392110224 */ /* 0x080fe200078e0211 */
[----:B------:R-:W-:Y:S01]  /*09f0*/  ISETP.GE.AND P1, PT, R5, RZ, PT ;  /* 0x000000ff0500720c */ /* 0x000fe20003f26270 */
[----:B------:R-:W-:Y:S01]  /*0a00*/  @!P0 IMAD R17, R6, R3, RZ ;  /* 0x0000000306118224 */ /* 0x000fe200078e02ff */
[----:B------:R-:W-:-:S04]  /*0a10*/  SHF.R.S32.HI R9, RZ, 0x1f, R8 ;  /* 0x0000001fff097819 */ /* 0x000fc80000011408 */
[----:B------:R-:W-:Y:S01]  /*0a20*/  LEA.HI R9, R9, R8, RZ, 0x7 ;  /* 0x0000000809097211 */ /* 0x000fe200078f38ff */
[----:B------:R-:W-:-:S03]  /*0a30*/  @P3 VIADD R30, R30, 0x1 ;  /* 0x000000011e1e3836 */ /* 0x000fc60000000000 */
[----:B------:R-:W-:-:S03]  /*0a40*/  SHF.R.S32.HI R9, RZ, 0x7, R9 ;  /* 0x00000007ff097819 */ /* 0x000fc60000011409 */
[----:B------:R-:W-:Y:S02]  /*0a50*/  @!P1 IADD3 R30, PT, PT, -R30, RZ, RZ ;  /* 0x000000ff1e1e9210 */ /* 0x000fe40007ffe1ff */
[----:B------:R-:W-:Y:S02]  /*0a60*/  @!P2 LOP3.LUT R30, RZ, R4, RZ, 0x33, !PT ;  /* 0x00000004ff1ea212 */ /* 0x000fe400078e33ff */
[----:B------:R-:W-:Y:S02]  /*0a70*/  IADD3 R170, PT, PT, R9, -0x1, RZ ;  /* 0xffffffff09aa7810 */ /* 0x000fe40007ffe0ff */
[----:B------:R-:W-:Y:S01]  /*0a80*/  SHF.R.S32.HI R21, RZ, 0x1f, R30 ;  /* 0x0000001fff157819 */ /* 0x000fe2000001141e */
[----:B---3--:R-:W-:Y:S06]  /*0a90*/  @!P0 BRA `(.L_x_1250) ;  /* 0x00000000001c8947 */ /* 0x008fec0003800000 */
[----:B------:R-:W1:Y:S01]  /*0aa0*/  LDC R7, c[0x0][0x444] ;  /* 0x00011100ff077b82 */ /* 0x000e620000000800 */
[----:B------:R-:W2:Y:S01]  /*0ab0*/  LDCU UR7, c[0x0][0x430] ;  /* 0x00008600ff0777ac */ /* 0x000ea20008000800 */
[----:B------:R-:W2:Y:S02]  /*0ac0*/  LDCU UR6, c[0x0][0x454] ;  /* 0x00008a80ff0677ac */ /* 0x000ea40008000800 */
[----:B--2---:R-:W-:Y:S01]  /*0ad0*/  ULEA UR6, UR7, UR6, 0x7 ;  /* 0x0000000607067291 */ /* 0x004fe2000f8e38ff */
[----:B-1----:R-:W-:-:S05]  /*0ae0*/  IMAD R4, R146, R7, R25 ;  /* 0x0000000792047224 */ /* 0x002fca00078e0219 */
[----:B------:R-:W-:Y:S01]  /*0af0*/  IMAD R15, R145, UR6, R4 ;  /* 0x00000006910f7c24 */ /* 0x000fe2000f8e0204 */
[----:B------:R-:W-:Y:S06]  /*0b00*/  BRA `(.L_x_1251) ;  /* 0x0000000000107947 */ /* 0x000fec0003800000 */
.L_x_1250:
[----:B------:R-:W1:Y:S01]  /*0b10*/  LDC R7, c[0x0][0x444] ;  /* 0x00011100ff077b82 */ /* 0x000e620000000800 */
[----:B------:R-:W2:Y:S02]  /*0b20*/  LDCU UR6, c[0x0][0x3e0] ;  /* 0x00007c00ff0677ac */ /* 0x000ea40008000800 */
[----:B--2---:R-:W-:-:S04]  /*0b30*/  IMAD R4, R146, UR6, R145 ;  /* 0x0000000692047c24 */ /* 0x004fc8000f8e0291 */
[----:B-1----:R-:W-:-:S07]  /*0b40*/  IMAD R15, R4, R7, RZ ;  /* 0x00000007040f7224 */ /* 0x002fce00078e02ff */
.L_x_1251:
[----:B------:R-:W1:Y:S01]  /*0b50*/  LDCU.64 UR8, c[0x0][0x588] ;  /* 0x0000b100ff0877ac */ /* 0x000e620008000a00 */
[----:B------:R-:W-:Y:S01]  /*0b60*/  LOP3.LUT R26, R144, 0x18, RZ, 0xc0, !PT ;  /* 0x00000018901a7812 */ /* 0x000fe200078ec0ff */
[----:B------:R-:W-:Y:S01]  /*0b70*/  IMAD.MOV.U32 R27, RZ, RZ, RZ ;  /* 0x000000ffff1b7224 */ /* 0x000fe200078e00ff */
[----:B------:R-:W-:Y:S01]  /*0b80*/  SHF.R.S32.HI R19, RZ, 0x1f, R7 ;  /* 0x0000001fff137819 */ /* 0x000fe20000011407 */
[----:B------:R-:W2:Y:S01]  /*0b90*/  LDCU.64 UR10, c[0x0][0x3a0] ;  /* 0x00007400ff0a77ac */ /* 0x000ea20008000a00 */
[----:B------:R-:W-:Y:S01]  /*0ba0*/  IMAD.WIDE.U32 R6, R146, R7, RZ ;  /* 0x0000000792067225 */ /* 0x000fe200078e00ff */
[----:B------:R-:W3:Y:S01]  /*0bb0*/  LDC.64 R10, c[0x0][0x590] ;  /* 0x00016400ff0a7b82 */ /* 0x000ee20000000a00 */
[----:B------:R-:W-:Y:S01]  /*0bc0*/  ISETP.GE.AND P2, PT, R3, 0x1, PT ;  /* 0x000000010300780c */ /* 0x000fe20003f46270 */
[----:B------:R-:W4:Y:S01]  /*0bd0*/  LDCU.64 UR6, c[0x0][0x3a8] ;  /* 0x00007500ff0677ac */ /* 0x000f220008000a00 */
[----:B------:R-:W-:Y:S01]  /*0be0*/  IMAD R19, R19, R146, RZ ;  /* 0x0000009213137224 */ /* 0x000fe200078e02ff */
[----:B------:R-:W-:Y:S01]  /*0bf0*/  LOP3.LUT R3, R170, 0x80000001, RZ, 0xc0, !PT ;  /* 0x80000001aa037812 */ /* 0x000fe200078ec0ff */
[----:B------:R-:W5:Y:S01]  /*0c00*/  S2R R16, SR_CTAID.X ;  /* 0x0000000000107919 */ /* 0x000f620000002500 */
[----:B------:R-:W4:Y:S01]  /*0c10*/  LDCU UR19, c[0x0][0x3e0] ;  /* 0x00007c00ff1377ac */ /* 0x000f220008000800 */
[----:B------:R-:W-:Y:S01]  /*0c20*/  IMAD.IADD R19, R7, 0x1, R19 ;  /* 0x0000000107137824 */ /* 0x000fe200078e0213 */
[----:B------:R-:W-:Y:S01]  /*0c30*/  ISETP.NE.AND P3, PT, R3, 0x1, PT ;  /* 0x000000010300780c */ /* 0x000fe20003f65270 */
[----:B------:R-:W5:Y:S01]  /*0c40*/  LDC.64 R12, c[0x0][0x598] ;  /* 0x00016600ff0c7b82 */ /* 0x000f620000000a00 */
[----:B------:R-:W4:Y:S01]  /*0c50*/  LDCU UR20, c[0x0][0x44c] ;  /* 0x00008980ff1477ac */ /* 0x000f220008000800 */
[----:B------:R-:W3:Y:S01]  /*0c60*/  S2R R3, SR_TID.X ;  /* 0x0000000000037919 */ /* 0x000ee20000002100 */
[----:B-1----:R-:W-:Y:S01]  /*0c70*/  IMAD.WIDE.U32 R34, R146, UR8, R26 ;  /* 0x0000000892227c25 */ /* 0x002fe2000f8e001a */
[----:B------:R-:W-:-:S02]  /*0c80*/  LEA R24, R9, 0xffffff80, 0x7 ;  /* 0xffffff8009187811 */ /* 0x000fc400078e38ff */
[----:B------:R-:W-:Y:S02]  /*0c90*/  CS2R R94, SRZ ;  /* 0x00000000005e7805 */ /* 0x000fe4000001ff00 */
[----:B------:R-:W-:Y:S01]  /*0ca0*/  ISETP.NE.AND P4, PT, RZ, UR17, PT ;  /* 0x00000011ff007c0c */ /* 0x000fe2000bf85270 */
[C---:B------:R-:W-:Y:S01]  /*0cb0*/  IMAD R35, R146.reuse, UR9, R35 ;  /* 0x0000000992237c24 */ /* 0x040fe2000f8e0223 */
[----:B------:R-:W1:Y:S01]  /*0cc0*/  LDCU.64 UR8, c[0x0][0x3d0] ;  /* 0x00007a00ff0877ac */ /* 0x000e620008000a00 */
[----:B--2---:R-:W-:Y:S01]  /*0cd0*/  IMAD.WIDE.U32 R32, R146, UR10, R26 ;  /* 0x0000000a92207c25 */ /* 0x004fe2000f8e001a */
[----:B------:R-:W-:Y:S01]  /*0ce0*/  SHF.R.S32.HI R23, RZ, 0x1f, R24 ;  /* 0x0000001fff177819 */ /* 0x000fe20000011418 */
[----:B------:R-:W2:Y:S01]  /*0cf0*/  LDC.64 R180, c[0x0][0x420] ;  /* 0x00010800ffb47b82 */ /* 0x000ea20000000a00 */
[----:B------:R-:W-:Y:S01]  /*0d00*/  LEA R15, R170, R15, 0x7 ;  /* 0x0000000faa0f7211 */ /* 0x000fe200078e38ff */
[----:B----4-:R-:W-:Y:S01]  /*0d10*/  IMAD.WIDE.U32 R26, R146, UR6, R26 ;  /* 0x00000006921a7c25 */ /* 0x010fe2000f8e001a */
[----:B------:R-:W-:-:S02]  /*0d20*/  CS2R R92, SRZ ;  /* 0x00000000005c7805 */ /* 0x000fc4000001ff00 */
[----:B------:R-:W-:Y:S02]  /*0d30*/  CS2R R98, SRZ ;  /* 0x0000000000627805 */ /* 0x000fe4000001ff00 */
[----:B------:R-:W-:Y:S01]  /*0d40*/  CS2R R96, SRZ ;  /* 0x0000000000607805 */ /* 0x000fe2000001ff00 */
[C---:B------:R-:W-:Y:S01]  /*0d50*/  IMAD R27, R146.reuse, UR7, R27 ;  /* 0x00000007921b7c24 */ /* 0x040fe2000f8e021b */
[----:B------:R-:W4:Y:S01]  /*0d60*/  LDCU.64 UR6, c[0x0][0x3d8] ;  /* 0x00007b00ff0677ac */ /* 0x000f220008000a00 */
[----:B------:R-:W-:Y:S01]  /*0d70*/  IMAD R33, R146, UR11, R33 ;  /* 0x0000000b92217c24 */ /* 0x000fe2000f8e0221 */
[----:B------:R-:W2:Y:S01]  /*0d80*/  LDC.64 R158, c[0x0][0x5e8] ;  /* 0x00017a00ff9e7b82 */ /* 0x000ea20000000a00 */
[----:B------:R-:W-:Y:S01]  /*0d90*/  IMAD R19, R19, UR19, RZ ;  /* 0x0000001313137c24 */ /* 0x000fe2000f8e02ff */
[----:B------:R-:W2:Y:S01]  /*0da0*/  LDCU.64 UR10, c[0x0][0x3c8] ;  /* 0x00007900ff0a77ac */ /* 0x000ea20008000a00 */
[----:B------:R-:W-:Y:S01]  /*0db0*/  IMAD R28, R145, UR20, RZ ;  /* 0x00000014911c7c24 */ /* 0x000fe2000f8e02ff */
[----:B------:R-:W-:Y:S01]  /*0dc0*/  CS2R R90, SRZ ;  /* 0x00000000005a7805 */ /* 0x000fe2000001ff00 */
[----:B---3--:R-:W-:Y:S01]  /*0dd0*/  IMAD R8, R23, R10, RZ ;  /* 0x0000000a17087224 */ /* 0x008fe200078e02ff */
[----:B------:R-:W-:Y:S01]  /*0de0*/  CS2R R88, SRZ ;  /* 0x0000000000587805 */ /* 0x000fe2000001ff00 */
[----:B-1----:R-:W-:Y:S01]  /*0df0*/  IMAD R5, R21, UR8, RZ ;  /* 0x0000000815057c24 */ /* 0x002fe2000f8e02ff */
[----:B------:R-:W-:Y:S01]  /*0e00*/  SHF.R.S32.HI R29, RZ, 0x1f, R28 ;  /* 0x0000001fff1d7819 */ /* 0x000fe2000001141c */
[----:B------:R-:W-:Y:S01]  /*0e10*/  IMAD.WIDE.U32 R32, R30, UR8, R32 ;  /* 0x000000081e207c25 */ /* 0x000fe2000f8e0020 */
[----:B------:R-:W-:Y:S01]  /*0e20*/  USHF.R.S32.HI UR8, URZ, 0x1f, UR19 ;  /* 0x0000001fff087899 */ /* 0x000fe20008011413 */
[----:B------:R-:W-:-:S02]  /*0e30*/  CS2R R86, SRZ ;  /* 0x0000000000567805 */ /* 0x000fc4000001ff00 */
[----:B------:R-:W-:Y:S01]  /*0e40*/  CS2R R84, SRZ ;  /* 0x0000000000547805 */ /* 0x000fe2000001ff00 */
[----:B------:R-:W-:Y:S01]  /*0e50*/  IMAD R20, R30, UR9, R5 ;  /* 0x000000091e147c24 */ /* 0x000fe2000f8e0205 */
[--C-:B------:R-:W-:Y:S01]  /*0e60*/  SHF.R.U32.HI R14, RZ, 0x2, R3.reuse ;  /* 0x00000002ff0e7819 */ /* 0x100fe20000011603 */
[----:B------:R-:W1:Y:S01]  /*0e70*/  LDC.64 R4, c[0x0][0x3b0] ;  /* 0x0000ec00ff047b82 */ /* 0x000e620000000a00 */
[----:B----4-:R-:W-:Y:S01]  /*0e80*/  IMAD R21, R21, UR6, RZ ;  /* 0x0000000615157c24 */ /* 0x010fe2000f8e02ff */
[----:B------:R-:W-:Y:S01]  /*0e90*/  SHF.R.U32.HI R3, RZ, 0x5, R3 ;  /* 0x00000005ff037819 */ /* 0x000fe20000011603 */
[C---:B------:R-:W-:Y:S01]  /*0ea0*/  IMAD R19, R6.reuse, UR8, R19 ;  /* 0x0000000806137c24 */ /* 0x040fe2000f8e0213 */
[----:B------:R-:W-:Y:S01]  /*0eb0*/  USHF.R.S32.HI UR8, URZ, 0x1f, UR20 ;  /* 0x0000001fff087899 */ /* 0x000fe20008011414 */
[----:B------:R-:W-:Y:S01]  /*0ec0*/  IMAD.WIDE.U32 R6, R6, UR19, RZ ;  /* 0x0000001306067c25 */ /* 0x000fe2000f8e00ff */
[----:B------:R-:W-:Y:S02]  /*0ed0*/  CS2R R78, SRZ ;  /* 0x00000000004e7805 */ /* 0x000fe4000001ff00 */
[----:B------:R-:W-:-:S02]  /*0ee0*/  CS2R R76, SRZ ;  /* 0x00000000004c7805 */ /* 0x000fc4000001ff00 */
[----:B------:R-:W-:Y:S01]  /*0ef0*/  CS2R R82, SRZ ;  /* 0x0000000000527805 */ /* 0x000fe2000001ff00 */
[C---:B------:R-:W-:Y:S01]  /*0f00*/  IMAD R18, R30.reuse, UR7, R21 ;  /* 0x000000071e127c24 */ /* 0x040fe2000f8e0215 */
[----:B------:R-:W-:Y:S01]  /*0f10*/  CS2R R80, SRZ ;  /* 0x0000000000507805 */ /* 0x000fe2000001ff00 */
[----:B------:R-:W-:Y:S01]  /*0f20*/  IMAD.WIDE.U32 R30, R30, UR6, R26 ;  /* 0x000000061e1e7c25 */ /* 0x000fe2000f8e001a */
[----:B------:R-:W-:Y:S01]  /*0f30*/  IADD3 R26, PT, PT, R7, R19, RZ ;  /* 0x00000013071a7210 */ /* 0x000fe20007ffe0ff */
[----:B------:R-:W3:Y:S01]  /*0f40*/  LDCU.64 UR6, c[0x0][0x550] ;  /* 0x0000aa00ff0677ac */ /* 0x000ee20008000a00 */
[----:B------:R-:W-:Y:S01]  /*0f50*/  CS2R R74, SRZ ;  /* 0x00000000004a7805 */ /* 0x000fe2000001ff00 */
[----:B------:R-:W-:Y:S01]  /*0f60*/  IMAD.WIDE.U32 R28, R6, UR20, R28 ;  /* 0x00000014061c7c25 */ /* 0x000fe2000f8e001c */
[----:B------:R-:W-:Y:S02]  /*0f70*/  IADD3 R19, PT, PT, R31, R18, RZ ;  /* 0x000000121f137210 */ /* 0x000fe40007ffe0ff */
[----:B------:R-:W-:-:S02]  /*0f80*/  CS2R R72, SRZ ;  /* 0x0000000000487805 */ /* 0x000fc4000001ff00 */
[----:B------:R-:W-:Y:S01]  /*0f90*/  CS2R R70, SRZ ;  /* 0x0000000000467805 */ /* 0x000fe2000001ff00 */
[----:B------:R-:W-:Y:S01]  /*0fa0*/  IMAD R26, R26, UR20, RZ ;  /* 0x000000141a1a7c24 */ /* 0x000fe2000f8e02ff */
[----:B------:R-:W-:Y:S01]  /*0fb0*/  CS2R R68, SRZ ;  /* 0x0000000000447805 */ /* 0x000fe2000001ff00 */
[----:B------:R-:W-:Y:S02]  /*0fc0*/  IMAD R8, R24, R11, R8 ;  /* 0x0000000b18087224 */ /* 0x000fe400078e0208 */
[----:B------:R-:W-:Y:S01]  /*0fd0*/  IMAD R26, R6, UR8, R26 ;  /* 0x00000008061a7c24 */ /* 0x000fe2000f8e021a */
[----:B------:R-:W4:Y:S01]  /*0fe0*/  LDCU.64 UR8, c[0x0][0x398] ;  /* 0x00007300ff0877ac */ /* 0x000f220008000a00 */
[----:B------:R-:W2:Y:S01]  /*0ff0*/  LDC.64 R6, c[0x0][0x460] ;  /* 0x00011800ff067b82 */ /* 0x000ea20000000a00 */
[----:B------:R-:W-:-:S04]  /*1000*/  IMAD.WIDE.U32 R34, R24, R10, R34 ;  /* 0x0000000a18227225 */ /* 0x000fc800078e0022 */
[----:B------:R-:W-:Y:S02]  /*1010*/  IMAD.IADD R35, R35, 0x1, R8 ;  /* 0x0000000123237824 */ /* 0x000fe400078e0208 */
[----:B-1----:R-:W-:Y:S02]  /*1020*/  IMAD R8, R23, R4, RZ ;  /* 0x0000000417087224 */ /* 0x002fe400078e02ff */
[----:B-----5:R-:W-:-:S04]  /*1030*/  IMAD.WIDE.U32 R34, R145, R12, R34 ;  /* 0x0000000c91227225 */ /* 0x020fc800078e0022 */
[----:B------:R-:W-:Y:S02]  /*1040*/  IMAD R35, R145, R13, R35 ;  /* 0x0000000d91237224 */ /* 0x000fe400078e0223 */
[----:B------:R-:W-:-:S04]  /*1050*/  IMAD.WIDE.U32 R12, R24, R4, RZ ;  /* 0x00000004180c7225 */ /* 0x000fc800078e00ff */
[----:B------:R-:W-:Y:S01]  /*1060*/  IMAD R8, R24, R5, R8 ;  /* 0x0000000518087224 */ /* 0x000fe200078e0208 */
[----:B------:R-:W-:Y:S01]  /*1070*/  LOP3.LUT R12, R12, 0x18, R144, 0xf8, !PT ;  /* 0x000000180c0c7812 */ /* 0x000fe200078ef890 */
[----:B------:R-:W-:Y:S02]  /*1080*/  IMAD.IADD R21, R33, 0x1, R20 ;  /* 0x0000000121157824 */ /* 0x000fe400078e0214 */
[----:B------:R-:W-:Y:S01]  /*1090*/  IMAD.MOV.U32 R20, RZ, RZ, R32 ;  /* 0x000000ffff147224 */ /* 0x000fe200078e0020 */
[----:B------:R-:W-:Y:S01]  /*10a0*/  @P4 BAR.SYNC.DEFER_BLOCKING 0x0 ;  /* 0x0000000000004b1d */ /* 0x000fe20000010000 */
[----:B------:R-:W-:Y:S01]  /*10b0*/  IMAD.WIDE.U32 R32, R14, R10, R34 ;  /* 0x0000000a0e207225 */ /* 0x000fe200078e0022 */
[----:B--2---:R-:W-:Y:S02]  /*10c0*/  ISETP.NE.U32.AND P1, PT, R6, RZ, PT ;  /* 0x000000ff0600720c */ /* 0x004fe40003f25070 */
[----:B------:R-:W-:Y:S01]  /*10d0*/  SEL R6, RZ, 0x2000, P3 ;  /* 0x00002000ff067807 */ /* 0x000fe20001800000 */
[----:B------:R-:W-:Y:S01]  /*10e0*/  IMAD.IADD R13, R13, 0x1, R8 ;  /* 0x000000010d0d7824 */ /* 0x000fe200078e0208 */
[----:B---3--:R-:W-:Y:S01]  /*10f0*/  LEA R162, P0, R32, UR6, 0x1 ;  /* 0x0000000620a27c11 */ /* 0x008fe2000f8008ff */
[----:B------:R-:W-:Y:S01]  /*1100*/  IMAD R163, R14, R11, R33 ;  /* 0x0000000b0ea37224 */ /* 0x000fe200078e0221 */
[----:B------:R-:W-:Y:S01]  /*1110*/  ISETP.NE.AND.EX P1, PT, R7, RZ, PT, P1 ;  /* 0x000000ff0700720c */ /* 0x000fe20003f25310 */
[----:B----4-:R-:W-:Y:S01]  /*1120*/  IMAD.WIDE.U32 R12, R146, UR8, R12 ;  /* 0x00000008920c7c25 */ /* 0x010fe2000f8e000c */
[C---:B------:R-:W-:Y:S01]  /*1130*/  SHF.L.U64.HI R8, R10.reuse, 0x6, R11 ;  /* 0x000000060a087819 */ /* 0x040fe2000001020b */
[----:B------:R-:W1:Y:S01]  /*1140*/  S2R R7, SR_TID.X ;  /* 0x0000000000077919 */ /* 0x000e620000002100 */
[----:B------:R-:W-:Y:S01]  /*1150*/  SHF.L.U32 R11, R10, 0x6, RZ ;  /* 0x000000060a0b7819 */ /* 0x000fe200000006ff */
[----:B------:R-:W-:Y:S01]  /*1160*/  IMAD R13, R146, UR9, R13 ;  /* 0x00000009920d7c24 */ /* 0x000fe2000f8e020d */
[----:B------:R-:W-:Y:S01]  /*1170*/  LEA.HI.X R163, R32, UR7, R163, 0x1, P0 ;  /* 0x0000000720a37c11 */ /* 0x000fe200080f0ca3 */
[----:B------:R-:W-:Y:S01]  /*1180*/  IMAD.MOV.U32 R18, RZ, RZ, R30 ;  /* 0x000000ffff127224 */ /* 0x000fe200078e001e */
[----:B------:R-:W2:Y:S01]  /*1190*/  LDCU.64 UR6, c[0x0][0x380] ;  /* 0x00007000ff0677ac */ /* 0x000ea20008000a00 */
[----:B------:R-:W-:Y:S01]  /*11a0*/  LEA R30, P0, R11, R162, 0x1 ;  /* 0x000000a20b1e7211 */ /* 0x000fe200078008ff */
[----:B------:R-:W-:Y:S01]  /*11b0*/  IMAD.IADD R27, R29, 0x1, R26 ;  /* 0x000000011d1b7824 */ /* 0x000fe200078e021a */
[----:B------:R-:W-:Y:S01]  /*11c0*/  SEL R25, R25, RZ, P1 ;  /* 0x000000ff19197207 */ /* 0x000fe20000800000 */
[----:B------:R-:W-:Y:S01]  /*11d0*/  IMAD.MOV.U32 R26, RZ, RZ, R28 ;  /* 0x000000ffff1a7224 */ /* 0x000fe200078e001c */
[----:B------:R-:W-:Y:S01]  /*11e0*/  LEA.HI.X R31, R11, R163, R8, 0x1, P0 ;  /* 0x000000a30b1f7211 */ /* 0x000fe200000f0c08 */
[C---:B------:R-:W-:Y:S01]  /*11f0*/  IMAD.WIDE.U32 R28, R145.reuse, UR10, R12 ;  /* 0x0000000a911c7c25 */ /* 0x040fe2000f8e000c */
[----:B------:R-:W-:Y:S01]  /*1200*/  UIMAD.WIDE UR8, UR19, UR20, URZ ;  /* 0x00000014130872a5 */ /* 0x000fe2000f8e02ff */
[----:B------:R-:W3:Y:S01]  /*1210*/  LDC.64 R12, c[0x0][0x5f8] ;  /* 0x00017e00ff0c7b82 */ /* 0x000ee20000000a00 */
[----:B------:R-:W-:Y:S01]  /*1220*/  IADD3 R24, P0, PT, R24, R25, RZ ;  /* 0x0000001918187210 */ /* 0x000fe20007f1e0ff */
[----:B------:R-:W-:Y:S01]  /*1230*/  IMAD R29, R145, UR11, R29 ;  /* 0x0000000b911d7c24 */ /* 0x000fe2000f8e021d */
[----:B------:R-:W-:Y:S01]  /*1240*/  UIMAD UR20, UR19, UR20, URZ ;  /* 0x00000014131472a4 */ /* 0x000fe2000f8e02ff */
[----:B------:R-:W-:Y:S01]  /*1250*/  IMAD.SHL.U32 R8, R4, 0x40, RZ ;  /* 0x0000004004087824 */ /* 0x000fe200078e00ff */
[----:B------:R-:W-:Y:S01]  /*1260*/  IADD3.X R23, PT, PT, RZ, R23, RZ, P0, !PT ;  /* 0x00000017ff177210 */ /* 0x000fe200007fe4ff */
[----:B------:R-:W-:Y:S01]  /*1270*/  IMAD R22, R24, UR9, RZ ;  /* 0x0000000918167c24 */ /* 0x000fe2000f8e02ff */
[----:B------:R-:W4:Y:S01]  /*1280*/  LDCU.64 UR10, c[0x0][0x570] ;  /* 0x0000ae00ff0a77ac */ /* 0x000f220008000a00 */
[----:B------:R-:W5:Y:S01]  /*1290*/  LDC.64 R10, c[0x0][0x3b8] ;  /* 0x0000ee00ff0a7b82 */ /* 0x000f620000000a00 */
[----:B------:R-:W-:Y:S01]  /*12a0*/  IMAD.WIDE.U32 R28, R14, R4, R28 ;  /* 0x000000040e1c7225 */ /* 0x000fe200078e001c */
[----:B------:R-:W-:Y:S01]  /*12b0*/  @!PT LDS RZ, [RZ] ;  /* 0x00000000fffff984 */ /* 0x000fe20000000800 */
[----:B------:R-:W-:Y:S01]  /*12c0*/  @!PT LDS RZ, [RZ] ;  /* 0x00000000fffff984 */ /* 0x000fe20000000800 */
[----:B------:R-:W-:Y:S01]  /*12d0*/  @!PT LDS RZ, [RZ] ;  /* 0x00000000fffff984 */ /* 0x000fe20000000800 */
[----:B------:R1:W-:Y:S01]  /*12e0*/  LDGSTS.E.BYPASS.LTC128B.128 [R147+0x4000], desc[UR14][R162.64] ;  /* 0x04000000a2937fae */ /* 0x0003e2000b981a0e */
[----:B------:R-:W-:-:S02]  /*12f0*/  USHF.L.U32 UR17, UR20, 0x7, URZ ;  /* 0x0000000714117899 */ /* 0x000fc400080006ff */
[----:B------:R-:W-:Y:S01]  /*1300*/  IMAD R22, R23, UR8, R22 ;  /* 0x0000000817167c24 */ /* 0x000fe2000f8e0216 */
[----:B------:R-:W-:Y:S01]  /*1310*/  SHF.L.U64.HI R23, R4, 0x6, R5 ;  /* 0x0000000604177819 */ /* 0x000fe20000010205 */
[----:B------:R-:W-:Y:S01]  /*1320*/  IMAD R161, R14, R5, R29 ;  /* 0x000000050ea17224 */ /* 0x000fe200078e021d */
[----:B--2---:R-:W-:Y:S01]  /*1330*/  LEA R160, P0, R28, UR6, 0x1 ;  /* 0x000000061ca07c11 */ /* 0x004fe2000f8008ff */
[----:B------:R-:W2:Y:S01]  /*1340*/  LDC.64 R4, c[0x0][0x3c0] ;  /* 0x0000f000ff047b82 */ /* 0x000ea20000000a00 */
[----:B------:R-:W-:Y:S01]  /*1350*/  IMAD.WIDE.U32 R24, R24, UR8, R26 ;  /* 0x0000000818187c25 */ /* 0x000fe2000f8e001a */
[----:B------:R-:W-:Y:S01]  /*1360*/  USHF.R.S32.HI UR6, URZ, 0x1f, UR18 ;  /* 0x0000001fff067899 */ /* 0x000fe20008011412 */
[----:B------:R-:W-:Y:S01]  /*1370*/  LEA.HI.X R161, R28, UR7, R161, 0x1, P0 ;  /* 0x000000071ca17c11 */ /* 0x000fe200080f0ca1 */
[----:B------:R-:W-:Y:S01]  /*1380*/  UIADD3 UR18, UP0, UPT, UR16, UR18, URZ ;  /* 0x0000001210127290 */ /* 0x000fe2000ff1e0ff */
[----:B------:R-:W-:Y:S01]  /*1390*/  LEA R26, P0, R8, R160, 0x1 ;  /* 0x000000a0081a7211 */ /* 0x000fe200078008ff */
[----:B------:R-:W4:Y:S01]  /*13a0*/  LDCU.64 UR8, c[0x0][0x388] ;  /* 0x00007100ff0877ac */ /* 0x000f220008000a00 */
[----:B---3--:R-:W-:Y:S01]  /*13b0*/  IMAD.WIDE.U32 R28, R16, R12, RZ ;  /* 0x0000000c101c7225 */ /* 0x008fe200078e00ff */
[----:B------:R-:W-:Y:S01]  /*13c0*/  IADD3 R22, PT, PT, R25, R22, RZ ;  /* 0x0000001619167210 */ /* 0x000fe20007ffe0ff */
[----:B------:R3:W-:Y:S01]  /*13d0*/  LDGSTS.E.BYPASS.LTC128B.128 [R147+0x5000], desc[UR14][R30.64] ;  /* 0x050000001e937fae */ /* 0x0007e2000b981a0e */
[----:B------:R-:W-:Y:S01]  /*13e0*/  LEA.HI.X R27, R8, R161, R23, 0x1, P0 ;  /* 0x000000a1081b7211 */ /* 0x000fe200000f0c17 */
[----:B------:R-:W-:Y:S01]  /*13f0*/  ULEA.HI.X.SX32 UR16, UR16, UR6, 0x1, UP0 ;  /* 0x0000000610107291 */ /* 0x000fe200080f0eff */
[----:B-1----:R-:W-:Y:S01]  /*1400*/  LOP3.LUT R8, R7, 0x1f, RZ, 0xc0, !PT ;  /* 0x0000001f07087812 */ /* 0x002fe200078ec0ff */
[----:B------:R-:W-:Y:S01]  /*1410*/  IMAD R13, R16, R13, R29 ;  /* 0x0000000d100d7224 */ /* 0x000fe200078e021d */
[----:B------:R-:W-:Y:S01]  /*1420*/  SEL R23, R28, RZ, P4 ;  /* 0x000000ff1c177207 */ /* 0x000fe20002000000 */
[----:B------:R-:W1:Y:S01]  /*1430*/  LDCU.64 UR6, c[0x0][0x390] ;  /* 0x00007200ff0677ac */ /* 0x000e620008000a00 */
[----:B------:R-:W-:-:S02]  /*1440*/  IMAD.IADD R171, R147, 0x1, R6 ;  /* 0x0000000193ab7824 */ /* 0x000fc400078e0206 */
[----:B------:R-:W-:Y:S01]  /*1450*/  IMAD R12, R3, UR20, R8 ;  /* 0x00000014030c7c24 */ /* 0x000fe2000f8e0208 */
[----:B------:R-:W-:Y:S01]  /*1460*/  SEL R13, R13, RZ, P4 ;  /* 0x000000ff0d0d7207 */ /* 0x000fe20002000000 */
[----:B-----5:R-:W-:Y:S01]  /*1470*/  IMAD R16, R10, UR16, RZ ;  /* 0x000000100a107c24 */ /* 0x020fe2000f8e02ff */
[----:B------:R3:W-:Y:S01]  /*1480*/  LDGSTS.E.BYPASS.LTC128B.128 [R171], desc[UR14][R160.64] ;  /* 0x00000000a0ab7fae */ /* 0x0007e2000b981a0e */
[----:B------:R-:W-:Y:S01]  /*1490*/  IMAD R17, R170, 0x80, R17 ;  /* 0x00000080aa117824 */ /* 0x000fe200078e0211 */
[----:B------:R-:W-:Y:S01]  /*14a0*/  IADD3 R23, P1, P0, R12, R24, R23 ;  /* 0x000000180c177210 */ /* 0x000fe2000783e017 */
[----:B------:R-:W-:Y:S01]  /*14b0*/  IMAD R16, R11, UR18, R16 ;  /* 0x000000120b107c24 */ /* 0x000fe2000f8e0210 */
[----:B------:R3:W-:Y:S01]  /*14c0*/  LDGSTS.E.BYPASS.LTC128B.128 [R171+0x1000], desc[UR14][R26.64] ;  /* 0x010000001aab7fae */ /* 0x0007e2000b981a0e */
[----:B------:R-:W-:Y:S01]  /*14d0*/  IMAD.WIDE.U32 R24, R10, UR18, R20 ;  /* 0x000000120a187c25 */ /* 0x000fe2000f8e0014 */
[----:B------:R-:W-:-:S03]  /*14e0*/  SHF.R.S32.HI R21, RZ, 0x1f, R12 ;  /* 0x0000001fff157819 */ /* 0x000fc6000001140c */
[C---:B--2---:R-:W-:Y:S01]  /*14f0*/  IMAD R12, R4.reuse, UR16, RZ ;  /* 0x00000010040c7c24 */ /* 0x044fe2000f8e02ff */
[----:B------:R-:W-:Y:S01]  /*1500*/  IADD3.X R13, PT, PT, R21, R22, R13, P1, P0 ;  /* 0x00000016150d7210 */ /* 0x000fe20000fe040d */
[----:B------:R-:W-:Y:S01]  /*1510*/  IMAD.IADD R25, R25, 0x1, R16 ;  /* 0x0000000119197824 */ /* 0x000fe200078e0210 */
[----:B------:R-:W-:Y:S01]  /*1520*/  IADD3 R23, P1, PT, R23, UR17, RZ ;  /* 0x0000001117177c10 */ /* 0x000fe2000ff3e0ff */
[----:B------:R-:W-:Y:S02]  /*1530*/  IMAD R12, R5, UR18, R12 ;  /* 0x00000012050c7c24 */ /* 0x000fe4000f8e020c */
[----:B------:R-:W-:Y:S01]  /*1540*/  IMAD.WIDE.U32 R20, R4, UR18, R18 ;  /* 0x0000001204147c25 */ /* 0x000fe2000f8e0012 */
[----:B----4-:R-:W-:-:S03]  /*1550*/  LEA R178, P3, R23, UR10, 0x2 ;  /* 0x0000000a17b27c11 */ /* 0x010fc6000f8610ff */
[----:B------:R-:W-:Y:S01]  /*1560*/  IMAD.WIDE.U32 R24, R14, R10, R24 ;  /* 0x0000000a0e187225 */ /* 0x000fe200078e0018 */
[----:B------:R-:W-:-:S03]  /*1570*/  IADD3 R21, PT, PT, R21, R12, RZ ;  /* 0x0000000c15157210 */ /* 0x000fc60007ffe0ff */
[----:B------:R-:W-:Y:S01]  /*1580*/  IMAD.U32 R16, RZ, RZ, UR17 ;  /* 0x00000011ff107e24 */ /* 0x000fe2000f8e00ff */
[----:B------:R-:W-:Y:S01]  /*1590*/  LEA R18, P0, R10, R24, 0x6 ;  /* 0x000000180a127211 */ /* 0x000fe200078030ff */
[C---:B------:R-:W-:Y:S02]  /*15a0*/  IMAD R12, R14.reuse, R11, R25 ;  /* 0x0000000b0e0c7224 */ /* 0x040fe400078e0219 */
[----:B------:R-:W-:Y:S01]  /*15b0*/  IMAD.WIDE.U32 R20, R14, R4, R20 ;  /* 0x000000040e147225 */ /* 0x000fe200078e0014 */
[----:B------:R-:W-:Y:S02]  /*15c0*/  LEA.HI.X.SX32 R16, R16, R13, 0x1, P1 ;  /* 0x0000000d10107211 */ /* 0x000fe400008f0eff */
[----:B------:R-:W-:Y:S01]  /*15d0*/  LEA.HI.X R11, R10, R12, R11, 0x6, P0 ;  /* 0x0000000c0a0b7211 */ /* 0x000fe200000f340b */
[----:B------:R-:W-:Y:S01]  /*15e0*/  IMAD R13, R14, R5, R21 ;  /* 0x000000050e0d7224 */ /* 0x000fe200078e0215 */
[----:B------:R-:W-:Y:S01]  /*15f0*/  LEA R22, P1, R24, UR8, 0x1 ;  /* 0x0000000818167c11 */ /* 0x000fe2000f8208ff */
[----:B------:R-:W-:Y:S01]  /*1600*/  IMAD.WIDE R180, R17, 0x4, R180 ;  /* 0x0000000411b47825 */ /* 0x000fe200078e02b4 */
[----:B------:R-:W-:-:S02]  /*1610*/  LEA R10, P0, R18, UR8, 0x1 ;  /* 0x00000008120a7c11 */ /* 0x000fc4000f8008ff */
[----:B------:R-:W-:Y:S01]  /*1620*/  LEA.HI.X R179, R23, UR11, R16, 0x2, P3 ;  /* 0x0000000b17b37c11 */ /* 0x000fe200098f1410 */
[----:B------:R-:W-:Y:S01]  /*1630*/  IMAD.WIDE R158, R15, 0x4, R158 ;  /* 0x000000040f9e7825 */ /* 0x000fe200078e029e */
[----:B------:R-:W-:Y:S02]  /*1640*/  LEA.HI.X R23, R24, UR9, R12, 0x1, P1 ;  /* 0x0000000918177c11 */ /* 0x000fe400088f0c0c */
[----:B------:R-:W-:Y:S02]  /*1650*/  LEA.HI.X R11, R18, UR9, R11, 0x1, P0 ;  /* 0x00000009120b7c11 */ /* 0x000fe400080f0c0b */
[----:B------:R-:W-:Y:S01]  /*1660*/  LEA R12, P0, R4, R20, 0x6 ;  /* 0x00000014040c7211 */ /* 0x000fe200078030ff */
[----:B------:R3:W-:Y:S01]  /*1670*/  LDGSTS.E.BYPASS.LTC128B.128 [R147+0x6000], desc[UR14][R22.64] ;  /* 0x0600000016937fae */ /* 0x0007e2000b981a0e */
[----:B-1----:R-:W-:Y:S02]  /*1680*/  LEA R18, P1, R20, UR6, 0x1 ;  /* 0x0000000614127c11 */ /* 0x002fe4000f8208ff */
[----:B------:R-:W-:Y:S01]  /*1690*/  LEA.HI.X R5, R4, R13, R5, 0x6, P0 ;  /* 0x0000000d04057211 */ /* 0x000fe200000f3405 */
[----:B------:R3:W-:Y:S01]  /*16a0*/  LDGSTS.E.BYPASS.LTC128B.128 [R147+0x7000], desc[UR14][R10.64] ;  /* 0x070000000a937fae */ /* 0x0007e2000b981a0e */
[----:B------:R-:W-:-:S02]  /*16b0*/  LEA R4, P0, R12, UR6, 0x1 ;  /* 0x000000060c047c11 */ /* 0x000fc4000f8008ff */
[----:B------:R-:W-:Y:S02]  /*16c0*/  LEA.HI.X R19, R20, UR7, R13, 0x1, P1 ;  /* 0x0000000714137c11 */ /* 0x000fe400088f0c0d */
[----:B------:R-:W-:-:S03]  /*16d0*/  LEA.HI.X R5, R12, UR7, R5, 0x1, P0 ;  /* 0x000000070c057c11 */ /* 0x000fc600080f0c05 */
[----:B------:R3:W-:Y:S04]  /*16e0*/  LDGSTS.E.BYPASS.LTC128B.128 [R147+0x8000], desc[UR14][R18.64] ;  /* 0x0800000012937fae */ /* 0x0007e8000b981a0e */
[----:B------:R3:W-:Y:S04]  /*16f0*/  LDGSTS.E.BYPASS.LTC128B.128 [R147+0x9000], desc[UR14][R4.64] ;  /* 0x0900000004937fae */ /* 0x0007e8000b981a0e */
[----:B------:R-:W0:Y:S01]  /*1700*/  LDGDEPBAR ;  /* 0x00000000000079af */ /* 0x000e220000000000 */
[----:B------:R-:W-:Y:S05]  /*1710*/  @!P2 BRA `(.L_x_1252) ;  /* 0x0000004c00b4a947 */ /* 0x000fea0003800000 */
[----:B------:R-:W1:Y:S01]  /*1720*/  LDC.64 R12, c[0x0][0x528] ;  /* 0x00014a00ff0c7b82 */ /* 0x000e620000000a00 */
[----:B------:R-:W-:Y:S01]  /*1730*/  IMAD.WIDE.U32 R14, R143, 0x4, R180 ;  /* 0x000000048f0e7825 */ /* 0x000fe200078e00b4 */
[----:B------:R-:W-:-:S03]  /*1740*/  SHF.R.U32.HI R7, RZ, 0x6, R7 ;  /* 0x00000006ff077819 */ /* 0x000fc60000011607 */
[----:B---3--:R-:W-:Y:S01]  /*1750*/  IMAD R10, R146, UR19, R145 ;  /* 0x00000013920a7c24 */ /* 0x008fe2000f8e0291 */
[----:B------:R-:W5:Y:S01]  /*1760*/  LDG.E R169, desc[UR14][R14.64] ;  /* 0x0000000e0ea97981 */ /* 0x000f62000c1e1900 */
[----:B------:R-:W-:Y:S01]  /*1770*/  USHF.L.U32 UR9, UR20, 0x3, URZ ;  /* 0x0000000314097899 */ /* 0x000fe200080006ff */
[----:B------:R-:W2:Y:S01]  /*1780*/  LDC R156, c[0x0][0x44c] ;  /* 0x00011300ff9c7b82 */ /* 0x000ea20000000800 */
[----:B------:R-:W3:Y:S01]  /*1790*/  LDCU UR6, c[0x0][0x3e0] ;  /* 0x00007c00ff0677ac */ /* 0x000ee20008000800 */
[----:B------:R-:W5:Y:S01]  /*17a0*/  LDG.E R168, desc[UR14][R14.64+0x20] ;  /* 0x0000200e0ea87981 */ /* 0x000f62000c1e1900 */
[----:B------:R-:W4:Y:S03]  /*17b0*/  LDCU UR8, c[0x0][0x45c] ;  /* 0x00008b80ff0877ac */ /* 0x000f260008000800 */
[----:B------:R-:W5:Y:S01]  /*17c0*/  LDG.E R167, desc[UR14][R14.64+0x100] ;  /* 0x0001000e0ea77981 */ /* 0x000f62000c1e1900 */
[----:B------:R-:W1:Y:S03]  /*17d0*/  LDCU.U8 UR7, c[0x0][0x4f8] ;  /* 0x00009f00ff0777ac */ /* 0x000e660008000000 */
[----:B------:R-:W5:Y:S04]  /*17e0*/  LDG.E R166, desc[UR14][R14.64+0x120] ;  /* 0x0001200e0ea67981 */ /* 0x000f68000c1e1900 */
[----:B-1----:R-:W3:Y:S04]  /*17f0*/  LDG.E.64 R4, desc[UR14][R12.64] ;  /* 0x0000000e0c047981 */ /* 0x002ee8000c1e1b00 */
[----:B------:R1:W4:Y:S01]  /*1800*/  LDG.E.64 R164, desc[UR14][R12.64+0x8] ;  /* 0x0000080e0ca47981 */ /* 0x000322000c1e1b00 */
[----:B------:R-:W-:-:S02]  /*1810*/  IMAD.IADD R132, R140, 0x1, R6 ;  /* 0x000000018c847824 */ /* 0x000fc400078e0206 */
[----:B------:R-:W-:Y:S01]  /*1820*/  IMAD.MOV.U32 R95, RZ, RZ, RZ ;  /* 0x000000ffff5f7224 */ /* 0x000fe200078e00ff */
[----:B-1----:R-:W-:Y:S01]  /*1830*/  LOP3.LUT R12, R3, 0x3, RZ, 0xc0, !PT ;  /* 0x00000003030c7812 */ /* 0x002fe200078ec0ff */
[----:B------:R-:W-:-:S04]  /*1840*/  IMAD.U32 R3, RZ, RZ, UR12 ;  /* 0x0000000cff037e24 */ /* 0x000fc8000f8e00ff */
[----:B------:R-:W-:Y:S01]  /*1850*/  IMAD R9, R9, 0x8, R12 ;  /* 0x0000000809097824 */ /* 0x000fe200078e020c */
[----:B---3--:R-:W-:Y:S01]  /*1860*/  R2UR UR17, R5 ;  /* 0x00000000051172ca */ /* 0x008fe200000e0000 */
[----:B------:R-:W-:Y:S01]  /*1870*/  IMAD.SHL.U32 R5, R10, 0x20, RZ ;  /* 0x000000200a057824 */ /* 0x000fe200078e00ff */
[----:B------:R-:W-:-:S05]  /*1880*/  LOP3.LUT R10, R7, 0xe, RZ, 0xc0, !PT ;  /* 0x0000000e070a7812 */ /* 0x000fca00078ec0ff */
[----:B------:R-:W-:Y:S01]  /*1890*/  IMAD R3, R3, 0x4, R10 ;  /* 0x0000000403037824 */ /* 0x000fe200078e020a */
[----:B----4-:R-:W-:Y:S02]  /*18a0*/  IADD3 R176, P1, P0, R5, R164, R8 ;  /* 0x000000a405b07210 */ /* 0x010fe4000783e008 */
[----:B------:R-:W-:Y:S01]  /*18b0*/  SHF.R.S32.HI R164, RZ, 0x1f, R5 ;  /* 0x0000001fffa47819 */ /* 0x000fe20000011405 */
[C---:B------:R-:W-:Y:S01]  /*18c0*/  VIADD R5, R3.reuse, 0x1 ;  /* 0x0000000103057836 */ /* 0x040fe20000000000 */
[----:B------:R-:W-:Y:S01]  /*18d0*/  R2UR UR24, R4 ;  /* 0x00000000041872ca */ /* 0x000fe200000e0000 */
[----:B------:R-:W-:Y:S01]  /*18e0*/  IMAD.WIDE.U32 R176, R176, -0x2daee0ad, RZ ;  /* 0xd2511f53b0b07825 */ /* 0x000fe200078e00ff */
[----:B------:R-:W-:Y:S02]  /*18f0*/  LOP3.LUT R7, R3, UR17, RZ, 0x3c, !PT ;  /* 0x0000001103077c12 */ /* 0x000fe4000f8e3cff */
[----:B------:R-:W-:Y:S01]  /*1900*/  LOP3.LUT R5, R5, UR17, RZ, 0x3c, !PT ;  /* 0x0000001105057c12 */ /* 0x000fe2000f8e3cff */
[----:B------:R-:W-:Y:S01]  /*1910*/  IMAD.IADD R3, R139, 0x1, R6 ;  /* 0x000000018b037824 */ /* 0x000fe200078e0206 */
[----:B------:R-:W-:-:S02]  /*1920*/  IADD3.X R164, PT, PT, R164, R165, RZ, P1, P0 ;  /* 0x000000a5a4a47210 */ /* 0x000fc40000fe04ff */
[C---:B------:R-:W-:Y:S02]  /*1930*/  LOP3.LUT R174, R177.reuse, R7, RZ, 0x3c, !PT ;  /* 0x00000007b1ae7212 */ /* 0x040fe400078e3cff */
[----:B------:R-:W-:Y:S01]  /*1940*/  LOP3.LUT R172, R177, R5, RZ, 0x3c, !PT ;  /* 0x00000005b1ac7212 */ /* 0x000fe200078e3cff */
[----:B------:R-:W-:Y:S02]  /*1950*/  UIADD3 UR23, UPT, UPT, UR17, -0x4498517b, URZ ;  /* 0xbb67ae8511177890 */ /* 0x000fe4000fffe0ff */
[----:B------:R-:W-:Y:S02]  /*1960*/  UIADD3 UR22, UPT, UPT, UR17, 0x76cf5d0a, URZ ;  /* 0x76cf5d0a11167890 */ /* 0x000fe4000fffe0ff */
[----:B------:R-:W-:Y:S02]  /*1970*/  UIADD3 UR21, UPT, UPT, UR17, 0x32370b8f, URZ ;  /* 0x32370b8f11157890 */ /* 0x000fe4000fffe0ff */
[----:B------:R-:W-:Y:S02]  /*1980*/  UIADD3 UR20, UPT, UPT, UR17, -0x126145ec, URZ ;  /* 0xed9eba1411147890 */ /* 0x000fe4000fffe0ff */
[----:B------:R-:W-:-:S02]  /*1990*/  UIADD3 UR19, UPT, UPT, UR17, -0x56f99767, URZ ;  /* 0xa906689911137890 */ /* 0x000fc4000fffe0ff */
[----:B------:R-:W-:Y:S01]  /*19a0*/  UIADD3 UR17, UPT, UPT, UR17, 0x646e171e, URZ ;  /* 0x646e171e11117890 */ /* 0x000fe2000fffe0ff */
[----:B------:R-:W-:Y:S01]  /*19b0*/  IADD3 R165, PT, PT, R9, -0x8, RZ ;  /* 0xfffffff809a57810 */ /* 0x000fe20007ffe0ff */
[----:B------:R-:W-:-:S04]  /*19c0*/  IMAD.WIDE.U32 R174, R174, -0x326172a9, RZ ;  /* 0xcd9e8d57aeae7825 */ /* 0x000fc800078e00ff */
[----:B--2---:R-:W-:-:S07]  /*19d0*/  IMAD.WIDE.U32 R172, R172, -0x326172a9, RZ ;  /* 0xcd9e8d57acac7825 */ /* 0x004fce00078e00ff */
.L_x_1255:
[----:B-----5:R-:W-:Y:S01]  /*19e0*/  FSETP.NEU.FTZ.AND P0, PT, R169, -INF , PT ;  /* 0xff800000a900780b */ /* 0x020fe20003f1d000 */
[----:B------:R-:W0:Y:S01]  /*19f0*/  LDGDEPBAR ;  /* 0x00000000000079af */ /* 0x000e220000000000 */
[----:B------:R-:W-:Y:S02]  /*1a00*/  IMAD R142, R141, 0x2, R132 ;  /* 0x000000028d8e7824 */ /* 0x000fe400078e0284 */
[----:B------:R-:W-:Y:S01]  /*1a10*/  FMUL.FTZ R242, R169, 1.4426950216293334961 ;  /* 0x3fb8aa3ba9f27820 */ /* 0x000fe20000410000 */
[----:B------:R-:W-:Y:S01]  /*1a20*/  FMUL.FTZ R249, R166, 1.4426950216293334961 ;  /* 0x3fb8aa3ba6f97820 */ /* 0x000fe20000410000 */
[----:B------:R-:W-:Y:S01]  /*1a30*/  FMUL.FTZ R248, R168, 1.4426950216293334961 ;  /* 0x3fb8aa3ba8f87820 */ /* 0x000fe20000410000 */
[----:B------:R-:W-:Y:S01]  /*1a40*/  FMUL.FTZ R245, R167, 1.4426950216293334961 ;  /* 0x3fb8aa3ba7f57820 */ /* 0x000fe20000410000 */
[C---:B------:R-:W-:Y:S01]  /*1a50*/  IMAD.WIDE.U32 R202, R165.reuse, -0x326172a9, RZ ;  /* 0xcd9e8d57a5ca7825 */ /* 0x040fe200078e00ff */
[----:B------:R-:W-:Y:S01]  /*1a60*/  FSEL R242, R242, RZ, P0 ;  /* 0x000000fff2f27208 */ /* 0x000fe20000000000 */
[----:B------:R-:W-:Y:S01]  /*1a70*/  UIADD3 UR11, UPT, UPT, UR24, 0x3c6ef372, URZ ;  /* 0x3c6ef372180b7890 */ /* 0x000fe2000fffe0ff */
[----:B------:R-:W-:Y:S01]  /*1a80*/  FSETP.NEU.FTZ.AND P0, PT, R168, -INF , PT ;  /* 0xff800000a800780b */ /* 0x000fe20003f1d000 */
[----:B------:R-:W-:Y:S01]  /*1a90*/  UIADD3 UR10, UPT, UPT, UR24, -0x61c88647, URZ ;  /* 0x9e3779b9180a7890 */ /* 0x000fe2000fffe0ff */
[----:B------:R-:W-:Y:S01]  /*1aa0*/  LOP3.LUT R190, R164, UR24, R203, 0x96, !PT ;  /* 0x00000018a4be7c12 */ /* 0x000fe2000f8e96cb */
[----:B------:R-:W-:Y:S01]  /*1ab0*/  VIADD R214, R165, 0x4 ;  /* 0x00000004a5d67836 */ /* 0x000fe20000000000 */
[----:B------:R-:W-:Y:S02]  /*1ac0*/  FSEL R248, R248, RZ, P0 ;  /* 0x000000fff8f87208 */ /* 0x000fe40000000000 */
[----:B------:R-:W-:Y:S01]  /*1ad0*/  FSETP.NEU.FTZ.AND P0, PT, R167, -INF , PT ;  /* 0xff800000a700780b */ /* 0x000fe20003f1d000 */
[----:B------:R-:W-:Y:S01]  /*1ae0*/  IMAD.WIDE.U32 R222, R190, -0x2daee0ad, RZ ;  /* 0xd2511f53bede7825 */ /* 0x000fe200078e00ff */
[----:B------:R-:W-:Y:S02]  /*1af0*/  LOP3.LUT R210, R202, UR10, R175, 0x96, !PT ;  /* 0x0000000acad27c12 */ /* 0x000fe4000f8e96af */
[----:B------:R-:W-:Y:S01]  /*1b00*/  FSEL R245, R245, RZ, P0 ;  /* 0x000000fff5f57208 */ /* 0x000fe20000000000 */
[----:B------:R-:W-:Y:S01]  /*1b10*/  IMAD.WIDE.U32 R214, R214, -0x326172a9, RZ ;  /* 0xcd9e8d57d6d67825 */ /* 0x000fe200078e00ff */
[----:B------:R-:W-:Y:S02]  /*1b20*/  FSETP.NEU.FTZ.AND P0, PT, R166, -INF , PT ;  /* 0xff800000a600780b */ /* 0x000fe40003f1d000 */
[----:B------:R-:W-:Y:S01]  /*1b30*/  LOP3.LUT R196, R176, UR23, R223, 0x96, !PT ;  /* 0x00000017b0c47c12 */ /* 0x000fe2000f8e96df */
[----:B------:R-:W-:Y:S04]  /*1b40*/  DEPBAR.LE SB0, 0x0 ;  /* 0x000080000000791a */ /* 0x000fe80000000000 */
[----:B------:R-:W-:Y:S01]  /*1b50*/  FSEL R249, R249, RZ, P0 ;  /* 0x000000fff9f97208 */ /* 0x000fe20000000000 */
[----:B------:R-:W-:Y:S01]  /*1b60*/  BAR.SYNC.DEFER_BLOCKING 0x0 ;  /* 0x0000000000007b1d */ /* 0x000fe20000010000 */
[----:B------:R-:W-:Y:S01]  /*1b70*/  LOP3.LUT R191, R164, UR24, R215, 0x96, !PT ;  /* 0x00000018a4bf7c12 */ /* 0x000fe2000f8e96d7 */
[----:B------:R-:W-:Y:S01]  /*1b80*/  IMAD.WIDE.U32 R210, R210, -0x2daee0ad, RZ ;  /* 0xd2511f53d2d27825 */ /* 0x000fe200078e00ff */
[C---:B------:R-:W-:Y:S02]  /*1b90*/  LEA R208, P0, R143.reuse, R158, 0x2 ;  /* 0x0000009e8fd07211 */ /* 0x040fe400078010ff */
[----:B------:R-:W-:Y:S01]  /*1ba0*/  LOP3.LUT R202, R202, UR10, R173, 0x96, !PT ;  /* 0x0000000acaca7c12 */ /* 0x000fe2000f8e96ad */
[----:B------:R-:W-:Y:S01]  /*1bb0*/  IMAD.WIDE.U32 R218, R196, -0x326172a9, RZ ;  /* 0xcd9e8d57c4da7825 */ /* 0x000fe200078e00ff */
[----:B------:R-:W-:Y:S02]  /*1bc0*/  LEA.HI.X R209, R143, R159, RZ, 0x2, P0 ;  /* 0x0000009f8fd17211 */ /* 0x000fe400000f14ff */
[----:B------:R-:W-:Y:S01]  /*1bd0*/  LOP3.LUT R200, R214, UR10, R175, 0x96, !PT ;  /* 0x0000000ad6c87c12 */ /* 0x000fe2000f8e96af */
[----:B------:R-:W-:Y:S01]  /*1be0*/  IMAD.WIDE.U32 R236, R191, -0x2daee0ad, RZ ;  /* 0xd2511f53bfec7825 */ /* 0x000fe200078e00ff */
[----:B------:R-:W-:Y:S02]  /*1bf0*/  LOP3.LUT R224, R222, UR22, R211, 0x96, !PT ;  /* 0x00000016dee07c12 */ /* 0x000fe4000f8e96d3 */
[----:B------:R-:W-:Y:S01]  /*1c00*/  LOP3.LUT R198, R174, UR11, R219, 0x96, !PT ;  /* 0x0000000baec67c12 */ /* 0x000fe2000f8e96db */
[----:B------:R-:W-:Y:S01]  /*1c10*/  IMAD.WIDE.U32 R202, R202, -0x2daee0ad, RZ ;  /* 0xd2511f53caca7825 */ /* 0x000fe200078e00ff */
[----:B------:R-:W-:Y:S01]  /*1c20*/  LOP3.LUT R214, R214, UR10, R173, 0x96, !PT ;  /* 0x0000000ad6d67c12 */ /* 0x000fe2000f8e96ad */
[----:B------:R-:W-:Y:S01]  /*1c30*/  UIADD3 UR10, UPT, UPT, UR24, -0x255992d5, URZ ;  /* 0xdaa66d2b180a7890 */ /* 0x000fe2000fffe0ff */
[----:B------:R-:W-:Y:S01]  /*1c40*/  LOP3.LUT R197, R176, UR23, R237, 0x96, !PT ;  /* 0x00000017b0c57c12 */ /* 0x000fe2000f8e96ed */
[----:B------:R-:W-:Y:S01]  /*1c50*/  IMAD.WIDE.U32 R200, R200, -0x2daee0ad, RZ ;  /* 0xd2511f53c8c87825 */ /* 0x000fe200078e00ff */
[----:B------:R-:W-:Y:S02]  /*1c60*/  LOP3.LUT R222, R222, UR22, R203, 0x96, !PT ;  /* 0x00000016dede7c12 */ /* 0x000fe4000f8e96cb */
[----:B------:R-:W-:Y:S01]  /*1c70*/  LOP3.LUT R203, R172, UR11, R219, 0x96, !PT ;  /* 0x0000000baccb7c12 */ /* 0x000fe2000f8e96db */
[----:B------:R-:W-:Y:S01]  /*1c80*/  IMAD.WIDE.U32 R224, R224, -0x326172a9, RZ ;  /* 0xcd9e8d57e0e07825 */ /* 0x000fe200078e00ff */
[----:B------:R-:W-:Y:S01]  /*1c90*/  LOP3.LUT R206, R236, UR22, R201, 0x96, !PT ;  /* 0x00000016ecce7c12 */ /* 0x000fe2000f8e96c9 */
[----:B------:R-:W-:Y:S02]  /*1ca0*/  LDSM.16.M88.4 R100, [R132] ;  /* 0x000000008464783b */ /* 0x000fe40000000200 */
[----:B------:R-:W-:Y:S01]  /*1cb0*/  IMAD.WIDE.U32 R212, R198, -0x2daee0ad, RZ ;  /* 0xd2511f53c6d47825 */ /* 0x000fe200078e00ff */
[----:B------:R-:W-:Y:S03]  /*1cc0*/  LOP3.LUT R220, R218, UR10, R225, 0x96, !PT ;  /* 0x0000000adadc7c12 */ /* 0x000fe6000f8e96e1 */
[----:B------:R-:W-:Y:S01]  /*1cd0*/  IMAD.WIDE.U32 R216, R197, -0x326172a9, RZ ;  /* 0xcd9e8d57c5d87825 */ /* 0x000fe200078e00ff */
[----:B------:R-:W-:Y:S01]  /*1ce0*/  LOP3.LUT R201, R210, UR21, R213, 0x96, !PT ;  /* 0x00000015d2c97c12 */ /* 0x000fe2000f8e96d5 */
[----:B------:R-:W1:Y:S02]  /*1cf0*/  LDSM.16.M88.4 R104, [R138] ;  /* 0x000000008a68783b */ /* 0x000e640000000200 */
[----:B------:R-:W-:Y:S01]  /*1d00*/  IMAD.WIDE.U32 R228, R203, -0x2daee0ad, RZ ;  /* 0xd2511f53cbe47825 */ /* 0x000fe200078e00ff */
[----:B------:R-:W-:Y:S03]  /*1d10*/  LOP3.LUT R204, R172, UR11, R217, 0x96, !PT ;  /* 0x0000000baccc7c12 */ /* 0x000fe6000f8e96d9 */
        /* <DEDUP_REMOVED lines=8> */
[----:B------:R-:W-:Y:S04]  /*1da0*/  IMAD.WIDE.U32 R230, R204, -0x2daee0ad, RZ ;  /* 0xd2511f53cce67825 */ /* 0x000fe800078e00ff */
[----:B------:R-:W-:Y:S01]  /*1db0*/  IMAD.WIDE.U32 R206, R206, -0x326172a9, RZ ;  /* 0xcd9e8d57cece7825 */ /* 0x000fe200078e00ff */
[----:B------:R-:W-:Y:S01]  /*1dc0*/  LOP3.LUT R214, R214, UR21, R231, 0x96, !PT ;  /* 0x00000015d6d67c12 */ /* 0x000fe2000f8e96e7 */
[----:B------:R-:W4:Y:S02]  /*1dd0*/  LDSM.16.M88.4 R116, [R138+0x800] ;  /* 0x000800008a74783b */ /* 0x000f240000000200 */
[----:B------:R-:W-:Y:S04]  /*1de0*/  IMAD.WIDE.U32 R222, R222, -0x326172a9, RZ ;  /* 0xcd9e8d57dede7825 */ /* 0x000fe800078e00ff */
[----:B------:R-:W-:Y:S01]  /*1df0*/  IMAD.WIDE.U32 R236, R236, -0x326172a9, RZ ;  /* 0xcd9e8d57ecec7825 */ /* 0x000fe200078e00ff */
[----:B------:R-:W-:Y:S01]  /*1e00*/  LOP3.LUT R218, R218, UR10, R223, 0x96, !PT ;  /* 0x0000000adada7c12 */ /* 0x000fe2000f8e96df */
[----:B------:R-:W4:Y:S04]  /*1e10*/  LDSM.16.M88.4 R120, [R138+0xc00] ;  /* 0x000c00008a78783b */ /* 0x000f280000000200 */
[----:B------:R-:W-:Y:S01]  /*1e20*/  IMAD.WIDE.U32 R218, R218, -0x2daee0ad, RZ ;  /* 0xd2511f53dada7825 */ /* 0x000fe200078e00ff */
[-C--:B-1----:R-:W-:Y:S03]  /*1e30*/  HMMA.16816.F32 R4, R100, R104.reuse, RZ ;  /* 0x000000686404723c */ /* 0x082fe600000018ff */
[----:B------:R-:W-:Y:S01]  /*1e40*/  LDSM.16.M88.4 R124, [R142] ;  /* 0x000000008e7c783b */ /* 0x000fe20000000200 */
[----:B------:R-:W-:Y:S04]  /*1e50*/  LOP3.LUT R228, R228, UR20, R219, 0x96, !PT ;  /* 0x00000014e4e47c12 */ /* 0x000fe8000f8e96db */
[C---:B--2---:R-:W-:Y:S03]  /*1e60*/  HMMA.16816.F32 R8, R108.reuse, R104, RZ ;  /* 0x000000686c08723c */ /* 0x044fe600000018ff */
[----:B------:R-:W1:Y:S01]  /*1e70*/  LDSM.16.M88.4 R128, [R137] ;  /* 0x000000008980783b */ /* 0x000e620000000200 */
[----:B------:R-:W-:Y:S04]  /*1e80*/  IMAD.WIDE.U32 R228, R228, -0x326172a9, RZ ;  /* 0xcd9e8d57e4e47825 */ /* 0x000fe800078e00ff */
[-C--:B------:R-:W-:Y:S03]  /*1e90*/  HMMA.16816.F32 R12, R108, R106.reuse, RZ ;  /* 0x0000006a6c0c723c */ /* 0x080fe600000018ff */
[----:B------:R-:W2:Y:S04]  /*1ea0*/  LDG.E R195, desc[UR14][R208.64] ;  /* 0x0000000ed0c37981 */ /* 0x000ea8000c1e1900 */
[----:B------:R-:W2:Y:S01]  /*1eb0*/  LDG.E R194, desc[UR14][R208.64+0x20] ;  /* 0x0000200ed0c27981 */ /* 0x000ea2000c1e1900 */
[C---:B------:R-:W-:Y:S03]  /*1ec0*/  HMMA.16816.F32 R16, R100.reuse, R106, RZ ;  /* 0x0000006a6410723c */ /* 0x040fe600000018ff */
[----:B------:R-:W1:Y:S05]  /*1ed0*/  LDSM.16.M88.4 R104, [R142+0x1000] ;  /* 0x001000008e68783b */ /* 0x000e6a0000000200 */
[-C--:B---3--:R-:W-:Y:S03]  /*1ee0*/  HMMA.16816.F32 R20, R100, R112.reuse, RZ ;  /* 0x000000706414723c */ /* 0x088fe600000018ff */
[----:B------:R-:W5:Y:S04]  /*1ef0*/  LDG.E R193, desc[UR14][R208.64+0x100] ;  /* 0x0001000ed0c17981 */ /* 0x000f68000c1e1900 */
[----:B------:R3:W5:Y:S01]  /*1f00*/  LDG.E R192, desc[UR14][R208.64+0x120] ;  /* 0x0001200ed0c07981 */ /* 0x000762000c1e1900 */
[C---:B------:R-:W-:Y:S08]  /*1f10*/  HMMA.16816.F32 R24, R108.reuse, R112, RZ ;  /* 0x000000706c18723c */ /* 0x040ff000000018ff */
[-C--:B------:R-:W-:Y:S08]  /*1f20*/  HMMA.16816.F32 R28, R108, R114.reuse, RZ ;  /* 0x000000726c1c723c */ /* 0x080ff000000018ff */
[C---:B------:R-:W-:Y:S02]  /*1f30*/  HMMA.16816.F32 R32, R100.reuse, R114, RZ ;  /* 0x000000726420723c */ /* 0x040fe400000018ff */
[C---:B---3--:R-:W-:Y:S06]  /*1f40*/  LOP3.LUT R208, R216.reuse, UR10, R207, 0x96, !PT ;  /* 0x0000000ad8d07c12 */ /* 0x048fec000f8e96cf */
[-C--:B----4-:R-:W-:Y:S01]  /*1f50*/  HMMA.16816.F32 R36, R100, R116.reuse, RZ ;  /* 0x000000746424723c */ /* 0x090fe200000018ff */
[----:B------:R-:W-:Y:S01]  /*1f60*/  LOP3.LUT R216, R216, UR10, R237, 0x96, !PT ;  /* 0x0000000ad8d87c12 */ /* 0x000fe2000f8e96ed */
[----:B------:R-:W-:Y:S01]  /*1f70*/  UIADD3 UR10, UPT, UPT, UR24, 0x1715609d, URZ ;  /* 0x1715609d180a7890 */ /* 0x000fe2000fffe0ff */
[----:B------:R-:W-:Y:S05]  /*1f80*/  IMAD.WIDE.U32 R208, R208, -0x2daee0ad, RZ ;  /* 0xd2511f53d0d07825 */ /* 0x000fea00078e00ff */
[C---:B------:R-:W-:Y:S08]  /*1f90*/  HMMA.16816.F32 R40, R108.reuse, R116, RZ ;  /* 0x000000746c28723c */ /* 0x040ff000000018ff */
[-C--:B------:R-:W-:Y:S08]  /*1fa0*/  HMMA.16816.F32 R44, R108, R118.reuse, RZ ;  /* 0x000000766c2c723c */ /* 0x080ff000000018ff */
[C---:B------:R-:W-:Y:S08]  /*1fb0*/  HMMA.16816.F32 R48, R100.reuse, R118, RZ ;  /* 0x000000766430723c */ /* 0x040ff000000018ff */
[-C--:B------:R-:W-:Y:S08]  /*1fc0*/  HMMA.16816.F32 R52, R100, R120.reuse, RZ ;  /* 0x000000786434723c */ /* 0x080ff000000018ff */
[C---:B------:R-:W-:Y:S08]  /*1fd0*/  HMMA.16816.F32 R56, R108.reuse, R120, RZ ;  /* 0x000000786c38723c */ /* 0x040ff000000018ff */
[-C--:B------:R-:W-:Y:S01]  /*1fe0*/  HMMA.16816.F32 R60, R108, R122.reuse, RZ ;  /* 0x0000007a6c3c723c */ /* 0x080fe200000018ff */
[----:B------:R-:W-:Y:S07]  /*1ff0*/  LDSM.16.M88.4 R108, [R137+0x800] ;  /* 0x00080000896c783b */ /* 0x000fee0000000200 */
[----:B------:R-:W-:Y:S01]  /*2000*/  HMMA.16816.F32 R64, R100, R122, RZ ;  /* 0x0000007a6440723c */ /* 0x000fe200000018ff */
[----:B------:R-:W3:Y:S07]  /*2010*/  LDSM.16.M88.4 R100, [R137+0x400] ;  /* 0x000400008964783b */ /* 0x000eee0000000200 */
[-C--:B-1----:R-:W-:Y:S08]  /*2020*/  HMMA.16816.F32 R4, R124, R128.reuse, R4 ;  /* 0x000000807c04723c */ /* 0x082ff00000001804 */
[C---:B------:R-:W-:Y:S08]  /*2030*/  HMMA.16816.F32 R8, R104.reuse, R128, R8 ;  /* 0x000000806808723c */ /* 0x040ff00000001808 */
[-C--:B------:R-:W-:Y:S03]  /*2040*/  HMMA.16816.F32 R12, R104, R130.reuse, R12 ;  /* 0x00000082680c723c */ /* 0x080fe6000000180c */
[----:B------:R-:W-:Y:S01]  /*2050*/  FFMA.FTZ R184, R7, UR8, -R248 ;  /* 0x0000000807b87c23 */ /* 0x000fe200080108f8 */
[--C-:B------:R-:W-:Y:S01]  /*2060*/  FFMA.FTZ R182, R4, UR8, -R242.reuse ;  /* 0x0000000804b67c23 */ /* 0x100fe200080108f2 */
[----:B------:R-:W-:Y:S01]  /*2070*/  FFMA.FTZ R187, R5, UR8, -R242 ;  /* 0x0000000805bb7c23 */ /* 0x000fe200080108f2 */
[----:B------:R-:W-:Y:S02]  /*2080*/  FFMA.FTZ R183, R6, UR8, -R248 ;  /* 0x0000000806b77c23 */ /* 0x000fe400080108f8 */
[C---:B------:R-:W-:Y:S01]  /*2090*/  HMMA.16816.F32 R16, R124.reuse, R130, R16 ;  /* 0x000000827c10723c */ /* 0x040fe20000001810 */
[----:B------:R-:W-:Y:S03]  /*20a0*/  MUFU.EX2 R184, R184 ;  /* 0x000000b800b87308 */ /* 0x000fe60000000800 */
[--C-:B------:R-:W-:Y:S01]  /*20b0*/  FFMA.FTZ R185, R8, UR8, -R245.reuse ;  /* 0x0000000808b97c23 */ /* 0x100fe200080108f5 */
[----:B------:R-:W-:Y:S01]  /*20c0*/  FFMA.FTZ R186, R9, UR8, -R245 ;  /* 0x0000000809ba7c23 */ /* 0x000fe200080108f5 */
[--C-:B------:R-:W-:Y:S01]  /*20d0*/  FFMA.FTZ R188, R10, UR8, -R249.reuse ;  /* 0x000000080abc7c23 */ /* 0x100fe200080108f9 */
[--C-:B------:R-:W-:Y:S04]  /*20e0*/  FFMA.FTZ R189, R11, UR8, -R249.reuse ;  /* 0x000000080bbd7c23 */ /* 0x100fe800080108f9 */
[----:B------:R-:W1:Y:S01]  /*20f0*/  MUFU.EX2 R182, R182 ;  /* 0x000000b600b67308 */ /* 0x000e620000000800 */
[-C--:B---3--:R-:W-:Y:S03]  /*2100*/  HMMA.16816.F32 R20, R124, R100.reuse, R20 ;  /* 0x000000647c14723c */ /* 0x088fe60000001814 */
[--C-:B------:R-:W-:Y:S01]  /*2110*/  FFMA.FTZ R199, R14, UR8, -R249.reuse ;  /* 0x000000080ec77c23 */ /* 0x100fe200080108f9 */
[----:B------:R-:W-:Y:S01]  /*2120*/  FFMA.FTZ R205, R15, UR8, -R249 ;  /* 0x000000080fcd7c23 */ /* 0x000fe200080108f9 */
[--C-:B------:R-:W-:Y:S01]  /*2130*/  FFMA.FTZ R190, R12, UR8, -R245.reuse ;  /* 0x000000080cbe7c23 */ /* 0x100fe200080108f5 */
[----:B------:R-:W-:Y:S03]  /*2140*/  FFMA.FTZ R191, R13, UR8, -R245 ;  /* 0x000000080dbf7c23 */ /* 0x000fe600080108f5 */
[----:B------:R3:W-:Y:S01]  /*2150*/  MUFU.EX2 R196, R199 ;  /* 0x000000c700c47308 */ /* 0x0007e20000000800 */
[C---:B------:R-:W-:Y:S04]  /*2160*/  HMMA.16816.F32 R24, R104.reuse, R100, R24 ;  /* 0x000000646818723c */ /* 0x040fe80000001818 */
[----:B------:R-:W-:Y:S01]  /*2170*/  FFMA.FTZ R211, R17, UR8, -R242 ;  /* 0x0000000811d37c23 */ /* 0x000fe200080108f2 */
[----:B------:R-:W-:Y:S01]  /*2180*/  FFMA.FTZ R207, R18, UR8, -R248 ;  /* 0x0000000812cf7c23 */ /* 0x000fe200080108f8 */
[--C-:B------:R-:W-:Y:S03]  /*2190*/  FFMA.FTZ R198, R16, UR8, -R242.reuse ;  /* 0x0000000810c67c23 */ /* 0x100fe600080108f2 */
[----:B------:R4:W-:Y:S01]  /*21a0*/  MUFU.EX2 R197, R205 ;  /* 0x000000cd00c57308 */ /* 0x0009e20000000800 */
[-C--:B------:R-:W-:Y:S03]  /*21b0*/  HMMA.16816.F32 R28, R104, R102.reuse, R28 ;  /* 0x00000066681c723c */ /* 0x080fe6000000181c */
[----:B------:R-:W-:Y:S06]  /*21c0*/  FFMA.FTZ R215, R20, UR8, -R242 ;  /* 0x0000000814d77c23 */ /* 0x000fec00080108f2 */
[----:B------:R-:W1:Y:S01]  /*21d0*/  MUFU.EX2 R187, R187 ;  /* 0x000000bb00bb7308 */ /* 0x000e620000000800 */
[----:B---3--:R-:W-:Y:S01]  /*21e0*/  LOP3.LUT R199, R174, UR11, R217, 0x96, !PT ;  /* 0x0000000baec77c12 */ /* 0x008fe2000f8e96d9 */
[----:B------:R-:W-:Y:S01]  /*21f0*/  UIADD3 UR11, UPT, UPT, UR24, 0x78dde6e4, URZ ;  /* 0x78dde6e4180b7890 */ /* 0x000fe2000fffe0ff */
[C---:B------:R-:W-:Y:S04]  /*2200*/  HMMA.16816.F32 R32, R124.reuse, R102, R32 ;  /* 0x000000667c20723c */ /* 0x040fe80000001820 */
[----:B------:R-:W-:Y:S01]  /*2210*/  IMAD.WIDE.U32 R216, R216, -0x2daee0ad, RZ ;  /* 0xd2511f53d8d87825 */ /* 0x000fe200078e00ff */
[----:B------:R-:W-:Y:S02]  /*2220*/  LOP3.LUT R204, R224, UR11, R227, 0x96, !PT ;  /* 0x0000000be0cc7c12 */ /* 0x000fe4000f8e96e3 */
[----:B------:R-:W3:Y:S01]  /*2230*/  MUFU.EX2 R183, R183 ;  /* 0x000000b700b77308 */ /* 0x000ee20000000800 */
[----:B----4-:R-:W-:Y:S01]  /*2240*/  FFMA.FTZ R205, R19, UR8, -R248 ;  /* 0x0000000813cd7c23 */ /* 0x010fe200080108f8 */
[----:B------:R-:W-:Y:S01]  /*2250*/  IMAD.WIDE.U32 R212, R199, -0x2daee0ad, RZ ;  /* 0xd2511f53c7d47825 */ /* 0x000fe200078e00ff */
[----:B------:R-:W-:Y:S01]  /*2260*/  LOP3.LUT R230, R230, UR20, R217, 0x96, !PT ;  /* 0x00000014e6e67c12 */ /* 0x000fe2000f8e96d9 */
[-C--:B------:R-:W-:Y:S03]  /*2270*/  HMMA.16816.F32 R36, R124, R108.reuse, R36 ;  /* 0x0000006c7c24723c */ /* 0x080fe60000001824 */
[----:B------:R-:W-:Y:S01]  /*2280*/  LOP3.LUT R203, R200, UR21, R213, 0x96, !PT ;  /* 0x00000015c8cb7c12 */ /* 0x000fe2000f8e96d5 */
[----:B------:R-:W-:Y:S01]  /*2290*/  IMAD.WIDE.U32 R224, R202, -0x326172a9, RZ ;  /* 0xcd9e8d57cae07825 */ /* 0x000fe200078e00ff */
[----:B------:R-:W-:Y:S01]  /*22a0*/  LOP3.LUT R212, R212, UR20, R209, 0x96, !PT ;  /* 0x00000014d4d47c12 */ /* 0x000fe2000f8e96d1 */
[----:B------:R4:W-:Y:S02]  /*22b0*/  MUFU.EX2 R199, R211 ;  /* 0x000000d300c77308 */ /* 0x0009e40000000800 */
[----:B------:R-:W-:Y:S01]  /*22c0*/  FFMA.FTZ R217, R27, UR8, -R249 ;  /* 0x000000081bd97c23 */ /* 0x000fe200080108f9 */
[----:B------:R-:W-:Y:S01]  /*22d0*/  IMAD.WIDE.U32 R232, R204, -0x2daee0ad, RZ ;  /* 0xd2511f53cce87825 */ /* 0x000fe200078e00ff */
[----:B------:R-:W-:Y:S01]  /*22e0*/  LOP3.LUT R209, R224, UR10, R229, 0x96, !PT ;  /* 0x0000000ae0d17c12 */ /* 0x000fe2000f8e96e5 */
[C---:B------:R-:W-:Y:S05]  /*22f0*/  HMMA.16816.F32 R40, R104.reuse, R108, R40 ;  /* 0x0000006c6828723c */ /* 0x040fea0000001828 */
[----:B------:R1:W-:Y:S01]  /*2300*/  MUFU.EX2 R202, R215 ;  /* 0x000000d700ca7308 */ /* 0x0003e20000000800 */
[----:B------:R-:W-:Y:S04]  /*2310*/  IMAD.WIDE.U32 R212, R212, -0x326172a9, RZ ;  /* 0xcd9e8d57d4d47825 */ /* 0x000fe800078e00ff */
[----:B------:R-:W-:Y:S01]  /*2320*/  FFMA.FTZ R250, R32, UR8, -R242 ;  /* 0x0000000820fa7c23 */ /* 0x000fe200080108f2 */
[-C--:B------:R-:W-:Y:S03]  /*2330*/  HMMA.16816.F32 R44, R104, R110.reuse, R44 ;  /* 0x0000006e682c723c */ /* 0x080fe6000000182c */
[----:B------:R-:W-:Y:S01]  /*2340*/  IMAD.WIDE.U32 R230, R230, -0x326172a9, RZ ;  /* 0xcd9e8d57e6e67825 */ /* 0x000fe200078e00ff */
[----:B------:R3:W-:Y:S03]  /*2350*/  MUFU.EX2 R200, R207 ;  /* 0x000000cf00c87308 */ /* 0x0007e60000000800 */
[----:B------:R-:W-:Y:S01]  /*2360*/  FFMA.FTZ R247, R31, UR8, -R249 ;  /* 0x000000081ff77c23 */ /* 0x000fe200080108f9 */
[----:B----4-:R-:W-:Y:S01]  /*2370*/  IMAD.WIDE.U32 R210, R210, -0x326172a9, RZ ;  /* 0xcd9e8d57d2d27825 */ /* 0x010fe200078e00ff */
[C---:B------:R-:W-:Y:S04]  /*2380*/  HMMA.16816.F32 R48, R124.reuse, R110, R48 ;  /* 0x0000006e7c30723c */ /* 0x040fe80000001830 */
[----:B------:R-:W-:Y:S01]  /*2390*/  LOP3.LUT R211, R226, UR10, R211, 0x96, !PT ;  /* 0x0000000ae2d37c12 */ /* 0x000fe2000f8e96d3 */
[----:B------:R4:W-:Y:S01]  /*23a0*/  MUFU.EX2 R201, R205 ;  /* 0x000000cd00c97308 */ /* 0x0009e20000000800 */
[----:B-1----:R-:W-:Y:S01]  /*23b0*/  FFMA.FTZ R215, R22, UR8, -R248 ;  /* 0x0000000816d77c23 */ /* 0x002fe200080108f8 */
[----:B------:R-:W-:Y:S04]  /*23c0*/  IMAD.WIDE.U32 R226, R203, -0x326172a9, RZ ;  /* 0xcd9e8d57cbe27825 */ /* 0x000fe800078e00ff */
[----:B------:R-:W-:Y:S01]  /*23d0*/  FFMA.FTZ R41, R41, UR8, -R245 ;  /* 0x0000000829297c23 */ /* 0x000fe200080108f5 */
[----:B------:R-:W-:Y:S01]  /*23e0*/  FFMA.FTZ R42, R42, UR8, -R249 ;  /* 0x000000082a2a7c23 */ /* 0x000fe200080108f9 */
[----:B------:R-:W-:Y:S01]  /*23f0*/  FFMA.FTZ R203, R21, UR8, -R242 ;  /* 0x0000000815cb7c23 */ /* 0x000fe200080108f2 */
[----:B------:R-:W-:Y:S01]  /*2400*/  LOP3.LUT R206, R206, UR11, R227, 0x96, !PT ;  /* 0x0000000bcece7c12 */ /* 0x000fe2000f8e96e3 */
[----:B------:R1:W-:Y:S01]  /*2410*/  MUFU.EX2 R204, R215 ;  /* 0x000000d700cc7308 */ /* 0x0003e20000000800 */
[----:B---3--:R-:W-:Y:S01]  /*2420*/  LOP3.LUT R207, R226, UR10, R213, 0x96, !PT ;  /* 0x0000000ae2cf7c12 */ /* 0x008fe2000f8e96d5 */
[----:B------:R-:W-:Y:S04]  /*2430*/  IMAD.WIDE.U32 R226, R211, -0x2daee0ad, RZ ;  /* 0xd2511f53d3e27825 */ /* 0x000fe800078e00ff */
[--C-:B------:R-:W-:Y:S01]  /*2440*/  FFMA.FTZ R211, R23, UR8, -R248.reuse ;  /* 0x0000000817d37c23 */ /* 0x100fe200080108f8 */
[----:B------:R-:W-:Y:S01]  /*2450*/  FFMA.FTZ R44, R44, UR8, -R245 ;  /* 0x000000082c2c7c23 */ /* 0x000fe200080108f5 */
[--C-:B------:R-:W-:Y:S01]  /*2460*/  FFMA.FTZ R51, R51, UR8, -R248.reuse ;  /* 0x0000000833337c23 */ /* 0x100fe200080108f8 */
[----:B------:R-:W-:Y:S01]  /*2470*/  PRMT R213, R226, 0x7770, RZ ;  /* 0x00007770e2d57816 */ /* 0x000fe200000000ff */
[----:B------:R-:W-:Y:S01]  /*2480*/  FFMA.FTZ R50, R50, UR8, -R248 ;  /* 0x0000000832327c23 */ /* 0x000fe200080108f8 */
[----:B----4-:R-:W-:Y:S01]  /*2490*/  LOP3.LUT R205, R222, UR11, R225, 0x96, !PT ;  /* 0x0000000bdecd7c12 */ /* 0x010fe2000f8e96e1 */
[----:B------:R-:W-:Y:S01]  /*24a0*/  IMAD.WIDE.U32 R222, R214, -0x326172a9, RZ ;  /* 0xcd9e8d57d6de7825 */ /* 0x000fe200078e00ff */
[----:B------:R-:W-:Y:S01]  /*24b0*/  LOP3.LUT R214, R220, UR19, R233, 0x96, !PT ;  /* 0x00000013dcd67c12 */ /* 0x000fe2000f8e96e9 */
[----:B------:R-:W3:Y:S01]  /*24c0*/  MUFU.EX2 R185, R185 ;  /* 0x000000b900b97308 */ /* 0x000ee20000000800 */
[----:B------:R-:W-:Y:S01]  /*24d0*/  LOP3.LUT R220, R232, UR17, R227, 0x96, !PT ;  /* 0x00000011e8dc7c12 */ /* 0x000fe2000f8e96e3 */
[----:B------:R-:W-:Y:S01]  /*24e0*/  IMAD.WIDE.U32 R232, R205, -0x2daee0ad, RZ ;  /* 0xd2511f53cde87825 */ /* 0x000fe200078e00ff */
[----:B------:R-:W-:Y:S02]  /*24f0*/  LOP3.LUT R236, R236, UR11, R223, 0x96, !PT ;  /* 0x0000000becec7c12 */ /* 0x000fe4000f8e96df */
[----:B------:R-:W-:Y:S01]  /*2500*/  LOP3.LUT R225, R222, UR10, R231, 0x96, !PT ;  /* 0x0000000adee17c12 */ /* 0x000fe2000f8e96e7 */
[----:B-1----:R-:W-:Y:S01]  /*2510*/  FFMA.FTZ R215, R24, UR8, -R245 ;  /* 0x0000000818d77c23 */ /* 0x002fe200080108f5 */
[----:B------:R-:W-:Y:S03]  /*2520*/  LOP3.LUT R227, R218, UR19, R233, 0x96, !PT ;  /* 0x00000013dae37c12 */ /* 0x000fe6000f8e96e9 */
[----:B------:R1:W-:Y:S01]  /*2530*/  MUFU.EX2 R205, R211 ;  /* 0x000000d300cd7308 */ /* 0x0003e20000000800 */
[----:B------:R-:W-:Y:S01]  /*2540*/  ISETP.LE.U32.AND P6, PT, R213, UR7, PT ;  /* 0x00000007d5007c0c */ /* 0x000fe2000bfc3070 */
[----:B------:R-:W-:Y:S01]  /*2550*/  IMAD.WIDE.U32 R218, R206, -0x2daee0ad, RZ ;  /* 0xd2511f53ceda7825 */ /* 0x000fe200078e00ff */
[C---:B------:R-:W-:Y:S01]  /*2560*/  PRMT R224, R226.reuse, 0x7772, RZ ;  /* 0x00007772e2e07816 */ /* 0x040fe200000000ff */
[----:B------:R-:W-:Y:S01]  /*2570*/  UIADD3 UR10, UPT, UPT, UR24, -0x4ab325aa, URZ ;  /* 0xb54cda56180a7890 */ /* 0x000fe2000fffe0ff */
[C---:B------:R-:W-:Y:S01]  /*2580*/  PRMT R231, R226.reuse, 0x7773, RZ ;  /* 0x00007773e2e77816 */ /* 0x040fe200000000ff */
[----:B------:R-:W-:Y:S01]  /*2590*/  IMAD.WIDE.U32 R222, R209, -0x2daee0ad, RZ ;  /* 0xd2511f53d1de7825 */ /* 0x000fe200078e00ff */
[----:B------:R-:W-:Y:S03]  /*25a0*/  PRMT R209, R226, 0x7771, RZ ;  /* 0x00007771e2d17816 */ /* 0x000fe600000000ff */
[----:B------:R4:W-:Y:S01]  /*25b0*/  MUFU.EX2 R206, R215 ;  /* 0x000000d700ce7308 */ /* 0x0009e20000000800 */
[----:B------:R-:W-:Y:S01]  /*25c0*/  IMAD.WIDE.U32 R236, R236, -0x2daee0ad, RZ ;  /* 0xd2511f53ecec7825 */ /* 0x000fe200078e00ff */
[----:B------:R-:W-:Y:S02]  /*25d0*/  ISETP.GT.U32.AND P5, PT, R209, UR7, PT ;  /* 0x00000007d1007c0c */ /* 0x000fe4000bfa4070 */
[----:B------:R-:W-:Y:S01]  /*25e0*/  LOP3.LUT R239, R232, UR17, R223, 0x96, !PT ;  /* 0x00000011e8ef7c12 */ /* 0x000fe2000f8e96df */
[----:B------:R-:W-:Y:S01]  /*25f0*/  IMAD.WIDE.U32 R232, R207, -0x2daee0ad, RZ ;  /* 0xd2511f53cfe87825 */ /* 0x000fe200078e00ff */
[----:B------:R-:W-:Y:S04]  /*2600*/  LOP3.LUT R229, R216, UR19, R237, 0x96, !PT ;  /* 0x00000013d8e57c12 */ /* 0x000fe8000f8e96ed */
[----:B------:R3:W-:Y:S01]  /*2610*/  MUFU.EX2 R209, R217 ;  /* 0x000000d900d17308 */ /* 0x0007e20000000800 */
[----:B-1----:R-:W-:Y:S01]  /*2620*/  LOP3.LUT R211, R208, UR19, R219, 0x96, !PT ;  /* 0x00000013d0d37c12 */ /* 0x002fe2000f8e96db */
[----:B------:R-:W-:Y:S01]  /*2630*/  FFMA.FTZ R207, R25, UR8, -R245 ;  /* 0x0000000819cf7c23 */ /* 0x000fe200080108f5 */
[----:B------:R-:W-:Y:S01]  /*2640*/  PRMT R226, R222, 0x7770, RZ ;  /* 0x00007770dee27816 */ /* 0x000fe200000000ff */
[----:B------:R-:W-:Y:S01]  /*2650*/  FFMA.FTZ R208, R26, UR8, -R249 ;  /* 0x000000081ad07c23 */ /* 0x000fe200080108f9 */
[C---:B------:R-:W-:Y:S01]  /*2660*/  PRMT R243, R222.reuse, 0x7771, RZ ;  /* 0x00007771def37816 */ /* 0x040fe200000000ff */
[----:B------:R-:W-:Y:S01]  /*2670*/  IMAD.WIDE.U32 R240, R211, -0x326172a9, RZ ;  /* 0xcd9e8d57d3f07825 */ /* 0x000fe200078e00ff */
[C---:B------:R-:W-:Y:S03]  /*2680*/  PRMT R246, R222.reuse, 0x7772, RZ ;  /* 0x00007772def67816 */ /* 0x040fe600000000ff */
[----:B------:R-:W1:Y:S01]  /*2690*/  MUFU.EX2 R190, R190 ;  /* 0x000000be00be7308 */ /* 0x000e620000000800 */
[----:B------:R-:W-:Y:S01]  /*26a0*/  PRMT R244, R222, 0x7773, RZ ;  /* 0x00007773def47816 */ /* 0x000fe200000000ff */
[----:B----4-:R-:W-:Y:S01]  /*26b0*/  IMAD.WIDE.U32 R214, R214, -0x326172a9, RZ ;  /* 0xcd9e8d57d6d67825 */ /* 0x010fe200078e00ff */
[C---:B------:R-:W-:Y:S02]  /*26c0*/  PRMT R216, R240.reuse, 0x7770, RZ ;  /* 0x00007770f0d87816 */ /* 0x040fe400000000ff */
[----:B------:R-:W-:Y:S01]  /*26d0*/  PRMT R238, R240, 0x7771, RZ ;  /* 0x00007771f0ee7816 */ /* 0x000fe200000000ff */
[----:B------:R-:W-:Y:S01]  /*26e0*/  FFMA.FTZ R211, R29, UR8, -R245 ;  /* 0x000000081dd37c23 */ /* 0x000fe200080108f5 */
[----:B------:R-:W-:Y:S01]  /*26f0*/  LOP3.LUT R213, R210, UR10, R215, 0x96, !PT ;  /* 0x0000000ad2d57c12 */ /* 0x000fe2000f8e96d7 */
[----:B------:R-:W-:Y:S01]  /*2700*/  FFMA.FTZ R210, R28, UR8, -R245 ;  /* 0x000000081cd27c23 */ /* 0x000fe200080108f5 */
[----:B------:R-:W-:Y:S01]  /*2710*/  LOP3.LUT R215, R212, UR10, R241, 0x96, !PT ;  /* 0x0000000ad4d77c12 */ /* 0x000fe2000f8e96f1 */
[----:B------:R-:W4:Y:S01]  /*2720*/  MUFU.EX2 R186, R186 ;  /* 0x000000ba00ba7308 */ /* 0x000f220000000800 */
[C---:B------:R-:W-:Y:S02]  /*2730*/  LOP3.LUT R212, R213.reuse, 0xffff, RZ, 0xc0, !PT ;  /* 0x0000ffffd5d47812 */ /* 0x040fe400078ec0ff */
[C---:B------:R-:W-:Y:S02]  /*2740*/  PRMT R237, R240.reuse, 0x7772, RZ ;  /* 0x00007772f0ed7816 */ /* 0x040fe400000000ff */
[----:B---3--:R-:W-:Y:S01]  /*2750*/  PRMT R217, R240, 0x7773, RZ ;  /* 0x00007773f0d97816 */ /* 0x008fe200000000ff */
[----:B------:R-:W-:Y:S01]  /*2760*/  FFMA.FTZ R240, R30, UR8, -R249 ;  /* 0x000000081ef07c23 */ /* 0x000fe200080108f9 */
[----:B------:R-:W-:Y:S03]  /*2770*/  LOP3.LUT R223, R218, UR17, R233, 0x96, !PT ;  /* 0x00000011dadf7c12 */ /* 0x000fe6000f8e96e9 */
[----:B------:R-:W3:Y:S01]  /*2780*/  MUFU.EX2 R188, R188 ;  /* 0x000000bc00bc7308 */ /* 0x000ee20000000800 */
[----:B------:R-:W-:Y:S02]  /*2790*/  SHF.R.U32.HI R241, RZ, 0x8, R212 ;  /* 0x00000008fff17819 */ /* 0x000fe400000116d4 */
[C---:B------:R-:W-:Y:S02]  /*27a0*/  PRMT R218, R214.reuse, 0x7770, RZ ;  /* 0x00007770d6da7816 */ /* 0x040fe400000000ff */
[C---:B------:R-:W-:Y:S02]  /*27b0*/  PRMT R222, R214.reuse, 0x7771, RZ ;  /* 0x00007771d6de7816 */ /* 0x040fe400000000ff */
[C---:B------:R-:W-:Y:S03]  /*27c0*/  PRMT R219, R214.reuse, 0x7772, RZ ;  /* 0x00007772d6db7816 */ /* 0x040fe600000000ff */
[----:B------:R2:W-:Y:S01]  /*27d0*/  MUFU.EX2 R212, R240 ;  /* 0x000000f000d47308 */ /* 0x0005e20000000800 */
[----:B------:R-:W-:Y:S02]  /*27e0*/  PRMT R221, R214, 0x7773, RZ ;  /* 0x00007773d6dd7816 */ /* 0x000fe400000000ff */
[----:B------:R-:W-:Y:S02]  /*27f0*/  LOP3.LUT R214, R213, 0xff, RZ, 0xc0, !PT ;  /* 0x000000ffd5d67812 */ /* 0x000fe400078ec0ff */
[----:B------:R-:W-:Y:S02]  /*2800*/  LOP3.LUT R241, R241, 0xffff, RZ, 0xc0, !PT ;  /* 0x0000fffff1f17812 */ /* 0x000fe400078ec0ff */
[----:B------:R-:W-:Y:S03]  /*2810*/  ISETP.LE.U32.AND P2, PT, R214, UR7, PT ;  /* 0x00000007d6007c0c */ /* 0x000fe6000bf43070 */
[----:B------:R-:W3:Y:S01]  /*2820*/  MUFU.EX2 R189, R189 ;  /* 0x000000bd00bd7308 */ /* 0x000ee20000000800 */
[--C-:B------:R-:W-:Y:S02]  /*2830*/  SHF.R.U32.HI R214, RZ, 0x18, R213.reuse ;  /* 0x00000018ffd67819 */ /* 0x100fe400000116d5 */
[----:B------:R-:W-:Y:S02]  /*2840*/  PRMT R213, R213, 0x7632, R213 ;  /* 0x00007632d5d57816 */ /* 0x000fe400000000d5 */
[----:B------:R-:W-:Y:S02]  /*2850*/  ISETP.LE.U32.AND P4, PT, R214, UR7, PT ;  /* 0x00000007d6007c0c */ /* 0x000fe4000bf83070 */
[----:B------:R-:W-:Y:S03]  /*2860*/  ISETP.LE.U32.AND P1, PT, R241, UR7, PT ;  /* 0x00000007f1007c0c */ /* 0x000fe6000bf23070 */
[----:B------:R-:W3:Y:S01]  /*2870*/  MUFU.EX2 R191, R191 ;  /* 0x000000bf00bf7308 */ /* 0x000ee20000000800 */
[----:B------:R-:W-:Y:S02]  /*2880*/  LOP3.LUT R241, R215, 0xffff, RZ, 0xc0, !PT ;  /* 0x0000ffffd7f17812 */ /* 0x000fe400078ec0ff */
[----:B------:R-:W-:Y:S01]  /*2890*/  LOP3.LUT R214, R213, 0xff, RZ, 0xc0, !PT ;  /* 0x000000ffd5d67812 */ /* 0x000fe200078ec0ff */
[----:B------:R-:W-:Y:S01]  /*28a0*/  @!P2 FADD.FTZ R182, -R182, -RZ ;  /* 0x800000ffb6b6a221 */ /* 0x000fe20000010100 */
[----:B------:R-:W-:Y:S02]  /*28b0*/  SHF.R.U32.HI R241, RZ, 0x8, R241 ;  /* 0x00000008fff17819 */ /* 0x000fe400000116f1 */
[----:B------:R-:W-:Y:S03]  /*28c0*/  ISETP.LE.U32.AND P0, PT, R214, UR7, PT ;  /* 0x00000007d6007c0c */ /* 0x000fe6000bf03070 */
[----:B------:R-:W3:Y:S01]  /*28d0*/  MUFU.EX2 R198, R198 ;  /* 0x000000c600c67308 */ /* 0x000ee20000000800 */
[C---:B--2---:R-:W-:Y:S01]  /*28e0*/  PRMT R240, R215.reuse, 0x7632, R240 ;  /* 0x00007632d7f07816 */ /* 0x044fe200000000f0 */
[----:B------:R-:W-:Y:S01]  /*28f0*/  @!P4 FADD.FTZ R184, -R184, -RZ ;  /* 0x800000ffb8b8c221 */ /* 0x000fe20000010100 */
[----:B------:R-:W-:Y:S01]  /*2900*/  LOP3.LUT R214, R215, 0xff, RZ, 0xc0, !PT ;  /* 0x000000ffd7d67812 */ /* 0x000fe200078ec0ff */
[----:B------:R-:W-:Y:S01]  /*2910*/  @!P1 FADD.FTZ R187, -R187, -RZ ;  /* 0x800000ffbbbb9221 */ /* 0x000fe20000010100 */
[----:B------:R-:W-:Y:S02]  /*2920*/  LOP3.LUT R241, R241, 0xffff, RZ, 0xc0, !PT ;  /* 0x0000fffff1f17812 */ /* 0x000fe400078ec0ff */
[----:B------:R-:W-:Y:S03]  /*2930*/  LOP3.LUT R240, R240, 0xff, RZ, 0xc0, !PT ;  /* 0x000000fff0f07812 */ /* 0x000fe600078ec0ff */
[----:B------:R-:W2:Y:S01]  /*2940*/  MUFU.EX2 R203, R203 ;  /* 0x000000cb00cb7308 */ /* 0x000ea20000000800 */
[----:B------:R-:W-:Y:S02]  /*2950*/  ISETP.LE.U32.AND P3, PT, R214, UR7, PT ;  /* 0x00000007d6007c0c */ /* 0x000fe4000bf63070 */
[----:B------:R-:W-:Y:S01]  /*2960*/  ISETP.LE.U32.AND P4, PT, R216, UR7, PT ;  /* 0x00000007d8007c0c */ /* 0x000fe2000bf83070 */
[----:B------:R-:W-:Y:S01]  /*2970*/  @!P0 FADD.FTZ R183, -R183, -RZ ;  /* 0x800000ffb7b78221 */ /* 0x000fe20000010100 */
[----:B------:R-:W-:Y:S01]  /*2980*/  ISETP.LE.U32.AND P2, PT, R241, UR7, PT ;  /* 0x00000007f1007c0c */ /* 0x000fe2000bf43070 */
[----:B------:R-:W-:Y:S01]  /*2990*/  FFMA.FTZ R241, R34, UR8, -R248 ;  /* 0x0000000822f17c23 */ /* 0x000fe200080108f8 */
[----:B------:R-:W-:Y:S03]  /*29a0*/  ISETP.LE.U32.AND P1, PT, R240, UR7, PT ;  /* 0x00000007f0007c0c */ /* 0x000fe6000bf23070 */
[----:B------:R-:W2:Y:S01]  /*29b0*/  MUFU.EX2 R207, R207 ;  /* 0x000000cf00cf7308 */ /* 0x000ea20000000800 */
[----:B------:R-:W-:Y:S02]  /*29c0*/  SHF.R.U32.HI R240, RZ, 0x18, R215 ;  /* 0x00000018fff07819 */ /* 0x000fe400000116d7 */
[----:B------:R-:W-:Y:S02]  /*29d0*/  PRMT R234, R232, 0x7771, RZ ;  /* 0x00007771e8ea7816 */ /* 0x000fe400000000ff */
[----:B------:R-:W-:Y:S01]  /*29e0*/  ISETP.LE.U32.AND P0, PT, R240, UR7, PT ;  /* 0x00000007f0007c0c */ /* 0x000fe2000bf03070 */
[----:B------:R-:W-:Y:S01]  /*29f0*/  @!P3 FADD.FTZ R185, -R185, -RZ ;  /* 0x800000ffb9b9b221 */ /* 0x000fe20000010100 */
[----:B------:R-:W-:Y:S01]  /*2a00*/  ISETP.GT.U32.AND P3, PT, R238, UR7, PT ;  /* 0x00000007ee007c0c */ /* 0x000fe2000bf64070 */
[----:B------:R-:W-:Y:S01]  /*2a10*/  FFMA.FTZ R240, R36, UR8, -R242 ;  /* 0x0000000824f07c23 */ /* 0x000fe200080108f2 */
[----:B------:R-:W-:Y:S01]  /*2a20*/  PRMT R235, R232, 0x7770, RZ ;  /* 0x00007770e8eb7816 */ /* 0x000fe200000000ff */
[----:B-1----:R-:W-:Y:S01]  /*2a30*/  @!P4 FADD.FTZ R190, -R190, -RZ ;  /* 0x800000ffbebec221 */ /* 0x002fe20000010100 */
[----:B------:R-:W-:Y:S01]  /*2a40*/  ISETP.LE.U32.AND P4, PT, R218, UR7, PT ;  /* 0x00000007da007c0c */ /* 0x000fe2000bf83070 */
[----:B----4-:R-:W-:Y:S01]  /*2a50*/  @!P2 FADD.FTZ R186, -R186, -RZ ;  /* 0x800000ffbabaa221 */ /* 0x010fe20000010100 */
[----:B------:R-:W-:Y:S01]  /*2a60*/  ISETP.GT.U32.AND P2, PT, R237, UR7, PT ;  /* 0x00000007ed007c0c */ /* 0x000fe2000bf44070 */
[----:B---3--:R-:W-:Y:S01]  /*2a70*/  @!P1 FADD.FTZ R188, -R188, -RZ ;  /* 0x800000ffbcbc9221 */ /* 0x008fe20000010100 */
[----:B------:R-:W-:Y:S01]  /*2a80*/  ISETP.GT.U32.AND P1, PT, R217, UR7, PT ;  /* 0x00000007d9007c0c */ /* 0x000fe2000bf24070 */
[----:B------:R1:W-:Y:S01]  /*2a90*/  MUFU.EX2 R218, R240 ;  /* 0x000000f000da7308 */ /* 0x0003e20000000800 */
[----:B------:R-:W-:Y:S01]  /*2aa0*/  LOP3.LUT R237, R220, 0xff, RZ, 0xc0, !PT ;  /* 0x000000ffdced7812 */ /* 0x000fe200078ec0ff */
[----:B------:R-:W-:Y:S01]  /*2ab0*/  @!P0 FADD.FTZ R189, -R189, -RZ ;  /* 0x800000ffbdbd8221 */ /* 0x000fe20000010100 */
[----:B------:R-:W-:Y:S01]  /*2ac0*/  PRMT R233, R232, 0x7772, RZ ;  /* 0x00007772e8e97816 */ /* 0x000fe200000000ff */
[----:B------:R-:W-:Y:S01]  /*2ad0*/  @P3 FADD.FTZ R191, -R191, -RZ ;  /* 0x800000ffbfbf3221 */ /* 0x000fe20000010100 */
[----:B------:R-:W-:Y:S01]  /*2ae0*/  ISETP.LE.U32.AND P0, PT, R237, UR7, PT ;  /* 0x00000007ed007c0c */ /* 0x000fe2000bf03070 */
[----:B------:R-:W-:Y:S01]  /*2af0*/  FFMA.FTZ R238, R35, UR8, -R248 ;  /* 0x0000000823ee7c23 */ /* 0x000fe200080108f8 */
[----:B------:R-:W-:Y:S01]  /*2b00*/  SHF.R.U32.HI R237, RZ, 0x18, R220 ;  /* 0x00000018ffed7819 */ /* 0x000fe200000116dc */
[----:B------:R-:W-:Y:S01]  /*2b10*/  @!P4 FADD.FTZ R198, -R198, -RZ ;  /* 0x800000ffc6c6c221 */ /* 0x000fe20000010100 */
[----:B------:R-:W-:Y:S01]  /*2b20*/  ISETP.GT.U32.AND P4, PT, R221, UR7, PT ;  /* 0x00000007dd007c0c */ /* 0x000fe2000bf84070 */
[----:B------:R-:W-:Y:S01]  /*2b30*/  @P2 FADD.FTZ R196, -R196, -RZ ;  /* 0x800000ffc4c42221 */ /* 0x000fe20000010100 */
[----:B------:R-:W-:Y:S01]  /*2b40*/  ISETP.LE.U32.AND P3, PT, R237, UR7, PT ;  /* 0x00000007ed007c0c */ /* 0x000fe2000bf63070 */
[----:B------:R-:W-:Y:S01]  /*2b50*/  FFMA.FTZ R237, R37, UR8, -R242 ;  /* 0x0000000825ed7c23 */ /* 0x000fe200080108f2 */
[----:B------:R-:W-:Y:S01]  /*2b60*/  ISETP.GT.U32.AND P2, PT, R222, UR7, PT ;  /* 0x00000007de007c0c */ /* 0x000fe2000bf44070 */
[----:B------:R-:W-:Y:S01]  /*2b70*/  @P1 FADD.FTZ R197, -R197, -RZ ;  /* 0x800000ffc5c51221 */ /* 0x000fe20000010100 */
[----:B------:R-:W-:Y:S01]  /*2b80*/  ISETP.GT.U32.AND P1, PT, R219, UR7, PT ;  /* 0x00000007db007c0c */ /* 0x000fe2000bf24070 */
[----:B------:R3:W-:Y:S01]  /*2b90*/  MUFU.EX2 R217, R238 ;  /* 0x000000ee00d97308 */ /* 0x0007e20000000800 */
[----:B------:R-:W-:Y:S01]  /*2ba0*/  LOP3.LUT R222, R220, 0xffff, RZ, 0xc0, !PT ;  /* 0x0000ffffdcde7812 */ /* 0x000fe200078ec0ff */
[----:B-1----:R-:W-:Y:S01]  /*2bb0*/  FFMA.FTZ R240, R38, UR8, -R248 ;  /* 0x0000000826f07c23 */ /* 0x002fe200080108f8 */
[----:B------:R-:W-:Y:S01]  /*2bc0*/  PRMT R220, R220, 0x7632, R220 ;  /* 0x00007632dcdc7816 */ /* 0x000fe200000000dc */
[----:B------:R-:W-:Y:S01]  /*2bd0*/  @!P0 FADD.FTZ R202, -R202, -RZ ;  /* 0x800000ffcaca8221 */ /* 0x000fe20000010100 */
[----:B------:R-:W-:Y:S01]  /*2be0*/  SHF.R.U32.HI R222, RZ, 0x8, R222 ;  /* 0x00000008ffde7819 */ /* 0x000fe200000116de */
[----:B------:R-:W-:Y:S01]  /*2bf0*/  @P4 FADD.FTZ R201, -R201, -RZ ;  /* 0x800000ffc9c94221 */ /* 0x000fe20000010100 */
[----:B------:R-:W-:Y:S03]  /*2c00*/  LOP3.LUT R221, R220, 0xff, RZ, 0xc0, !PT ;  /* 0x000000ffdcdd7812 */ /* 0x000fe600078ec0ff */
[----:B------:R1:W-:Y:S01]  /*2c10*/  MUFU.EX2 R219, R237 ;  /* 0x000000ed00db7308 */ /* 0x0003e20000000800 */
[----:B------:R-:W-:Y:S01]  /*2c20*/  LOP3.LUT R222, R222, 0xffff, RZ, 0xc0, !PT ;  /* 0x0000ffffdede7812 */ /* 0x000fe200078ec0ff */
[----:B------:R-:W-:Y:S01]  /*2c30*/  @P2 FADD.FTZ R199, -R199, -RZ ;  /* 0x800000ffc7c72221 */ /* 0x000fe20000010100 */
[----:B------:R-:W-:Y:S01]  /*2c40*/  ISETP.LE.U32.AND P2, PT, R221, UR7, PT ;  /* 0x00000007dd007c0c */ /* 0x000fe2000bf43070 */
[----:B------:R-:W-:Y:S01]  /*2c50*/  @P1 FADD.FTZ R200, -R200, -RZ ;  /* 0x800000ffc8c81221 */ /* 0x000fe20000010100 */
[----:B------:R-:W-:Y:S01]  /*2c60*/  ISETP.LE.U32.AND P1, PT, R222, UR7, PT ;  /* 0x00000007de007c0c */ /* 0x000fe2000bf23070 */
[----:B------:R-:W-:Y:S01]  /*2c70*/  @!P3 FADD.FTZ R205, -R205, -RZ ;  /* 0x800000ffcdcdb221 */ /* 0x000fe20000010100 */
[C---:B------:R-:W-:Y:S03]  /*2c80*/  PRMT R222, R223.reuse, 0x7632, R222 ;  /* 0x00007632dfde7816 */ /* 0x040fe600000000de */
[----:B------:R4:W-:Y:S01]  /*2c90*/  MUFU.EX2 R220, R240 ;  /* 0x000000f000dc7308 */ /* 0x0009e20000000800 */
[C---:B---3--:R-:W-:Y:S02]  /*2ca0*/  LOP3.LUT R238, R223.reuse, 0xff, RZ, 0xc0, !PT ;  /* 0x000000ffdfee7812 */ /* 0x048fe400078ec0ff */
[----:B------:R-:W-:Y:S02]  /*2cb0*/  ISETP.GT.U32.AND P3, PT, R224, UR7, PT ;  /* 0x00000007e0007c0c */ /* 0x000fe4000bf64070 */
[----:B------:R-:W-:Y:S02]  /*2cc0*/  ISETP.LE.U32.AND P4, PT, R238, UR7, PT ;  /* 0x00000007ee007c0c */ /* 0x000fe4000bf83070 */
[----:B------:R-:W-:Y:S03]  /*2cd0*/  PRMT R232, R232, 0x7773, RZ ;  /* 0x00007773e8e87816 */ /* 0x000fe600000000ff */
[----:B------:R-:W-:Y:S01]  /*2ce0*/  MUFU.EX2 R224, R42 ;  /* 0x0000002a00e07308 */ /* 0x000fe20000000800 */
[----:B-1----:R-:W-:Y:S01]  /*2cf0*/  LOP3.LUT R237, R223, 0xffff, RZ, 0xc0, !PT ;  /* 0x0000ffffdfed7812 */ /* 0x002fe200078ec0ff */
[----:B--2---:R-:W-:Y:S01]  /*2d00*/  @!P1 FADD.FTZ R203, -R203, -RZ ;  /* 0x800000ffcbcb9221 */ /* 0x004fe20000010100 */
[----:B------:R-:W-:Y:S02]  /*2d10*/  @!P2 FADD.FTZ R204, -R204, -RZ ;  /* 0x800000ffcccca221 */ /* 0x000fe40000010100 */
[----:B------:R-:W-:Y:S05]  /*2d20*/  SHF.R.U32.HI R237, RZ, 0x8, R237 ;  /* 0x00000008ffed7819 */ /* 0x000fea00000116ed */
[----:B------:R1:W2:Y:S01]  /*2d30*/  MUFU.EX2 R216, R241 ;  /* 0x000000f100d87308 */ /* 0x0002a20000000800 */
[----:B------:R-:W-:Y:S01]  /*2d40*/  LOP3.LUT R237, R237, 0xffff, RZ, 0xc0, !PT ;  /* 0x0000ffffeded7812 */ /* 0x000fe200078ec0ff */
[----:B----4-:R-:W-:Y:S01]  /*2d50*/  FFMA.FTZ R240, R40, UR8, -R245 ;  /* 0x0000000828f07c23 */ /* 0x010fe200080108f5 */
[----:B------:R-:W-:Y:S01]  /*2d60*/  LOP3.LUT R40, R222, 0xff, RZ, 0xc0, !PT ;  /* 0x000000ffde287812 */ /* 0x000fe200078ec0ff */
[----:B------:R-:W-:Y:S01]  /*2d70*/  @!P4 FADD.FTZ R206, -R206, -RZ ;  /* 0x800000ffcecec221 */ /* 0x000fe20000010100 */
[----:B------:R-:W-:Y:S01]  /*2d80*/  ISETP.LE.U32.AND P1, PT, R237, UR7, PT ;  /* 0x00000007ed007c0c */ /* 0x000fe2000bf23070 */
[----:B------:R-:W-:Y:S01]  /*2d90*/  FFMA.FTZ R237, R43, UR8, -R249 ;  /* 0x000000082bed7c23 */ /* 0x000fe200080108f9 */
[----:B------:R-:W-:Y:S03]  /*2da0*/  ISETP.LE.U32.AND P0, PT, R40, UR7, PT ;  /* 0x0000000728007c0c */ /* 0x000fe6000bf03070 */
[----:B------:R3:W4:Y:S01]  /*2db0*/  MUFU.EX2 R214, R250 ;  /* 0x000000fa00d67308 */ /* 0x0007220000000800 */
[----:B------:R-:W-:Y:S02]  /*2dc0*/  SHF.R.U32.HI R40, RZ, 0x18, R223 ;  /* 0x00000018ff287819 */ /* 0x000fe400000116df */
[----:B------:R-:W-:Y:S02]  /*2dd0*/  ISETP.LE.U32.AND P4, PT, R235, UR7, PT ;  /* 0x00000007eb007c0c */ /* 0x000fe4000bf83070 */
[----:B------:R-:W-:Y:S05]  /*2de0*/  ISETP.LE.U32.AND P2, PT, R40, UR7, PT ;  /* 0x0000000728007c0c */ /* 0x000fea000bf43070 */
[----:B------:R-:W4:Y:S01]  /*2df0*/  MUFU.EX2 R211, R211 ;  /* 0x000000d300d37308 */ /* 0x000f220000000800 */
[----:B-1----:R-:W-:Y:S01]  /*2e00*/  FFMA.FTZ R241, R39, UR8, -R248 ;  /* 0x0000000827f17c23 */ /* 0x002fe200080108f8 */
[----:B------:R-:W-:Y:S01]  /*2e10*/  @!P1 FADD.FTZ R207, -R207, -RZ ;  /* 0x800000ffcfcf9221 */ /* 0x000fe20000010100 */
[----:B------:R-:W-:Y:S01]  /*2e20*/  ISETP.GT.U32.AND P1, PT, R234, UR7, PT ;  /* 0x00000007ea007c0c */ /* 0x000fe2000bf24070 */
[----:B------:R-:W-:Y:S04]  /*2e30*/  IMAD.WIDE.U32 R234, R227, -0x326172a9, RZ ;  /* 0xcd9e8d57e3ea7825 */ /* 0x000fe800078e00ff */
[----:B------:R-:W-:Y:S01]  /*2e40*/  FFMA.FTZ R227, R45, UR8, -R245 ;  /* 0x000000082de37c23 */ /* 0x000fe200080108f5 */
[----:B--2---:R-:W-:Y:S01]  /*2e50*/  @P3 FADD.FTZ R216, -R216, -RZ ;  /* 0x800000ffd8d83221 */ /* 0x004fe20000010100 */
[----:B------:R-:W1:Y:S01]  /*2e60*/  MUFU.EX2 R210, R210 ;  /* 0x000000d200d27308 */ /* 0x000e620000000800 */
[----:B------:R-:W-:Y:S01]  /*2e70*/  PRMT R238, R234, 0x7770, RZ ;  /* 0x00007770eaee7816 */ /* 0x000fe200000000ff */
[----:B------:R-:W-:Y:S01]  /*2e80*/  @!P2 FADD.FTZ R209, -R209, -RZ ;  /* 0x800000ffd1d1a221 */ /* 0x000fe20000010100 */
[----:B------:R-:W-:Y:S01]  /*2e90*/  ISETP.LE.U32.AND P2, PT, R226, UR7, PT ;  /* 0x00000007e2007c0c */ /* 0x000fe2000bf43070 */
[----:B---3--:R-:W-:Y:S01]  /*2ea0*/  IMAD.WIDE.U32 R250, R225, -0x2daee0ad, RZ ;  /* 0xd2511f53e1fa7825 */ /* 0x008fe200078e00ff */
[----:B------:R-:W-:Y:S03]  /*2eb0*/  PRMT R45, R234, 0x7772, RZ ;  /* 0x00007772ea2d7816 */ /* 0x000fe600000000ff */
[----:B----4-:R-:W-:Y:S02]  /*2ec0*/  @!P6 FADD.FTZ R214, -R214, -RZ ;  /* 0x800000ffd6d6e221 */ /* 0x010fe40000010100 */
[----:B------:R-:W2:Y:S01]  /*2ed0*/  MUFU.EX2 R208, R208 ;  /* 0x000000d000d07308 */ /* 0x000ea20000000800 */
[----:B------:R-:W-:Y:S01]  /*2ee0*/  @P1 FADD.FTZ R211, -R211, -RZ ;  /* 0x800000ffd3d31221 */ /* 0x000fe20000010100 */
[----:B------:R-:W-:Y:S02]  /*2ef0*/  ISETP.GT.U32.AND P1, PT, R232, UR7, PT ;  /* 0x00000007e8007c0c */ /* 0x000fe4000bf24070 */
[----:B------:R-:W-:Y:S06]  /*2f00*/  LOP3.LUT R232, R239, 0xff, RZ, 0xc0, !PT ;  /* 0x000000ffefe87812 */ /* 0x000fec00078ec0ff */
[----:B------:R-:W-:Y:S01]  /*2f10*/  MUFU.EX2 R221, R241 ;  /* 0x000000f100dd7308 */ /* 0x000fe20000000800 */
[----:B-1----:R-:W-:Y:S01]  /*2f20*/  @!P4 FADD.FTZ R210, -R210, -RZ ;  /* 0x800000ffd2d2c221 */ /* 0x002fe20000010100 */
[----:B------:R-:W-:Y:S01]  /*2f30*/  ISETP.GT.U32.AND P4, PT, R233, UR7, PT ;  /* 0x00000007e9007c0c */ /* 0x000fe2000bf84070 */
[----:B------:R-:W-:Y:S07]  /*2f40*/  FFMA.FTZ R233, R49, UR8, -R242 ;  /* 0x0000000831e97c23 */ /* 0x000fee00080108f2 */
[----:B------:R1:W-:Y:S01]  /*2f50*/  MUFU.EX2 R222, R240 ;  /* 0x000000f000de7308 */ /* 0x0003e20000000800 */
[----:B--2---:R-:W-:Y:S01]  /*2f60*/  @!P0 FADD.FTZ R208, -R208, -RZ ;  /* 0x800000ffd0d08221 */ /* 0x004fe20000010100 */
[----:B------:R-:W-:Y:S02]  /*2f70*/  ISETP.GT.U32.AND P0, PT, R231, UR7, PT ;  /* 0x00000007e7007c0c */ /* 0x000fe4000bf04070 */
[----:B------:R-:W-:Y:S01]  /*2f80*/  LOP3.LUT R231, R228, UR10, R235, 0x96, !PT ;  /* 0x0000000ae4e77c12 */ /* 0x000fe2000f8e96eb */
[--C-:B------:R-:W-:Y:S01]  /*2f90*/  FFMA.FTZ R228, R46, UR8, -R249.reuse ;  /* 0x000000082ee47c23 */ /* 0x100fe200080108f9 */
[----:B------:R-:W-:Y:S01]  /*2fa0*/  @P4 FADD.FTZ R212, -R212, -RZ ;  /* 0x800000ffd4d44221 */ /* 0x000fe20000010100 */
[----:B------:R-:W-:Y:S03]  /*2fb0*/  ISETP.LE.U32.AND P4, PT, R232, UR7, PT ;  /* 0x00000007e8007c0c */ /* 0x000fe6000bf83070 */
[----:B------:R2:W-:Y:S01]  /*2fc0*/  MUFU.EX2 R223, R41 ;  /* 0x0000002900df7308 */ /* 0x0005e20000000800 */
[----:B------:R-:W-:Y:S04]  /*2fd0*/  PRMT R232, R231, 0x7632, R232 ;  /* 0x00007632e7e87816 */ /* 0x000fe800000000e8 */
[----:B------:R-:W-:Y:S01]  /*2fe0*/  LOP3.LUT R232, R232, 0xff, RZ, 0xc0, !PT ;  /* 0x000000ffe8e87812 */ /* 0x000fe200078ec0ff */
[----:B------:R-:W-:Y:S04]  /*2ff0*/  @P0 FADD.FTZ R217, -R217, -RZ ;  /* 0x800000ffd9d90221 */ /* 0x000fe80000010100 */
[----:B------:R3:W-:Y:S01]  /*3000*/  MUFU.EX2 R225, R237 ;  /* 0x000000ed00e17308 */ /* 0x0007e20000000800 */
[----:B-1----:R-:W-:Y:S04]  /*3010*/  IMAD.WIDE.U32 R240, R229, -0x326172a9, RZ ;  /* 0xcd9e8d57e5f07825 */ /* 0x002fe800078e00ff */
[----:B------:R-:W-:Y:S01]  /*3020*/  FFMA.FTZ R229, R47, UR8, -R249 ;  /* 0x000000082fe57c23 */ /* 0x000fe200080108f9 */
[C---:B------:R-:W-:Y:S04]  /*3030*/  PRMT R235, R240.reuse, 0x7771, RZ ;  /* 0x00007771f0eb7816 */ /* 0x040fe800000000ff */
[----:B------:R1:W-:Y:S01]  /*3040*/  MUFU.EX2 R226, R44 ;  /* 0x0000002c00e27308 */ /* 0x0003e20000000800 */
[----:B--2---:R-:W2:Y:S01]  /*3050*/  LDSM.16.M88.4 R40, [R137+0xc00] ;  /* 0x000c00008928783b */ /* 0x004ea20000000200 */
[C---:B------:R-:W-:Y:S02]  /*3060*/  PRMT R46, R240.reuse, 0x7773, RZ ;  /* 0x00007773f02e7816 */ /* 0x040fe400000000ff */
[----:B------:R-:W-:Y:S06]  /*3070*/  PRMT R47, R240, 0x7772, RZ ;  /* 0x00007772f02f7816 */ /* 0x000fec00000000ff */
[----:B------:R4:W4:Y:S01]  /*3080*/  MUFU.EX2 R213, R247 ;  /* 0x000000f700d57308 */ /* 0x0009220000000800 */
[C---:B---3--:R-:W-:Y:S09]  /*3090*/  PRMT R237, R234.reuse, 0x7771, RZ ;  /* 0x00007771eaed7816 */ /* 0x048ff200000000ff */
[----:B------:R-:W-:Y:S01]  /*30a0*/  MUFU.EX2 R227, R227 ;  /* 0x000000e300e37308 */ /* 0x000fe20000000800 */
[----:B-1----:R-:W-:Y:S02]  /*30b0*/  PRMT R44, R234, 0x7773, RZ ;  /* 0x00007773ea2c7816 */ /* 0x002fe400000000ff */
[----:B------:R-:W-:Y:S02]  /*30c0*/  LOP3.LUT R234, R230, UR10, R241, 0x96, !PT ;  /* 0x0000000ae6ea7c12 */ /* 0x000fe4000f8e96f1 */
[----:B------:R-:W-:Y:S05]  /*30d0*/  LOP3.LUT R230, R231, 0xff, RZ, 0xc0, !PT ;  /* 0x000000ffe7e67812 */ /* 0x000fea00078ec0ff */
[----:B------:R-:W-:Y:S01]  /*30e0*/  MUFU.EX2 R229, R229 ;  /* 0x000000e500e57308 */ /* 0x000fe20000000800 */
[--C-:B----4-:R-:W-:Y:S01]  /*30f0*/  FFMA.FTZ R247, R33, UR8, -R242.reuse ;  /* 0x0000000821f77c23 */ /* 0x110fe200080108f2 */
[----:B------:R-:W-:Y:S01]  /*3100*/  @P1 FADD.FTZ R213, -R213, -RZ ;  /* 0x800000ffd5d51221 */ /* 0x000fe20000010100 */
[----:B------:R-:W-:Y:S01]  /*3110*/  ISETP.LE.U32.AND P1, PT, R230, UR7, PT ;  /* 0x00000007e6007c0c */ /* 0x000fe2000bf23070 */
[----:B------:R-:W-:Y:S01]  /*3120*/  FFMA.FTZ R230, R48, UR8, -R242 ;  /* 0x0000000830e67c23 */ /* 0x000fe200080108f2 */
[----:B------:R-:W-:Y:S02]  /*3130*/  SHF.R.U32.HI R48, RZ, 0x18, R231 ;  /* 0x00000018ff307819 */ /* 0x000fe400000116e7 */
[----:B------:R-:W-:Y:S03]  /*3140*/  LOP3.LUT R231, R231, 0xffff, RZ, 0xc0, !PT ;  /* 0x0000ffffe7e77812 */ /* 0x000fe600078ec0ff */
[----:B------:R-:W1:Y:S01]  /*3150*/  MUFU.EX2 R215, R247 ;  /* 0x000000f700d77308 */ /* 0x000e620000000800 */
[----:B------:R-:W-:Y:S02]  /*3160*/  ISETP.LE.U32.AND P6, PT, R48, UR7, PT ;  /* 0x0000000730007c0c */ /* 0x000fe4000bfc3070 */
[----:B------:R-:W-:Y:S04]  /*3170*/  SHF.R.U32.HI R48, RZ, 0x8, R231 ;  /* 0x00000008ff307819 */ /* 0x000fe800000116e7 */
[----:B------:R-:W-:Y:S01]  /*3180*/  LOP3.LUT R49, R48, 0xffff, RZ, 0xc0, !PT ;  /* 0x0000ffff30317812 */ /* 0x000fe200078ec0ff */
[----:B------:R-:W-:Y:S01]  /*3190*/  @!P1 FADD.FTZ R218, -R218, -RZ ;  /* 0x800000ffdada9221 */ /* 0x000fe20000010100 */
[-C--:B--2---:R-:W-:Y:S01]  /*31a0*/  HMMA.16816.F32 R52, R124, R40.reuse, R52 ;  /* 0x000000287c34723c */ /* 0x084fe20000001834 */
[----:B------:R-:W2:Y:S02]  /*31b0*/  MUFU.EX2 R230, R230 ;  /* 0x000000e600e67308 */ /* 0x000ea40000000800 */
[----:B------:R-:W-:Y:S02]  /*31c0*/  ISETP.LE.U32.AND P3, PT, R49, UR7, PT ;  /* 0x0000000731007c0c */ /* 0x000fe4000bf63070 */
[C---:B------:R-:W-:Y:S01]  /*31d0*/  LOP3.LUT R49, R234.reuse, 0xff, RZ, 0xc0, !PT ;  /* 0x000000ffea317812 */ /* 0x040fe200078ec0ff */
[----:B------:R-:W-:Y:S01]  /*31e0*/  @!P6 FADD.FTZ R221, -R221, -RZ ;  /* 0x800000ffdddde221 */ /* 0x000fe20000010100 */
[----:B------:R-:W-:Y:S01]  /*31f0*/  LOP3.LUT R48, R234, 0xffff, RZ, 0xc0, !PT ;  /* 0x0000ffffea307812 */ /* 0x000fe200078ec0ff */
[C---:B------:R-:W-:Y:S03]  /*3200*/  HMMA.16816.F32 R56, R104.reuse, R40, R56 ;  /* 0x000000286838723c */ /* 0x040fe60000001838 */
[----:B------:R-:W-:Y:S01]  /*3210*/  MUFU.EX2 R231, R233 ;  /* 0x000000e900e77308 */ /* 0x000fe20000000800 */
[----:B-1----:R-:W-:Y:S01]  /*3220*/  @P5 FADD.FTZ R215, -R215, -RZ ;  /* 0x800000ffd7d75221 */ /* 0x002fe20000010100 */
[----:B------:R-:W-:Y:S02]  /*3230*/  ISETP.LE.U32.AND P5, PT, R232, UR7, PT ;  /* 0x00000007e8007c0c */ /* 0x000fe4000bfa3070 */
[----:B------:R-:W-:Y:S01]  /*3240*/  ISETP.LE.U32.AND P0, PT, R49, UR7, PT ;  /* 0x0000000731007c0c */ /* 0x000fe2000bf03070 */
[-C--:B------:R-:W-:Y:S05]  /*3250*/  HMMA.16816.F32 R60, R104, R42.reuse, R60 ;  /* 0x0000002a683c723c */ /* 0x080fea000000183c */
[----:B------:R-:W1:Y:S01]  /*3260*/  MUFU.EX2 R228, R228 ;  /* 0x000000e400e47308 */ /* 0x000e620000000800 */
[----:B------:R-:W-:Y:S01]  /*3270*/  PRMT R49, R234, 0x7632, R49 ;  /* 0x00007632ea317816 */ /* 0x000fe20000000031 */
[----:B------:R-:W-:Y:S01]  /*3280*/  @!P3 FADD.FTZ R219, -R219, -RZ ;  /* 0x800000ffdbdbb221 */ /* 0x000fe20000010100 */
[----:B------:R-:W-:Y:S01]  /*3290*/  SHF.R.U32.HI R48, RZ, 0x8, R48 ;  /* 0x00000008ff307819 */ /* 0x000fe20000011630 */
[----:B------:R-:W-:Y:S01]  /*32a0*/  FFMA.FTZ R52, R52, UR8, -R242 ;  /* 0x0000000834347c23 */ /* 0x000fe200080108f2 */
[----:B------:R-:W-:Y:S01]  /*32b0*/  LOP3.LUT R247, R236, UR17, R251, 0x96, !PT ;  /* 0x00000011ecf77c12 */ /* 0x000fe2000f8e96fb */
[----:B------:R-:W-:Y:S04]  /*32c0*/  HMMA.16816.F32 R64, R124, R42, R64 ;  /* 0x0000002a7c40723c */ /* 0x000fe80000001840 */
[----:B------:R-:W-:Y:S01]  /*32d0*/  MUFU.EX2 R233, R51 ;  /* 0x0000003300e97308 */ /* 0x000fe20000000800 */
[----:B------:R-:W-:Y:S01]  /*32e0*/  LOP3.LUT R49, R49, 0xff, RZ, 0xc0, !PT ;  /* 0x000000ff31317812 */ /* 0x000fe200078ec0ff */
[----:B------:R-:W-:Y:S01]  /*32f0*/  @!P5 FADD.FTZ R220, -R220, -RZ ;  /* 0x800000ffdcdcd221 */ /* 0x000fe20000010100 */
[----:B------:R-:W-:Y:S01]  /*3300*/  PRMT R236, R240, 0x7770, RZ ;  /* 0x00007770f0ec7816 */ /* 0x000fe200000000ff */
[----:B------:R-:W-:Y:S01]  /*3310*/  @!P0 FADD.FTZ R222, -R222, -RZ ;  /* 0x800000ffdede8221 */ /* 0x000fe20000010100 */
[----:B------:R-:W-:Y:S01]  /*3320*/  LOP3.LUT R48, R48, 0xffff, RZ, 0xc0, !PT ;  /* 0x0000ffff30307812 */ /* 0x000fe200078ec0ff */
[----:B------:R-:W-:Y:S01]  /*3330*/  FFMA.FTZ R56, R56, UR8, -R245 ;  /* 0x0000000838387c23 */ /* 0x000fe200080108f5 */
[----:B------:R-:W-:Y:S01]  /*3340*/  ISETP.LE.U32.AND P3, PT, R49, UR7, PT ;  /* 0x0000000731007c0c */ /* 0x000fe2000bf63070 */
[----:B------:R-:W-:Y:S01]  /*3350*/  FFMA.FTZ R58, R58, UR8, -R249 ;  /* 0x000000083a3a7c23 */ /* 0x000fe200080108f9 */
[----:B------:R-:W-:Y:S01]  /*3360*/  ISETP.LE.U32.AND P1, PT, R48, UR7, PT ;  /* 0x0000000730007c0c */ /* 0x000fe2000bf23070 */
[----:B------:R-:W-:Y:S01]  /*3370*/  MUFU.EX2 R232, R50 ;  /* 0x0000003200e87308 */ /* 0x000fe20000000800 */
[----:B------:R-:W-:Y:S01]  /*3380*/  ISETP.LE.U32.AND P6, PT, R236, UR7, PT ;  /* 0x00000007ec007c0c */ /* 0x000fe2000bfc3070 */
[----:B------:R-:W-:Y:S01]  /*3390*/  FFMA.FTZ R57, R57, UR8, -R245 ;  /* 0x0000000839397c23 */ /* 0x000fe200080108f5 */
[----:B------:R-:W-:Y:S01]  /*33a0*/  SHF.R.U32.HI R48, RZ, 0x18, R234 ;  /* 0x00000018ff307819 */ /* 0x000fe200000116ea */
[--C-:B------:R-:W-:Y:S01]  /*33b0*/  FFMA.FTZ R53, R53, UR8, -R242.reuse ;  /* 0x0000000835357c23 */ /* 0x100fe200080108f2 */
[----:B------:R-:W-:Y:S01]  /*33c0*/  ISETP.GT.U32.AND P0, PT, R235, UR7, PT ;  /* 0x00000007eb007c0c */ /* 0x000fe2000bf04070 */
[----:B------:R-:W-:Y:S01]  /*33d0*/  FFMA.FTZ R64, R64, UR8, -R242 ;  /* 0x0000000840407c23 */ /* 0x000fe200080108f2 */
[----:B------:R-:W-:Y:S03]  /*33e0*/  ISETP.LE.U32.AND P5, PT, R48, UR7, PT ;  /* 0x0000000730007c0c */ /* 0x000fe6000bfa3070 */
[----:B------:R-:W3:Y:S01]  /*33f0*/  MUFU.EX2 R234, R52 ;  /* 0x0000003400ea7308 */ /* 0x000ee20000000800 */
[----:B------:R-:W-:Y:S01]  /*3400*/  SHF.R.U32.HI R40, RZ, 0x18, R239 ;  /* 0x00000018ff287819 */ /* 0x000fe200000116ef */
[----:B------:R-:W-:Y:S01]  /*3410*/  @!P3 FADD.FTZ R224, -R224, -RZ ;  /* 0x800000ffe0e0b221 */ /* 0x000fe20000010100 */
[----:B------:R-:W-:Y:S01]  /*3420*/  ISETP.GT.U32.AND P3, PT, R46, UR7, PT ;  /* 0x000000072e007c0c */ /* 0x000fe2000bf64070 */
[----:B------:R-:W-:Y:S01]  /*3430*/  @!P1 FADD.FTZ R223, -R223, -RZ ;  /* 0x800000ffdfdf9221 */ /* 0x000fe20000010100 */
[----:B------:R-:W-:Y:S01]  /*3440*/  ISETP.GT.U32.AND P1, PT, R47, UR7, PT ;  /* 0x000000072f007c0c */ /* 0x000fe2000bf24070 */
[----:B------:R-:W-:Y:S01]  /*3450*/  @!P6 FADD.FTZ R226, -R226, -RZ ;  /* 0x800000ffe2e2e221 */ /* 0x000fe20000010100 */
[----:B------:R-:W-:Y:S03]  /*3460*/  ISETP.LE.U32.AND P6, PT, R238, UR7, PT ;  /* 0x00000007ee007c0c */ /* 0x000fe6000bfc3070 */
[----:B------:R-:W-:Y:S01]  /*3470*/  MUFU.EX2 R240, R58 ;  /* 0x0000003a00f07308 */ /* 0x000fe20000000800 */
[----:B------:R-:W-:Y:S01]  /*3480*/  PRMT R42, R247, 0x7632, R42 ;  /* 0x00007632f72a7816 */ /* 0x000fe2000000002a */
[----:B------:R-:W-:Y:S01]  /*3490*/  @P0 FADD.FTZ R227, -R227, -RZ ;  /* 0x800000ffe3e30221 */ /* 0x000fe20000010100 */
[----:B------:R-:W-:Y:S01]  /*34a0*/  ISETP.GT.U32.AND P0, PT, R237, UR7, PT ;  /* 0x00000007ed007c0c */ /* 0x000fe2000bf04070 */
[----:B------:R-:W-:Y:S01]  /*34b0*/  @!P5 FADD.FTZ R225, -R225, -RZ ;  /* 0x800000ffe1e1d221 */ /* 0x000fe20000010100 */
[----:B------:R-:W-:Y:S01]  /*34c0*/  ISETP.LE.U32.AND P5, PT, R40, UR7, PT ;  /* 0x0000000728007c0c */ /* 0x000fe2000bfa3070 */
[----:B------:R-:W-:Y:S01]  /*34d0*/  FFMA.FTZ R242, R65, UR8, -R242 ;  /* 0x0000000841f27c23 */ /* 0x000fe200080108f2 */
[----:B------:R-:W-:Y:S01]  /*34e0*/  PRMT R40, R239, 0x7632, R40 ;  /* 0x00007632ef287816 */ /* 0x000fe20000000028 */
[----:B------:R-:W-:Y:S01]  /*34f0*/  @P3 FADD.FTZ R229, -R229, -RZ ;  /* 0x800000ffe5e53221 */ /* 0x000fe20000010100 */
[----:B------:R-:W-:Y:S01]  /*3500*/  ISETP.GT.U32.AND P3, PT, R44, UR7, PT ;  /* 0x000000072c007c0c */ /* 0x000fe2000bf64070 */
[----:B------:R-:W4:Y:S01]  /*3510*/  MUFU.EX2 R238, R56 ;  /* 0x0000003800ee7308 */ /* 0x000f220000000800 */
[----:B------:R-:W-:Y:S01]  /*3520*/  LOP3.LUT R40, R40, 0xff, RZ, 0xc0, !PT ;  /* 0x000000ff28287812 */ /* 0x000fe200078ec0ff */
[----:B--2---:R-:W-:Y:S01]  /*3530*/  @!P6 FADD.FTZ R230, -R230, -RZ ;  /* 0x800000ffe6e6e221 */ /* 0x004fe20000010100 */
[----:B------:R-:W-:Y:S01]  /*3540*/  LOP3.LUT R42, R42, 0xff, RZ, 0xc0, !PT ;  /* 0x000000ff2a2a7812 */ /* 0x000fe200078ec0ff */
[----:B-1----:R-:W-:Y:S01]  /*3550*/  @P1 FADD.FTZ R228, -R228, -RZ ;  /* 0x800000ffe4e41221 */ /* 0x002fe20000010100 */
[----:B------:R-:W-:Y:S01]  /*3560*/  ISETP.LE.U32.AND P6, PT, R40, UR7, PT ;  /* 0x0000000728007c0c */ /* 0x000fe2000bfc3070 */
[----:B------:R-:W-:Y:S01]  /*3570*/  @P0 FADD.FTZ R231, -R231, -RZ ;  /* 0x800000ffe7e70221 */ /* 0x000fe20000010100 */
[----:B------:R-:W-:Y:S01]  /*3580*/  LOP3.LUT R40, R247, 0xff, RZ, 0xc0, !PT ;  /* 0x000000fff7287812 */ /* 0x000fe200078ec0ff */
[----:B---3--:R-:W-:Y:S01]  /*3590*/  @!P4 FADD.FTZ R234, -R234, -RZ ;  /* 0x800000ffeaeac221 */ /* 0x008fe20000010100 */
[----:B------:R-:W-:Y:S01]  /*35a0*/  F2FP.RELU.F16.F32.PACK_AB R43, R184, R183 ;  /* 0x000000b7b82b723e */ /* 0x000fe200000008ff */
[----:B------:R-:W-:Y:S01]  /*35b0*/  MUFU.EX2 R235, R53 ;  /* 0x0000003500eb7308 */ /* 0x000fe20000000800 */
[----:B------:R-:W-:Y:S01]  /*35c0*/  ISETP.LE.U32.AND P0, PT, R40, UR7, PT ;  /* 0x0000000728007c0c */ /* 0x000fe2000bf03070 */
[----:B------:R-:W-:Y:S01]  /*35d0*/  @P3 FADD.FTZ R233, -R233, -RZ ;  /* 0x800000ffe9e93221 */ /* 0x000fe20000010100 */
[----:B------:R-:W-:Y:S01]  /*35e0*/  LOP3.LUT R40, R247, 0xffff, RZ, 0xc0, !PT ;  /* 0x0000fffff7287812 */ /* 0x000fe200078ec0ff */
[----:B------:R1:W-:Y:S01]  /*35f0*/  STS [R148+0x400], R43 ;  /* 0x0004002b94007388 */ /* 0x0003e20000000800 */
[----:B------:R-:W-:Y:S01]  /*3600*/  LOP3.LUT R41, R239, 0xffff, RZ, 0xc0, !PT ;  /* 0x0000ffffef297812 */ /* 0x000fe200078ec0ff */
[----:B------:R-:W-:Y:S01]  /*3610*/  FFMA.FTZ R54, R54, UR8, -R248 ;  /* 0x0000000836367c23 */ /* 0x000fe200080108f8 */
[----:B------:R-:W-:Y:S03]  /*3620*/  SHF.R.U32.HI R40, RZ, 0x8, R40 ;  /* 0x00000008ff287819 */ /* 0x000fe60000011628 */
[----:B------:R-:W2:Y:S01]  /*3630*/  MUFU.EX2 R239, R57 ;  /* 0x0000003900ef7308 */ /* 0x000ea20000000800 */
[----:B------:R-:W-:Y:S01]  /*3640*/  ISETP.GT.U32.AND P1, PT, R45, UR7, PT ;  /* 0x000000072d007c0c */ /* 0x000fe2000bf24070 */
[--C-:B------:R-:W-:Y:S01]  /*3650*/  FFMA.FTZ R55, R55, UR8, -R248.reuse ;  /* 0x0000000837377c23 */ /* 0x100fe200080108f8 */
[----:B------:R-:W-:Y:S01]  /*3660*/  LOP3.LUT R40, R40, 0xffff, RZ, 0xc0, !PT ;  /* 0x0000ffff28287812 */ /* 0x000fe200078ec0ff */
[--C-:B------:R-:W-:Y:S01]  /*3670*/  FFMA.FTZ R66, R66, UR8, -R248.reuse ;  /* 0x0000000842427c23 */ /* 0x100fe200080108f8 */
[----:B------:R-:W-:Y:S01]  /*3680*/  ISETP.LE.U32.AND P3, PT, R42, UR7, PT ;  /* 0x000000072a007c0c */ /* 0x000fe2000bf63070 */
[----:B----4-:R-:W-:Y:S01]  /*3690*/  @!P0 FADD.FTZ R238, -R238, -RZ ;  /* 0x800000ffeeee8221 */ /* 0x010fe20000010100 */
[----:B------:R-:W-:Y:S03]  /*36a0*/  ISETP.LE.U32.AND P4, PT, R40, UR7, PT ;  /* 0x0000000728007c0c */ /* 0x000fe6000bf83070 */
[----:B------:R-:W-:Y:S01]  /*36b0*/  MUFU.EX2 R242, R242 ;  /* 0x000000f200f27308 */ /* 0x000fe20000000800 */
[----:B------:R-:W-:Y:S01]  /*36c0*/  SHF.R.U32.HI R41, RZ, 0x8, R41 ;  /* 0x00000008ff297819 */ /* 0x000fe20000011629 */
[----:B------:R-:W-:Y:S01]  /*36d0*/  FFMA.FTZ R248, R67, UR8, -R248 ;  /* 0x0000000843f87c23 */ /* 0x000fe200080108f8 */
[----:B------:R-:W-:Y:S01]  /*36e0*/  PRMT R42, R250, 0x7770, RZ ;  /* 0x00007770fa2a7816 */ /* 0x000fe200000000ff */
[----:B------:R-:W-:Y:S01]  /*36f0*/  FFMA.FTZ R59, R59, UR8, -R249 ;  /* 0x000000083b3b7c23 */ /* 0x000fe200080108f9 */
[----:B------:R-:W-:Y:S01]  /*3700*/  LOP3.LUT R41, R41, 0xffff, RZ, 0xc0, !PT ;  /* 0x0000ffff29297812 */ /* 0x000fe200078ec0ff */
[----:B------:R-:W-:Y:S01]  /*3710*/  @P1 FADD.FTZ R232, -R232, -RZ ;  /* 0x800000ffe8e81221 */ /* 0x000fe20000010100 */
[----:B------:R-:W-:Y:S03]  /*3720*/  PRMT R40, R250, 0x7772, RZ ;  /* 0x00007772fa287816 */ /* 0x000fe600000000ff */
[----:B------:R-:W3:Y:S01]  /*3730*/  MUFU.EX2 R236, R54 ;  /* 0x0000003600ec7308 */ /* 0x000ee20000000800 */
[----:B------:R-:W-:Y:S01]  /*3740*/  F2FP.RELU.F16.F32.PACK_AB R47, R187, R182 ;  /* 0x000000b6bb2f723e */ /* 0x000fe200000008ff */
[----:B------:R-:W-:Y:S01]  /*3750*/  @!P3 FADD.FTZ R240, -R240, -RZ ;  /* 0x800000fff0f0b221 */ /* 0x000fe20000010100 */
[----:B------:R-:W-:Y:S01]  /*3760*/  ISETP.LE.U32.AND P1, PT, R41, UR7, PT ;  /* 0x0000000729007c0c */ /* 0x000fe2000bf23070 */
[----:B--2---:R-:W-:Y:S01]  /*3770*/  @!P4 FADD.FTZ R239, -R239, -RZ ;  /* 0x800000ffefefc221 */ /* 0x004fe20000010100 */
[----:B------:R-:W-:Y:S01]  /*3780*/  PRMT R41, R250, 0x7771, RZ ;  /* 0x00007771fa297816 */ /* 0x000fe200000000ff */
[----:B------:R2:W-:Y:S01]  /*3790*/  STS [R148], R47 ;  /* 0x0000002f94007388 */ /* 0x0005e20000000800 */
[----:B------:R-:W-:Y:S03]  /*37a0*/  ISETP.LE.U32.AND P0, PT, R42, UR7, PT ;  /* 0x000000072a007c0c */ /* 0x000fe6000bf03070 */
[----:B------:R-:W4:Y:S01]  /*37b0*/  MUFU.EX2 R237, R55 ;  /* 0x0000003700ed7308 */ /* 0x000f220000000800 */
[----:B------:R-:W-:Y:S01]  /*37c0*/  ISETP.GT.U32.AND P3, PT, R40, UR7, PT ;  /* 0x0000000728007c0c */ /* 0x000fe2000bf64070 */
[----:B------:R-:W-:Y:S01]  /*37d0*/  FFMA.FTZ R60, R60, UR8, -R245 ;  /* 0x000000083c3c7c23 */ /* 0x000fe200080108f5 */
[----:B------:R-:W-:Y:S01]  /*37e0*/  F2FP.RELU.F16.F32.PACK_AB R42, R199, R198 ;  /* 0x000000c6c72a723e */ /* 0x000fe200000008ff */
[----:B------:R-:W-:Y:S01]  /*37f0*/  FFMA.FTZ R62, R62, UR8, -R249 ;  /* 0x000000083e3e7c23 */ /* 0x000fe200080108f9 */
[----:B------:R-:W-:Y:S01]  /*3800*/  F2FP.RELU.F16.F32.PACK_AB R40, R201, R200 ;  /* 0x000000c8c928723e */ /* 0x000fe200000008ff */
[----:B------:R-:W-:Y:S01]  /*3810*/  FFMA.FTZ R245, R61, UR8, -R245 ;  /* 0x000000083df57c23 */ /* 0x000fe200080108f5 */
[----:B------:R-:W-:Y:S01]  /*3820*/  ISETP.GT.U32.AND P4, PT, R41, UR7, PT ;  /* 0x0000000729007c0c */ /* 0x000fe2000bf84070 */
[----:B------:R4:W-:Y:S01]  /*3830*/  STS [R151], R42 ;  /* 0x0000002a97007388 */ /* 0x0009e20000000800 */
[----:B------:R-:W-:Y:S01]  /*3840*/  F2FP.RELU.F16.F32.PACK_AB R41, R186, R185 ;  /* 0x000000b9ba29723e */ /* 0x000fe200000008ff */
[----:B------:R-:W-:Y:S01]  /*3850*/  @!P1 FADD.FTZ R235, -R235, -RZ ;  /* 0x800000ffebeb9221 */ /* 0x000fe20000010100 */
[----:B------:R-:W-:Y:S01]  /*3860*/  F2FP.RELU.F16.F32.PACK_AB R45, R189, R188 ;  /* 0x000000bcbd2d723e */ /* 0x000fe200000008ff */
[----:B------:R4:W-:Y:S01]  /*3870*/  STS [R151+0x400], R40 ;  /* 0x0004002897007388 */ /* 0x0009e20000000800 */
[----:B------:R-:W-:Y:S01]  /*3880*/  F2FP.RELU.F16.F32.PACK_AB R46, R191, R190 ;  /* 0x000000bebf2e723e */ /* 0x000fe200000008ff */
[----:B------:R-:W4:Y:S01]  /*3890*/  MUFU.EX2 R241, R64 ;  /* 0x0000004000f17308 */ /* 0x000f220000000800 */
[----:B------:R-:W-:Y:S01]  /*38a0*/  F2FP.RELU.F16.F32.PACK_AB R44, R197, R196 ;  /* 0x000000c4c52c723e */ /* 0x000fe200000008ff */
[----:B------:R4:W-:Y:S01]  /*38b0*/  STS [R148+0x2000], R41 ;  /* 0x0020002994007388 */ /* 0x0009e20000000800 */
[----:B-1----:R-:W-:Y:S01]  /*38c0*/  F2FP.RELU.F16.F32.PACK_AB R43, R203, R202 ;  /* 0x000000cacb2b723e */ /* 0x002fe200000008ff */
[----:B------:R-:W-:Y:S01]  /*38d0*/  FFMA.FTZ R249, R63, UR8, -R249 ;  /* 0x000000083ff97c23 */ /* 0x000fe200080108f9 */
[----:B------:R-:W-:Y:S01]  /*38e0*/  ISETP.GT.U32.AND P1, PT, R243, UR7, PT ;  /* 0x00000007f3007c0c */ /* 0x000fe2000bf24070 */
[----:B------:R1:W-:Y:S01]  /*38f0*/  STS [R148+0x2400], R45 ;  /* 0x0024002d94007388 */ /* 0x0003e20000000800 */
[----:B------:R-:W-:Y:S03]  /*3900*/  SHF.R.U32.HI R247, RZ, 0x18, R247 ;  /* 0x00000018fff77819 */ /* 0x000fe600000116f7 */
[----:B------:R-:W1:Y:S01]  /*3910*/  MUFU.EX2 R248, R248 ;  /* 0x000000f800f87308 */ /* 0x000e620000000800 */
[----:B--2---:R-:W-:Y:S01]  /*3920*/  F2FP.RELU.F16.F32.PACK_AB R47, R205, R204 ;  /* 0x000000cccd2f723e */ /* 0x004fe200000008ff */
[----:B------:R2:W-:Y:S01]  /*3930*/  STS [R151+0x2000], R46 ;  /* 0x0020002e97007388 */ /* 0x0005e20000000800 */
[----:B------:R-:W-:Y:S01]  /*3940*/  F2FP.RELU.F16.F32.PACK_AB R49, R221, R220 ;  /* 0x000000dcdd31723e */ /* 0x000fe200000008ff */
[----:B---3--:R-:W-:Y:S01]  /*3950*/  @!P6 FADD.FTZ R236, -R236, -RZ ;  /* 0x800000ffecece221 */ /* 0x008fe20000010100 */
[----:B----4-:R-:W-:Y:S01]  /*3960*/  @!P5 FADD.FTZ R237, -R237, -RZ ;  /* 0x800000ffededd221 */ /* 0x010fe20000010100 */
[----:B------:R3:W-:Y:S01]  /*3970*/  STS [R151+0x2400], R44 ;  /* 0x0024002c97007388 */ /* 0x0007e20000000800 */
[----:B------:R-:W-:Y:S03]  /*3980*/  ISETP.GT.U32.AND P6, PT, R246, UR7, PT ;  /* 0x00000007f6007c0c */ /* 0x000fe6000bfc4070 */
[----:B------:R-:W-:Y:S01]  /*3990*/  MUFU.EX2 R243, R59 ;  /* 0x0000003b00f37308 */ /* 0x000fe20000000800 */
[----:B------:R-:W-:Y:S01]  /*39a0*/  ISETP.GT.U32.AND P5, PT, R244, UR7, PT ;  /* 0x00000007f4007c0c */ /* 0x000fe2000bfa4070 */
[----:B------:R4:W-:Y:S01]  /*39b0*/  STS [R152], R43 ;  /* 0x0000002b98007388 */ /* 0x0009e20000000800 */
[----:B------:R-:W-:Y:S01]  /*39c0*/  F2FP.RELU.F16.F32.PACK_AB R42, R215, R214 ;  /* 0x000000d6d72a723e */ /* 0x000fe200000008ff */
[----:B------:R-:W-:Y:S01]  /*39d0*/  @P1 FADD.FTZ R242, -R242, -RZ ;  /* 0x800000fff2f21221 */ /* 0x000fe20000010100 */
[----:B------:R-:W-:Y:S01]  /*39e0*/  ISETP.LE.U32.AND P1, PT, R247, UR7, PT ;  /* 0x00000007f7007c0c */ /* 0x000fe2000bf23070 */
[----:B------:R4:W-:Y:S01]  /*39f0*/  STS [R152+0x400], R47 ;  /* 0x0004002f98007388 */ /* 0x0009e20000000800 */
[----:B------:R-:W-:Y:S03]  /*3a00*/  F2FP.RELU.F16.F32.PACK_AB R40, R217, R216 ;  /* 0x000000d8d928723e */ /* 0x000fe600000008ff */
[----:B------:R-:W3:Y:S01]  /*3a10*/  MUFU.EX2 R247, R66 ;  /* 0x0000004200f77308 */ /* 0x000ee20000000800 */
[----:B------:R-:W-:Y:S01]  /*3a20*/  F2FP.RELU.F16.F32.PACK_AB R50, R231, R230 ;  /* 0x000000e6e732723e */ /* 0x000fe200000008ff */
[----:B------:R4:W-:Y:S01]  /*3a30*/  STS [R155], R42 ;  /* 0x0000002a9b007388 */ /* 0x0009e20000000800 */
[----:B------:R-:W-:Y:S01]  /*3a40*/  F2FP.RELU.F16.F32.PACK_AB R41, R207, R206 ;  /* 0x000000cecf29723e */ /* 0x000fe200000008ff */
[----:B------:R-:W-:Y:S01]  /*3a50*/  @!P2 FADD.FTZ R241, -R241, -RZ ;  /* 0x800000fff1f1a221 */ /* 0x000fe20000010100 */
[----:B------:R-:W-:Y:S01]  /*3a60*/  F2FP.RELU.F16.F32.PACK_AB R48, R233, R232 ;  /* 0x000000e8e930723e */ /* 0x000fe200000008ff */
[----:B------:R4:W-:Y:S01]  /*3a70*/  STS [R155+0x400], R40 ;  /* 0x000400289b007388 */ /* 0x0009e20000000800 */
[----:B-1----:R-:W-:Y:S03]  /*3a80*/  F2FP.RELU.F16.F32.PACK_AB R45, R209, R208 ;  /* 0x000000d0d12d723e */ /* 0x002fe600000008ff */
[----:B------:R-:W1:Y:S01]  /*3a90*/  MUFU.EX2 R244, R60 ;  /* 0x0000003c00f47308 */ /* 0x000e620000000800 */
[----:B------:R-:W-:Y:S01]  /*3aa0*/  PRMT R250, R250, 0x7773, RZ ;  /* 0x00007773fafa7816 */ /* 0x000fe200000000ff */
[----:B------:R1:W-:Y:S01]  /*3ab0*/  STS [R152+0x2000], R41 ;  /* 0x0020002998007388 */ /* 0x0003e20000000800 */
[----:B--2---:R-:W-:Y:S01]  /*3ac0*/  F2FP.RELU.F16.F32.PACK_AB R46, R211, R210 ;  /* 0x000000d2d32e723e */ /* 0x004fe200000008ff */
[----:B------:R-:W-:Y:S01]  /*3ad0*/  @P5 FADD.FTZ R248, -R248, -RZ ;  /* 0x800000fff8f85221 */ /* 0x000fe20000010100 */
[----:B------:R-:W-:Y:S01]  /*3ae0*/  ISETP.GT.U32.AND P2, PT, R250, UR7, PT ;  /* 0x00000007fa007c0c */ /* 0x000fe2000bf44070 */
[----:B------:R2:W-:Y:S01]  /*3af0*/  STS [R152+0x2400], R45 ;  /* 0x0024002d98007388 */ /* 0x0005e20000000800 */
[----:B---3--:R-:W-:Y:S03]  /*3b00*/  F2FP.RELU.F16.F32.PACK_AB R44, R213, R212 ;  /* 0x000000d4d52c723e */ /* 0x008fe600000008ff */
[----:B------:R-:W3:Y:S01]  /*3b10*/  MUFU.EX2 R246, R62 ;  /* 0x0000003e00f67308 */ /* 0x000ee20000000800 */
[----:B------:R-:W-:Y:S01]  /*3b20*/  @P6 FADD.FTZ R247, -R247, -RZ ;  /* 0x800000fff7f76221 */ /* 0x000fe20000010100 */
[----:B------:R-:W-:Y:S01]  /*3b30*/  STS [R155+0x2000], R46 ;  /* 0x0020002e9b007388 */ /* 0x000fe20000000800 */
[----:B----4-:R-:W-:Y:S01]  /*3b40*/  F2FP.RELU.F16.F32.PACK_AB R43, R219, R218 ;  /* 0x000000dadb2b723e */ /* 0x010fe200000008ff */
[----:B------:R-:W-:Y:S01]  /*3b50*/  @!P1 FADD.FTZ R243, -R243, -RZ ;  /* 0x800000fff3f39221 */ /* 0x000fe20000010100 */
[----:B------:R-:W-:Y:S01]  /*3b60*/  F2FP.RELU.F16.F32.PACK_AB R55, R239, R238 ;  /* 0x000000eeef37723e */ /* 0x000fe200000008ff */
[----:B------:R4:W-:Y:S01]  /*3b70*/  STS [R155+0x2400], R44 ;  /* 0x0024002c9b007388 */ /* 0x0009e20000000800 */
[----:B------:R-:W-:Y:S03]  /*3b80*/  F2FP.RELU.F16.F32.PACK_AB R47, R223, R222 ;  /* 0x000000dedf2f723e */ /* 0x000fe600000008ff */
[----:B------:R-:W2:Y:S01]  /*3b90*/  MUFU.EX2 R245, R245 ;  /* 0x000000f500f57308 */ /* 0x000ea20000000800 */
[----:B------:R-:W-:Y:S01]  /*3ba0*/  F2FP.RELU.F16.F32.PACK_AB R56, R248, R247 ;  /* 0x000000f7f838723e */ /* 0x000fe200000008ff */
[----:B------:R4:W-:Y:S01]  /*3bb0*/  STS [R150], R43 ;  /* 0x0000002b96007388 */ /* 0x0009e20000000800 */
[----:B------:R-:W-:Y:S01]  /*3bc0*/  F2FP.RELU.F16.F32.PACK_AB R42, R229, R228 ;  /* 0x000000e4e52a723e */ /* 0x000fe200000008ff */
[----:B-1----:R-:W-:Y:S01]  /*3bd0*/  @!P0 FADD.FTZ R244, -R244, -RZ ;  /* 0x800000fff4f48221 */ /* 0x002fe20000010100 */
[----:B------:R-:W-:Y:S01]  /*3be0*/  F2FP.RELU.F16.F32.PACK_AB R53, R243, R240 ;  /* 0x000000f0f335723e */ /* 0x000fe200000008ff */
[----:B------:R-:W-:Y:S01]  /*3bf0*/  STS [R150+0x400], R49 ;  /* 0x0004003196007388 */ /* 0x000fe20000000800 */
[----:B------:R-:W-:Y:S03]  /*3c00*/  F2FP.RELU.F16.F32.PACK_AB R40, R242, R241 ;  /* 0x000000f1f228723e */ /* 0x000fe600000008ff */
[----:B------:R-:W1:Y:S01]  /*3c10*/  MUFU.EX2 R249, R249 ;  /* 0x000000f900f97308 */ /* 0x000e620000000800 */
[----:B---3--:R-:W-:Y:S01]  /*3c20*/  @P3 FADD.FTZ R246, -R246, -RZ ;  /* 0x800000fff6f63221 */ /* 0x008fe20000010100 */
[----:B------:R-:W-:Y:S01]  /*3c30*/  STS [R153], R50 ;  /* 0x0000003299007388 */ /* 0x000fe20000000800 */
[----:B------:R-:W-:Y:S01]  /*3c40*/  F2FP.RELU.F16.F32.PACK_AB R41, R237, R236 ;  /* 0x000000eced29723e */ /* 0x000fe200000008ff */
[----:B------:R-:W-:Y:S01]  /*3c50*/  VIADD R250, R170, 0x1 ;  /* 0x00000001aafa7836 */ /* 0x000fe20000000000 */
[----:B------:R-:W-:Y:S01]  /*3c60*/  FSETP.GE.FTZ.AND P0, PT, R182, RZ, PT ;  /* 0x000000ffb600720b */ /* 0x000fe20003f16000 */
[----:B------:R-:W-:Y:S01]  /*3c70*/  STS [R153+0x400], R48 ;  /* 0x0004003099007388 */ /* 0x000fe20000000800 */
[----:B--2---:R-:W-:Y:S01]  /*3c80*/  F2FP.RELU.F16.F32.PACK_AB R45, R225, R224 ;  /* 0x000000e0e12d723e */ /* 0x004fe200000008ff */
[----:B------:R-:W-:Y:S02]  /*3c90*/  @P4 FADD.FTZ R245, -R245, -RZ ;  /* 0x800000fff5f54221 */ /* 0x000fe40000010100 */
[----:B------:R-:W-:Y:S01]  /*3ca0*/  STS [R150+0x2000], R47 ;  /* 0x0020002f96007388 */ /* 0x000fe20000000800 */
[----:B------:R-:W-:Y:S02]  /*3cb0*/  FSETP.GE.FTZ.AND P5, PT, R187, RZ, PT ;  /* 0x000000ffbb00720b */ /* 0x000fe40003fb6000 */
[----:B------:R-:W-:Y:S01]  /*3cc0*/  FSETP.GE.FTZ.AND P4, PT, R198, RZ, PT ;  /* 0x000000ffc600720b */ /* 0x000fe20003f96000 */
[----:B------:R-:W-:Y:S01]  /*3cd0*/  STS [R150+0x2400], R45 ;  /* 0x0024002d96007388 */ /* 0x000fe20000000800 */
[----:B----4-:R-:W-:Y:S01]  /*3ce0*/  F2FP.RELU.F16.F32.PACK_AB R44, R227, R226 ;  /* 0x000000e2e32c723e */ /* 0x010fe200000008ff */
[----:B-1----:R-:W-:Y:S02]  /*3cf0*/  @P2 FADD.FTZ R249, -R249, -RZ ;  /* 0x800000fff9f92221 */ /* 0x002fe40000010100 */
[----:B------:R-:W-:Y:S01]  /*3d00*/  STS [R153+0x2400], R42 ;  /* 0x0024002a99007388 */ /* 0x000fe20000000800 */
[----:B------:R-:W-:Y:S02]  /*3d10*/  F2FP.RELU.F16.F32.PACK_AB R43, R235, R234 ;  /* 0x000000eaeb2b723e */ /* 0x000fe400000008ff */
[----:B------:R-:W-:Y:S01]  /*3d20*/  F2FP.RELU.F16.F32.PACK_AB R54, R245, R244 ;  /* 0x000000f4f536723e */ /* 0x000fe200000008ff */
[----:B------:R-:W-:Y:S01]  /*3d30*/  STS [R153+0x2000], R44 ;  /* 0x0020002c99007388 */ /* 0x000fe20000000800 */
[----:B------:R-:W-:Y:S02]  /*3d40*/  F2FP.RELU.F16.F32.PACK_AB R52, R249, R246 ;  /* 0x000000f6f934723e */ /* 0x000fe400000008ff */
[----:B------:R-:W-:Y:S01]  /*3d50*/  FSETP.GE.FTZ.AND P3, PT, R199, RZ, PT ;  /* 0x000000ffc700720b */ /* 0x000fe20003f76000 */
[----:B------:R-:W-:Y:S01]  /*3d60*/  STS [R154], R43 ;  /* 0x0000002b9a007388 */ /* 0x000fe20000000800 */
[----:B------:R-:W-:Y:S02]  /*3d70*/  FSETP.GE.FTZ.AND P1, PT, R203, RZ, PT ;  /* 0x000000ffcb00720b */ /* 0x000fe40003f36000 */
[----:B------:R-:W-:Y:S01]  /*3d80*/  FSETP.GE.FTZ.AND P2, PT, R202, RZ, PT ;  /* 0x000000ffca00720b */ /* 0x000fe20003f56000 */
        /* <DEDUP_REMOVED lines=38> */
[C---:B------:R-:W-:Y:S05]  /*3ff0*/  FADD.FTZ R252, -R195.reuse, R4 ;  /* 0x00000004c3fc7221 */ /* 0x040fea0000010100 */
[C---:B------:R-:W-:Y:S04]  /*4000*/  HMMA.16816.F32 R16, R104.reuse, R110, R16 ;  /* 0x0000006e6810723c */ /* 0x040fe80000001810 */
[----:B------:R-:W-:Y:S02]  /*4010*/  FSEL R251, R252, R195, P0 ;  /* 0x000000c3fcfb7208 */ /* 0x000fe40000000000 */
[----:B------:R-:W-:Y:S02]  /*4020*/  ISETP.NE.AND P0, PT, R250, 0x1, PT ;  /* 0x00000001fa00780c */ /* 0x000fe40003f05270 */
[-C--:B------:R-:W-:Y:S03]  /*4030*/  HMMA.16816.F32 R20, R104, R116.reuse, R20 ;  /* 0x000000746814723c */ /* 0x080fe60000001814 */
[----:B------:R-:W-:Y:S01]  /*4040*/  FMUL.FTZ R251, R182, R251 ;  /* 0x000000fbb6fb7220 */ /* 0x000fe20000410000 */
[C---:B------:R-:W-:Y:S04]  /*4050*/  FADD.FTZ R182, -R195.reuse, R5 ;  /* 0x00000005c3b67221 */ /* 0x040fe80000010100 */
[C---:B------:R-:W-:Y:S04]  /*4060*/  HMMA.16816.F32 R24, R112.reuse, R116, R24 ;  /* 0x000000747018723c */ /* 0x040fe80000001818 */
[C---:B------:R-:W-:Y:S01]  /*4070*/  FADD.FTZ R250, -R195.reuse, R16 ;  /* 0x00000010c3fa7221 */ /* 0x040fe20000010100 */
[C---:B------:R-:W-:Y:S01]  /*4080*/  FADD.FTZ R252, -R195.reuse, R17 ;  /* 0x00000011c3fc7221 */ /* 0x040fe20000010100 */
[-C--:B------:R-:W-:Y:S02]  /*4090*/  FSEL R182, R182, R195.reuse, P5 ;  /* 0x000000c3b6b67208 */ /* 0x080fe40002800000 */
[-C--:B------:R-:W-:Y:S03]  /*40a0*/  HMMA.16816.F32 R28, R112, R118.reuse, R28 ;  /* 0x00000076701c723c */ /* 0x080fe6000000181c */
[-C--:B------:R-:W-:Y:S01]  /*40b0*/  FSEL R5, R250, R195.reuse, P4 ;  /* 0x000000c3fa057208 */ /* 0x080fe20002000000 */
[----:B------:R-:W-:Y:S01]  /*40c0*/  FADD.FTZ R250, -R195, R21 ;  /* 0x00000015c3fa7221 */ /* 0x000fe20000010100 */
[----:B------:R-:W-:Y:S01]  /*40d0*/  FSEL R252, R252, R195, P3 ;  /* 0x000000c3fcfc7208 */ /* 0x000fe20001800000 */
[----:B------:R-:W-:Y:S01]  /*40e0*/  FMUL.FTZ R182, R187, R182 ;  /* 0x000000b6bbb67220 */ /* 0x000fe20000410000 */
[----:B------:R-:W-:Y:S01]  /*40f0*/  FSETP.GE.FTZ.AND P4, PT, R214, RZ, PT ;  /* 0x000000ffd600720b */ /* 0x000fe20003f96000 */
[C---:B------:R-:W-:Y:S04]  /*4100*/  HMMA.16816.F32 R32, R104.reuse, R118, R32 ;  /* 0x000000766820723c */ /* 0x040fe80000001820 */
[----:B------:R-:W-:Y:S01]  /*4110*/  FMUL.FTZ R198, R198, R5 ;  /* 0x00000005c6c67220 */ /* 0x000fe20000410000 */
[----:B------:R-:W-:Y:S01]  /*4120*/  FMUL.FTZ R199, R199, R252 ;  /* 0x000000fcc7c77220 */ /* 0x000fe20000410000 */
[----:B------:R-:W-:Y:S01]  /*4130*/  FSEL R250, R250, R195, P1 ;  /* 0x000000c3fafa7208 */ /* 0x000fe20000800000 */
[----:B------:R-:W-:Y:S01]  /*4140*/  FADD.FTZ R118, -R195, R20 ;  /* 0x00000014c3767221 */ /* 0x000fe20000010100 */
[-C--:B---3--:R-:W-:Y:S03]  /*4150*/  HMMA.16816.F32 R36, R104, R120.reuse, R36 ;  /* 0x000000786824723c */ /* 0x088fe60000001824 */
[----:B------:R-:W-:Y:S01]  /*4160*/  F2FP.F16.F32.PACK_AB R251, R182, R251 ;  /* 0x000000fbb6fb723e */ /* 0x000fe200000000ff */
[----:B------:R-:W-:Y:S01]  /*4170*/  FMUL.FTZ R250, R203, R250 ;  /* 0x000000facbfa7220 */ /* 0x000fe20000410000 */
[----:B------:R-:W-:Y:S02]  /*4180*/  F2FP.F16.F32.PACK_AB R198, R199, R198 ;  /* 0x000000c6c7c6723e */ /* 0x000fe400000000ff */
[----:B------:R-:W-:Y:S01]  /*4190*/  FSETP.GE.FTZ.AND P1, PT, R219, RZ, PT ;  /* 0x000000ffdb00720b */ /* 0x000fe20003f36000 */
[C---:B------:R-:W-:Y:S04]  /*41a0*/  HMMA.16816.F32 R40, R112.reuse, R120, R40 ;  /* 0x000000787028723c */ /* 0x040fe80000001828 */
[-C--:B------:R-:W-:Y:S01]  /*41b0*/  FSEL R187, R118, R195.reuse, P2 ;  /* 0x000000c376bb7208 */ /* 0x080fe20001000000 */
[C---:B------:R-:W-:Y:S01]  /*41c0*/  FADD.FTZ R182, -R195.reuse, R32 ;  /* 0x00000020c3b67221 */ /* 0x040fe20000010100 */
[----:B------:R-:W-:Y:S02]  /*41d0*/  FSETP.GE.FTZ.AND P2, PT, R218, RZ, PT ;  /* 0x000000ffda00720b */ /* 0x000fe40003f56000 */
[----:B------:R-:W-:Y:S01]  /*41e0*/  FSETP.GE.FTZ.AND P5, PT, R230, RZ, PT ;  /* 0x000000ffe600720b */ /* 0x000fe20003fb6000 */
[-C--:B------:R-:W-:Y:S03]  /*41f0*/  HMMA.16816.F32 R44, R112, R122.reuse, R44 ;  /* 0x0000007a702c723c */ /* 0x080fe6000000182c */
[-C--:B------:R-:W-:Y:S01]  /*4200*/  FSEL R203, R182, R195.reuse, P4 ;  /* 0x000000c3b6cb7208 */ /* 0x080fe20002000000 */
[----:B------:R-:W-:Y:S01]  /*4210*/  FADD.FTZ R199, -R195, R37 ;  /* 0x00000025c3c77221 */ /* 0x000fe20000010100 */
[----:B------:R-:W-:Y:S01]  /*4220*/  FSETP.GE.FTZ.AND P4, PT, R231, RZ, PT ;  /* 0x000000ffe700720b */ /* 0x000fe20003f96000 */
[----:B------:R-:W-:Y:S01]  /*4230*/  FADD.FTZ R252, -R195, R36 ;  /* 0x00000024c3fc7221 */ /* 0x000fe20000010100 */
[----:B------:R-:W-:Y:S01]  /*4240*/  FSETP.GE.FTZ.AND P3, PT, R215, RZ, PT ;  /* 0x000000ffd700720b */ /* 0x000fe20003f76000 */
[C---:B------:R-:W-:Y:S04]  /*4250*/  HMMA.16816.F32 R48, R104.reuse, R122, R48 ;  /* 0x0000007a6830723c */ /* 0x040fe80000001830 */
[----:B------:R-:W-:Y:S01]  /*4260*/  FSEL R182, R199, R195, P1 ;  /* 0x000000c3c7b67208 */ /* 0x000fe20000800000 */
[----:B------:R-:W-:Y:S01]  /*4270*/  FMUL.FTZ R187, R202, R187 ;  /* 0x000000bbcabb7220 */ /* 0x000fe20000410000 */
[----:B------:R-:W-:Y:S01]  /*4280*/  FSETP.GE.FTZ.AND P1, PT, R242, RZ, PT ;  /* 0x000000fff200720b */ /* 0x000fe20003f36000 */
[----:B------:R-:W-:Y:S01]  /*4290*/  FADD.FTZ R202, -R195, R33 ;  /* 0x00000021c3ca7221 */ /* 0x000fe20000010100 */
[-C--:B------:R-:W-:Y:S01]  /*42a0*/  FSEL R252, R252, R195.reuse, P2 ;  /* 0x000000c3fcfc7208 */ /* 0x080fe20001000000 */
[-C--:B------:R-:W-:Y:S03]  /*42b0*/  HMMA.16816.F32 R52, R104, R124.reuse, R52 ;  /* 0x0000007c6834723c */ /* 0x080fe60000001834 */
[----:B------:R-:W-:Y:S01]  /*42c0*/  FSETP.GE.FTZ.AND P2, PT, R235, RZ, PT ;  /* 0x000000ffeb00720b */ /* 0x000fe20003f56000 */
[----:B------:R-:W-:Y:S01]  /*42d0*/  FMUL.FTZ R219, R219, R182 ;  /* 0x000000b6dbdb7220 */ /* 0x000fe20000410000 */
[----:B------:R-:W-:Y:S01]  /*42e0*/  FSEL R202, R202, R195, P3 ;  /* 0x000000c3caca7208 */ /* 0x000fe20001800000 */
[----:B------:R-:W-:Y:S01]  /*42f0*/  FMUL.FTZ R203, R214, R203 ;  /* 0x000000cbd6cb7220 */ /* 0x000fe20000410000 */
[----:B------:R-:W-:Y:S01]  /*4300*/  FSETP.GE.FTZ.AND P3, PT, R234, RZ, PT ;  /* 0x000000ffea00720b */ /* 0x000fe20003f76000 */
[C---:B------:R-:W-:Y:S04]  /*4310*/  HMMA.16816.F32 R56, R112.reuse, R124, R56 ;  /* 0x0000007c7038723c */ /* 0x040fe80000001838 */
[----:B------:R-:W-:Y:S01]  /*4320*/  F2FP.F16.F32.PACK_AB R187, R250, R187 ;  /* 0x000000bbfabb723e */ /* 0x000fe200000000ff */
[C---:B------:R-:W-:Y:S01]  /*4330*/  FADD.FTZ R48, -R195.reuse, R48 ;  /* 0x00000030c3307221 */ /* 0x040fe20000010100 */
[----:B------:R-:W-:Y:S01]  /*4340*/  FADD.FTZ R182, -R195, R49 ;  /* 0x00000031c3b67221 */ /* 0x000fe20000010100 */
[----:B------:R-:W-:Y:S01]  /*4350*/  FMUL.FTZ R202, R215, R202 ;  /* 0x000000cad7ca7220 */ /* 0x000fe20000410000 */
[-C--:B------:R-:W-:Y:S03]  /*4360*/  HMMA.16816.F32 R60, R112, R126.reuse, R60 ;  /* 0x0000007e703c723c */ /* 0x080fe6000000183c */
[-C--:B------:R-:W-:Y:S01]  /*4370*/  FSEL R49, R48, R195.reuse, P5 ;  /* 0x000000c330317208 */ /* 0x080fe20002800000 */
[C---:B------:R-:W-:Y:S01]  /*4380*/  FADD.FTZ R214, -R195.reuse, R53 ;  /* 0x00000035c3d67221 */ /* 0x040fe20000010100 */
[----:B------:R-:W-:Y:S01]  /*4390*/  FSEL R182, R182, R195, P4 ;  /* 0x000000c3b6b67208 */ /* 0x000fe20002000000 */
[----:B------:R-:W-:Y:S01]  /*43a0*/  FADD.FTZ R52, -R195, R52 ;  /* 0x00000034c3347221 */ /* 0x000fe20000010100 */
[----:B------:R-:W-:Y:S01]  /*43b0*/  F2FP.F16.F32.PACK_AB R202, R202, R203 ;  /* 0x000000cbcaca723e */ /* 0x000fe200000000ff */
[----:B------:R-:W-:Y:S04]  /*43c0*/  HMMA.16816.F32 R64, R104, R126, R64 ;  /* 0x0000007e6840723c */ /* 0x000fe80000001840 */
[----:B------:R-:W-:Y:S01]  /*43d0*/  FSEL R214, R214, R195, P2 ;  /* 0x000000c3d6d67208 */ /* 0x000fe20001000000 */
[----:B------:R-:W-:Y:S01]  /*43e0*/  FMUL.FTZ R49, R230, R49 ;  /* 0x00000031e6317220 */ /* 0x000fe20000410000 */
[----:B------:R-:W-:Y:S01]  /*43f0*/  FSETP.GE.FTZ.AND P2, PT, R241, RZ, PT ;  /* 0x000000fff100720b */ /* 0x000fe20003f56000 */
[----:B------:R-:W-:Y:S01]  /*4400*/  FMUL.FTZ R182, R231, R182 ;  /* 0x000000b6e7b67220 */ /* 0x000fe20000410000 */
[----:B------:R-:W-:Y:S01]  /*4410*/  FSEL R53, R52, R195, P3 ;  /* 0x000000c334357208 */ /* 0x000fe20001800000 */
[----:B------:R-:W-:Y:S01]  /*4420*/  FMUL.FTZ R252, R218, R252 ;  /* 0x000000fcdafc7220 */ /* 0x000fe20000410000 */
[----:B------:R-:W-:Y:S02]  /*4430*/  FMUL.FTZ R214, R235, R214 ;  /* 0x000000d6ebd67220 */ /* 0x000fe40000410000 */
[----:B------:R-:W-:Y:S01]  /*4440*/  F2FP.F16.F32.PACK_AB R182, R182, R49 ;  /* 0x00000031b6b6723e */ /* 0x000fe200000000ff */
[----:B------:R-:W-:Y:S01]  /*4450*/  FMUL.FTZ R53, R234, R53 ;  /* 0x00000035ea357220 */ /* 0x000fe20000410000 */
[----:B------:R-:W-:Y:S01]  /*4460*/  F2FP.F16.F32.PACK_AB R219, R219, R252 ;  /* 0x000000fcdbdb723e */ /* 0x000fe200000000ff */
[----:B------:R-:W-:Y:S03]  /*4470*/  FADD.FTZ R49, -R194, R7 ;  /* 0x00000007c2317221 */ /* 0x000fe60000010100 */
[----:B------:R-:W-:Y:S01]  /*4480*/  F2FP.F16.F32.PACK_AB R53, R214, R53 ;  /* 0x00000035d635723e */ /* 0x000fe200000000ff */
[C---:B------:R-:W-:Y:S05]  /*4490*/  FADD.FTZ R64, -R195.reuse, R64 ;  /* 0x00000040c3407221 */ /* 0x040fea0000010100 */
[----:B------:R-:W-:Y:S01]  /*44a0*/  FSEL R64, R64, R195, P2 ;  /* 0x000000c340407208 */ /* 0x000fe20001000000 */
[----:B------:R-:W-:Y:S01]  /*44b0*/  @P1 FADD.FTZ R195, -R195, R65 ;  /* 0x00000041c3c31221 */ /* 0x000fe20000010100 */
[----:B------:R-:W-:Y:S01]  /*44c0*/  FSETP.GE.FTZ.AND P2, PT, R183, RZ, PT ;  /* 0x000000ffb700720b */ /* 0x000fe20003f56000 */
[----:B------:R-:W-:Y:S01]  /*44d0*/  FADD.FTZ R65, -R194, R6 ;  /* 0x00000006c2417221 */ /* 0x000fe20000010100 */
[----:B------:R-:W-:Y:S01]  /*44e0*/  FSETP.GE.FTZ.AND P1, PT, R184, RZ, PT ;  /* 0x000000ffb800720b */ /* 0x000fe20003f36000 */
[----:B------:R-:W-:Y:S01]  /*44f0*/  FMUL.FTZ R241, R241, R64 ;  /* 0x00000040f1f17220 */ /* 0x000fe20000410000 */
[----:B------:R-:W-:Y:S02]  /*4500*/  FMUL.FTZ R242, R242, R195 ;  /* 0x000000c3f2f27220 */ /* 0x000fe40000410000 */
        /* <DEDUP_REMOVED lines=25> */
.L_x_1253:
[C---:B------:R-:W-:Y:S01]  /*46a0*/  FADD.FTZ R7, -R194.reuse, R22 ;  /* 0x00000016c2077221 */ /* 0x040fe20000010100 */
[C---:B------:R-:W-:Y:S01]  /*46b0*/  FADD.FTZ R5, -R194.reuse, R18 ;  /* 0x00000012c2057221 */ /* 0x040fe20000010100 */
[----:B------:R-:W-:Y:S01]  /*46c0*/  FADD.FTZ R19, -R194, R19 ;  /* 0x00000013c2137221 */ /* 0x000fe20000010100 */
[----:B------:R-:W-:Y:S01]  /*46d0*/  FSETP.GE.FTZ.AND P1, PT, R204, RZ, PT ;  /* 0x000000ffcc00720b */ /* 0x000fe20003f36000 */
[----:B-1----:R-:W-:Y:S01]  /*46e0*/  FADD.FTZ R17, -R194, R34 ;  /* 0x00000022c2117221 */ /* 0x002fe20000010100 */
[----:B------:R-:W-:Y:S01]  /*46f0*/  FSETP.GE.FTZ.AND P3, PT, R200, RZ, PT ;  /* 0x000000ffc800720b */ /* 0x000fe20003f76000 */
[C---:B------:R-:W-:Y:S01]  /*4700*/  FADD.FTZ R23, -R194.reuse, R23 ;  /* 0x00000017c2177221 */ /* 0x040fe20000010100 */
[----:B------:R-:W-:Y:S01]  /*4710*/  FSETP.GE.FTZ.AND P2, PT, R201, RZ, PT ;  /* 0x000000ffc900720b */ /* 0x000fe20003f56000 */
[C---:B------:R-:W-:Y:S01]  /*4720*/  FADD.FTZ R35, -R194.reuse, R35 ;  /* 0x00000023c2237221 */ /* 0x040fe20000010100 */
[-C--:B------:R-:W-:Y:S01]  /*4730*/  FSEL R7, R7, R194.reuse, P1 ;  /* 0x000000c207077208 */ /* 0x080fe20000800000 */
        /* <DEDUP_REMOVED lines=11> */
[----:B------:R-:W-:Y:S01]  /*47f0*/  FSEL R17, R17, R194, P1 ;  /* 0x000000c211117208 */ /* 0x000fe20000800000 */
[----:B------:R-:W-:Y:S01]  /*4800*/  FMUL.FTZ R48, R183, R48 ;  /* 0x00000030b7307220 */ /* 0x000fe20000410000 */
[----:B------:R-:W-:Y:S01]  /*4810*/  FSETP.GE.FTZ.AND P1, PT, R221, RZ, PT ;  /* 0x000000ffdd00720b */ /* 0x000fe20003f36000 */
        /* <DEDUP_REMOVED lines=10> */
[----:B------:R-:W-:Y:S01]  /*48c0*/  FADD.FTZ R5, -R194, R50 ;  /* 0x00000032c2057221 */ /* 0x000fe20000010100 */
[----:B------:R-:W-:Y:S01]  /*48d0*/  FSETP.GE.FTZ.AND P6, PT, R232, RZ, PT ;  /* 0x000000ffe800720b */ /* 0x000fe20003fd6000 */
[----:B------:R-:W-:Y:S01]  /*48e0*/  FADD.FTZ R21, -R194, R66 ;  /* 0x00000042c2157221 */ /* 0x000fe20000010100 */
[----:B------:R-:W-:Y:S01]  /*48f0*/  FSETP.GE.FTZ.AND P5, PT, R233, RZ, PT ;  /* 0x000000ffe900720b */ /* 0x000fe20003fb6000 */
[----:B------:R-:W-:Y:S01]  /*4900*/  FMUL.FTZ R18, R221, R18 ;  /* 0x00000012dd127220 */ /* 0x000fe20000410000 */
[----:B------:R-:W-:Y:S01]  /*4910*/  FSETP.GE.FTZ.AND P2, PT, R220, RZ, PT ;  /* 0x000000ffdc00720b */ /* 0x000fe20003f56000 */
[----:B------:R-:W-:Y:S01]  /*4920*/  STS [R148+-0x8000], R251 ;  /* 0xff8000fb94007388 */ /* 0x000fe20000000800 */
[----:B------:R-:W-:Y:S01]  /*4930*/  F2FP.F16.F32.PACK_AB R7, R6, R7 ;  /* 0x000000070607723e */ /* 0x000fe200000000ff */
[----:B-----5:R-:W-:Y:S01]  /*4940*/  FADD.FTZ R8, -R193, R8 ;  /* 0x00000008c1087221 */ /* 0x020fe20000010100 */
[----:B------:R-:W-:Y:S01]  /*4950*/  F2FP.F16.F32.PACK_AB R16, R16, R17 ;  /* 0x000000111010723e */ /* 0x000fe200000000ff */
        /* <DEDUP_REMOVED lines=20> */
[----:B------:R-:W-:Y:S01]  /*4aa0*/  @P1 FADD.FTZ R194, -R194, R67 ;  /* 0x00000043c2c21221 */ /* 0x000fe20000010100 */
[----:B------:R-:W-:Y:S01]  /*4ab0*/  F2FP.F16.F32.PACK_AB R6, R6, R5 ;  /* 0x000000050606723e */ /* 0x000fe200000000ff */
[----:B------:R1:W-:Y:S01]  /*4ac0*/  STS [R151+-0x7c00], R4 ;  /* 0xff84000497007388 */ /* 0x0003e20000000800 */
[----:B------:R-:W-:Y:S01]  /*4ad0*/  F2FP.F16.F32.PACK_AB R19, R18, R19 ;  /* 0x000000131213723e */ /* 0x000fe200000000ff */
[----:B------:R-:W-:Y:S01]  /*4ae0*/  FMUL.FTZ R22, R247, R22 ;  /* 0x00000016f7167220 */ /* 0x000fe20000410000 */
[----:B------:R-:W-:Y:S01]  /*4af0*/  FMUL.FTZ R5, R248, R194 ;  /* 0x000000c2f8057220 */ /* 0x000fe20000410000 */
[----:B------:R-:W-:Y:S01]  /*4b00*/  FADD.FTZ R18, -R193, R9 ;  /* 0x00000009c1127221 */ /* 0x000fe20000010100 */
[----:B------:R-:W-:Y:S01]  /*4b10*/  FSETP.GE.FTZ.AND P1, PT, R185, RZ, PT ;  /* 0x000000ffb900720b */ /* 0x000fe20003f36000 */
[----:B------:R-:W-:Y:S01]  /*4b20*/  FMUL.FTZ R17, R236, R17 ;  /* 0x00000011ec117220 */ /* 0x000fe20000410000 */
[----:B------:R-:W-:Y:S01]  /*4b30*/  FSETP.GE.FTZ.AND P3, PT, R186, RZ, PT ;  /* 0x000000ffba00720b */ /* 0x000fe20003f76000 */
[----:B------:R-:W-:Y:S01]  /*4b40*/  FMUL.FTZ R20, R237, R20 ;  /* 0x00000014ed147220 */ /* 0x000fe20000410000 */
[----:B------:R-:W-:Y:S01]  /*4b50*/  F2FP.F16.F32.PACK_AB R32, R5, R22 ;  /* 0x000000160520723e */ /* 0x000fe200000000ff */
[----:B------:R-:W-:Y:S01]  /*4b60*/  STS [R151+-0x8000], R198 ;  /* 0xff8000c697007388 */ /* 0x000fe20000000800 */
[-C--:B------:R-:W-:Y:S01]  /*4b70*/  FSEL R8, R8, R193.reuse, P1 ;  /* 0x000000c108087208 */ /* 0x080fe20000800000 */
[C---:B------:R-:W-:Y:S01]  /*4b80*/  FADD.FTZ R56, -R193.reuse, R56 ;  /* 0x00000038c1387221 */ /* 0x040fe20000010100 */
[----:B------:R-:W-:Y:S01]  /*4b90*/  FSEL R5, R18, R193, P3 ;  /* 0x000000c112057208 */ /* 0x000fe20001800000 */
[----:B------:R-:W-:Y:S01]  /*4ba0*/  FADD.FTZ R18, -R193, R57 ;  /* 0x00000039c1127221 */ /* 0x000fe20000010100 */
[----:B------:R-:W-:Y:S01]  /*4bb0*/  F2FP.F16.F32.PACK_AB R17, R20, R17 ;  /* 0x000000111411723e */ /* 0x000fe200000000ff */
[----:B------:R-:W-:Y:S01]  /*4bc0*/  FMUL.FTZ R8, R185, R8 ;  /* 0x00000008b9087220 */ /* 0x000fe20000410000 */
[----:B------:R-:W-:Y:S01]  /*4bd0*/  FADD.FTZ R20, -R193, R13 ;  /* 0x0000000dc1147221 */ /* 0x000fe20000010100 */
[----:B------:R-:W-:Y:S01]  /*4be0*/  FMUL.FTZ R5, R186, R5 ;  /* 0x00000005ba057220 */ /* 0x000fe20000410000 */
[----:B------:R-:W-:Y:S01]  /*4bf0*/  FSETP.GE.FTZ.AND P1, PT, R191, RZ, PT ;  /* 0x000000ffbf00720b */ /* 0x000fe20003f36000 */
[----:B------:R-:W-:Y:S01]  /*4c00*/  FADD.FTZ R60, -R193, R60 ;  /* 0x0000003cc13c7221 */ /* 0x000fe20000010100 */
[----:B------:R-:W-:Y:S01]  /*4c10*/  FSETP.GE.FTZ.AND P5, PT, R207, RZ, PT ;  /* 0x000000ffcf00720b */ /* 0x000fe20003fb6000 */
[----:B------:R-:W-:Y:S01]  /*4c20*/  FADD.FTZ R11, -R192, R11 ;  /* 0x0000000bc00b7221 */ /* 0x000fe20000010100 */
[----:B------:R-:W-:Y:S01]  /*4c30*/  F2FP.F16.F32.PACK_AB R5, R5, R8 ;  /* 0x000000080505723e */ /* 0x000fe200000000ff */
[C---:B------:R-:W-:Y:S01]  /*4c40*/  FADD.FTZ R8, -R193.reuse, R25 ;  /* 0x00000019c1087221 */ /* 0x040fe20000010100 */
[-C--:B------:R-:W-:Y:S01]  /*4c50*/  FSEL R20, R20, R193.reuse, P1 ;  /* 0x000000c114147208 */ /* 0x080fe20000800000 */
[----:B-1----:R-:W-:Y:S01]  /*4c60*/  FADD.FTZ R4, -R193, R29 ;  /* 0x0000001dc1047221 */ /* 0x002fe20000010100 */
[----:B------:R-:W-:Y:S01]  /*4c70*/  FSETP.GE.FTZ.AND P1, PT, R206, RZ, PT ;  /* 0x000000ffce00720b */ /* 0x000fe20003f36000 */
[----:B------:R1:W-:Y:S01]  /*4c80*/  STS [R148+-0x6000], R5 ;  /* 0xffa0000594007388 */ /* 0x0003e20000000800 */
[----:B------:R-:W-:Y:S01]  /*4c90*/  FSETP.GE.FTZ.AND P2, PT, R190, RZ, PT ;  /* 0x000000ffbe00720b */ /* 0x000fe20003f56000 */
[----:B------:R-:W-:Y:S01]  /*4ca0*/  FMUL.FTZ R20, R191, R20 ;  /* 0x00000014bf147220 */ /* 0x000fe20000410000 */
        /* <DEDUP_REMOVED lines=10> */
[----:B------:R-:W-:Y:S01]  /*4d50*/  FADD.FTZ R12, -R193, R41 ;  /* 0x00000029c10c7221 */ /* 0x000fe20000010100 */
[----:B------:R-:W-:Y:S01]  /*4d60*/  FSETP.GE.FTZ.AND P1, PT, R223, RZ, PT ;  /* 0x000000ffdf00720b */ /* 0x000fe20003f36000 */
[----:B------:R-:W-:Y:S01]  /*4d70*/  FADD.FTZ R31, -R192, R31 ;  /* 0x0000001fc01f7221 */ /* 0x000fe20000010100 */
        /* <DEDUP_REMOVED lines=13> */
[----:B-1----:R-:W-:Y:S01]  /*4e50*/  FADD.FTZ R5, -R192, R30 ;  /* 0x0000001ec0057221 */ /* 0x002fe20000010100 */
[----:B------:R-:W-:Y:S01]  /*4e60*/  FSETP.GE.FTZ.AND P1, PT, R245, RZ, PT ;  /* 0x000000fff500720b */ /* 0x000fe20003f36000 */
[----:B------:R-:W-:Y:S01]  /*4e70*/  IMAD R52, R156, UR6, RZ ;  /* 0x000000069c347c24 */ /* 0x000fe2000f8e02ff */
[-C--:B------:R-:W-:Y:S01]  /*4e80*/  FSEL R23, R44, R193.reuse, P6 ;  /* 0x000000c12c177208 */ /* 0x080fe20003000000 */
        /* <DEDUP_REMOVED lines=8> */
[----:B------:R-:W-:Y:S01]  /*4f10*/  F2FP.F16.F32.PACK_AB R4, R4, R9 ;  /* 0x000000090404723e */ /* 0x000fe200000000ff */
[----:B------:R-:W-:Y:S01]  /*4f20*/  FADD.FTZ R9, -R192, R10 ;  /* 0x0000000ac0097221 */ /* 0x000fe20000010100 */
[----:B------:R-:W-:Y:S01]  /*4f30*/  FSETP.GE.FTZ.AND P2, PT, R244, RZ, PT ;  /* 0x000000fff400720b */ /* 0x000fe20003f56000 */
[----:B------:R-:W-:Y:S01]  /*4f40*/  FMUL.FTZ R21, R222, R21 ;  /* 0x00000015de157220 */ /* 0x000fe20000410000 */
[-C--:B------:R-:W-:Y:S02]  /*4f50*/  FSEL R25, R56, R193.reuse, P4 ;  /* 0x000000c138197208 */ /* 0x080fe40002000000 */
[----:B------:R-:W-:Y:S02]  /*4f60*/  FSEL R18, R18, R193, P3 ;  /* 0x000000c112127208 */ /* 0x000fe40001800000 */
        /* <DEDUP_REMOVED lines=18> */
[-C--:B------:R-:W-:Y:S02]  /*5090*/  FSEL R23, R23, R192.reuse, P2 ;  /* 0x000000c017177208 */ /* 0x080fe40001000000 */
[----:B------:R-:W-:Y:S01]  /*50a0*/  FSEL R12, R15, R192, P1 ;  /* 0x000000c00f0c7208 */ /* 0x000fe20000800000 */
[----:B------:R-:W-:Y:S01]  /*50b0*/  FADD.FTZ R15, -R192, R42 ;  /* 0x0000002ac00f7221 */ /* 0x000fe20000010100 */
[----:B------:R-:W-:Y:S01]  /*50c0*/  F2FP.F16.F32.PACK_AB R9, R10, R9 ;  /* 0x000000090a09723e */ /* 0x000fe200000000ff */
[----:B------:R-:W-:Y:S01]  /*50d0*/  FMUL.FTZ R23, R196, R23 ;  /* 0x00000017c4177220 */ /* 0x000fe20000410000 */
[----:B------:R-:W-:Y:S01]  /*50e0*/  FSETP.GE.FTZ.AND P1, PT, R209, RZ, PT ;  /* 0x000000ffd100720b */ /* 0x000fe20003f36000 */
[----:B------:R-:W-:Y:S01]  /*50f0*/  FMUL.FTZ R12, R197, R12 ;  /* 0x0000000cc50c7220 */ /* 0x000fe20000410000 */
[----:B------:R-:W-:Y:S01]  /*5100*/  FSETP.GE.FTZ.AND P2, PT, R208, RZ, PT ;  /* 0x000000ffd000720b */ /* 0x000fe20003f56000 */
[----:B------:R-:W-:Y:S01]  /*5110*/  STS [R148+-0x5c00], R9 ;  /* 0xffa4000994007388 */ /* 0x000fe20000000800 */
[-C--:B------:R-:W-:Y:S01]  /*5120*/  FSEL R10, R27, R192.reuse, P1 ;  /* 0x000000c01b0a7208 */ /* 0x080fe20000800000 */
        /* <DEDUP_REMOVED lines=17> */
[----:B------:R-:W-:Y:S01]  /*5240*/  FSETP.GE.FTZ.AND P2, PT, R224, RZ, PT ;  /* 0x000000ffe000720b */ /* 0x000fe20003f56000 */
[----:B------:R-:W-:Y:S01]  /*5250*/  STS [R155+-0x8000], R202 ;  /* 0xff8000ca9b007388 */ /* 0x000fe20000000800 */
[----:B------:R-:W-:Y:S02]  /*5260*/  FSETP.GE.FTZ.AND P1, PT, R225, RZ, PT ;  /* 0x000000ffe100720b */ /* 0x000fe40003f36000 */
[----:B------:R-:W-:Y:S01]  /*5270*/  F2FP.F16.F32.PACK_AB R14, R14, R5 ;  /* 0x000000050e0e723e */ /* 0x000fe200000000ff */
[----:B------:R-:W-:Y:S01]  /*5280*/  STS [R155+-0x7c00], R16 ;  /* 0xff8400109b007388 */ /* 0x000fe20000000800 */
[----:B------:R-:W-:Y:S01]  /*5290*/  F2FP.F16.F32.PACK_AB R33, R18, R25 ;  /* 0x000000191221723e */ /* 0x000fe200000000ff */
[----:B------:R-:W-:Y:S01]  /*52a0*/  FADD.FTZ R25, -R192, R58 ;  /* 0x0000003ac0197221 */ /* 0x000fe20000010100 */
[-C--:B------:R-:W-:Y:S01]  /*52b0*/  FSEL R15, R15, R192.reuse, P2 ;  /* 0x000000c00f0f7208 */ /* 0x080fe20001000000 */
[----:B------:R-:W-:Y:S01]  /*52c0*/  STS [R152+-0x6000], R13 ;  /* 0xffa0000d98007388 */ /* 0x000fe20000000800 */
[----:B------:R-:W-:Y:S02]  /*52d0*/  FSEL R18, R43, R192, P1 ;  /* 0x000000c02b127208 */ /* 0x000fe40000800000 */
        /* <DEDUP_REMOVED lines=8> */
[----:B------:R-:W-:Y:S01]  /*5360*/  FSETP.GE.FTZ.AND P1, PT, R249, RZ, PT ;  /* 0x000000fff900720b */ /* 0x000fe20003f36000 */
[----:B------:R-:W-:Y:S01]  /*5370*/  STS [R155+-0x5c00], R14 ;  /* 0xffa4000e9b007388 */ /* 0x000fe20000000800 */
[----:B------:R-:W-:Y:S01]  /*5380*/  FMUL.FTZ R23, R228, R23 ;  /* 0x00000017e4177220 */ /* 0x000fe20000410000 */
[----:B------:R-:W-:Y:S01]  /*5390*/  FMUL.FTZ R10, R229, R10 ;  /* 0x0000000ae50a7220 */ /* 0x000fe20000410000 */
[----:B------:R-:W-:Y:S01]  /*53a0*/  F2FP.F16.F32.PACK_AB R15, R18, R15 ;  /* 0x0000000f120f723e */ /* 0x000fe200000000ff */
        /* <DEDUP_REMOVED lines=8> */
[-C--:B------:R-:W-:Y:S01]  /*5430*/  FSEL R22, R59, R192.reuse, P3 ;  /* 0x000000c03b167208 */ /* 0x080fe20001800000 */
        /* <DEDUP_REMOVED lines=8> */
[----:B------:R-:W-:Y:S02]  /*54c0*/  STS [R150+-0x5c00], R15 ;  /* 0xffa4000f96007388 */ /* 0x000fe40000000800 */
[----:B------:R-:W-:Y:S01]  /*54d0*/  FMUL.FTZ R27, R246, R27 ;  /* 0x0000001bf61b7220 */ /* 0x000fe20000410000 */
[----:B------:R-:W-:Y:S01]  /*54e0*/  FMUL.FTZ R192, R249, R192 ;  /* 0x000000c0f9c07220 */ /* 0x000fe20000410000 */
[----:B------:R-:W-:Y:S01]  /*54f0*/  STS [R153+-0x6000], R8 ;  /* 0xffa0000899007388 */ /* 0x000fe20000000800 */
[----:B------:R-:W-:Y:S03]  /*5500*/  F2FP.F16.F32.PACK_AB R29, R22, R25 ;  /* 0x00000019161d723e */ /* 0x000fe600000000ff */
        /* <DEDUP_REMOVED lines=89> */
.L_x_1254:
        /* <DEDUP_REMOVED lines=181> */
.L_x_1252:
[----:B------:R-:W1:Y:S01]  /*65f0*/  S2R R3, SR_TID.X ;  /* 0x0000000000037919 */ /* 0x000e620000002100 */
[----:B------:R-:W2:Y:S01]  /*6600*/  LDCU UR6, c[0x0][0x500] ;  /* 0x0000a000ff0677ac */ /* 0x000ea20008000800 */
[----:B---3--:R-:W-:Y:S02]  /*6610*/  LOP3.LUT R4, R144, 0x18, RZ, 0xc0, !PT ;  /* 0x0000001890047812 */ /* 0x008fe400078ec0ff */
[----:B------:R-:W-:Y:S01]  /*6620*/  MOV R5, RZ ;  /* 0x000000ff00057202 */ /* 0x000fe20000000f00 */
[----:B------:R-:W3:Y:S01]  /*6630*/  LDCU UR7, c[0x0][0x4fc] ;  /* 0x00009f80ff0777ac */ /* 0x000ee20008000800 */
[----:B------:R-:W4:Y:S01]  /*6640*/  LDCU.64 UR8, c[0x0][0x5a8] ;  /* 0x0000b500ff0877ac */ /* 0x000f220008000a00 */
        /* <DEDUP_REMOVED lines=8> */
[----:B---3--:R-:W-:Y:S01]  /*66d0*/  FMUL.FTZ R68, R68, UR7 ;  /* 0x0000000744447c20 */ /* 0x008fe20008410000 */
        /* <DEDUP_REMOVED lines=25> */
[----:B------:R-:W1:Y:S01]  /*6870*/  LDCU.64 UR6, c[0x0][0x5b0] ;  /* 0x0000b600ff0677ac */ /* 0x000e620008000a00 */
[----:B------:R-:W-:Y:S01]  /*6880*/  F2FP.F16.F32.PACK_AB R84, R85, R84 ;  /* 0x000000545554723e */ /* 0x000fe200000000ff */
[----:B------:R-:W-:Y:S01]  /*6890*/  BAR.SYNC.DEFER_BLOCKING 0x0 ;  /* 0x0000000000007b1d */ /* 0x000fe20000010000 */
[----:B------:R-:W-:Y:S01]  /*68a0*/  F2FP.F16.F32.PACK_AB R86, R87, R86 ;  /* 0x000000565756723e */ /* 0x000fe200000000ff */
[----:B----4-:R-:W-:Y:S01]  /*68b0*/  IMAD.WIDE.U32 R8, R146, UR8, R4 ;  /* 0x0000000892087c25 */ /* 0x010fe2000f8e0004 */
[----:B------:R-:W-:-:S02]  /*68c0*/  F2FP.F16.F32.PACK_AB R96, R97, R96 ;  /* 0x000000606160723e */ /* 0x000fc400000000ff */
[----:B------:R-:W-:Y:S01]  /*68d0*/  F2FP.F16.F32.PACK_AB R98, R99, R98 ;  /* 0x000000626362723e */ /* 0x000fe200000000ff */
[C---:B------:R-:W-:Y:S01]  /*68e0*/  IMAD R9, R146.reuse, UR9, R9 ;  /* 0x0000000992097c24 */ /* 0x040fe2000f8e0209 */
[----:B------:R-:W-:Y:S01]  /*68f0*/  IADD3 R25, PT, PT, R149, -R6, RZ ;  /* 0x8000000695197210 */ /* 0x000fe20007ffe0ff */
[----:B------:R-:W2:Y:S01]  /*6900*/  LDCU.64 UR8, c[0x0][0x5d8] ;  /* 0x0000bb00ff0877ac */ /* 0x000ea20008000a00 */
[----:B------:R-:W-:Y:S01]  /*6910*/  F2FP.F16.F32.PACK_AB R88, R89, R88 ;  /* 0x000000585958723e */ /* 0x000fe200000000ff */
[----:B------:R-:W3:Y:S01]  /*6920*/  LDC.64 R6, c[0x0][0x5c0] ;  /* 0x00017000ff067b82 */ /* 0x000ee20000000a00 */
[----:B------:R-:W-:Y:S01]  /*6930*/  F2FP.F16.F32.PACK_AB R90, R91, R90 ;  /* 0x0000005a5b5a723e */ /* 0x000fe200000000ff */
[----:B------:R-:W4:Y:S01]  /*6940*/  S2R R3, SR_TID.X ;  /* 0x0000000000037919 */ /* 0x000f220000002100 */
[----:B------:R-:W-:Y:S02]  /*6950*/  F2FP.F16.F32.PACK_AB R92, R93, R92 ;  /* 0x0000005c5d5c723e */ /* 0x000fe400000000ff */
[----:B------:R-:W-:Y:S01]  /*6960*/  F2FP.F16.F32.PACK_AB R94, R95, R94 ;  /* 0x0000005e5f5e723e */ /* 0x000fe200000000ff */
[C---:B-1----:R-:W-:Y:S01]  /*6970*/  IMAD.WIDE.U32 R10, R146.reuse, UR6, R4 ;  /* 0x00000006920a7c25 */ /* 0x042fe2000f8e0004 */
[----:B------:R-:W-:Y:S01]  /*6980*/  F2FP.F16.F32.PACK_AB R68, R69, R68 ;  /* 0x000000444544723e */ /* 0x000fe200000000ff */
[----:B------:R-:W1:Y:S01]  /*6990*/  LDC.64 R4, c[0x0][0x5c8] ;  /* 0x00017200ff047b82 */ /* 0x000e620000000a00 */
[----:B------:R-:W-:Y:S01]  /*69a0*/  F2FP.F16.F32.PACK_AB R70, R71, R70 ;  /* 0x000000464746723e */ /* 0x000fe200000000ff */
[----:B------:R-:W-:Y:S01]  /*69b0*/  IMAD R11, R146, UR7, R11 ;  /* 0x00000007920b7c24 */ /* 0x000fe2000f8e020b */
[----:B------:R-:W-:Y:S01]  /*69c0*/  F2FP.F16.F32.PACK_AB R80, R81, R80 ;  /* 0x000000505150723e */ /* 0x000fe200000000ff */
[----:B------:R-:W4:Y:S01]  /*69d0*/  LDCU.64 UR6, c[0x0][0x5e0] ;  /* 0x0000bc00ff0677ac */ /* 0x000f220008000a00 */
[----:B------:R-:W-:Y:S01]  /*69e0*/  F2FP.F16.F32.PACK_AB R82, R83, R82 ;  /* 0x000000525352723e */ /* 0x000fe200000000ff */
[----:B------:R-:W-:Y:S01]  /*69f0*/  STS [R149], R84 ;  /* 0x0000005495007388 */ /* 0x000fe20000000800 */
[----:B------:R-:W-:Y:S01]  /*6a00*/  F2FP.F16.F32.PACK_AB R72, R73, R72 ;  /* 0x000000484948723e */ /* 0x000fe200000000ff */
[----:B--2---:R-:W-:Y:S01]  /*6a10*/  IMAD.WIDE.U32 R30, R145, UR8, R8 ;  /* 0x00000008911e7c25 */ /* 0x004fe2000f8e0008 */
[----:B------:R-:W-:Y:S01]  /*6a20*/  F2FP.F16.F32.PACK_AB R74, R75, R74 ;  /* 0x0000004a4b4a723e */ /* 0x000fe200000000ff */
[----:B------:R-:W-:Y:S01]  /*6a30*/  STS [R149+0x200], R86 ;  /* 0x0002005695007388 */ /* 0x000fe20000000800 */
[----:B------:R-:W-:Y:S01]  /*6a40*/  F2FP.F16.F32.PACK_AB R76, R77, R76 ;  /* 0x0000004c4d4c723e */ /* 0x000fe200000000ff */
[----:B------:R-:W-:Y:S01]  /*6a50*/  IMAD R31, R145, UR9, R31 ;  /* 0x00000009911f7c24 */ /* 0x000fe2000f8e021f */
[----:B------:R-:W-:Y:S01]  /*6a60*/  F2FP.F16.F32.PACK_AB R78, R79, R78 ;  /* 0x0000004e4f4e723e */ /* 0x000fe200000000ff */
[----:B------:R-:W-:Y:S01]  /*6a70*/  STS [R25+0x20], R96 ;  /* 0x0000206019007388 */ /* 0x000fe20000000800 */
[----:B------:R-:W2:Y:S01]  /*6a80*/  LDCU.128 UR8, c[0x0][0x560] ;  /* 0x0000ac00ff0877ac */ /* 0x000ea20008000c00 */
[----:B---3--:R-:W-:-:S02]  /*6a90*/  IMAD R26, R6, UR16, RZ ;  /* 0x00000010061a7c24 */ /* 0x008fc4000f8e02ff */
[----:B------:R-:W-:Y:S04]  /*6aa0*/  STS [R25+0x220], R98 ;  /* 0x0002206219007388 */ /* 0x000fe80000000800 */
[----:B------:R-:W-:Y:S01]  /*6ab0*/  STS [R149+0x1000], R88 ;  /* 0x0010005895007388 */ /* 0x000fe20000000800 */
[----:B----4-:R-:W-:-:S03]  /*6ac0*/  IMAD.WIDE.U32 R28, R145, UR6, R10 ;  /* 0x00000006911c7c25 */ /* 0x010fc6000f8e000a */
[----:B------:R-:W-:Y:S01]  /*6ad0*/  STS [R149+0x1200], R90 ;  /* 0x0012005a95007388 */ /* 0x000fe20000000800 */
[----:B------:R-:W-:Y:S01]  /*6ae0*/  IMAD R29, R145, UR7, R29 ;  /* 0x00000007911d7c24 */ /* 0x000fe2000f8e021d */
[----:B------:R-:W-:Y:S01]  /*6af0*/  SHF.R.U32.HI R3, RZ, 0x2, R3 ;  /* 0x00000002ff037819 */ /* 0x000fe20000011603 */
[C---:B-1----:R-:W-:Y:S01]  /*6b00*/  IMAD R24, R4.reuse, UR16, RZ ;  /* 0x0000001004187c24 */ /* 0x042fe2000f8e02ff */
[----:B------:R-:W-:Y:S01]  /*6b10*/  STS [R25+0x1020], R92 ;  /* 0x0010205c19007388 */ /* 0x000fe20000000800 */
[----:B------:R-:W-:-:S03]  /*6b20*/  IMAD.WIDE.U32 R28, R4, UR18, R28 ;  /* 0x00000012041c7c25 */ /* 0x000fc6000f8e001c */
[----:B------:R-:W-:Y:S01]  /*6b30*/  STS [R25+0x1220], R94 ;  /* 0x0012205e19007388 */ /* 0x000fe20000000800 */
[----:B------:R-:W-:-:S03]  /*6b40*/  IMAD R24, R5, UR18, R24 ;  /* 0x0000001205187c24 */ /* 0x000fc6000f8e0218 */
[----:B------:R-:W-:Y:S02]  /*6b50*/  STS [R149+0x2000], R68 ;  /* 0x0020004495007388 */ /* 0x000fe40000000800 */
[----:B------:R-:W-:Y:S02]  /*6b60*/  IADD3 R29, PT, PT, R29, R24, RZ ;  /* 0x000000181d1d7210 */ /* 0x000fe40007ffe0ff */
[----:B------:R-:W-:Y:S01]  /*6b70*/  STS [R149+0x2200], R70 ;  /* 0x0022004695007388 */ /* 0x000fe20000000800 */
[----:B------:R-:W-:-:S03]  /*6b80*/  IMAD.WIDE.U32 R28, R3, R4, R28 ;  /* 0x00000004031c7225 */ /* 0x000fc600078e001c */
[----:B------:R-:W-:Y:S04]  /*6b90*/  STS [R25+0x2020], R80 ;  /* 0x0020205019007388 */ /* 0x000fe80000000800 */
[----:B------:R-:W-:Y:S01]  /*6ba0*/  STS [R25+0x2220], R82 ;  /* 0x0022205219007388 */ /* 0x000fe20000000800 */
[----:B--2---:R-:W-:-:S03]  /*6bb0*/  LEA R32, P0, R28, UR10, 0x1 ;  /* 0x0000000a1c207c11 */ /* 0x004fc6000f8008ff */
[----:B------:R-:W-:Y:S04]  /*6bc0*/  STS [R149+0x3000], R72 ;  /* 0x0030004895007388 */ /* 0x000fe80000000800 */
[----:B------:R-:W-:Y:S04]  /*6bd0*/  STS [R149+0x3200], R74 ;  /* 0x0032004a95007388 */ /* 0x000fe80000000800 */
[----:B------:R-:W-:Y:S04]  /*6be0*/  STS [R25+0x3020], R76 ;  /* 0x0030204c19007388 */ /* 0x000fe80000000800 */
[----:B------:R1:W-:Y:S01]  /*6bf0*/  STS [R25+0x3220], R78 ;  /* 0x0032204e19007388 */ /* 0x0003e20000000800 */
[----:B------:R-:W-:Y:S01]  /*6c00*/  BAR.SYNC.DEFER_BLOCKING 0x0 ;  /* 0x0000000000007b1d */ /* 0x000fe20000010000 */
[----:B-1----:R-:W-:-:S02]  /*6c10*/  IMAD R25, R7, UR18, R26 ;  /* 0x0000001207197c24 */ /* 0x002fc4000f8e021a */
[----:B------:R-:W-:-:S03]  /*6c20*/  IMAD.WIDE.U32 R26, R6, UR18, R30 ;  /* 0x00000012061a7c25 */ /* 0x000fc6000f8e001e */
[----:B------:R-:W1:Y:S04]  /*6c30*/  LDS.128 R20, [R147+0x6000] ;  /* 0x0060000093147984 */ /* 0x000e680000000c00 */
[----:B------:R-:W2:Y:S01]  /*6c40*/  LDS.128 R16, [R147+0x7000] ;  /* 0x0070000093107984 */ /* 0x000ea20000000c00 */
[----:B------:R-:W-:-:S03]  /*6c50*/  IADD3 R27, PT, PT, R27, R25, RZ ;  /* 0x000000191b1b7210 */ /* 0x000fc60007ffe0ff */
[----:B------:R-:W3:Y:S01]  /*6c60*/  LDS.128 R12, [R147+0x8000] ;  /* 0x00800000930c7984 */ /* 0x000ee20000000c00 */
[----:B------:R-:W-:-:S03]  /*6c70*/  IMAD.WIDE.U32 R26, R3, R6, R26 ;  /* 0x00000006031a7225 */ /* 0x000fc600078e001a */
[----:B------:R-:W4:Y:S01]  /*6c80*/  LDS.128 R8, [R147+0x9000] ;  /* 0x0090000093087984 */ /* 0x000f220000000c00 */
[C---:B------:R-:W-:Y:S01]  /*6c90*/  IMAD R24, R3.reuse, R7, R27 ;  /* 0x0000000703187224 */ /* 0x040fe200078e021b */
[----:B------:R-:W-:Y:S01]  /*6ca0*/  LEA R30, P1, R26, UR8, 0x1 ;  /* 0x000000081a1e7c11 */ /* 0x000fe2000f8208ff */
[----:B------:R-:W-:-:S03]  /*6cb0*/  IMAD R3, R3, R5, R29 ;  /* 0x0000000503037224 */ /* 0x000fc600078e021d */
[----:B------:R-:W-:Y:S02]  /*6cc0*/  LEA.HI.X R31, R26, UR9, R24, 0x1, P1 ;  /* 0x000000091a1f7c11 */ /* 0x000fe400088f0c18 */
[----:B------:R-:W-:Y:S02]  /*6cd0*/  LEA R24, P1, R6, R30, 0x7 ;  /* 0x0000001e06187211 */ /* 0x000fe400078238ff */
[----:B------:R-:W-:Y:S02]  /*6ce0*/  LEA.HI.X R33, R28, UR11, R3, 0x1, P0 ;  /* 0x0000000b1c217c11 */ /* 0x000fe400080f0c03 */
[----:B------:R-:W-:Y:S02]  /*6cf0*/  LEA R26, P0, R4, R32, 0x7 ;  /* 0x00000020041a7211 */ /* 0x000fe400078038ff */
[----:B------:R-:W-:Y:S02]  /*6d00*/  LEA.HI.X R25, R6, R31, R7, 0x7, P1 ;  /* 0x0000001f06197211 */ /* 0x000fe400008f3c07 */
[----:B------:R-:W-:Y:S01]  /*6d10*/  LEA.HI.X R27, R4, R33, R5, 0x7, P0 ;  /* 0x00000021041b7211 */ /* 0x000fe200000f3c05 */
[----:B-1----:R1:W-:Y:S04]  /*6d20*/  STG.E.128 desc[UR14][R30.64], R20 ;  /* 0x000000141e007986 */ /* 0x0023e8000c101d0e */
[----:B--2---:R1:W-:Y:S04]  /*6d30*/  STG.E.128 desc[UR14][R24.64], R16 ;  /* 0x0000001018007986 */ /* 0x0043e8000c101d0e */
[----:B---3--:R1:W-:Y:S04]  /*6d40*/  STG.E.128 desc[UR14][R32.64], R12 ;  /* 0x0000000c20007986 */ /* 0x0083e8000c101d0e */
[----:B----4-:R1:W-:Y:S02]  /*6d50*/  STG.E.128 desc[UR14][R26.64], R8 ;  /* 0x000000081a007986 */ /* 0x0103e4000c101d0e */
.L_x_1249:
        /* <DEDUP_REMOVED lines=10> */
.L_x_1257:
        /* <DEDUP_REMOVED lines=16> */
.L_x_1608:


//--------------------- .text._ZN5flash44flash_bwd_dq_dk_dv_loop_seqk_parallel_kernelI23Flash_bwd_kernel_traitsILi32ELi128ELi128ELi8ELi4ELi4ELi4ELb0ELb0EN7cutlass6half_tE19Flash_kernel_traitsILi32ELi128ELi128ELi8ES3_EELb0ELb0ELb0ELb0ELb1ELb1ELb1EEEvNS_16Flash_bwd_paramsE --------------------------
	.section	.text._ZN5flash44flash_bwd_dq_dk_dv_loop_seqk_parallel_kernelI23Flash_bwd_kernel_traitsILi32ELi128ELi128ELi8ELi4ELi4ELi4ELb0ELb0EN7cutlass6half_tE19Flash_kernel_traitsILi32ELi128ELi128ELi8ES3_EELb0ELb0ELb0ELb0ELb1ELb1ELb1EEEvNS_16Flash_bwd_paramsE,"ax",@progbits
	.align	128
        .global         _ZN5flash44flash_bwd_dq_dk_dv_loop_seqk_parallel_kernelI23Flash_bwd_kernel_traitsILi32ELi128ELi128ELi8ELi4ELi4ELi4ELb0ELb0EN7cutlass6half_tE19Flash_kernel_traitsILi32ELi128ELi128ELi8ES3_EELb0ELb0ELb0ELb0ELb1ELb1ELb1EEEvNS_16Flash_bwd_paramsE
        .type           _ZN5flash44flash_bwd_dq_dk_dv_loop_seqk_parallel_kernelI23Flash_bwd_kernel_traitsILi32ELi128ELi128ELi8ELi4ELi4ELi4ELb0ELb0EN7cutlass6half_tE19Flash_kernel_traitsILi32ELi128ELi128ELi8ES3_EELb0ELb0ELb0ELb0ELb1ELb1ELb1EEEvNS_16Flash_bwd_paramsE,@function
        .size           _ZN5flash44flash_bwd_dq_dk_dv_loop_seqk_parallel_kernelI23Flash_bwd_kernel_traitsILi32ELi128ELi128ELi8ELi4ELi4ELi4ELb0ELb0EN7cutlass6half_tE19Flash_kernel_traitsILi32ELi128ELi128ELi8ES3_EELb0ELb0ELb0ELb0ELb1ELb1ELb1EEEvNS_16Flash_bwd_paramsE,(.L_x_1609 - _ZN5flash44flash_bwd_dq_dk_dv_loop_seqk_parallel_kernelI23Flash_bwd_kernel_traitsILi32ELi128ELi128ELi8ELi4ELi4ELi4ELb0ELb0EN7cutlass6half_tE19Flash_kernel_traitsILi32ELi128ELi128ELi8ES3_EELb0ELb0ELb0ELb0ELb1ELb1ELb1EEEvNS_16Flash_bwd_paramsE)
        .other          _ZN5flash44flash_bwd_dq_dk_dv_loop_seqk_parallel_kernelI23Flash_bwd_kernel_traitsILi32ELi128ELi128ELi8ELi4ELi4ELi4ELb0ELb0EN7cutlass6half_tE19Flash_kernel_traitsILi32ELi128ELi128ELi8ES3_EELb0ELb0ELb0ELb0ELb1ELb1ELb1EEEvNS_16Flash_bwd_paramsE,@"STO_CUDA_ENTRY STV_DEFAULT"
_ZN5flash44flash_bwd_dq_dk_dv_loop_seqk_parallel_kernelI23Flash_bwd_kernel_traitsILi32ELi128ELi128ELi8ELi4ELi4ELi4ELb0ELb0EN7cutlass6half_tE19Flash_kernel_traitsILi32ELi128ELi128ELi8ES3_EELb0ELb0ELb0ELb0ELb1ELb1ELb1EEEvNS_16Flash_bwd_paramsE:
.text._ZN5flash44flash_bwd_dq_dk_dv_loop_seqk_parallel_kernelI23Flash_bwd_kernel_traitsILi32ELi128ELi128ELi8ELi4ELi4ELi4ELb0ELb0EN7cutlass6half_tE19Flash_kernel_traitsILi32ELi128ELi128ELi8ES3_EELb0ELb0ELb0ELb0ELb1ELb1ELb1EEEvNS_16Flash_bwd_paramsE:
        /* <DEDUP_REMOVED lines=35> */
.L_x_1265:
        /* <DEDUP_REMOVED lines=72> */
.L_x_1259:
[----:B------:R-:W1:Y:S01]  /*06b0*/  LDCU UR35, c[0x0][0x3e0] ;  /* 0x00007c00ff2377ac */ /* 0x000e620008000800 */
[----:B------:R-:W2:Y:S01]  /*06c0*/  LDCU UR44, c[0x0][0x444] ;  /* 0x00008880ff2c77ac */ /* 0x000ea20008000800 */
[----:B-1----:R-:W-:-:S04]  /*06d0*/  UIMAD UR35, UR33, UR35, UR26 ;  /* 0x00000023212372a4 */ /* 0x002fc8000f8e021a */
[----:B--2---:R-:W-:-:S12]  /*06e0*/  UIMAD UR35, UR35, UR44, URZ ;  /* 0x0000002c232372a4 */ /* 0x004fd8000f8e02ff */
.L_x_1260:
[----:B------:R-:W1:Y:S01]  /*06f0*/  S2R R125, SR_TID.X ;  /* 0x00000000007d7919 */ /* 0x000e620000002100 */
[----:B------:R-:W2:Y:S01]  /*0700*/  LDCU.64 UR4, c[0x0][0x3a8] ;  /* 0x00007500ff0477ac */ /* 0x000ea20008000a00 */
[----:B------:R-:W3:Y:S01]  /*0710*/  LDC.64 R14, c[0x0][0x3b0] ;  /* 0x0000ec00ff0e7b82 */ /* 0x000ee20000000a00 */
[----:B------:R-:W-:Y:S01]  /*0720*/  IMAD.MOV.U32 R3, RZ, RZ, RZ ;  /* 0x000000ffff037224 */ /* 0x000fe200078e00ff */
[----:B------:R-:W-:Y:S01]  /*0730*/  ISETP.NE.AND P2, PT, RZ, UR40, PT ;  /* 0x00000028ff007c0c */ /* 0x000fe2000bf45270 */
[----:B------:R-:W4:Y:S01]  /*0740*/  LDCU.64 UR14, c[0x0][0x588] ;  /* 0x0000b100ff0e77ac */ /* 0x000f220008000a00 */
[----:B------:R-:W-:Y:S02]  /*0750*/  CS2R R94, SRZ ;  /* 0x00000000005e7805 */ /* 0x000fe4000001ff00 */
[----:B------:R-:W-:Y:S02]  /*0760*/  CS2R R92, SRZ ;  /* 0x00000000005c7805 */ /* 0x000fe4000001ff00 */
[----:B------:R-:W-:Y:S01]  /*0770*/  CS2R R98, SRZ ;  /* 0x0000000000627805 */ /* 0x000fe2000001ff00 */
[----:B------:R-:W5:Y:S01]  /*0780*/  LDCU.64 UR12, c[0x0][0x3a0] ;  /* 0x00007400ff0c77ac */ /* 0x000f620008000a00 */
[----:B------:R-:W3:Y:S01]  /*0790*/  LDC.64 R20, c[0x0][0x590] ;  /* 0x00016400ff147b82 */ /* 0x000ee20000000a00 */
[----:B------:R-:W-:-:S02]  /*07a0*/  CS2R R96, SRZ ;  /* 0x0000000000607805 */ /* 0x000fc4000001ff00 */
[----:B------:R-:W-:Y:S01]  /*07b0*/  CS2R R90, SRZ ;  /* 0x00000000005a7805 */ /* 0x000fe2000001ff00 */
[----:B------:R-:W3:Y:S01]  /*07c0*/  LDCU.64 UR6, c[0x0][0x3d0] ;  /* 0x00007a00ff0677ac */ /* 0x000ee20008000a00 */
[----:B------:R-:W-:Y:S02]  /*07d0*/  CS2R R88, SRZ ;  /* 0x0000000000587805 */ /* 0x000fe4000001ff00 */
[----:B------:R-:W-:Y:S02]  /*07e0*/  CS2R R86, SRZ ;  /* 0x0000000000567805 */ /* 0x000fe4000001ff00 */
[----:B------:R-:W-:Y:S01]  /*07f0*/  CS2R R84, SRZ ;  /* 0x0000000000547805 */ /* 0x000fe2000001ff00 */
[----:B------:R-:W3:Y:S01]  /*0800*/  LDCU.64 UR20, c[0x0][0x3d8] ;  /* 0x00007b00ff1477ac */ /* 0x000ee20008000a00 */
[----:B------:R-:W3:Y:S01]  /*0810*/  LDC.64 R22, c[0x0][0x598] ;  /* 0x00016600ff167b82 */ /* 0x000ee20000000a00 */
[----:B--2---:R-:W-:Y:S02]  /*0820*/  MOV R8, UR4 ;  /* 0x0000000400087c02 */ /* 0x004fe40008000f00 */
[----:B------:R-:W-:Y:S01]  /*0830*/  CS2R R78, SRZ ;  /* 0x00000000004e7805 */ /* 0x000fe2000001ff00 */
[----:B------:R-:W2:Y:S01]  /*0840*/  LDCU.64 UR16, c[0x0][0x398] ;  /* 0x00007300ff1077ac */ /* 0x000ea20008000a00 */
[----:B------:R-:W-:Y:S01]  /*0850*/  MOV R13, UR5 ;  /* 0x00000005000d7c02 */ /* 0x000fe20008000f00 */
[----:B----4-:R-:W-:Y:S01]  /*0860*/  IMAD.U32 R4, RZ, RZ, UR14 ;  /* 0x0000000eff047e24 */ /* 0x010fe2000f8e00ff */
[----:B------:R-:W-:Y:S01]  /*0870*/  CS2R R76, SRZ ;  /* 0x00000000004c7805 */ /* 0x000fe2000001ff00 */
[----:B------:R-:W-:Y:S01]  /*0880*/  ULEA UR41, UR41, 0xffffff80, 0x7 ;  /* 0xffffff8029297891 */ /* 0x000fe2000f8e38ff */
[----:B------:R-:W-:Y:S01]  /*0890*/  IMAD.U32 R10, RZ, RZ, UR15 ;  /* 0x0000000fff0a7e24 */ /* 0x000fe2000f8e00ff */
[----:B------:R-:W4:Y:S01]  /*08a0*/  LDCU.64 UR4, c[0x0][0x460] ;  /* 0x00008c00ff0477ac */ /* 0x000f220008000a00 */
[----:B-----5:R-:W-:Y:S01]  /*08b0*/  IMAD.U32 R6, RZ, RZ, UR12 ;  /* 0x0000000cff067e24 */ /* 0x020fe2000f8e00ff */
[----:B------:R-:W-:-:S02]  /*08c0*/  CS2R R82, SRZ ;  /* 0x0000000000527805 */ /* 0x000fc4000001ff00 */
[----:B------:R-:W-:Y:S01]  /*08d0*/  CS2R R80, SRZ ;  /* 0x0000000000507805 */ /* 0x000fe2000001ff00 */
[----:B------:R-:W-:Y:S01]  /*08e0*/  USHF.R.S32.HI UR43, URZ, 0x1f, UR41 ;  /* 0x0000001fff2b7899 */ /* 0x000fe20008011429 */
[----:B-1----:R-:W-:Y:S01]  /*08f0*/  IMAD.SHL.U32 R105, R125, 0x8, RZ ;  /* 0x000000087d697824 */ /* 0x002fe200078e00ff */
[----:B------:R-:W-:Y:S01]  /*0900*/  SHF.R.U32.HI R24, RZ, 0x2, R125 ;  /* 0x00000002ff187819 */ /* 0x000fe2000001167d */
[C---:B---3--:R-:W-:Y:S01]  /*0910*/  IMAD.WIDE.U32 R16, R14.reuse, UR41, RZ ;  /* 0x000000290e107c25 */ /* 0x048fe2000f8e00ff */
[----:B------:R-:W-:Y:S01]  /*0920*/  UIMAD.WIDE.U32 UR46, UR33, UR44, URZ ;  /* 0x0000002c212e72a5 */ /* 0x000fe2000f8e00ff */
[----:B------:R-:W-:Y:S02]  /*0930*/  CS2R R74, SRZ ;  /* 0x00000000004a7805 */ /* 0x000fe4000001ff00 */
[----:B------:R-:W-:Y:S01]  /*0940*/  LOP3.LUT R2, R105, 0x18, RZ, 0xc0, !PT ;  /* 0x0000001869027812 */ /* 0x000fe200078ec0ff */
[----:B------:R-:W-:Y:S01]  /*0950*/  IMAD R18, R14, UR43, RZ ;  /* 0x0000002b0e127c24 */ /* 0x000fe2000f8e02ff */
[----:B------:R-:W-:Y:S01]  /*0960*/  ULOP3.LUT UR45, UR36, 0x80000001, URZ, 0xc0, !UPT ;  /* 0x80000001242d7892 */ /* 0x000fe2000f8ec0ff */
[----:B------:R1:W-:Y:S01]  /*0970*/  STL [R1+0x24], R24 ;  /* 0x0000241801007387 */ /* 0x0003e20000100800 */
[----:B------:R-:W3:Y:S01]  /*0980*/  LDCU.64 UR14, c[0x0][0x570] ;  /* 0x0000ae00ff0e77ac */ /* 0x000ee20008000a00 */
[----:B------:R-:W-:Y:S01]  /*0990*/  IMAD.WIDE.U32 R4, R4, UR33, R2 ;  /* 0x0000002104047c25 */ /* 0x000fe2000f8e0002 */
[----:B------:R-:W-:-:S02]  /*09a0*/  CS2R R72, SRZ ;  /* 0x0000000000487805 */ /* 0x000fc4000001ff00 */
[----:B------:R-:W-:Y:S01]  /*09b0*/  CS2R R70, SRZ ;  /* 0x0000000000467805 */ /* 0x000fe2000001ff00 */
[----:B----4-:R-:W-:Y:S01]  /*09c0*/  UISETP.NE.U32.AND UP1, UPT, UR4, URZ, UPT ;  /* 0x000000ff0400728c */ /* 0x010fe2000bf25070 */
[--C-:B------:R-:W-:Y:S01]  /*09d0*/  IMAD.WIDE.U32 R6, R6, UR33, R2.reuse ;  /* 0x0000002106067c25 */ /* 0x100fe2000f8e0002 */
[----:B------:R-:W-:Y:S01]  /*09e0*/  UISETP.NE.AND UP2, UPT, UR45, 0x1, UPT ;  /* 0x000000012d00788c */ /* 0x000fe2000bf45270 */
[----:B------:R-:W-:Y:S01]  /*09f0*/  CS2R R68, SRZ ;  /* 0x0000000000447805 */ /* 0x000fe2000001ff00 */
[----:B------:R-:W-:Y:S01]  /*0a00*/  UISETP.NE.AND.EX UP1, UPT, UR5, URZ, UPT, UP1 ;  /* 0x000000ff0500728c */ /* 0x000fe2000bf25310 */
[----:B------:R-:W-:Y:S01]  /*0a10*/  IMAD.WIDE.U32 R8, R8, UR33, R2 ;  /* 0x0000002108087c25 */ /* 0x000fe2000f8e0002 */
[----:B------:R-:W-:Y:S01]  /*0a20*/  LOP3.LUT R2, R16, R2, RZ, 0xfc, !PT ;  /* 0x0000000210027212 */ /* 0x000fe200078efcff */
[----:B------:R-:W4:Y:S02]  /*0a30*/  LDCU UR5, c[0x0][0x3e0] ;  /* 0x00007c00ff0577ac */ /* 0x000f240008000800 */
[----:B------:R-:W-:Y:S01]  /*0a40*/  IMAD.U32 R3, RZ, RZ, UR13 ;  /* 0x0000000dff037e24 */ /* 0x000fe2000f8e00ff */
[----:B------:R-:W5:Y:S01]  /*0a50*/  LDCU.64 UR12, c[0x0][0x3c8] ;  /* 0x00007900ff0c77ac */ /* 0x000f620008000a00 */
[----:B------:R-:W-:-:S02]  /*0a60*/  IMAD R11, R10, UR33, R5 ;  /* 0x000000210a0b7c24 */ /* 0x000fc4000f8e0205 */
[----:B------:R-:W-:Y:S01]  /*0a70*/  IMAD R7, R3, UR33, R7 ;  /* 0x0000002103077c24 */ /* 0x000fe2000f8e0207 */
[----:B------:R-:W-:Y:S01]  /*0a80*/  UMOV UR4, UR24 ;  /* 0x0000001800047c82 */ /* 0x000fe20008000000 */
[----:B------:R-:W-:Y:S01]  /*0a90*/  IMAD R3, R15, UR41, R18 ;  /* 0x000000290f037c24 */ /* 0x000fe2000f8e0212 */
[----:B------:R-:W-:Y:S01]  /*0aa0*/  USEL UR42, UR42, URZ, UP1 ;  /* 0x000000ff2a2a7287 */ /* 0x000fe20008800000 */
[----:B------:R-:W-:Y:S01]  /*0ab0*/  IMAD.MOV.U32 R10, RZ, RZ, R4 ;  /* 0x000000ffff0a7224 */ /* 0x000fe200078e0004 */
[----:B------:R-:W-:Y:S01]  /*0ac0*/  ULEA UR37, UR36, UR37, 0x7 ;  /* 0x0000002524257291 */ /* 0x000fe2000f8e38ff */
[----:B------:R-:W-:Y:S01]  /*0ad0*/  IMAD R5, R13, UR33, R9 ;  /* 0x000000210d057c24 */ /* 0x000fe2000f8e0209 */
[----:B------:R-:W-:Y:S01]  /*0ae0*/  UIADD3 UR42, UP1, UPT, UR41, UR42, URZ ;  /* 0x0000002a292a7290 */ /* 0x000fe2000ff3e0ff */
[----:B------:R-:W-:Y:S02]  /*0af0*/  IMAD.MOV.U32 R4, RZ, RZ, R8 ;  /* 0x000000ffff047224 */ /* 0x000fe400078e0008 */
[C---:B------:R-:W-:Y:S01]  /*0b00*/  IMAD R8, R12.reuse, UR6, RZ ;  /* 0x000000060c087c24 */ /* 0x040fe2000f8e02ff */
[----:B----4-:R-:W-:Y:S01]  /*0b10*/  UIMAD.WIDE.U32 UR50, UR46, UR5, URZ ;  /* 0x000000052e3272a5 */ /* 0x010fe2000f8e00ff */
[----:B------:R-:W-:Y:S01]  /*0b20*/  IMAD R9, R12, UR20, RZ ;  /* 0x000000140c097c24 */ /* 0x000fe2000f8e02ff */
[----:B--2---:R-:W-:Y:S01]  /*0b30*/  MOV R12, UR16 ;  /* 0x00000010000c7c02 */ /* 0x004fe20008000f00 */
[----:B------:R-:W-:Y:S01]  /*0b40*/  IMAD.IADD R3, R17, 0x1, R3 ;  /* 0x0000000111037824 */ /* 0x000fe200078e0203 */
[----:B------:R-:W2:Y:S01]  /*0b50*/  LDCU UR16, c[0x0][0x44c] ;  /* 0x00008980ff1077ac */ /* 0x000ea20008000800 */
[----:B------:R-:W-:-:S02]  /*0b60*/  IMAD R13, R0, UR7, R8 ;  /* 0x00000007000d7c24 */ /* 0x000fc4000f8e0208 */
[C---:B------:R-:W-:Y:S02]  /*0b70*/  IMAD R16, R0.reuse, UR21, R9 ;  /* 0x0000001500107c24 */ /* 0x040fe4000f8e0209 */
[C---:B------:R-:W-:Y:S01]  /*0b80*/  IMAD.WIDE.U32 R6, R0.reuse, UR6, R6 ;  /* 0x0000000600067c25 */ /* 0x040fe2000f8e0006 */
[----:B------:R-:W4:Y:S03]  /*0b90*/  LDCU.64 UR6, c[0x0][0x550] ;  /* 0x0000aa00ff0677ac */ /* 0x000f260008000a00 */
[----:B------:R-:W-:Y:S01]  /*0ba0*/  IMAD.WIDE.U32 R8, R0, UR20, R4 ;  /* 0x0000001400087c25 */ /* 0x000fe2000f8e0004 */
[----:B------:R-:W-:Y:S01]  /*0bb0*/  MOV R18, R6 ;  /* 0x0000000600127202 */ /* 0x000fe20000000f00 */
[----:B------:R-:W-:Y:S02]  /*0bc0*/  USHF.R.S32.HI UR20, URZ, 0x1f, UR44 ;  /* 0x0000001fff147899 */ /* 0x000fe4000801142c */
[----:B------:R-:W-:Y:S01]  /*0bd0*/  IMAD.WIDE.U32 R4, R12, UR33, R2 ;  /* 0x000000210c047c25 */ /* 0x000fe2000f8e0002 */
[----:B------:R-:W-:-:S02]  /*0be0*/  USHF.R.S32.HI UR44, URZ, 0x1f, UR38 ;  /* 0x0000001fff2c7899 */ /* 0x000fc40008011426 */
[----:B------:R-:W-:Y:S01]  /*0bf0*/  UIMAD UR20, UR20, UR33, URZ ;  /* 0x00000021141472a4 */ /* 0x000fe2000f8e02ff */
[----:B------:R-:W-:Y:S01]  /*0c00*/  IMAD.U32 R0, RZ, RZ, UR17 ;  /* 0x00000011ff007e24 */ /* 0x000fe2000f8e00ff */
[----:B--2---:R-:W-:Y:S01]  /*0c10*/  UIMAD UR48, UR26, UR16, URZ ;  /* 0x000000101a3072a4 */ /* 0x004fe2000f8e02ff */
[----:B------:R-:W-:Y:S01]  /*0c20*/  IMAD R2, R20, UR43, RZ ;  /* 0x0000002b14027c24 */ /* 0x000fe2000f8e02ff */
[----:B------:R-:W-:Y:S01]  /*0c30*/  UIADD3 UR20, UPT, UPT, UR47, UR20, URZ ;  /* 0x000000142f147290 */ /* 0x000fe2000fffe0ff */
[----:B------:R-:W-:Y:S01]  /*0c40*/  IMAD R5, R0, UR33, R5 ;  /* 0x0000002100057c24 */ /* 0x000fe2000f8e0205 */
[----:B------:R-:W-:Y:S01]  /*0c50*/  USHF.R.S32.HI UR49, URZ, 0x1f, UR48 ;  /* 0x0000001fff317899 */ /* 0x000fe20008011430 */
[----:B-----5:R-:W-:Y:S01]  /*0c60*/  IMAD.U32 R0, RZ, RZ, UR12 ;  /* 0x0000000cff007e24 */ /* 0x020fe2000f8e00ff */
[----:B------:R-:W-:Y:S01]  /*0c70*/  UIMAD UR20, UR20, UR5, URZ ;  /* 0x00000005141472a4 */ /* 0x000fe2000f8e02ff */
[----:B------:R-:W-:Y:S01]  /*0c80*/  IMAD.IADD R19, R7, 0x1, R13 ;  /* 0x0000000107137824 */ /* 0x000fe200078e020d */
[----:B------:R-:W-:Y:S01]  /*0c90*/  UIMAD.WIDE.U32 UR48, UR50, UR16, UR48 ;  /* 0x00000010323072a5 */ /* 0x000fe2000f8e0030 */
[----:B------:R-:W-:Y:S01]  /*0ca0*/  IMAD.WIDE.U32 R4, R0, UR26, R4 ;  /* 0x0000001a00047c25 */ /* 0x000fe2000f8e0004 */
[----:B------:R-:W-:-:S02]  /*0cb0*/  UIMAD.WIDE UR52, UR5, UR16, URZ ;  /* 0x00000010053472a5 */ /* 0x000fc4000f8e02ff */
[----:B------:R-:W-:Y:S01]  /*0cc0*/  UIMAD UR21, UR5, UR16, URZ ;  /* 0x00000010051572a4 */ /* 0x000fe2000f8e02ff */
[----:B------:R-:W-:Y:S01]  /*0cd0*/  IMAD.U32 R0, RZ, RZ, UR13 ;  /* 0x0000000dff007e24 */ /* 0x000fe2000f8e00ff */
[----:B------:R-:W2:Y:S01]  /*0ce0*/  LDCU.64 UR12, c[0x0][0x380] ;  /* 0x00007000ff0c77ac */ /* 0x000ea20008000a00 */
[----:B------:R-:W-:Y:S02]  /*0cf0*/  IMAD R7, R21, UR41, R2 ;  /* 0x0000002915077c24 */ /* 0x000fe4000f8e0202 */
[----:B------:R-:W-:Y:S01]  /*0d00*/  IMAD.WIDE.U32 R2, R20, UR41, R10 ;  /* 0x0000002914027c25 */ /* 0x000fe2000f8e000a */
[----:B------:R-:W-:Y:S01]  /*0d10*/  UIADD3.X UR43, UPT, UPT, URZ, UR43, URZ, UP1, !UPT ;  /* 0x0000002bff2b7290 */ /* 0x000fe20008ffe4ff */
[----:B------:R-:W5:Y:S01]  /*0d20*/  LDC.64 R10, c[0x0][0x3b8] ;  /* 0x0000ee00ff0a7b82 */ /* 0x000f620000000a00 */
[----:B------:R-:W-:Y:S01]  /*0d30*/  UIADD3 UR17, UP0, UPT, UR39, UR38, URZ ;  /* 0x0000002627117290 */ /* 0x000fe2000ff1e0ff */
[----:B------:R-:W-:Y:S01]  /*0d40*/  IMAD.IADD R3, R3, 0x1, R7 ;  /* 0x0000000103037824 */ /* 0x000fe200078e0207 */
[----:B------:R-:W-:Y:S01]  /*0d50*/  SHF.L.U64.HI R7, R14, 0x6, R15 ;  /* 0x000000060e077819 */ /* 0x000fe2000001020f */
[----:B------:R-:W-:Y:S01]  /*0d60*/  IMAD R5, R0, UR26, R5 ;  /* 0x0000001a00057c24 */ /* 0x000fe2000f8e0205 */
[----:B------:R-:W-:Y:S01]  /*0d70*/  ULEA.HI.X.SX32 UR44, UR39, UR44, 0x1, UP0 ;  /* 0x0000002c272c7291 */ /* 0x000fe200080f0eff */
[----:B------:R-:W-:Y:S01]  /*0d80*/  IMAD.WIDE.U32 R2, R22, UR26, R2 ;  /* 0x0000001a16027c25 */ /* 0x000fe2000f8e0002 */
[----:B------:R-:W-:-:S03]  /*0d90*/  UISETP.GE.AND UP0, UPT, UR34, 0x1, UPT ;  /* 0x000000012200788c */ /* 0x000fc6000bf06270 */
[C---:B------:R-:W-:Y:S02]  /*0da0*/  IMAD R0, R24.reuse, R15, RZ ;  /* 0x0000000f18007224 */ /* 0x040fe400078e02ff */
[----:B------:R-:W-:-:S04]  /*0db0*/  IMAD.WIDE.U32 R4, R24, R14, R4 ;  /* 0x0000000e18047225 */ /* 0x000fc800078e0004 */
[----:B------:R-:W-:Y:S01]  /*0dc0*/  IMAD R3, R23, UR26, R3 ;  /* 0x0000001a17037c24 */ /* 0x000fe2000f8e0203 */
[----:B------:R-:W-:Y:S01]  /*0dd0*/  @P2 BAR.SYNC.DEFER_BLOCKING 0x0 ;  /* 0x0000000000002b1d */ /* 0x000fe20000010000 */
[----:B------:R-:W-:Y:S01]  /*0de0*/  IMAD.IADD R5, R5, 0x1, R0 ;  /* 0x0000000105057824 */ /* 0x000fe200078e0200 */
[----:B--2---:R-:W-:Y:S01]  /*0df0*/  LEA R25, P0, R4, UR12, 0x1 ;  /* 0x0000000c04197c11 */ /* 0x004fe2000f8008ff */
[----:B------:R-:W-:Y:S01]  /*0e00*/  IMAD.SHL.U32 R6, R14, 0x40, RZ ;  /* 0x000000400e067824 */ /* 0x000fe200078e00ff */
[----:B------:R-:W-:Y:S01]  /*0e10*/  USHF.R.S32.HI UR12, URZ, 0x1f, UR5 ;  /* 0x0000001fff0c7899 */ /* 0x000fe20008011405 */
[----:B------:R-:W-:Y:S01]  /*0e20*/  IMAD R0, R24, R21, RZ ;  /* 0x0000001518007224 */ /* 0x000fe200078e02ff */
[----:B------:R-:W-:Y:S01]  /*0e30*/  LEA.HI.X R26, R4, UR13, R5, 0x1, P0 ;  /* 0x0000000d041a7c11 */ /* 0x000fe200080f0c05 */
[----:B------:R-:W-:Y:S01]  /*0e40*/  IMAD.WIDE.U32 R2, R24, R20, R2 ;  /* 0x0000001418027225 */ /* 0x000fe200078e0002 */
[----:B------:R-:W-:Y:S01]  /*0e50*/  LEA R22, P0, R6, R25, 0x1 ;  /* 0x0000001906167211 */ /* 0x000fe200078008ff */
[----:B------:R-:W-:Y:S01]  /*0e60*/  UIMAD UR12, UR12, UR46, UR20 ;  /* 0x0000002e0c0c72a4 */ /* 0x000fe2000f8e0214 */
[----:B------:R-:W2:Y:S01]  /*0e70*/  LDC.64 R14, c[0x0][0x3c0] ;  /* 0x0000f000ff0e7b82 */ /* 0x000ea20000000a00 */
[----:B------:R-:W-:Y:S01]  /*0e80*/  IMAD.IADD R17, R9, 0x1, R16 ;  /* 0x0000000109117824 */ /* 0x000fe200078e0210 */
[----:B------:R-:W-:Y:S01]  /*0e90*/  IADD3 R0, PT, PT, R3, R0, RZ ;  /* 0x0000000003007210 */ /* 0x000fe20007ffe0ff */
[----:B------:R-:W3:Y:S01]  /*0ea0*/  S2R R9, SR_CTAID.X ;  /* 0x0000000000097919 */ /* 0x000ee20000002500 */
[----:B----4-:R-:W-:Y:S01]  /*0eb0*/  LEA R27, P1, R2, UR6, 0x1 ;  /* 0x00000006021b7c11 */ /* 0x010fe2000f8208ff */
[----:B------:R-:W-:Y:S01]  /*0ec0*/  UIADD3 UR12, UPT, UPT, UR51, UR12, URZ ;  /* 0x0000000c330c7290 */ /* 0x000fe2000fffe0ff */
[----:B------:R-:W-:Y:S01]  /*0ed0*/  LEA.HI.X R23, R6, R26, R7, 0x1, P0 ;  /* 0x0000001a06177211 */ /* 0x000fe200000f0c07 */
[----:B------:R-:W-:Y:S01]  /*0ee0*/  USHF.R.S32.HI UR6, URZ, 0x1f, UR16 ;  /* 0x0000001fff067899 */ /* 0x000fe20008011410 */
[----:B------:R-:W-:Y:S01]  /*0ef0*/  LEA.HI.X R28, R2, UR7, R0, 0x1, P1 ;  /* 0x00000007021c7c11 */ /* 0x000fe200088f0c00 */
[C---:B------:R-:W-:Y:S01]  /*0f00*/  IMAD.SHL.U32 R0, R20.reuse, 0x40, RZ ;  /* 0x0000004014007824 */ /* 0x040fe200078e00ff */
[----:B------:R-:W3:Y:S01]  /*0f10*/  LDC.64 R6, c[0x0][0x5f8] ;  /* 0x00017e00ff067b82 */ /* 0x000ee20000000a00 */
[----:B------:R-:W-:Y:S01]  /*0f20*/  SHF.L.U64.HI R2, R20, 0x6, R21 ;  /* 0x0000000614027819 */ /* 0x000fe20000010215 */
[----:B------:R-:W-:Y:S01]  /*0f30*/  UIMAD UR12, UR12, UR16, URZ ;  /* 0x000000100c0c72a4 */ /* 0x000fe2000f8e02ff */
[----:B------:R-:W-:Y:S01]  /*0f40*/  LOP3.LUT R3, R105, 0xd8, RZ, 0xc0, !PT ;  /* 0x000000d869037812 */ /* 0x000fe200078ec0ff */
[----:B------:R-:W-:Y:S01]  /*0f50*/  UIMAD UR5, UR53, UR42, URZ ;  /* 0x0000002a350572a4 */ /* 0x000fe2000f8e02ff */
[C---:B------:R-:W-:Y:S01]  /*0f60*/  LEA R4, P0, R0.reuse, R27, 0x1 ;  /* 0x0000001b00047211 */ /* 0x040fe200078008ff */
[----:B------:R-:W-:Y:S01]  /*0f70*/  UIMAD UR6, UR6, UR50, UR12 ;  /* 0x00000032060672a4 */ /* 0x000fe2000f8e020c */
[----:B------:R-:W-:Y:S01]  /*0f80*/  MOV R16, R8 ;  /* 0x0000000800107202 */ /* 0x000fe20000000f00 */
[----:B------:R-:W-:Y:S01]  /*0f90*/  UIMAD UR5, UR52, UR43, UR5 ;  /* 0x0000002b340572a4 */ /* 0x000fe2000f8e0205 */
[-C--:B------:R-:W-:Y:S01]  /*0fa0*/  LEA.HI.X R5, R0, R28.reuse, R2, 0x1, P0 ;  /* 0x0000001c00057211 */ /* 0x080fe200000f0c02 */
[----:B------:R-:W-:Y:S01]  /*0fb0*/  IMAD.MOV.U32 R2, RZ, RZ, R27 ;  /* 0x000000ffff027224 */ /* 0x000fe200078e001b */
[----:B------:R-:W-:Y:S01]  /*0fc0*/  LOP3.LUT R0, R3, 0x18, R125, 0x78, !PT ;  /* 0x0000001803007812 */ /* 0x000fe200078e787d */
[----:B------:R-:W-:Y:S01]  /*0fd0*/  UIADD3 UR7, UPT, UPT, UR49, UR6, URZ ;  /* 0x0000000631077290 */ /* 0x000fe2000fffe0ff */
[----:B------:R-:W-:Y:S01]  /*0fe0*/  MOV R3, R28 ;  /* 0x0000001c00037202 */ /* 0x000fe20000000f00 */
[----:B------:R-:W4:Y:S01]  /*0ff0*/  LDCU.64 UR12, c[0x0][0x388] ;  /* 0x00007100ff0c77ac */ /* 0x000f220008000a00 */
[----:B------:R-:W-:Y:S01]  /*1000*/  LOP3.LUT R0, R0, 0x1f20, R105, 0xf8, !PT ;  /* 0x00001f2000007812 */ /* 0x000fe200078ef869 */
[----:B------:R1:W-:Y:S01]  /*1010*/  STL [R1+0x10], R25 ;  /* 0x0000101901007387 */ /* 0x0003e20000100800 */
[----:B------:R-:W-:Y:S01]  /*1020*/  SHF.R.U32.HI R20, RZ, 0x5, R125 ;  /* 0x00000005ff147819 */ /* 0x000fe2000001167d */
[----:B------:R-:W-:Y:S01]  /*1030*/  UMOV UR6, UR48 ;  /* 0x0000003000067c82 */ /* 0x000fe20008000000 */
[----:B------:R-:W-:Y:S01]  /*1040*/  LEA R12, R0, UR4, 0x1 ;  /* 0x00000004000c7c11 */ /* 0x000fe2000f8e08ff */
[----:B------:R-:W-:Y:S01]  /*1050*/  UIMAD.WIDE.U32 UR6, UR52, UR42, UR6 ;  /* 0x0000002a340672a5 */ /* 0x000fe2000f8e0006 */
[----:B------:R-:W-:Y:S01]  /*1060*/  LOP3.LUT R8, R125, 0x1f, RZ, 0xc0, !PT ;  /* 0x0000001f7d087812 */ /* 0x000fe200078ec0ff */
[----:B------:R1:W-:Y:S02]  /*1070*/  STL [R1+0xc], R26 ;  /* 0x00000c1a01007387 */ /* 0x0003e40000100800 */
[----:B------:R-:W-:-:S02]  /*1080*/  UIADD3 UR5, UPT, UPT, UR7, UR5, URZ ;  /* 0x0000000507057290 */ /* 0x000fc4000fffe0ff */
[----:B------:R-:W-:Y:S01]  /*1090*/  @!PT LDS RZ, [RZ] ;  /* 0x00000000fffff984 */ /* 0x000fe20000000800 */
[----:B------:R-:W-:Y:S01]  /*10a0*/  @!PT LDS RZ, [RZ] ;  /* 0x00000000fffff984 */ /* 0x000fe20000000800 */
[----:B------:R-:W-:Y:S01]  /*10b0*/  @!PT LDS RZ, [RZ] ;  /* 0x00000000fffff984 */ /* 0x000fe20000000800 */
[----:B------:R3:W-:Y:S01]  /*10c0*/  LDGSTS.E.BYPASS.LTC128B.128 [R12+0x4000], desc[UR30][R2.64] ;  /* 0x04000000020c7fae */ /* 0x0007e2000b981a1e */
[----:B------:R-:W-:-:S03]  /*10d0*/  IMAD R8, R20, UR21, R8 ;  /* 0x0000001514087c24 */ /* 0x000fc6000f8e0208 */
[----:B------:R2:W-:Y:S04]  /*10e0*/  LDGSTS.E.BYPASS.LTC128B.128 [R12+0x5000], desc[UR30][R4.64] ;  /* 0x05000000040c7fae */ /* 0x0005e8000b981a1e */
[----:B------:R1:W-:Y:S04]  /*10f0*/  STL [R1+0x8], R27 ;  /* 0x0000081b01007387 */ /* 0x0003e80000100800 */
[----:B------:R1:W-:Y:S01]  /*1100*/  STL [R1+0x4], R28 ;  /* 0x0000041c01007387 */ /* 0x0003e20000100800 */
[----:B---3--:R-:W-:-:S04]  /*1110*/  IMAD.WIDE.U32 R2, R9, R6, RZ ;  /* 0x0000000609027225 */ /* 0x008fc800078e00ff */
[----:B--2---:R-:W-:Y:S01]  /*1120*/  IMAD R4, R14, UR44, RZ ;  /* 0x0000002c0e047c24 */ /* 0x004fe2000f8e02ff */
[----:B------:R-:W-:Y:S01]  /*1130*/  SEL R0, R2, RZ, P2 ;  /* 0x000000ff02007207 */ /* 0x000fe20001000000 */
[----:B------:R-:W-:Y:S01]  /*1140*/  IMAD R2, R9, R7, R3 ;  /* 0x0000000709027224 */ /* 0x000fe200078e0203 */
[----:B------:R-:W-:Y:S01]  /*1150*/  SHF.R.S32.HI R3, RZ, 0x1f, R8 ;  /* 0x0000001fff037819 */ /* 0x000fe20000011408 */
[----:B------:R-:W-:Y:S01]  /*1160*/  IMAD.MOV.U32 R5, RZ, RZ, R26 ;  /* 0x000000ffff057224 */ /* 0x000fe200078e001a */
[----:B------:R-:W-:Y:S01]  /*1170*/  IADD3 R6, P1, P0, R8, UR6, R0 ;  /* 0x0000000608067c10 */ /* 0x000fe2000f83e000 */
[----:B-----5:R-:W-:Y:S01]  /*1180*/  IMAD R0, R10, UR44, RZ ;  /* 0x0000002c0a007c24 */ /* 0x020fe2000f8e02ff */
[----:B------:R-:W-:Y:S01]  /*1190*/  SEL R2, R2, RZ, P2 ;  /* 0x000000ff02027207 */ /* 0x000fe20001000000 */
[----:B------:R-:W-:Y:S01]  /*11a0*/  USHF.L.U32 UR6, UR21, 0x7, URZ ;  /* 0x0000000715067899 */ /* 0x000fe200080006ff */
[----:B------:R-:W-:Y:S02]  /*11b0*/  IMAD R8, R15, UR17, R4 ;  /* 0x000000110f087c24 */ /* 0x000fe4000f8e0204 */
[----:B------:R-:W-:Y:S01]  /*11c0*/  IADD3.X R13, PT, PT, R3, UR5, R2, P1, P0 ;  /* 0x00000005030d7c10 */ /* 0x000fe20008fe0402 */
[----:B------:R-:W-:Y:S01]  /*11d0*/  USEL UR5, URZ, 0x2000, UP2 ;  /* 0x00002000ff057887 */ /* 0x000fe20009000000 */
[----:B------:R-:W-:-:S02]  /*11e0*/  IMAD R0, R11, UR17, R0 ;  /* 0x000000110b007c24 */ /* 0x000fc4000f8e0200 */
[----:B------:R-:W-:-:S04]  /*11f0*/  IMAD.WIDE.U32 R2, R10, UR17, R18 ;  /* 0x000000110a027c25 */ /* 0x000fc8000f8e0012 */
[----:B------:R-:W-:Y:S01]  /*1200*/  VIADD R18, R12, UR5 ;  /* 0x000000050c127c36 */ /* 0x000fe20008000000 */
[----:B------:R-:W-:Y:S01]  /*1210*/  IADD3 R3, PT, PT, R3, R0, RZ ;  /* 0x0000000003037210 */ /* 0x000fe20007ffe0ff */
[----:B------:R-:W-:Y:S01]  /*1220*/  IMAD.MOV.U32 R4, RZ, RZ, R25 ;  /* 0x000000ffff047224 */ /* 0x000fe200078e0019 */
[----:B------:R-:W-:Y:S01]  /*1230*/  IADD3 R0, P0, PT, R6, UR6, RZ ;  /* 0x0000000606007c10 */ /* 0x000fe2000ff1e0ff */
[----:B------:R-:W-:Y:S01]  /*1240*/  IMAD.U32 R9, RZ, RZ, UR6 ;  /* 0x00000006ff097e24 */ /* 0x000fe2000f8e00ff */
[----:B------:R-:W2:Y:S01]  /*1250*/  LDCU.64 UR6, c[0x0][0x390] ;  /* 0x00007200ff0677ac */ /* 0x000ea20008000a00 */
[----:B------:R-:W-:Y:S01]  /*1260*/  IMAD.WIDE.U32 R6, R14, UR17, R16 ;  /* 0x000000110e067c25 */ /* 0x000fe2000f8e0010 */
[----:B------:R3:W-:Y:S01]  /*1270*/  LDGSTS.E.BYPASS.LTC128B.128 [R18], desc[UR30][R4.64] ;  /* 0x0000000004127fae */ /* 0x0007e2000b981a1e */
[----:B------:R-:W-:Y:S01]  /*1280*/  LEA R242, P1, R0, UR14, 0x2 ;  /* 0x0000000e00f27c11 */ /* 0x000fe2000f8210ff */
[----:B------:R-:W-:Y:S01]  /*1290*/  ULEA UR14, UR36, UR35, 0x7 ;  /* 0x00000023240e7291 */ /* 0x000fe2000f8e38ff */
[----:B------:R-:W-:Y:S01]  /*12a0*/  LEA.HI.X.SX32 R13, R9, R13, 0x1, P0 ;  /* 0x0000000d090d7211 */ /* 0x000fe200000f0eff */
[----:B------:R1:W-:Y:S01]  /*12b0*/  LDGSTS.E.BYPASS.LTC128B.128 [R18+0x1000], desc[UR30][R22.64] ;  /* 0x0100000016127fae */ /* 0x0003e2000b981a1e */
[----:B------:R-:W-:-:S02]  /*12c0*/  IADD3 R7, PT, PT, R7, R8, RZ ;  /* 0x0000000807077210 */ /* 0x000fc40007ffe0ff */
[----:B------:R-:W-:Y:S01]  /*12d0*/  LEA.HI.X R243, R0, UR15, R13, 0x2, P1 ;  /* 0x0000000f00f37c11 */ /* 0x000fe200088f140d */
[----:B---3--:R-:W-:-:S04]  /*12e0*/  IMAD.WIDE.U32 R4, R24, R10, R2 ;  /* 0x0000000a18047225 */ /* 0x008fc800078e0002 */
[----:B------:R-:W-:Y:S01]  /*12f0*/  IMAD R5, R24, R11, R5 ;  /* 0x0000000b18057224 */ /* 0x000fe200078e0205 */
[----:B------:R-:W-:Y:S01]  /*1300*/  LEA R9, P0, R10, R4, 0x6 ;  /* 0x000000040a097211 */ /* 0x000fe200078030ff */
[----:B------:R-:W-:-:S03]  /*1310*/  IMAD.WIDE.U32 R2, R24, R14, R6 ;  /* 0x0000000e18027225 */ /* 0x000fc600078e0006 */
[----:B------:R-:W-:Y:S01]  /*1320*/  LEA.HI.X R6, R10, R5, R11, 0x6, P0 ;  /* 0x000000050a067211 */ /* 0x000fe200000f340b */
[----:B------:R-:W-:Y:S01]  /*1330*/  IMAD R0, R24, R15, R3 ;  /* 0x0000000f18007224 */ /* 0x000fe200078e0203 */
[----:B----4-:R-:W-:Y:S02]  /*1340*/  LEA R10, P2, R4, UR12, 0x1 ;  /* 0x0000000c040a7c11 */ /* 0x010fe4000f8408ff */
[C---:B------:R-:W-:Y:S02]  /*1350*/  LEA R8, P1, R9.reuse, UR12, 0x1 ;  /* 0x0000000c09087c11 */ /* 0x040fe4000f8208ff */
[----:B------:R-:W-:Y:S02]  /*1360*/  LEA R3, P0, R14, R2, 0x6 ;  /* 0x000000020e037211 */ /* 0x000fe400078030ff */
[----:B------:R-:W-:Y:S02]  /*1370*/  LEA.HI.X R11, R4, UR13, R5, 0x1, P2 ;  /* 0x0000000d040b7c11 */ /* 0x000fe400090f0c05 */
[----:B------:R-:W-:Y:S01]  /*1380*/  LEA.HI.X R9, R9, UR13, R6, 0x1, P1 ;  /* 0x0000000d09097c11 */ /* 0x000fe200088f0c06 */
[----:B------:R-:W3:Y:S01]  /*1390*/  LDCU.64 UR12, c[0x0][0x420] ;  /* 0x00008400ff0c77ac */ /* 0x000ee20008000a00 */
[----:B------:R-:W-:Y:S01]  /*13a0*/  LEA.HI.X R5, R14, R0, R15, 0x6, P0 ;  /* 0x000000000e057211 */ /* 0x000fe200000f340f */
[----:B------:R1:W-:Y:S01]  /*13b0*/  LDGSTS.E.BYPASS.LTC128B.128 [R12+0x6000], desc[UR30][R10.64] ;  /* 0x060000000a0c7fae */ /* 0x0003e2000b981a1e */
[----:B--2---:R-:W-:-:S02]  /*13c0*/  LEA R6, P1, R2, UR6, 0x1 ;  /* 0x0000000602067c11 */ /* 0x004fc4000f8208ff */
[C---:B------:R-:W-:Y:S01]  /*13d0*/  LEA R4, P0, R3.reuse, UR6, 0x1 ;  /* 0x0000000603047c11 */ /* 0x040fe2000f8008ff */
[----:B------:R1:W-:Y:S01]  /*13e0*/  LDGSTS.E.BYPASS.LTC128B.128 [R12+0x7000], desc[UR30][R8.64] ;  /* 0x07000000080c7fae */ /* 0x0003e2000b981a1e */
[----:B------:R-:W-:Y:S01]  /*13f0*/  LEA.HI.X R7, R2, UR7, R0, 0x1, P1 ;  /* 0x0000000702077c11 */ /* 0x000fe200088f0c00 */
[----:B------:R-:W-:Y:S01]  /*1400*/  IMAD.SHL.U32 R2, R20, 0x10, RZ ;  /* 0x0000001014027824 */ /* 0x000fe200078e00ff */
[----:B------:R-:W-:Y:S01]  /*1410*/  LEA.HI.X R5, R3, UR7, R5, 0x1, P0 ;  /* 0x0000000703057c11 */ /* 0x000fe200080f0c05 */
[----:B------:R-:W2:Y:S02]  /*1420*/  LDCU.64 UR6, c[0x0][0x5e8] ;  /* 0x0000bd00ff0677ac */ /* 0x000ea40008000a00 */
[----:B------:R1:W-:Y:S01]  /*1430*/  LDGSTS.E.BYPASS.LTC128B.128 [R12+0x8000], desc[UR30][R6.64] ;  /* 0x08000000060c7fae */ /* 0x0003e2000b981a1e */
[----:B------:R-:W-:-:S03]  /*1440*/  LOP3.LUT R2, R2, 0x30, RZ, 0xc0, !PT ;  /* 0x0000003002027812 */ /* 0x000fc600078ec0ff */
[----:B------:R1:W-:Y:S01]  /*1450*/  LDGSTS.E.BYPASS.LTC128B.128 [R12+0x9000], desc[UR30][R4.64] ;  /* 0x09000000040c7fae */ /* 0x0003e2000b981a1e */
[----:B------:R-:W-:Y:S01]  /*1460*/  LOP3.LUT R2, R2, 0x7, R24, 0xf8, !PT ;  /* 0x0000000702027812 */ /* 0x000fe200078ef818 */
[----:B---3--:R-:W-:Y:S02]  /*1470*/  UIMAD.WIDE UR34, UR37, 0x4, UR12 ;  /* 0x00000004252278a5 */ /* 0x008fe4000f8e020c */
[----:B------:R-:W0:Y:S01]  /*1480*/  LDGDEPBAR ;  /* 0x00000000000079af */ /* 0x000e220000000000 */
[----:B--2---:R-:W-:Y:S01]  /*1490*/  UIMAD.WIDE UR14, UR14, 0x4, UR6 ;  /* 0x000000040e0e78a5 */ /* 0x004fe2000f8e0206 */
[----:B------:R-:W-:Y:S11]  /*14a0*/  BRA.U !UP0, `(.L_x_1261) ;  /* 0x0000005108507547 */ /* 0x000ff6000b800000 */
[----:B------:R-:W-:Y:S01]  /*14b0*/  IMAD.MOV.U32 R3, RZ, RZ, 0x4 ;  /* 0x00000004ff037424 */ /* 0x000fe200078e00ff */
[--C-:B------:R-:W-:Y:S01]  /*14c0*/  SHF.R.U32.HI R0, RZ, 0x4, R125.reuse ;  /* 0x00000004ff007819 */ /* 0x100fe2000001167d */
[----:B------:R-:W-:Y:S01]  /*14d0*/  IMAD.SHL.U32 R116, R125, 0x20, RZ ;  /* 0x000000207d747824 */ /* 0x000fe200078e00ff */
[----:B-1----:R-:W-:Y:S01]  /*14e0*/  SHF.R.U32.HI R5, RZ, 0x1, R125 ;  /* 0x00000001ff057819 */ /* 0x002fe2000001167d */
[----:B------:R-:W-:-:S04]  /*14f0*/  IMAD.WIDE.U32 R2, R2, R3, UR34 ;  /* 0x0000002202027e25 */ /* 0x000fc8000f8e0003 */
[C---:B------:R-:W-:Y:S01]  /*1500*/  IMAD.SHL.U32 R6, R125.reuse, 0x10, RZ ;  /* 0x000000107d067824 */ /* 0x040fe200078e00ff */
[----:B------:R-:W2:Y:S01]  /*1510*/  LDG.E R10, desc[UR30][R2.64] ;  /* 0x0000001e020a7981 */ /* 0x000ea2000c1e1900 */
[----:B------:R-:W-:Y:S01]  /*1520*/  IMAD.SHL.U32 R4, R125, 0x4, RZ ;  /* 0x000000047d047824 */ /* 0x000fe200078e00ff */
[----:B------:R-:W-:Y:S02]  /*1530*/  USHF.L.U32 UR21, UR21, 0x3, URZ ;  /* 0x0000000315157899 */ /* 0x000fe400080006ff */
[----:B------:R-:W3:Y:S01]  /*1540*/  LDG.E R9, desc[UR30][R2.64+0x20] ;  /* 0x0000201e02097981 */ /* 0x000ee2000c1e1900 */
[----:B------:R-:W1:Y:S03]  /*1550*/  LDCU UR6, c[0x0][0x3e0] ;  /* 0x00007c00ff0677ac */ /* 0x000e660008000800 */
[----:B------:R-:W4:Y:S01]  /*1560*/  LDG.E R8, desc[UR30][R2.64+0x100] ;  /* 0x0001001e02087981 */ /* 0x000f22000c1e1900 */
[----:B------:R-:W1:Y:S03]  /*1570*/  LDCU UR12, c[0x0][0x50c] ;  /* 0x0000a180ff0c77ac */ /* 0x000e660008000800 */
[----:B------:R5:W4:Y:S01]  /*1580*/  LDG.E R7, desc[UR30][R2.64+0x120] ;  /* 0x0001201e02077981 */ /* 0x000b22000c1e1900 */
[----:B------:R-:W-:Y:S01]  /*1590*/  LOP3.LUT R0, R0, 0x8, RZ, 0xc0, !PT ;  /* 0x0000000800007812 */ /* 0x000fe200078ec0ff */
[----:B------:R-:W-:Y:S01]  /*15a0*/  IMAD.MOV.U32 R118, RZ, RZ, 0x20 ;  /* 0x00000020ff767424 */ /* 0x000fe200078e00ff */
[----:B------:R-:W-:Y:S01]  /*15b0*/  LOP3.LUT R4, R4, 0x18, RZ, 0xc0, !PT ;  /* 0x0000001804047812 */ /* 0x000fe200078ec0ff */
[----:B------:R-:W1:Y:S01]  /*15c0*/  LDCU UR7, c[0x0][0x45c] ;  /* 0x00008b80ff0777ac */ /* 0x000e620008000800 */
[----:B------:R-:W-:-:S02]  /*15d0*/  LOP3.LUT R0, R0, 0x10, R125, 0xf8, !PT ;  /* 0x0000001000007812 */ /* 0x000fc400078ef87d */
[----:B------:R-:W1:Y:S02]  /*15e0*/  S2R R125, SR_TID.X ;  /* 0x00000000007d7919 */ /* 0x000e640000002100 */
[----:B------:R-:W-:-:S04]  /*15f0*/  LOP3.LUT R0, R0, 0xc0, R116, 0xf8, !PT ;  /* 0x000000c000007812 */ /* 0x000fc800078ef874 */
[----:B------:R-:W-:Y:S02]  /*1600*/  LOP3.LUT R0, R0, R4, RZ, 0x3c, !PT ;  /* 0x0000000400007212 */ /* 0x000fe400078e3cff */
[----:B-----5:R-:W-:Y:S02]  /*1610*/  LOP3.LUT R3, R116, 0x120, RZ, 0xc0, !PT ;  /* 0x0000012074037812 */ /* 0x020fe400078ec0ff */
[----:B------:R-:W-:Y:S02]  /*1620*/  LOP3.LUT R2, R4, 0xc0, R116, 0xf8, !PT ;  /* 0x000000c004027812 */ /* 0x000fe400078ef874 */
[----:B------:R-:W-:Y:S02]  /*1630*/  LOP3.LUT R3, R3, 0x600, R6, 0xf8, !PT ;  /* 0x0000060003037812 */ /* 0x000fe400078ef806 */
[----:B------:R-:W-:Y:S02]  /*1640*/  LOP3.LUT R2, R2, 0x8, R5, 0x78, !PT ;  /* 0x0000000802027812 */ /* 0x000fe400078e7805 */
[----:B------:R-:W-:-:S02]  /*1650*/  LOP3.LUT R116, R0, 0x120, R116, 0xf8, !PT ;  /* 0x0000012000747812 */ /* 0x000fc400078ef874 */
[----:B------:R-:W-:Y:S01]  /*1660*/  LOP3.LUT R117, R3, R2, RZ, 0xfc, !PT ;  /* 0x0000000203757212 */ /* 0x000fe200078efcff */
[C---:B-1----:R-:W-:Y:S01]  /*1670*/  IMAD.SHL.U32 R127, R125.reuse, 0x20, RZ ;  /* 0x000000207d7f7824 */ /* 0x042fe200078e00ff */
[----:B------:R-:W-:Y:S01]  /*1680*/  SHF.R.U32.HI R122, RZ, 0x1, R125 ;  /* 0x00000001ff7a7819 */ /* 0x000fe2000001167d */
[C---:B------:R-:W-:Y:S01]  /*1690*/  IMAD.SHL.U32 R2, R125.reuse, 0x10, RZ ;  /* 0x000000107d027824 */ /* 0x040fe200078e00ff */
[C---:B------:R-:W-:Y:S01]  /*16a0*/  LOP3.LUT R124, R125.reuse, 0x8, RZ, 0xc0, !PT ;  /* 0x000000087d7c7812 */ /* 0x040fe200078ec0ff */
[----:B------:R-:W-:Y:S01]  /*16b0*/  IMAD.SHL.U32 R5, R125, 0x2, RZ ;  /* 0x000000027d057824 */ /* 0x000fe200078e00ff */
[----:B------:R-:W-:Y:S01]  /*16c0*/  LOP3.LUT R4, R127, 0x20, RZ, 0xc0, !PT ;  /* 0x000000207f047812 */ /* 0x000fe200078ec0ff */
[----:B------:R-:W-:Y:S01]  /*16d0*/  IMAD.SHL.U32 R126, R125, 0x40, RZ ;  /* 0x000000407d7e7824 */ /* 0x000fe200078e00ff */
[----:B------:R-:W-:Y:S01]  /*16e0*/  LOP3.LUT R3, R127, 0x120, RZ, 0xc0, !PT ;  /* 0x000001207f037812 */ /* 0x000fe200078ec0ff */
[----:B------:R-:W-:Y:S01]  /*16f0*/  IMAD.SHL.U32 R0, R125, 0x4, RZ ;  /* 0x000000047d007824 */ /* 0x000fe200078e00ff */
[----:B------:R-:W-:-:S02]  /*1700*/  LOP3.LUT R4, R4, 0x3800, R2, 0xf8, !PT ;  /* 0x0000380004047812 */ /* 0x000fc400078ef802 */
[----:B------:R-:W-:Y:S02]  /*1710*/  LOP3.LUT R6, R2, 0x1c0, RZ, 0xc0, !PT ;  /* 0x000001c002067812 */ /* 0x000fe400078ec0ff */
[--C-:B------:R-:W-:Y:S02]  /*1720*/  LOP3.LUT R3, R3, 0x600, R2.reuse, 0xf8, !PT ;  /* 0x0000060003037812 */ /* 0x100fe400078ef802 */
[----:B------:R-:W-:Y:S02]  /*1730*/  LOP3.LUT R4, R4, 0x100, R2, 0xf8, !PT ;  /* 0x0000010004047812 */ /* 0x000fe400078ef802 */
[----:B------:R-:W-:Y:S02]  /*1740*/  LOP3.LUT R2, R5, 0xe006, R126, 0xc8, !PT ;  /* 0x0000e00605027812 */ /* 0x000fe400078ec87e */
[----:B------:R-:W-:Y:S02]  /*1750*/  LOP3.LUT R6, R6, 0x38, R5, 0xf8, !PT ;  /* 0x0000003806067812 */ /* 0x000fe400078ef805 */
[----:B------:R-:W-:-:S02]  /*1760*/  LOP3.LUT R5, R2, 0xc00, R127, 0xf8, !PT ;  /* 0x00000c0002057812 */ /* 0x000fc400078ef87f */
[----:B------:R-:W-:Y:S02]  /*1770*/  LOP3.LUT R128, R0, 0x18, RZ, 0xc0, !PT ;  /* 0x0000001800807812 */ /* 0x000fe400078ec0ff */
[----:B------:R-:W-:Y:S02]  /*1780*/  LOP3.LUT R5, R5, R6, RZ, 0xfc, !PT ;  /* 0x0000000605057212 */ /* 0x000fe400078efcff */
[----:B------:R-:W-:-:S04]  /*1790*/  LOP3.LUT R0, R128, 0xc0, R127, 0xf8, !PT ;  /* 0x000000c080007812 */ /* 0x000fc800078ef87f */
[----:B------:R-:W-:Y:S02]  /*17a0*/  LOP3.LUT R2, R0, 0x8, R122, 0x78, !PT ;  /* 0x0000000800027812 */ /* 0x000fe400078e787a */
[----:B------:R-:W-:Y:S01]  /*17b0*/  LOP3.LUT R121, R4, R0, R124, 0xf6, !PT ;  /* 0x0000000004797212 */ /* 0x000fe200078ef67c */
[----:B------:R-:W-:Y:S01]  /*17c0*/  IMAD.MOV.U32 R0, RZ, RZ, 0x20 ;  /* 0x00000020ff007424 */ /* 0x000fe200078e00ff */
[----:B------:R-:W-:Y:S01]  /*17d0*/  LOP3.LUT R119, R3, R2, RZ, 0xfc, !PT ;  /* 0x0000000203777212 */ /* 0x000fe200078efcff */
[----:B------:R-:W-:Y:S01]  /*17e0*/  IMAD.MOV.U32 R2, RZ, RZ, 0x10 ;  /* 0x00000010ff027424 */ /* 0x000fe200078e00ff */
[----:B--2---:R1:W-:Y:S04]  /*17f0*/  STL [R1+0x20], R10 ;  /* 0x0000200a01007387 */ /* 0x0043e80000100800 */
[----:B---3--:R1:W-:Y:S04]  /*1800*/  STL [R1+0x1c], R9 ;  /* 0x00001c0901007387 */ /* 0x0083e80000100800 */
[----:B----4-:R1:W-:Y:S04]  /*1810*/  STL [R1+0x18], R8 ;  /* 0x0000180801007387 */ /* 0x0103e80000100800 */
[----:B------:R1:W-:Y:S04]  /*1820*/  STL [R1+0x14], R7 ;  /* 0x0000140701007387 */ /* 0x0003e80000100800 */
[----:B------:R1:W-:Y:S04]  /*1830*/  STL [R1+0x2c], R5 ;  /* 0x00002c0501007387 */ /* 0x0003e80000100800 */
[----:B------:R1:W-:Y:S01]  /*1840*/  STL [R1], R18 ;  /* 0x0000001201007387 */ /* 0x0003e20000100800 */
[----:B------:R-:W-:Y:S01]  /*1850*/  LOP3.LUT P1, RZ, R125, 0x4, RZ, 0xc0, !PT ;  /* 0x000000047dff7812 */ /* 0x000fe2000782c0ff */
[----:B------:R-:W-:Y:S01]  /*1860*/  IMAD.MOV.U32 R95, RZ, RZ, RZ ;  /* 0x000000ffff5f7224 */ /* 0x000fe200078e00ff */
[----:B------:R-:W-:-:S02]  /*1870*/  LOP3.LUT R120, R126, 0x200, RZ, 0xc0, !PT ;  /* 0x000002007e787812 */ /* 0x000fc400078ec0ff */
[C---:B------:R-:W-:Y:S02]  /*1880*/  R2P PR, R125.reuse, 0x18 ;  /* 0x000000187d007804 */ /* 0x040fe40000000000 */
[----:B------:R-:W-:Y:S02]  /*1890*/  LOP3.LUT P0, RZ, R125, 0x2, RZ, 0xc0, !PT ;  /* 0x000000027dff7812 */ /* 0x000fe4000780c0ff */
[----:B------:R-:W-:Y:S02]  /*18a0*/  LEA R117, R117, UR4, 0x1 ;  /* 0x0000000475757c11 */ /* 0x000fe4000f8e08ff */
[----:B------:R-:W-:Y:S02]  /*18b0*/  SEL R3, R0, 0xffffffe0, !P3 ;  /* 0xffffffe000037807 */ /* 0x000fe40005800000 */
[----:B------:R-:W-:Y:S01]  /*18c0*/  LEA R116, R116, UR4, 0x1 ;  /* 0x0000000474747c11 */ /* 0x000fe2000f8e08ff */
[----:B------:R-:W-:Y:S01]  /*18d0*/  VIADD R117, R117, UR5 ;  /* 0x0000000575757c36 */ /* 0x000fe20008000000 */
[----:B------:R-:W-:Y:S01]  /*18e0*/  SEL R123, R0, 0xffffffe0, !P1 ;  /* 0xffffffe0007b7807 */ /* 0x000fe20004800000 */
[----:B------:R1:W-:Y:S01]  /*18f0*/  STL [R1+0x28], R3 ;  /* 0x0000280301007387 */ /* 0x0003e20000100800 */
[----:B------:R-:W-:Y:S01]  /*1900*/  SEL R0, R2, 0xfffffff0, !P1 ;  /* 0xfffffff002007807 */ /* 0x000fe20004800000 */
[----:B------:R-:W-:Y:S01]  /*1910*/  VIADD R116, R116, UR5 ;  /* 0x0000000574747c36 */ /* 0x000fe20008000000 */
[----:B------:R-:W-:Y:S01]  /*1920*/  SEL R118, R118, 0xffffffe0, !P0 ;  /* 0xffffffe076767807 */ /* 0x000fe20004000000 */
[----:B------:R-:W-:Y:S01]  /*1930*/  UMOV UR5, UR15 ;  /* 0x0000000f00057c82 */ /* 0x000fe20008000000 */
[----:B------:R-:W-:-:S07]  /*1940*/  LOP3.LUT R120, R120, 0xc00, R127, 0xf8, !PT ;  /* 0x00000c0078787812 */ /* 0x000fce00078ef87f */
.L_x_1264:
[----:B------:R-:W2:Y:S01]  /*1950*/  LDL R2, [R1+0x20] ;  /* 0x0000200001027983 */ /* 0x000ea20000100800 */
[----:B------:R-:W-:Y:S01]  /*1960*/  UMOV UR4, UR23 ;  /* 0x0000001700047c82 */ /* 0x000fe20008000000 */
[----:B------:R-:W-:Y:S01]  /*1970*/  IADD3 R112, PT, PT, R117, R123, RZ ;  /* 0x0000007b75707210 */ /* 0x000fe20007ffe0ff */
[----:B------:R-:W-:Y:S01]  /*1980*/  UIADD3 UR13, UPT, UPT, UR36, 0x1, URZ ;  /* 0x00000001240d7890 */ /* 0x000fe2000fffe0ff */
[----:B------:R-:W0:Y:S01]  /*1990*/  LDGDEPBAR ;  /* 0x00000000000079af */ /* 0x000e220000000000 */
[----:B------:R-:W-:Y:S02]  /*19a0*/  LEA R0, R121, UR4, 0x1 ;  /* 0x0000000479007c11 */ /* 0x000fe4000f8e08ff */
[----:B------:R-:W-:Y:S05]  /*19b0*/  UISETP.NE.AND UP0, UPT, UR13, 0x1, UPT ;  /* 0x000000010d00788c */ /* 0x000fea000bf05270 */
[----:B------:R-:W3:Y:S01]  /*19c0*/  LDL R133, [R1+0x1c] ;  /* 0x00001c0001857983 */ /* 0x000ee20000100800 */
[----:B-1----:R-:W-:Y:S03]  /*19d0*/  IADD3 R3, PT, PT, R123, R0, RZ ;  /* 0x000000007b037210 */ /* 0x002fe60007ffe0ff */
        /* <DEDUP_REMOVED lines=18> */
[----:B------:R-:W1:Y:S08]  /*1b00*/  LDSM.16.M88.4 R60, [R117+0x1000] ;  /* 0x00100000753c783b */ /* 0x000e700000000200 */
[----:B------:R-:W1:Y:S08]  /*1b10*/  LDSM.16.M88.4 R32, [R0+0x6400] ;  /* 0x006400000020783b */ /* 0x000e700000000200 */
[----:B------:R-:W1:Y:S08]  /*1b20*/  LDSM.16.M88.4 R48, [R0+0x6800] ;  /* 0x006800000030783b */ /* 0x000e700000000200 */
[----:B------:R-:W1:Y:S02]  /*1b30*/  LDSM.16.M88.4 R100, [R0+0x6c00] ;  /* 0x006c00000064783b */ /* 0x000e640000000200 */
[-C--:B-1----:R-:W-:Y:S06]  /*1b40*/  HMMA.16816.F32 R4, R64, R16.reuse, RZ ;  /* 0x000000104004723c */ /* 0x082fec00000018ff */
[----:B------:R-:W-:Y:S02]  /*1b50*/  LDSM.16.M88.4 R104, [R112] ;  /* 0x000000007068783b */ /* 0x000fe40000000200 */
[C---:B------:R-:W-:Y:S06]  /*1b60*/  HMMA.16816.F32 R8, R60.reuse, R16, RZ ;  /* 0x000000103c08723c */ /* 0x040fec00000018ff */
[----:B------:R-:W1:Y:S02]  /*1b70*/  LDSM.16.M88.4 R108, [R3+0x6000] ;  /* 0x00600000036c783b */ /* 0x000e640000000200 */
[-C--:B------:R-:W-:Y:S06]  /*1b80*/  HMMA.16816.F32 R12, R60, R18.reuse, RZ ;  /* 0x000000123c0c723c */ /* 0x080fec00000018ff */
[----:B------:R-:W1:Y:S02]  /*1b90*/  LDSM.16.M88.4 R112, [R112+0x1000] ;  /* 0x001000007070783b */ /* 0x000e640000000200 */
        /* <DEDUP_REMOVED lines=14> */
[C---:B------:R-:W-:Y:S08]  /*1c80*/  HMMA.16816.F32 R8, R112.reuse, R108, R8 ;  /* 0x0000006c7008723c */ /* 0x040ff00000001808 */
        /* <DEDUP_REMOVED lines=11> */
[----:B--2---:R-:W-:Y:S01]  /*1d40*/  FSETP.NEU.FTZ.AND P0, PT, R2, -INF , PT ;  /* 0xff8000000200780b */ /* 0x004fe20003f1d000 */
[----:B------:R-:W-:Y:S01]  /*1d50*/  FMUL.FTZ R11, R11, UR12 ;  /* 0x0000000c0b0b7c20 */ /* 0x000fe20008410000 */
[----:B------:R-:W-:Y:S01]  /*1d60*/  FMUL.FTZ R15, R15, UR12 ;  /* 0x0000000c0f0f7c20 */ /* 0x000fe20008410000 */
[----:B------:R-:W-:Y:S01]  /*1d70*/  FMUL.FTZ R13, R13, UR12 ;  /* 0x0000000c0d0d7c20 */ /* 0x000fe20008410000 */
[----:B------:R-:W-:Y:S01]  /*1d80*/  FMUL.FTZ R14, R14, UR12 ;  /* 0x0000000c0e0e7c20 */ /* 0x000fe20008410000 */
[----:B------:R-:W-:Y:S04]  /*1d90*/  FMUL.FTZ R12, R12, UR12 ;  /* 0x0000000c0c0c7c20 */ /* 0x000fe80008410000 */
[----:B------:R2:W-:Y:S01]  /*1da0*/  MUFU.TANH R251, R10 ;  /* 0x0000000a00fb7308 */ /* 0x0005e20000002400 */
[----:B------:R-:W-:Y:S01]  /*1db0*/  FMUL.FTZ R17, R17, UR12 ;  /* 0x0000000c11117c20 */ /* 0x000fe20008410000 */
[----:B------:R-:W-:Y:S01]  /*1dc0*/  FMUL.FTZ R18, R18, UR12 ;  /* 0x0000000c12127c20 */ /* 0x000fe20008410000 */
[----:B------:R-:W-:Y:S01]  /*1dd0*/  FMUL.FTZ R19, R19, UR12 ;  /* 0x0000000c13137c20 */ /* 0x000fe20008410000 */
[----:B------:R-:W-:Y:S06]  /*1de0*/  FMUL.FTZ R16, R16, UR12 ;  /* 0x0000000c10107c20 */ /* 0x000fec0008410000 */
[----:B------:R-:W-:Y:S10]  /*1df0*/  MUFU.TANH R127, R7 ;  /* 0x00000007007f7308 */ /* 0x000ff40000002400 */
[----:B------:R4:W4:Y:S01]  /*1e00*/  MUFU.TANH R129, R5 ;  /* 0x0000000500817308 */ /* 0x0009220000002400 */
[----:B--2---:R-:W-:Y:S05]  /*1e10*/  FMUL.FTZ R10, R2, 1.4426950216293334961 ;  /* 0x3fb8aa3b020a7820 */ /* 0x004fea0000410000 */
[----:B------:R-:W-:Y:S04]  /*1e20*/  FSEL R10, R10, RZ, P0 ;  /* 0x000000ff0a0a7208 */ /* 0x000fe80000000000 */
[----:B------:R-:W2:Y:S01]  /*1e30*/  MUFU.TANH R228, R13 ;  /* 0x0000000d00e47308 */ /* 0x000ea20000002400 */
[----:B---3--:R-:W-:Y:S01]  /*1e40*/  FSETP.NEU.FTZ.AND P0, PT, R133, -INF , PT ;  /* 0xff8000008500780b */ /* 0x008fe20003f1d000 */
[--C-:B-1----:R-:W-:Y:S08]  /*1e50*/  FFMA.FTZ R2, R130, UR7, -R10.reuse ;  /* 0x0000000782027c23 */ /* 0x102ff0000801080a */
[----:B------:R1:W-:Y:S01]  /*1e60*/  MUFU.EX2 R165, R2 ;  /* 0x0000000200a57308 */ /* 0x0003e20000000800 */
[----:B----4-:R-:W3:Y:S09]  /*1e70*/  LDSM.16.M88.4 R4, [R3+0x6400] ;  /* 0x006400000304783b */ /* 0x010ef20000000200 */
[----:B------:R-:W4:Y:S10]  /*1e80*/  MUFU.TANH R249, R14 ;  /* 0x0000000e00f97308 */ /* 0x000f340000002400 */
[----:B------:R2:W-:Y:S01]  /*1e90*/  MUFU.TANH R234, R9 ;  /* 0x0000000900ea7308 */ /* 0x0005e20000002400 */
[----:B-1----:R-:W-:Y:S09]  /*1ea0*/  FFMA.FTZ R2, R129, UR7, -R10 ;  /* 0x0000000781027c23 */ /* 0x002ff2000801080a */
[----:B------:R1:W-:Y:S10]  /*1eb0*/  MUFU.EX2 R169, R2 ;  /* 0x0000000200a97308 */ /* 0x0003f40000000800 */
[----:B------:R4:W-:Y:S01]  /*1ec0*/  MUFU.TANH R235, R8 ;  /* 0x0000000800eb7308 */ /* 0x0009e20000002400 */
[----:B--2---:R-:W-:Y:S05]  /*1ed0*/  FMUL.FTZ R9, R133, 1.4426950216293334961 ;  /* 0x3fb8aa3b85097820 */ /* 0x004fea0000410000 */
[----:B------:R-:W-:Y:S04]  /*1ee0*/  FSEL R9, R9, RZ, P0 ;  /* 0x000000ff09097208 */ /* 0x000fe80000000000 */
[----:B------:R2:W2:Y:S01]  /*1ef0*/  MUFU.TANH R248, R15 ;  /* 0x0000000f00f87308 */ /* 0x0004a20000002400 */
[----:B------:R-:W-:Y:S01]  /*1f00*/  FSETP.NEU.FTZ.AND P0, PT, R132, -INF , PT ;  /* 0xff8000008400780b */ /* 0x000fe20003f1d000 */
[-C--:B---3--:R-:W-:Y:S03]  /*1f10*/  HMMA.16816.F32 R20, R104, R4.reuse, R20 ;  /* 0x000000046814723c */ /* 0x088fe60000001814 */
[----:B-1----:R-:W-:Y:S05]  /*1f20*/  FFMA.FTZ R2, R128, UR7, -R9 ;  /* 0x0000000780027c23 */ /* 0x002fea0008010809 */
[----:B------:R1:W3:Y:S01]  /*1f30*/  MUFU.TANH R14, R16 ;  /* 0x00000010000e7308 */ /* 0x0002e20000002400 */
[----:B----4-:R-:W-:Y:S01]  /*1f40*/  FMUL.FTZ R8, R132, 1.4426950216293334961 ;  /* 0x3fb8aa3b84087820 */ /* 0x010fe20000410000 */
[C---:B------:R-:W-:Y:S04]  /*1f50*/  HMMA.16816.F32 R24, R112.reuse, R4, R24 ;  /* 0x000000047018723c */ /* 0x040fe80000001818 */
[----:B------:R-:W-:Y:S04]  /*1f60*/  FSEL R8, R8, RZ, P0 ;  /* 0x000000ff08087208 */ /* 0x000fe80000000000 */
[----:B------:R4:W-:Y:S01]  /*1f70*/  MUFU.EX2 R197, R2 ;  /* 0x0000000200c57308 */ /* 0x0009e20000000800 */
[----:B------:R-:W-:Y:S01]  /*1f80*/  FSETP.NEU.FTZ.AND P0, PT, R131, -INF , PT ;  /* 0xff8000008300780b */ /* 0x000fe20003f1d000 */
[----:B--2---:R-:W2:Y:S01]  /*1f90*/  LDL R15, [R1+0x2c] ;  /* 0x00002c00010f7983 */ /* 0x004ea20000100800 */
[----:B------:R-:W-:Y:S01]  /*1fa0*/  FFMA.FTZ R4, R228, UR7, -R8 ;  /* 0x00000007e4047c23 */ /* 0x000fe20008010808 */
[-C--:B------:R-:W-:Y:S03]  /*1fb0*/  HMMA.16816.F32 R28, R112, R6.reuse, R28 ;  /* 0x00000006701c723c */ /* 0x080fe6000000181c */
[----:B------:R-:W-:Y:S03]  /*1fc0*/  FMUL.FTZ R20, R20, UR12 ;  /* 0x0000000c14147c20 */ /* 0x000fe60008410000 */
[----:B------:R-:W-:Y:S01]  /*1fd0*/  MUFU.EX2 R219, R4 ;  /* 0x0000000400db7308 */ /* 0x000fe20000000800 */
[----:B-1----:R-:W-:Y:S01]  /*1fe0*/  SHF.R.U32.HI R16, RZ, 0x2, R125 ;  /* 0x00000002ff107819 */ /* 0x002fe2000001167d */
[----:B------:R-:W-:Y:S01]  /*1ff0*/  FMUL.FTZ R21, R21, UR12 ;  /* 0x0000000c15157c20 */ /* 0x000fe20008410000 */
[----:B------:R-:W-:Y:S01]  /*2000*/  FMUL.FTZ R22, R22, UR12 ;  /* 0x0000000c16167c20 */ /* 0x000fe20008410000 */
[C---:B------:R-:W-:Y:S02]  /*2010*/  HMMA.16816.F32 R32, R104.reuse, R6, R32 ;  /* 0x000000066820723c */ /* 0x040fe40000001820 */
[----:B------:R-:W-:Y:S04]  /*2020*/  STL [R1+0x24], R16 ;  /* 0x0000241001007387 */ /* 0x000fe80000100800 */
[----:B------:R-:W1:Y:S01]  /*2030*/  MUFU.TANH R13, R17 ;  /* 0x00000011000d7308 */ /* 0x000e620000002400 */
[--C-:B----4-:R-:W-:Y:S01]  /*2040*/  FFMA.FTZ R2, R127, UR7, -R9.reuse ;  /* 0x000000077f027c23 */ /* 0x110fe20008010809 */
[----:B------:R-:W-:Y:S01]  /*2050*/  FMUL.FTZ R23, R23, UR12 ;  /* 0x0000000c17177c20 */ /* 0x000fe20008410000 */
[----:B------:R-:W-:Y:S01]  /*2060*/  FMUL.FTZ R24, R24, UR12 ;  /* 0x0000000c18187c20 */ /* 0x000fe20008410000 */
[----:B------:R-:W-:Y:S01]  /*2070*/  FMUL.FTZ R25, R25, UR12 ;  /* 0x0000000c19197c20 */ /* 0x000fe20008410000 */
[----:B------:R-:W-:Y:S01]  /*2080*/  FMUL.FTZ R26, R26, UR12 ;  /* 0x0000000c1a1a7c20 */ /* 0x000fe20008410000 */
[----:B------:R-:W-:Y:S01]  /*2090*/  FMUL.FTZ R27, R27, UR12 ;  /* 0x0000000c1b1b7c20 */ /* 0x000fe20008410000 */
[----:B------:R-:W-:Y:S03]  /*20a0*/  FMUL.FTZ R29, R29, UR12 ;  /* 0x0000000c1d1d7c20 */ /* 0x000fe60008410000 */
[----:B------:R4:W-:Y:S01]  /*20b0*/  MUFU.EX2 R196, R2 ;  /* 0x0000000200c47308 */ /* 0x0009e20000000800 */
[----:B------:R-:W-:Y:S01]  /*20c0*/  FMUL.FTZ R30, R30, UR12 ;  /* 0x0000000c1e1e7c20 */ /* 0x000fe20008410000 */
[----:B------:R-:W-:Y:S01]  /*20d0*/  FMUL.FTZ R31, R31, UR12 ;  /* 0x0000000c1f1f7c20 */ /* 0x000fe20008410000 */
[----:B------:R-:W-:Y:S01]  /*20e0*/  FMUL.FTZ R28, R28, UR12 ;  /* 0x0000000c1c1c7c20 */ /* 0x000fe20008410000 */
[----:B------:R-:W-:Y:S06]  /*20f0*/  FMUL.FTZ R32, R32, UR12 ;  /* 0x0000000c20207c20 */ /* 0x000fec0008410000 */
[----:B------:R-:W1:Y:S01]  /*2100*/  MUFU.TANH R199, R18 ;  /* 0x0000001200c77308 */ /* 0x000e620000002400 */
[----:B------:R-:W-:Y:S01]  /*2110*/  FMUL.FTZ R33, R33, UR12 ;  /* 0x0000000c21217c20 */ /* 0x000fe20008410000 */
[----:B------:R-:W-:Y:S01]  /*2120*/  FMUL.FTZ R34, R34, UR12 ;  /* 0x0000000c22227c20 */ /* 0x000fe20008410000 */
[----:B------:R-:W-:Y:S07]  /*2130*/  FMUL.FTZ R35, R35, UR12 ;  /* 0x0000000c23237c20 */ /* 0x000fee0008410000 */
[----:B------:R-:W-:Y:S01]  /*2140*/  MUFU.TANH R198, R19 ;  /* 0x0000001300c67308 */ /* 0x000fe20000002400 */
[----:B----4-:R-:W-:Y:S05]  /*2150*/  FMUL.FTZ R2, R131, 1.4426950216293334961 ;  /* 0x3fb8aa3b83027820 */ /* 0x010fea0000410000 */
[----:B------:R-:W-:Y:S04]  /*2160*/  FSEL R2, R2, RZ, P0 ;  /* 0x000000ff02027208 */ /* 0x000fe80000000000 */
[----:B------:R-:W-:Y:S01]  /*2170*/  MUFU.TANH R211, R29 ;  /* 0x0000001d00d37308 */ /* 0x000fe20000002400 */
[--C-:B------:R-:W-:Y:S09]  /*2180*/  FFMA.FTZ R4, R249, UR7, -R2.reuse ;  /* 0x00000007f9047c23 */ /* 0x100ff20008010802 */
[----:B------:R4:W-:Y:S10]  /*2190*/  MUFU.EX2 R245, R4 ;  /* 0x0000000400f57308 */ /* 0x0009f40000000800 */
[----:B------:R-:W-:Y:S10]  /*21a0*/  MUFU.TANH R239, R30 ;  /* 0x0000001e00ef7308 */ /* 0x000ff40000002400 */
[----:B------:R3:W1:Y:S01]  /*21b0*/  MUFU.TANH R250, R11 ;  /* 0x0000000b00fa7308 */ /* 0x0006620000002400 */
[----:B----4-:R-:W-:Y:S09]  /*21c0*/  FFMA.FTZ R4, R248, UR7, -R2 ;  /* 0x00000007f8047c23 */ /* 0x010ff20008010802 */
[----:B------:R4:W-:Y:S10]  /*21d0*/  MUFU.EX2 R244, R4 ;  /* 0x0000000400f47308 */ /* 0x0009f40000000800 */
[----:B------:R-:W-:Y:S01]  /*21e0*/  MUFU.TANH R238, R31 ;  /* 0x0000001f00ee7308 */ /* 0x000fe20000002400 */
[----:B---3--:R-:W-:Y:S09]  /*21f0*/  FFMA.FTZ R11, R235, UR7, -R8 ;  /* 0x00000007eb0b7c23 */ /* 0x008ff20008010808 */
[----:B------:R3:W-:Y:S01]  /*2200*/  MUFU.EX2 R225, R11 ;  /* 0x0000000b00e17308 */ /* 0x0007e20000000800 */
[----:B----4-:R-:W-:Y:S09]  /*2210*/  FFMA.FTZ R4, R14, UR7, -R10 ;  /* 0x000000070e047c23 */ /* 0x010ff2000801080a */
[----:B------:R1:W-:Y:S10]  /*2220*/  MUFU.EX2 R161, R4 ;  /* 0x0000000400a17308 */ /* 0x0003f40000000800 */
[----:B------:R-:W-:Y:S01]  /*2230*/  MUFU.TANH R77, R32 ;  /* 0x00000020004d7308 */ /* 0x000fe20000002400 */
[----:B---3--:R-:W-:Y:S09]  /*2240*/  FFMA.FTZ R11, R234, UR7, -R8 ;  /* 0x00000007ea0b7c23 */ /* 0x008ff20008010808 */
[----:B------:R3:W-:Y:S01]  /*2250*/  MUFU.EX2 R224, R11 ;  /* 0x0000000b00e07308 */ /* 0x0007e20000000800 */
[----:B-1----:R-:W-:Y:S09]  /*2260*/  FFMA.FTZ R4, R13, UR7, -R10 ;  /* 0x000000070d047c23 */ /* 0x002ff2000801080a */
[----:B------:R1:W-:Y:S10]  /*2270*/  MUFU.EX2 R160, R4 ;  /* 0x0000000400a07308 */ /* 0x0003f40000000800 */
[----:B------:R-:W-:Y:S01]  /*2280*/  MUFU.TANH R76, R33 ;  /* 0x00000021004c7308 */ /* 0x000fe20000002400 */
[--C-:B---3--:R-:W-:Y:S09]  /*2290*/  FFMA.FTZ R11, R251, UR7, -R2.reuse ;  /* 0x00000007fb0b7c23 */ /* 0x108ff20008010802 */
[----:B------:R3:W-:Y:S01]  /*22a0*/  MUFU.EX2 R247, R11 ;  /* 0x0000000b00f77308 */ /* 0x0007e20000000800 */
[--C-:B-1----:R-:W-:Y:S09]  /*22b0*/  FFMA.FTZ R4, R199, UR7, -R9.reuse ;  /* 0x00000007c7047c23 */ /* 0x102ff20008010809 */
[----:B------:R1:W-:Y:S10]  /*22c0*/  MUFU.EX2 R184, R4 ;  /* 0x0000000400b87308 */ /* 0x0003f40000000800 */
[----:B------:R-:W-:Y:S01]  /*22d0*/  MUFU.TANH R181, R34 ;  /* 0x0000002200b57308 */ /* 0x000fe20000002400 */
[----:B---3--:R-:W-:Y:S09]  /*22e0*/  FFMA.FTZ R11, R250, UR7, -R2 ;  /* 0x00000007fa0b7c23 */ /* 0x008ff20008010802 */
[----:B------:R-:W3:Y:S01]  /*22f0*/  MUFU.TANH R230, R12 ;  /* 0x0000000c00e67308 */ /* 0x000ee20000002400 */
[--C-:B-1----:R-:W-:Y:S09]  /*2300*/  FFMA.FTZ R4, R198, UR7, -R9.reuse ;  /* 0x00000007c6047c23 */ /* 0x102ff20008010809 */
[----:B------:R1:W-:Y:S10]  /*2310*/  MUFU.EX2 R183, R4 ;  /* 0x0000000400b77308 */ /* 0x0003f40000000800 */
[----:B------:R3:W-:Y:S10]  /*2320*/  MUFU.EX2 R246, R11 ;  /* 0x0000000b00f67308 */ /* 0x0007f40000000800 */
[----:B------:R-:W-:Y:S01]  /*2330*/  MUFU.TANH R180, R35 ;  /* 0x0000002300b47308 */ /* 0x000fe20000002400 */
[----:B-1----:R-:W1:Y:S09]  /*2340*/  LDSM.16.M88.4 R4, [R3+0x6800] ;  /* 0x006800000304783b */ /* 0x002e720000000200 */
[----:B------:R-:W4:Y:S01]  /*2350*/  MUFU.TANH R79, R20 ;  /* 0x00000014004f7308 */ /* 0x000f220000002400 */
[----:B---3--:R-:W-:Y:S09]  /*2360*/  FFMA.FTZ R11, R230, UR7, -R8 ;  /* 0x00000007e60b7c23 */ /* 0x008ff20008010808 */
[----:B------:R4:W-:Y:S10]  /*2370*/  MUFU.EX2 R220, R11 ;  /* 0x0000000b00dc7308 */ /* 0x0009f40000000800 */
[----:B------:R-:W3:Y:S10]  /*2380*/  MUFU.TANH R78, R21 ;  /* 0x00000015004e7308 */ /* 0x000ef40000002400 */
[----:B------:R-:W2:Y:S01]  /*2390*/  MUFU.TANH R191, R22 ;  /* 0x0000001600bf7308 */ /* 0x000ea20000002400 */
[----:B----4-:R-:W-:Y:S09]  /*23a0*/  FFMA.FTZ R11, R79, UR7, -R10 ;  /* 0x000000074f0b7c23 */ /* 0x010ff2000801080a */
[----:B------:R3:W-:Y:S01]  /*23b0*/  MUFU.EX2 R156, R11 ;  /* 0x0000000b009c7308 */ /* 0x0007e20000000800 */
[-C--:B-1----:R-:W-:Y:S09]  /*23c0*/  HMMA.16816.F32 R36, R104, R4.reuse, R36 ;  /* 0x000000046824723c */ /* 0x082ff20000001824 */
[----:B------:R-:W1:Y:S01]  /*23d0*/  MUFU.TANH R190, R23 ;  /* 0x0000001700be7308 */ /* 0x000e620000002400 */
[C---:B------:R-:W-:Y:S04]  /*23e0*/  HMMA.16816.F32 R40, R112.reuse, R4, R40 ;  /* 0x000000047028723c */ /* 0x040fe80000001828 */
[----:B------:R-:W-:Y:S05]  /*23f0*/  FFMA.FTZ R4, R211, UR7, -R8 ;  /* 0x00000007d3047c23 */ /* 0x000fea0008010808 */
[----:B------:R-:W4:Y:S01]  /*2400*/  MUFU.TANH R221, R24 ;  /* 0x0000001800dd7308 */ /* 0x000f220000002400 */
[-C--:B------:R-:W-:Y:S03]  /*2410*/  HMMA.16816.F32 R44, R112, R6.reuse, R44 ;  /* 0x00000006702c723c */ /* 0x080fe6000000182c */
[----:B---3--:R-:W-:Y:S01]  /*2420*/  FFMA.FTZ R11, R78, UR7, -R10 ;  /* 0x000000074e0b7c23 */ /* 0x008fe2000801080a */
[----:B------:R-:W-:Y:S01]  /*2430*/  FMUL.FTZ R12, R36, UR12 ;  /* 0x0000000c240c7c20 */ /* 0x000fe20008410000 */
[----:B------:R-:W-:Y:S01]  /*2440*/  FMUL.FTZ R37, R37, UR12 ;  /* 0x0000000c25257c20 */ /* 0x000fe20008410000 */
[----:B------:R-:W-:Y:S03]  /*2450*/  FMUL.FTZ R38, R38, UR12 ;  /* 0x0000000c26267c20 */ /* 0x000fe60008410000 */
[----:B------:R3:W-:Y:S01]  /*2460*/  MUFU.EX2 R203, R4 ;  /* 0x0000000400cb7308 */ /* 0x0007e20000000800 */
[C---:B------:R-:W-:Y:S04]  /*2470*/  HMMA.16816.F32 R48, R104.reuse, R6, R48 ;  /* 0x000000066830723c */ /* 0x040fe80000001830 */
[----:B------:R-:W-:Y:S01]  /*2480*/  FMUL.FTZ R39, R39, UR12 ;  /* 0x0000000c27277c20 */ /* 0x000fe20008410000 */
        /* <DEDUP_REMOVED lines=10> */
[--C-:B---3--:R-:W-:Y:S01]  /*2530*/  FFMA.FTZ R4, R239, UR7, -R2.reuse ;  /* 0x00000007ef047c23 */ /* 0x108fe20008010802 */
[----:B------:R-:W-:Y:S01]  /*2540*/  FMUL.FTZ R48, R48, UR12 ;  /* 0x0000000c30307c20 */ /* 0x000fe20008410000 */
[----:B------:R-:W-:Y:S01]  /*2550*/  FMUL.FTZ R49, R49, UR12 ;  /* 0x0000000c31317c20 */ /* 0x000fe20008410000 */
[----:B------:R-:W-:Y:S01]  /*2560*/  FMUL.FTZ R50, R50, UR12 ;  /* 0x0000000c32327c20 */ /* 0x000fe20008410000 */
[----:B------:R-:W-:Y:S05]  /*2570*/  FMUL.FTZ R51, R51, UR12 ;  /* 0x0000000c33337c20 */ /* 0x000fea0008410000 */
[----:B------:R3:W-:Y:S01]  /*2580*/  MUFU.EX2 R233, R4 ;  /* 0x0000000400e97308 */ /* 0x0007e20000000800 */
[--C-:B--2---:R-:W-:Y:S09]  /*2590*/  FFMA.FTZ R11, R191, UR7, -R9.reuse ;  /* 0x00000007bf0b7c23 */ /* 0x104ff20008010809 */
[----:B------:R1:W-:Y:S10]  /*25a0*/  MUFU.EX2 R179, R11 ;  /* 0x0000000b00b37308 */ /* 0x0003f40000000800 */
[----:B------:R-:W-:Y:S01]  /*25b0*/  MUFU.TANH R227, R46 ;  /* 0x0000002e00e37308 */ /* 0x000fe20000002400 */
[----:B---3--:R-:W-:Y:S01]  /*25c0*/  FFMA.FTZ R4, R238, UR7, -R2 ;  /* 0x00000007ee047c23 */ /* 0x008fe20008010802 */
[----:B------:R-:W-:Y:S08]  /*25d0*/  LEA R133, R15, UR4, 0x1 ;  /* 0x000000040f857c11 */ /* 0x000ff0000f8e08ff */
[----:B------:R2:W-:Y:S01]  /*25e0*/  MUFU.EX2 R232, R4 ;  /* 0x0000000400e87308 */ /* 0x0005e20000000800 */
[--C-:B-1----:R-:W-:Y:S01]  /*25f0*/  FFMA.FTZ R11, R190, UR7, -R9.reuse ;  /* 0x00000007be0b7c23 */ /* 0x102fe20008010809 */
[----:B------:R-:W-:Y:S02]  /*2600*/  IADD3 R134, PT, PT, R133, 0x12040, RZ ;  /* 0x0001204085867810 */ /* 0x000fe40007ffe0ff */
[----:B------:R-:W-:Y:S06]  /*2610*/  MOV R15, 0x10 ;  /* 0x00000010000f7802 */ /* 0x000fec0000000f00 */
[----:B------:R4:W-:Y:S01]  /*2620*/  MUFU.EX2 R178, R11 ;  /* 0x0000000b00b27308 */ /* 0x0009e20000000800 */
[----:B------:R-:W-:Y:S09]  /*2630*/  SEL R15, R15, 0xfffffff0, !P1 ;  /* 0xfffffff00f0f7807 */ /* 0x000ff20004800000 */
[----:B------:R-:W1:Y:S01]  /*2640*/  MUFU.TANH R218, R25 ;  /* 0x0000001900da7308 */ /* 0x000e620000002400 */
[----:B--2---:R-:W-:Y:S09]  /*2650*/  FFMA.FTZ R4, R77, UR7, -R10 ;  /* 0x000000074d047c23 */ /* 0x004ff2000801080a */
[----:B------:R2:W-:Y:S01]  /*2660*/  MUFU.EX2 R150, R4 ;  /* 0x0000000400967308 */ /* 0x0005e20000000800 */
[----:B----4-:R-:W-:Y:S09]  /*2670*/  FFMA.FTZ R11, R221, UR7, -R8 ;  /* 0x00000007dd0b7c23 */ /* 0x010ff20008010808 */
[----:B------:R1:W-:Y:S10]  /*2680*/  MUFU.EX2 R209, R11 ;  /* 0x0000000b00d17308 */ /* 0x0003f40000000800 */
[----:B------:R-:W-:Y:S01]  /*2690*/  MUFU.TANH R226, R47 ;  /* 0x0000002f00e27308 */ /* 0x000fe20000002400 */
[----:B--2---:R-:W-:Y:S09]  /*26a0*/  FFMA.FTZ R4, R76, UR7, -R10 ;  /* 0x000000074c047c23 */ /* 0x004ff2000801080a */
[----:B------:R2:W-:Y:S01]  /*26b0*/  MUFU.EX2 R149, R4 ;  /* 0x0000000400957308 */ /* 0x0005e20000000800 */
[----:B-1----:R-:W-:Y:S09]  /*26c0*/  FFMA.FTZ R11, R218, UR7, -R8 ;  /* 0x00000007da0b7c23 */ /* 0x002ff20008010808 */
[----:B------:R-:W1:Y:S10]  /*26d0*/  MUFU.TANH R241, R26 ;  /* 0x0000001a00f17308 */ /* 0x000e740000002400 */
[----:B------:R1:W-:Y:S01]  /*26e0*/  MUFU.EX2 R208, R11 ;  /* 0x0000000b00d07308 */ /* 0x0003e20000000800 */
[--C-:B--2---:R-:W-:Y:S09]  /*26f0*/  FFMA.FTZ R4, R181, UR7, -R9.reuse ;  /* 0x00000007b5047c23 */ /* 0x104ff20008010809 */
[----:B------:R2:W-:Y:S10]  /*2700*/  MUFU.EX2 R171, R4 ;  /* 0x0000000400ab7308 */ /* 0x0005f40000000800 */
[----:B------:R-:W-:Y:S01]  /*2710*/  MUFU.TANH R73, R48 ;  /* 0x0000003000497308 */ /* 0x000fe20000002400 */
[--C-:B-1----:R-:W-:Y:S09]  /*2720*/  FFMA.FTZ R11, R241, UR7, -R2.reuse ;  /* 0x00000007f10b7c23 */ /* 0x102ff20008010802 */
[----:B------:R-:W1:Y:S01]  /*2730*/  MUFU.TANH R240, R27 ;  /* 0x0000001b00f07308 */ /* 0x000e620000002400 */
[--C-:B--2---:R-:W-:Y:S09]  /*2740*/  FFMA.FTZ R4, R180, UR7, -R9.reuse ;  /* 0x00000007b4047c23 */ /* 0x104ff20008010809 */
[----:B------:R2:W-:Y:S10]  /*2750*/  MUFU.EX2 R170, R4 ;  /* 0x0000000400aa7308 */ /* 0x0005f40000000800 */
[----:B------:R1:W-:Y:S10]  /*2760*/  MUFU.EX2 R237, R11 ;  /* 0x0000000b00ed7308 */ /* 0x0003f40000000800 */
[----:B------:R-:W-:Y:S01]  /*2770*/  MUFU.TANH R72, R49 ;  /* 0x0000003100487308 */ /* 0x000fe20000002400 */
[----:B--2---:R-:W2:Y:S09]  /*2780*/  LDSM.16.M88.4 R4, [R3+0x6c00] ;  /* 0x006c00000304783b */ /* 0x004eb20000000200 */
[----:B------:R-:W3:Y:S01]  /*2790*/  MUFU.TANH R212, R28 ;  /* 0x0000001c00d47308 */ /* 0x000ee20000002400 */
[----:B-1----:R-:W-:Y:S09]  /*27a0*/  FFMA.FTZ R11, R240, UR7, -R2 ;  /* 0x00000007f00b7c23 */ /* 0x002ff20008010802 */
[----:B------:R3:W-:Y:S10]  /*27b0*/  MUFU.EX2 R236, R11 ;  /* 0x0000000b00ec7308 */ /* 0x0007f40000000800 */
[----:B------:R-:W-:Y:S10]  /*27c0*/  MUFU.TANH R167, R50 ;  /* 0x0000003200a77308 */ /* 0x000ff40000002400 */
[----:B------:R-:W1:Y:S01]  /*27d0*/  MUFU.TANH R75, R12 ;  /* 0x0000000c004b7308 */ /* 0x000e620000002400 */
[--C-:B---3--:R-:W-:Y:S09]  /*27e0*/  FFMA.FTZ R11, R212, UR7, -R8.reuse ;  /* 0x00000007d40b7c23 */ /* 0x108ff20008010808 */
[----:B------:R1:W-:Y:S01]  /*27f0*/  MUFU.EX2 R204, R11 ;  /* 0x0000000b00cc7308 */ /* 0x0003e20000000800 */
[-C--:B--2---:R-:W-:Y:S09]  /*2800*/  HMMA.16816.F32 R52, R104, R4.reuse, R52 ;  /* 0x000000046834723c */ /* 0x084ff20000001834 */
[----:B------:R-:W-:Y:S01]  /*2810*/  MUFU.TANH R168, R51 ;  /* 0x0000003300a87308 */ /* 0x000fe20000002400 */
[C---:B------:R-:W-:Y:S04]  /*2820*/  HMMA.16816.F32 R56, R112.reuse, R4, R56 ;  /* 0x000000047038723c */ /* 0x040fe80000001838 */
[----:B------:R-:W-:Y:S05]  /*2830*/  FFMA.FTZ R4, R200, UR7, -R8 ;  /* 0x00000007c8047c23 */ /* 0x000fea0008010808 */
[----:B------:R-:W2:Y:S01]  /*2840*/  MUFU.TANH R74, R37 ;  /* 0x00000025004a7308 */ /* 0x000ea20000002400 */
[-C--:B------:R-:W-:Y:S03]  /*2850*/  HMMA.16816.F32 R60, R112, R6.reuse, R60 ;  /* 0x00000006703c723c */ /* 0x080fe6000000183c */
[----:B------:R-:W-:Y:S01]  /*2860*/  MOV R113, R130 ;  /* 0x0000008200717202 */ /* 0x000fe20000000f00 */
[----:B-1----:R-:W-:Y:S01]  /*2870*/  FFMA.FTZ R11, R75, UR7, -R10 ;  /* 0x000000074b0b7c23 */ /* 0x002fe2000801080a */
[----:B------:R-:W-:Y:S01]  /*2880*/  MOV R115, R13 ;  /* 0x0000000d00737202 */ /* 0x000fe20000000f00 */
[----:B------:R-:W-:Y:S03]  /*2890*/  FMUL.FTZ R12, R52, UR12 ;  /* 0x0000000c340c7c20 */ /* 0x000fe60008410000 */
[----:B------:R1:W-:Y:S01]  /*28a0*/  MUFU.EX2 R186, R4 ;  /* 0x0000000400ba7308 */ /* 0x0003e20000000800 */
[----:B------:R-:W-:Y:S04]  /*28b0*/  HMMA.16816.F32 R64, R104, R6, R64 ;  /* 0x000000066840723c */ /* 0x000fe80000001840 */
[----:B------:R-:W-:Y:S01]  /*28c0*/  LOP3.LUT R7, R16, 0x7, RZ, 0xc0, !PT ;  /* 0x0000000710077812 */ /* 0x000fe200078ec0ff */
[----:B------:R-:W-:Y:S01]  /*28d0*/  FMUL.FTZ R53, R53, UR12 ;  /* 0x0000000c35357c20 */ /* 0x000fe20008410000 */
[----:B------:R-:W3:Y:S03]  /*28e0*/  LDL R16, [R1+0x28] ;  /* 0x0000280001107983 */ /* 0x000ee60000100800 */
[----:B------:R2:W-:Y:S01]  /*28f0*/  MUFU.EX2 R147, R11 ;  /* 0x0000000b00937308 */ /* 0x0005e20000000800 */
[----:B------:R-:W-:Y:S01]  /*2900*/  MOV R114, R129 ;  /* 0x0000008100727202 */ /* 0x000fe20000000f00 */
[----:B------:R-:W-:Y:S01]  /*2910*/  FMUL.FTZ R54, R54, UR12 ;  /* 0x0000000c36367c20 */ /* 0x000fe20008410000 */
[----:B------:R-:W-:Y:S01]  /*2920*/  FMUL.FTZ R55, R55, UR12 ;  /* 0x0000000c37377c20 */ /* 0x000fe20008410000 */
[----:B------:R-:W-:Y:S01]  /*2930*/  FMUL.FTZ R5, R60, UR12 ;  /* 0x0000000c3c057c20 */ /* 0x000fe20008410000 */
[----:B------:R-:W-:Y:S01]  /*2940*/  FMUL.FTZ R61, R61, UR12 ;  /* 0x0000000c3d3d7c20 */ /* 0x000fe20008410000 */
[----:B------:R-:W-:Y:S01]  /*2950*/  FMUL.FTZ R62, R62, UR12 ;  /* 0x0000000c3e3e7c20 */ /* 0x000fe20008410000 */
[----:B------:R-:W-:Y:S03]  /*2960*/  FMUL.FTZ R63, R63, UR12 ;  /* 0x0000000c3f3f7c20 */ /* 0x000fe60008410000 */
[----:B------:R4:W4:Y:S01]  /*2970*/  MUFU.TANH R182, R5 ;  /* 0x0000000500b67308 */ /* 0x0009220000002400 */
        /* <DEDUP_REMOVED lines=11> */
[----:B------:R-:W-:Y:S02]  /*2a30*/  LOP3.LUT R252, R7, 0x30, R122, 0xf8, !PT ;  /* 0x0000003007fc7812 */ /* 0x000fe400078ef87a */
[----:B------:R-:W-:Y:S04]  /*2a40*/  IADD3 R7, PT, PT, R133, 0x12000, RZ ;  /* 0x0001200085077810 */ /* 0x000fe80007ffe0ff */
[----:B------:R2:W-:Y:S01]  /*2a50*/  MUFU.TANH R71, R12 ;  /* 0x0000000c00477308 */ /* 0x0005e20000002400 */
[----:B----4-:R-:W-:Y:S02]  /*2a60*/  MOV R5, UR5 ;  /* 0x0000000500057c02 */ /* 0x010fe40008000f00 */
[----:B------:R-:W-:Y:S02]  /*2a70*/  @P4 IADD3 R134, PT, PT, R7, -0x40, RZ ;  /* 0xffffffc007864810 */ /* 0x000fe40007ffe0ff */
[----:B------:R-:W-:Y:S02]  /*2a80*/  F2FP.F16.F32.PACK_AB R7, R196, R197 ;  /* 0x000000c5c407723e */ /* 0x000fe400000000ff */
[----:B------:R-:W-:Y:S03]  /*2a90*/  IADD3 R138, PT, PT, R15, R134, RZ ;  /* 0x000000860f8a7210 */ /* 0x000fe60007ffe0ff */
[----:B------:R-:W4:Y:S01]  /*2aa0*/  MUFU.TANH R177, R38 ;  /* 0x0000002600b17308 */ /* 0x000f220000002400 */
[----:B-1----:R-:W-:Y:S01]  /*2ab0*/  FFMA.FTZ R4, R226, UR7, -R2 ;  /* 0x00000007e2047c23 */ /* 0x002fe20008010802 */
[----:B------:R1:W-:Y:S08]  /*2ac0*/  STS [R133+0x12400], R7 ;  /* 0x0124000785007388 */ /* 0x0003f00000000800 */
[----:B------:R4:W-:Y:S01]  /*2ad0*/  MUFU.EX2 R216, R4 ;  /* 0x0000000400d87308 */ /* 0x0009e20000000800 */
[----:B--2---:R-:W-:Y:S09]  /*2ae0*/  FFMA.FTZ R12, R182, UR7, -R8 ;  /* 0x00000007b60c7c23 */ /* 0x004ff20008010808 */
[----:B------:R2:W-:Y:S10]  /*2af0*/  MUFU.EX2 R146, R11 ;  /* 0x0000000b00927308 */ /* 0x0005f40000000800 */
[----:B------:R-:W-:Y:S01]  /*2b00*/  MUFU.TANH R70, R53 ;  /* 0x0000003500467308 */ /* 0x000fe20000002400 */
[--C-:B----4-:R-:W-:Y:S01]  /*2b10*/  FFMA.FTZ R4, R73, UR7, -R10.reuse ;  /* 0x0000000749047c23 */ /* 0x110fe2000801080a */
[----:B-1----:R-:W-:Y:S08]  /*2b20*/  F2FP.F16.F32.PACK_AB R7, R246, R247 ;  /* 0x000000f7f607723e */ /* 0x002ff000000000ff */
[----:B------:R1:W-:Y:S01]  /*2b30*/  MUFU.EX2 R145, R4 ;  /* 0x0000000400917308 */ /* 0x0003e20000000800 */
[--C-:B--2---:R-:W-:Y:S09]  /*2b40*/  FFMA.FTZ R11, R177, UR7, -R9.reuse ;  /* 0x00000007b10b7c23 */ /* 0x104ff20008010809 */
[----:B------:R-:W2:Y:S10]  /*2b50*/  MUFU.TANH R174, R39 ;  /* 0x0000002700ae7308 */ /* 0x000eb40000002400 */
[----:B------:R2:W-:Y:S01]  /*2b60*/  MUFU.EX2 R164, R11 ;  /* 0x0000000b00a47308 */ /* 0x0005e20000000800 */
[----:B-1----:R-:W-:Y:S09]  /*2b70*/  FFMA.FTZ R4, R72, UR7, -R10 ;  /* 0x0000000748047c23 */ /* 0x002ff2000801080a */
[----:B------:R1:W-:Y:S10]  /*2b80*/  MUFU.EX2 R144, R4 ;  /* 0x0000000400907308 */ /* 0x0003f40000000800 */
[----:B------:R-:W-:Y:S01]  /*2b90*/  MUFU.TANH R162, R54 ;  /* 0x0000003600a27308 */ /* 0x000fe20000002400 */
[--C-:B--2---:R-:W-:Y:S09]  /*2ba0*/  FFMA.FTZ R11, R174, UR7, -R9.reuse ;  /* 0x00000007ae0b7c23 */ /* 0x104ff20008010809 */
[----:B------:R-:W2:Y:S01]  /*2bb0*/  MUFU.TANH R207, R40 ;  /* 0x0000002800cf7308 */ /* 0x000ea20000002400 */
[--C-:B-1----:R-:W-:Y:S09]  /*2bc0*/  FFMA.FTZ R4, R167, UR7, -R9.reuse ;  /* 0x00000007a7047c23 */ /* 0x102ff20008010809 */
[----:B------:R1:W-:Y:S10]  /*2bd0*/  MUFU.EX2 R158, R4 ;  /* 0x00000004009e7308 */ /* 0x0003f40000000800 */
[----:B------:R2:W-:Y:S10]  /*2be0*/  MUFU.EX2 R163, R11 ;  /* 0x0000000b00a37308 */ /* 0x0005f40000000800 */
[----:B------:R-:W-:Y:S01]  /*2bf0*/  MUFU.TANH R166, R55 ;  /* 0x0000003700a67308 */ /* 0x000fe20000002400 */
[--C-:B-1----:R-:W-:Y:S09]  /*2c00*/  FFMA.FTZ R4, R168, UR7, -R9.reuse ;  /* 0x00000007a8047c23 */ /* 0x102ff20008010809 */
[----:B------:R1:W-:Y:S01]  /*2c10*/  MUFU.EX2 R159, R4 ;  /* 0x00000004009f7308 */ /* 0x0003e20000000800 */
[----:B--2---:R-:W-:Y:S09]  /*2c20*/  FFMA.FTZ R11, R207, UR7, -R8 ;  /* 0x00000007cf0b7c23 */ /* 0x004ff20008010808 */
[----:B------:R-:W2:Y:S10]  /*2c30*/  MUFU.TANH R189, R57 ;  /* 0x0000003900bd7308 */ /* 0x000eb40000002400 */
[----:B------:R2:W-:Y:S01]  /*2c40*/  MUFU.TANH R69, R6 ;  /* 0x0000000600457308 */ /* 0x0005e20000002400 */
[----:B-1----:R-:W-:Y:S09]  /*2c50*/  FFMA.FTZ R4, R71, UR7, -R10 ;  /* 0x0000000747047c23 */ /* 0x002ff2000801080a */
[----:B------:R1:W-:Y:S10]  /*2c60*/  MUFU.EX2 R143, R4 ;  /* 0x00000004008f7308 */ /* 0x0003f40000000800 */
[----:B------:R-:W-:Y:S01]  /*2c70*/  MUFU.EX2 R195, R11 ;  /* 0x0000000b00c37308 */ /* 0x000fe20000000800 */
[----:B--2---:R-:W-:Y:S09]  /*2c80*/  FFMA.FTZ R6, R189, UR7, -R8 ;  /* 0x00000007bd067c23 */ /* 0x004ff20008010808 */
[----:B------:R-:W2:Y:S01]  /*2c90*/  MUFU.TANH R206, R41 ;  /* 0x0000002900ce7308 */ /* 0x000ea20000002400 */
[----:B-1----:R-:W-:Y:S09]  /*2ca0*/  FFMA.FTZ R4, R70, UR7, -R10 ;  /* 0x0000000746047c23 */ /* 0x002ff2000801080a */
[----:B------:R1:W-:Y:S10]  /*2cb0*/  MUFU.EX2 R142, R4 ;  /* 0x00000004008e7308 */ /* 0x0003f40000000800 */
[----:B------:R-:W-:Y:S01]  /*2cc0*/  MUFU.TANH R188, R56 ;  /* 0x0000003800bc7308 */ /* 0x000fe20000002400 */
[----:B--2---:R-:W-:Y:S09]  /*2cd0*/  FFMA.FTZ R11, R206, UR7, -R8 ;  /* 0x00000007ce0b7c23 */ /* 0x004ff20008010808 */
[----:B------:R-:W2:Y:S01]  /*2ce0*/  MUFU.TANH R215, R58 ;  /* 0x0000003a00d77308 */ /* 0x000ea20000002400 */
[--C-:B-1----:R-:W-:Y:S09]  /*2cf0*/  FFMA.FTZ R4, R162, UR7, -R9.reuse ;  /* 0x00000007a2047c23 */ /* 0x102ff20008010809 */
[----:B------:R1:W-:Y:S10]  /*2d00*/  MUFU.EX2 R153, R4 ;  /* 0x0000000400997308 */ /* 0x0003f40000000800 */
[----:B------:R2:W-:Y:S10]  /*2d10*/  MUFU.EX2 R175, R6 ;  /* 0x0000000600af7308 */ /* 0x0005f40000000800 */
[----:B------:R-:W-:Y:S01]  /*2d20*/  MUFU.EX2 R194, R11 ;  /* 0x0000000b00c27308 */ /* 0x000fe20000000800 */
[--C-:B-1----:R-:W-:Y:S09]  /*2d30*/  FFMA.FTZ R4, R166, UR7, -R9.reuse ;  /* 0x00000007a6047c23 */ /* 0x102ff20008010809 */
[----:B------:R1:W-:Y:S01]  /*2d40*/  MUFU.EX2 R154, R4 ;  /* 0x00000004009a7308 */ /* 0x0003e20000000800 */
[----:B--2---:R-:W-:Y:S09]  /*2d50*/  FFMA.FTZ R6, R215, UR7, -R2 ;  /* 0x00000007d7067c23 */ /* 0x004ff20008010802 */
[----:B------:R-:W2:Y:S10]  /*2d60*/  MUFU.TANH R231, R42 ;  /* 0x0000002a00e77308 */ /* 0x000eb40000002400 */
[----:B------:R-:W4:Y:S01]  /*2d70*/  MUFU.TANH R214, R59 ;  /* 0x0000003b00d67308 */ /* 0x000f220000002400 */
[----:B-1----:R-:W-:Y:S09]  /*2d80*/  FFMA.FTZ R4, R188, UR7, -R8 ;  /* 0x00000007bc047c23 */ /* 0x002ff20008010808 */
[----:B------:R1:W-:Y:S01]  /*2d90*/  MUFU.EX2 R176, R4 ;  /* 0x0000000400b07308 */ /* 0x0003e20000000800 */
[--C-:B--2---:R-:W-:Y:S09]  /*2da0*/  FFMA.FTZ R11, R231, UR7, -R2.reuse ;  /* 0x00000007e70b7c23 */ /* 0x104ff20008010802 */
[----:B------:R4:W-:Y:S10]  /*2db0*/  MUFU.EX2 R205, R6 ;  /* 0x0000000600cd7308 */ /* 0x0009f40000000800 */
[----:B------:R-:W-:Y:S01]  /*2dc0*/  MUFU.EX2 R223, R11 ;  /* 0x0000000b00df7308 */ /* 0x000fe20000000800 */
[----:B-1----:R-:W-:Y:S04]  /*2dd0*/  MOV R4, UR14 ;  /* 0x0000000e00047c02 */ /* 0x002fe80008000f00 */
[C---:B------:R-:W-:Y:S02]  /*2de0*/  LEA R104, P0, R252.reuse, R4, 0x2 ;  /* 0x00000004fc687211 */ /* 0x040fe400078010ff */
[----:B------:R-:W-:Y:S03]  /*2df0*/  F2FP.F16.F32.PACK_AB R4, R169, R165 ;  /* 0x000000a5a904723e */ /* 0x000fe600000000ff */
[----:B------:R-:W1:Y:S01]  /*2e00*/  MUFU.TANH R229, R43 ;  /* 0x0000002b00e57308 */ /* 0x000e620000002400 */
[----:B------:R-:W-:Y:S01]  /*2e10*/  LEA.HI.X R105, R252, R5, RZ, 0x2, P0 ;  /* 0x00000005fc697211 */ /* 0x000fe200000f14ff */
[--C-:B----4-:R-:W-:Y:S01]  /*2e20*/  FFMA.FTZ R6, R214, UR7, -R2.reuse ;  /* 0x00000007d6067c23 */ /* 0x110fe20008010802 */
[----:B------:R-:W-:Y:S01]  /*2e30*/  F2FP.F16.F32.PACK_AB R5, R183, R184 ;  /* 0x000000b8b705723e */ /* 0x000fe200000000ff */
[----:B------:R2:W-:Y:S04]  /*2e40*/  STS [R133+0x12000], R4 ;  /* 0x0120000485007388 */ /* 0x0005e80000000800 */
[----:B------:R-:W4:Y:S02]  /*2e50*/  LDG.E R132, desc[UR30][R104.64] ;  /* 0x0000001e68847981 */ /* 0x000f24000c1e1900 */
[----:B------:R2:W-:Y:S02]  /*2e60*/  MUFU.EX2 R202, R6 ;  /* 0x0000000600ca7308 */ /* 0x0005e40000000800 */
[----:B------:R-:W4:Y:S04]  /*2e70*/  LDG.E R131, desc[UR30][R104.64+0x20] ;  /* 0x0000201e68837981 */ /* 0x000f28000c1e1900 */
[----:B------:R-:W5:Y:S01]  /*2e80*/  LDG.E R130, desc[UR30][R104.64+0x100] ;  /* 0x0001001e68827981 */ /* 0x000f62000c1e1900 */
[----:B-1----:R-:W-:Y:S03]  /*2e90*/  FFMA.FTZ R11, R229, UR7, -R2 ;  /* 0x00000007e50b7c23 */ /* 0x002fe60008010802 */
[----:B------:R-:W1:Y:S01]  /*2ea0*/  MUFU.TANH R201, R44 ;  /* 0x0000002c00c97308 */ /* 0x000e620000002400 */
[----:B---3--:R-:W-:Y:S01]  /*2eb0*/  IADD3 R136, PT, PT, R133, R16, RZ ;  /* 0x0000001085887210 */ /* 0x008fe20007ffe0ff */
[----:B------:R3:W5:Y:S01]  /*2ec0*/  LDG.E R129, desc[UR30][R104.64+0x120] ;  /* 0x0001201e68817981 */ /* 0x000762000c1e1900 */
[----:B------:R-:W-:Y:S02]  /*2ed0*/  IADD3 R135, PT, PT, R16, R134, RZ ;  /* 0x0000008610877210 */ /* 0x000fe40007ffe0ff */
[C---:B------:R-:W-:Y:S02]  /*2ee0*/  IADD3 R139, PT, PT, R15.reuse, R136, RZ ;  /* 0x000000880f8b7210 */ /* 0x040fe40007ffe0ff */
[C---:B------:R-:W-:Y:S03]  /*2ef0*/  IADD3 R137, PT, PT, R15.reuse, R135, RZ ;  /* 0x000000870f897210 */ /* 0x040fe60007ffe0ff */
[----:B------:R1:W-:Y:S01]  /*2f00*/  MUFU.EX2 R222, R11 ;  /* 0x0000000b00de7308 */ /* 0x0003e20000000800 */
[----:B--2---:R-:W-:Y:S02]  /*2f10*/  F2FP.F16.F32.PACK_AB R6, R160, R161 ;  /* 0x000000a1a006723e */ /* 0x004fe400000000ff */
[----:B------:R-:W-:Y:S05]  /*2f20*/  IADD3 R4, PT, PT, R15, R133, RZ ;  /* 0x000000850f047210 */ /* 0x000fea0007ffe0ff */
[----:B------:R2:W-:Y:S02]  /*2f30*/  STS [R4+0x12000], R6 ;  /* 0x0120000604007388 */ /* 0x0005e40000000800 */
[----:B------:R-:W3:Y:S02]  /*2f40*/  MUFU.TANH R185, R61 ;  /* 0x0000003d00b97308 */ /* 0x000ee40000002400 */
[----:B------:R2:W-:Y:S04]  /*2f50*/  STS [R4+0x12400], R5 ;  /* 0x0124000504007388 */ /* 0x0005e80000000800 */
[----:B------:R2:W-:Y:S01]  /*2f60*/  STS [R133+0x14400], R7 ;  /* 0x0144000785007388 */ /* 0x0005e20000000800 */
[--C-:B-1----:R-:W-:Y:S03]  /*2f70*/  FFMA.FTZ R11, R201, UR7, -R8.reuse ;  /* 0x00000007c90b7c23 */ /* 0x102fe60008010808 */
[----:B------:R-:W-:Y:S10]  /*2f80*/  MUFU.TANH R210, R62 ;  /* 0x0000003e00d27308 */ /* 0x000ff40000002400 */
[----:B------:R1:W-:Y:S01]  /*2f90*/  MUFU.EX2 R187, R11 ;  /* 0x0000000b00bb7308 */ /* 0x0003e20000000800 */
[----:B---3--:R-:W-:Y:S01]  /*2fa0*/  FFMA.FTZ R8, R185, UR7, -R8 ;  /* 0x00000007b9087c23 */ /* 0x008fe20008010808 */
[----:B--2---:R-:W-:Y:S08]  /*2fb0*/  F2FP.F16.F32.PACK_AB R6, R219, R220 ;  /* 0x000000dcdb06723e */ /* 0x004ff000000000ff */
[----:B------:R-:W-:Y:S01]  /*2fc0*/  MUFU.TANH R68, R65 ;  /* 0x0000004100447308 */ /* 0x000fe20000002400 */
[----:B------:R-:W-:Y:S02]  /*2fd0*/  F2FP.F16.F32.PACK_AB R5, R244, R245 ;  /* 0x000000f5f405723e */ /* 0x000fe400000000ff */
[----:B------:R-:W-:Y:S07]  /*2fe0*/  F2FP.F16.F32.PACK_AB R7, R155, R156 ;  /* 0x0000009c9b07723e */ /* 0x000fee00000000ff */
[----:B------:R-:W2:Y:S01]  /*2ff0*/  MUFU.TANH R152, R66 ;  /* 0x0000004200987308 */ /* 0x000ea20000002400 */
[----:B-1----:R-:W-:Y:S05]  /*3000*/  F2FP.F16.F32.PACK_AB R11, R224, R225 ;  /* 0x000000e1e00b723e */ /* 0x002fea00000000ff */
[----:B------:R-:W-:Y:S04]  /*3010*/  STS [R133+0x14000], R11 ;  /* 0x0140000b85007388 */ /* 0x000fe80000000800 */
[----:B------:R2:W-:Y:S01]  /*3020*/  MUFU.EX2 R172, R8 ;  /* 0x0000000800ac7308 */ /* 0x0005e20000000800 */
[----:B------:R1:W-:Y:S04]  /*3030*/  STS [R4+0x14000], R6 ;  /* 0x0140000604007388 */ /* 0x0003e80000000800 */
[----:B------:R3:W-:Y:S05]  /*3040*/  STS [R4+0x14400], R5 ;  /* 0x0144000504007388 */ /* 0x0007ea0000000800 */
[----:B------:R-:W-:Y:S01]  /*3050*/  MUFU.TANH R213, R63 ;  /* 0x0000003f00d57308 */ /* 0x000fe20000002400 */
[----:B------:R3:W-:Y:S09]  /*3060*/  STS [R136+0x12000], R7 ;  /* 0x0120000788007388 */ /* 0x0007f20000000800 */
[----:B------:R-:W3:Y:S01]  /*3070*/  MUFU.TANH R157, R67 ;  /* 0x00000043009d7308 */ /* 0x000ee20000002400 */
[--C-:B--2---:R-:W-:Y:S09]  /*3080*/  FFMA.FTZ R8, R152, UR7, -R9.reuse ;  /* 0x0000000798087c23 */ /* 0x104ff20008010809 */
[----:B------:R-:W-:Y:S01]  /*3090*/  MUFU.EX2 R151, R8 ;  /* 0x0000000800977308 */ /* 0x000fe20000000800 */
[----:B-1----:R-:W-:Y:S01]  /*30a0*/  F2FP.F16.F32.PACK_AB R6, R178, R179 ;  /* 0x000000b3b206723e */ /* 0x002fe200000000ff */
[--C-:B---3--:R-:W-:Y:S04]  /*30b0*/  FFMA.FTZ R4, R69, UR7, -R10.reuse ;  /* 0x0000000745047c23 */ /* 0x108fe8000801080a */
[----:B------:R1:W-:Y:S01]  /*30c0*/  STS [R136+0x12400], R6 ;  /* 0x0124000688007388 */ /* 0x0003e20000000800 */
[----:B------:R-:W-:Y:S01]  /*30d0*/  F2FP.F16.F32.PACK_AB R5, R149, R150 ;  /* 0x000000969505723e */ /* 0x000fe200000000ff */
[----:B------:R-:W-:Y:S02]  /*30e0*/  FFMA.FTZ R10, R68, UR7, -R10 ;  /* 0x00000007440a7c23 */ /* 0x000fe4000801080a */
[----:B------:R2:W-:Y:S01]  /*30f0*/  MUFU.EX2 R141, R4 ;  /* 0x00000004008d7308 */ /* 0x0005e20000000800 */
[----:B------:R-:W-:Y:S01]  /*3100*/  F2FP.F16.F32.PACK_AB R7, R208, R209 ;  /* 0x000000d1d007723e */ /* 0x000fe200000000ff */
[----:B------:R-:W-:Y:S01]  /*3110*/  FFMA.FTZ R9, R157, UR7, -R9 ;  /* 0x000000079d097c23 */ /* 0x000fe20008010809 */
[----:B------:R3:W-:Y:S07]  /*3120*/  STS [R139+0x12000], R5 ;  /* 0x012000058b007388 */ /* 0x0007ee0000000800 */
[----:B------:R-:W-:Y:S10]  /*3130*/  MUFU.EX2 R140, R10 ;  /* 0x0000000a008c7308 */ /* 0x000ff40000000800 */
[----:B------:R-:W3:Y:S01]  /*3140*/  MUFU.EX2 R148, R9 ;  /* 0x0000000900947308 */ /* 0x000ee20000000800 */
[----:B--2---:R-:W-:Y:S05]  /*3150*/  F2FP.F16.F32.PACK_AB R4, R170, R171 ;  /* 0x000000abaa04723e */ /* 0x004fea00000000ff */
[----:B------:R2:W-:Y:S01]  /*3160*/  STS [R139+0x12400], R4 ;  /* 0x012400048b007388 */ /* 0x0005e20000000800 */
[----:B-1----:R-:W-:Y:S03]  /*3170*/  F2FP.F16.F32.PACK_AB R6, R236, R237 ;  /* 0x000000edec06723e */ /* 0x002fe600000000ff */
[----:B------:R-:W1:Y:S01]  /*3180*/  MUFU.EX2 R173, R12 ;  /* 0x0000000c00ad7308 */ /* 0x000e620000000800 */
[----:B------:R1:W-:Y:S01]  /*3190*/  STS [R136+0x14000], R7 ;  /* 0x0140000788007388 */ /* 0x0003e20000000800 */
[----:B---3--:R-:W-:Y:S03]  /*31a0*/  F2FP.F16.F32.PACK_AB R5, R203, R204 ;  /* 0x000000cccb05723e */ /* 0x008fe600000000ff */
[----:B------:R3:W-:Y:S04]  /*31b0*/  STS [R136+0x14400], R6 ;  /* 0x0144000688007388 */ /* 0x0007e80000000800 */
[----:B------:R3:W-:Y:S01]  /*31c0*/  STS [R139+0x14000], R5 ;  /* 0x014000058b007388 */ /* 0x0007e20000000800 */
[----:B--2---:R-:W-:Y:S01]  /*31d0*/  F2FP.F16.F32.PACK_AB R4, R232, R233 ;  /* 0x000000e9e804723e */ /* 0x004fe200000000ff */
[--C-:B-1----:R-:W-:Y:S04]  /*31e0*/  FFMA.FTZ R7, R210, UR7, -R2.reuse ;  /* 0x00000007d2077c23 */ /* 0x102fe80008010802 */
[----:B------:R1:W-:Y:S01]  /*31f0*/  STS [R139+0x14400], R4 ;  /* 0x014400048b007388 */ /* 0x0003e20000000800 */
[----:B------:R-:W-:Y:S01]  /*3200*/  FFMA.FTZ R2, R213, UR7, -R2 ;  /* 0x00000007d5027c23 */ /* 0x000fe20008010802 */
[----:B---3--:R-:W-:Y:S01]  /*3210*/  F2FP.F16.F32.PACK_AB R6, R163, R164 ;  /* 0x000000a4a306723e */ /* 0x008fe200000000ff */
[----:B------:R2:W-:Y:S01]  /*3220*/  MUFU.EX2 R193, R7 ;  /* 0x0000000700c17308 */ /* 0x0005e20000000800 */
[----:B------:R-:W-:Y:S03]  /*3230*/  F2FP.F16.F32.PACK_AB R5, R144, R145 ;  /* 0x000000919005723e */ /* 0x000fe600000000ff */
[----:B------:R3:W-:Y:S06]  /*3240*/  STS [R134+0x400], R6 ;  /* 0x0004000686007388 */ /* 0x0007ec0000000800 */
[----:B------:R3:W4:Y:S01]  /*3250*/  MUFU.EX2 R192, R2 ;  /* 0x0000000200c07308 */ /* 0x0007220000000800 */
[----:B--2---:R-:W-:Y:S02]  /*3260*/  F2FP.F16.F32.PACK_AB R7, R216, R217 ;  /* 0x000000d9d807723e */ /* 0x004fe400000000ff */
[----:B-1----:R-:W-:Y:S02]  /*3270*/  F2FP.F16.F32.PACK_AB R4, R146, R147 ;  /* 0x000000939204723e */ /* 0x002fe400000000ff */
[----:B---3--:R-:W-:Y:S03]  /*3280*/  F2FP.F16.F32.PACK_AB R2, R148, R151 ;  /* 0x000000979402723e */ /* 0x008fe600000000ff */
[----:B------:R1:W-:Y:S01]  /*3290*/  STS [R134], R4 ;  /* 0x0000000486007388 */ /* 0x0003e20000000800 */
[----:B------:R-:W-:Y:S03]  /*32a0*/  F2FP.F16.F32.PACK_AB R6, R194, R195 ;  /* 0x000000c3c206723e */ /* 0x000fe600000000ff */
[----:B------:R2:W-:Y:S01]  /*32b0*/  STS [R138], R5 ;  /* 0x000000058a007388 */ /* 0x0005e20000000800 */
[----:B-1----:R-:W-:Y:S02]  /*32c0*/  F2FP.F16.F32.PACK_AB R4, R159, R158 ;  /* 0x0000009e9f04723e */ /* 0x002fe400000000ff */
[----:B--2---:R-:W-:Y:S03]  /*32d0*/  F2FP.F16.F32.PACK_AB R5, R222, R223 ;  /* 0x000000dfde05723e */ /* 0x004fe600000000ff */
        /* <DEDUP_REMOVED lines=8> */
[----:B------:R2:W-:Y:S01]  /*3360*/  STS [R135], R6 ;  /* 0x0000000687007388 */ /* 0x0005e20000000800 */
[----:B------:R-:W-:Y:S03]  /*3370*/  F2FP.F16.F32.PACK_AB R7, R175, R176 ;  /* 0x000000b0af07723e */ /* 0x000fe600000000ff */
[----:B------:R3:W-:Y:S04]  /*3380*/  STS [R135+0x400], R5 ;  /* 0x0004000587007388 */ /* 0x0007e80000000800 */
[----:B------:R4:W-:Y:S01]  /*3390*/  STS [R137+0x400], R2 ;  /* 0x0004000289007388 */ /* 0x0009e20000000800 */
[----:B-1----:R-:W-:Y:S02]  /*33a0*/  F2FP.F16.F32.PACK_AB R4, R140, R141 ;  /* 0x0000008d8c04723e */ /* 0x002fe400000000ff */
[----:B--2---:R-:W-:Y:S03]  /*33b0*/  F2FP.F16.F32.PACK_AB R6, R202, R205 ;  /* 0x000000cdca06723e */ /* 0x004fe600000000ff */
[----:B------:R1:W-:Y:S01]  /*33c0*/  STS [R137], R4 ;  /* 0x0000000489007388 */ /* 0x0003e20000000800 */
[----:B---3--:R-:W-:Y:S03]  /*33d0*/  F2FP.F16.F32.PACK_AB R5, R172, R173 ;  /* 0x000000adac05723e */ /* 0x008fe600000000ff */
[----:B------:R-:W-:Y:S01]  /*33e0*/  STS [R135+0x2000], R7 ;  /* 0x0020000787007388 */ /* 0x000fe20000000800 */
[----:B----4-:R-:W-:Y:S03]  /*33f0*/  LEA R2, R119, UR4, 0x1 ;  /* 0x0000000477027c11 */ /* 0x010fe6000f8e08ff */
[----:B------:R-:W-:Y:S04]  /*3400*/  STS [R135+0x2400], R6 ;  /* 0x0024000687007388 */ /* 0x000fe80000000800 */
[----:B------:R-:W-:Y:S01]  /*3410*/  STS [R137+0x2000], R5 ;  /* 0x0020000589007388 */ /* 0x000fe20000000800 */
[----:B-1----:R-:W-:Y:S05]  /*3420*/  F2FP.F16.F32.PACK_AB R4, R192, R193 ;  /* 0x000000c1c004723e */ /* 0x002fea00000000ff */
[----:B------:R-:W-:Y:S04]  /*3430*/  STS [R137+0x2400], R4 ;  /* 0x0024000489007388 */ /* 0x000fe80000000800 */
[----:B------:R-:W-:Y:S08]  /*3440*/  LDSM.16.M88.4 R64, [R2+0x4000] ;  /* 0x004000000240783b */ /* 0x000ff00000000200 */
[----:B------:R-:W1:Y:S08]  /*3450*/  LDSM.16.M88.4 R16, [R0+0x8000] ;  /* 0x008000000010783b */ /* 0x000e700000000200 */
[----:B------:R2:W3:Y:S08]  /*3460*/  LDSM.16.M88.4 R60, [R2+0x5000] ;  /* 0x00500000023c783b */ /* 0x0004f00000000200 */
[----:B------:R-:W4:Y:S08]  /*3470*/  LDSM.16.M88.4 R32, [R0+0x8400] ;  /* 0x008400000020783b */ /* 0x000f300000000200 */
[----:B------:R-:W4:Y:S01]  /*3480*/  LDSM.16.M88.4 R48, [R0+0x8800] ;  /* 0x008800000030783b */ /* 0x000f220000000200 */
[----:B--2---:R-:W-:Y:S07]  /*3490*/  IADD3 R2, PT, PT, R2, R123, RZ ;  /* 0x0000007b02027210 */ /* 0x004fee0007ffe0ff */
[----:B------:R2:W4:Y:S01]  /*34a0*/  LDSM.16.M88.4 R100, [R0+0x8c00] ;  /* 0x008c00000064783b */ /* 0x0005220000000200 */
[-C--:B-1----:R-:W-:Y:S07]  /*34b0*/  HMMA.16816.F32 R4, R64, R16.reuse, RZ ;  /* 0x000000104004723c */ /* 0x082fee00000018ff */
[----:B------:R-:W-:Y:S01]  /*34c0*/  LDSM.16.M88.4 R104, [R3+0x8000] ;  /* 0x008000000368783b */ /* 0x000fe20000000200 */
[C---:B---3--:R-:W-:Y:S07]  /*34d0*/  HMMA.16816.F32 R8, R60.reuse, R16, RZ ;  /* 0x000000103c08723c */ /* 0x048fee00000018ff */
[----:B------:R-:W-:Y:S01]  /*34e0*/  LDSM.16.M88.4 R108, [R2+0x5000] ;  /* 0x00500000026c783b */ /* 0x000fe20000000200 */
[----:B--2---:R-:W-:Y:S02]  /*34f0*/  MOV R0, R14 ;  /* 0x0000000e00007202 */ /* 0x004fe40000000f00 */
        /* <DEDUP_REMOVED lines=19> */
[C---:B------:R-:W-:Y:S04]  /*3630*/  FADD.FTZ R4, -R132.reuse, R4 ;  /* 0x0000000484047221 */ /* 0x040fe80000010100 */
[----:B------:R-:W-:Y:S01]  /*3640*/  FMUL.FTZ R4, R165, R4 ;  /* 0x00000004a5047220 */ /* 0x000fe20000410000 */
[C---:B------:R-:W-:Y:S01]  /*3650*/  HMMA.16816.F32 R16, R100.reuse, R106, R16 ;  /* 0x0000006a6410723c */ /* 0x040fe20000001810 */
[----:B------:R-:W1:Y:S07]  /*3660*/  LDSM.16.M88.4 R104, [R3+0x8400] ;  /* 0x008400000368783b */ /* 0x000e6e0000000200 */
        /* <DEDUP_REMOVED lines=8> */
[C---:B------:R-:W-:Y:S04]  /*36f0*/  HMMA.16816.F32 R40, R108.reuse, R104, R40 ;  /* 0x000000686c28723c */ /* 0x040fe80000001828 */
[----:B------:R-:W-:Y:S02]  /*3700*/  MOV R104, R114 ;  /* 0x0000007200687202 */ /* 0x000fe40000000f00 */
[----:B------:R-:W-:Y:S02]  /*3710*/  MOV R105, R115 ;  /* 0x0000007300697202 */ /* 0x000fe40000000f00 */
[----:B------:R1:W2:Y:S01]  /*3720*/  LDSM.16.M88.4 R112, [R3+0x8c00] ;  /* 0x008c00000370783b */ /* 0x0002a20000000200 */
[-C--:B------:R-:W-:Y:S08]  /*3730*/  HMMA.16816.F32 R44, R108, R106.reuse, R44 ;  /* 0x0000006a6c2c723c */ /* 0x080ff0000000182c */
[C---:B------:R-:W-:Y:S04]  /*3740*/  HMMA.16816.F32 R48, R100.reuse, R106, R48 ;  /* 0x0000006a6430723c */ /* 0x040fe80000001830 */
[----:B------:R-:W-:Y:S02]  /*3750*/  MOV R106, R104 ;  /* 0x00000068006a7202 */ /* 0x000fe40000000f00 */
[----:B------:R-:W-:Y:S02]  /*3760*/  MOV R107, R105 ;  /* 0x00000069006b7202 */ /* 0x000fe40000000f00 */
[----:B------:R-:W-:Y:S01]  /*3770*/  SHF.L.U32 R105, R125, 0x3, RZ ;  /* 0x000000037d697819 */ /* 0x000fe200000006ff */
[----:B------:R-:W-:Y:S03]  /*3780*/  FFMA.FTZ R106, -R106, R106, 1 ;  /* 0x3f8000006a6a7423 */ /* 0x000fe6000001016a */
[----:B------:R-:W-:Y:S01]  /*3790*/  LOP3.LUT R104, R105, 0x38, RZ, 0xc0, !PT ;  /* 0x0000003869687812 */ /* 0x000fe200078ec0ff */
[----:B------:R-:W-:Y:S01]  /*37a0*/  FMUL.FTZ R106, R106, UR12 ;  /* 0x0000000c6a6a7c20 */ /* 0x000fe20008410000 */
[C---:B-1----:R-:W-:Y:S04]  /*37b0*/  FADD.FTZ R3, -R132.reuse, R5 ;  /* 0x0000000584037221 */ /* 0x042fe80000010100 */
[----:B------:R-:W-:Y:S01]  /*37c0*/  FMUL.FTZ R3, R169, R3 ;  /* 0x00000003a9037220 */ /* 0x000fe20000410000 */
[----:B------:R-:W-:Y:S01]  /*37d0*/  FADD.FTZ R48, -R132, R48 ;  /* 0x0000003084307221 */ /* 0x000fe20000010100 */
[-C--:B--2---:R-:W-:Y:S08]  /*37e0*/  HMMA.16816.F32 R52, R100, R112.reuse, R52 ;  /* 0x000000706434723c */ /* 0x084ff00000001834 */
[C---:B------:R-:W-:Y:S04]  /*37f0*/  HMMA.16816.F32 R56, R108.reuse, R112, R56 ;  /* 0x000000706c38723c */ /* 0x040fe80000001838 */
[----:B------:R-:W-:Y:S02]  /*3800*/  MOV R112, R2 ;  /* 0x0000000200707202 */ /* 0x000fe40000000f00 */
[----:B------:R-:W-:Y:S02]  /*3810*/  MOV R113, R0 ;  /* 0x0000000000717202 */ /* 0x000fe40000000f00 */
[-C--:B------:R-:W-:Y:S03]  /*3820*/  HMMA.16816.F32 R60, R108, R114.reuse, R60 ;  /* 0x000000726c3c723c */ /* 0x080fe6000000183c */
[----:B------:R-:W-:Y:S01]  /*3830*/  LOP3.LUT R0, R126, 0x400, RZ, 0xc0, !PT ;  /* 0x000004007e007812 */ /* 0x000fe200078ec0ff */
[----:B------:R-:W-:Y:S01]  /*3840*/  FFMA.FTZ R5, -R112, R112, 1 ;  /* 0x3f80000070057423 */ /* 0x000fe20000010170 */
[----:B------:R-:W-:Y:S03]  /*3850*/  LOP3.LUT R2, R124, 0x30, R122, 0xf8, !PT ;  /* 0x000000307c027812 */ /* 0x000fe600078ef87a */
[----:B------:R-:W-:Y:S01]  /*3860*/  FMUL.FTZ R5, R5, UR12 ;  /* 0x0000000c05057c20 */ /* 0x000fe20008410000 */
[----:B------:R-:W-:Y:S01]  /*3870*/  LOP3.LUT R2, R2, 0x1c0, R126, 0xf8, !PT ;  /* 0x000001c002027812 */ /* 0x000fe200078ef87e */
[----:B------:R-:W-:Y:S04]  /*3880*/  HMMA.16816.F32 R64, R100, R114, R64 ;  /* 0x000000726440723c */ /* 0x000fe80000001840 */
[----:B------:R-:W-:Y:S01]  /*3890*/  FMUL.FTZ R100, R106, R3 ;  /* 0x000000036a647220 */ /* 0x000fe20000410000 */
[----:B------:R-:W-:Y:S01]  /*38a0*/  FMUL.FTZ R101, R5, R4 ;  /* 0x0000000405657220 */ /* 0x000fe20000410000 */
[C---:B------:R-:W-:Y:S01]  /*38b0*/  FADD.FTZ R4, -R132.reuse, R16 ;  /* 0x0000001084047221 */ /* 0x040fe20000010100 */
[----:B------:R-:W-:Y:S01]  /*38c0*/  FADD.FTZ R16, -R132, R21 ;  /* 0x0000001584107221 */ /* 0x000fe20000010100 */
[----:B------:R-:W-:Y:S01]  /*38d0*/  FFMA.FTZ R21, -R78, R78, 1 ;  /* 0x3f8000004e157423 */ /* 0x000fe2000001014e */
[----:B------:R-:W-:Y:S01]  /*38e0*/  LOP3.LUT R2, R2, R104, RZ, 0x3c, !PT ;  /* 0x0000006802027212 */ /* 0x000fe200078e3cff */
[----:B------:R-:W-:Y:S01]  /*38f0*/  FMUL.FTZ R4, R161, R4 ;  /* 0x00000004a1047220 */ /* 0x000fe20000410000 */
[----:B------:R-:W-:Y:S01]  /*3900*/  FMUL.FTZ R16, R155, R16 ;  /* 0x000000109b107220 */ /* 0x000fe20000410000 */
[----:B------:R-:W-:Y:S01]  /*3910*/  FMUL.FTZ R21, R21, UR12 ;  /* 0x0000000c15157c20 */ /* 0x000fe20008410000 */
[----:B------:R-:W-:Y:S01]  /*3920*/  LEA R2, R2, R0, 0x1 ;  /* 0x0000000002027211 */ /* 0x000fe200078e08ff */
[C---:B------:R-:W-:Y:S01]  /*3930*/  FADD.FTZ R0, -R132.reuse, R20 ;  /* 0x0000001484007221 */ /* 0x040fe20000010100 */
[----:B------:R-:W-:Y:S01]  /*3940*/  FFMA.FTZ R20, -R79, R79, 1 ;  /* 0x3f8000004f147423 */ /* 0x000fe2000001014f */
[----:B------:R-:W-:Y:S01]  /*3950*/  FADD.FTZ R3, -R132, R17 ;  /* 0x0000001184037221 */ /* 0x000fe20000010100 */
[----:B------:R1:W5:Y:S01]  /*3960*/  LDL.LU R79, [R1+0x5c] ;  /* 0x00005c00014f7983 */ /* 0x0003620000300800 */
[----:B------:R-:W-:Y:S01]  /*3970*/  FMUL.FTZ R0, R156, R0 ;  /* 0x000000009c007220 */ /* 0x000fe20000410000 */
[----:B------:R-:W-:Y:S01]  /*3980*/  FMUL.FTZ R20, R20, UR12 ;  /* 0x0000000c14147c20 */ /* 0x000fe20008410000 */
[----:B------:R-:W-:Y:S01]  /*3990*/  FMUL.FTZ R3, R160, R3 ;  /* 0x00000003a0037220 */ /* 0x000fe20000410000 */
[----:B------:R1:W5:Y:S01]  /*39a0*/  LDL.LU R78, [R1+0x58] ;  /* 0x00005800014e7983 */ /* 0x0003620000300800 */
[----:B------:R-:W-:Y:S01]  /*39b0*/  FFMA.FTZ R17, -R113, R113, 1 ;  /* 0x3f80000071117423 */ /* 0x000fe20000010171 */
[----:B------:R-:W-:Y:S03]  /*39c0*/  FFMA.FTZ R5, -R107, R107, 1 ;  /* 0x3f8000006b057423 */ /* 0x000fe6000001016b */
[----:B------:R-:W-:Y:S01]  /*39d0*/  FMUL.FTZ R17, R17, UR12 ;  /* 0x0000000c11117c20 */ /* 0x000fe20008410000 */
[----:B------:R-:W-:Y:S03]  /*39e0*/  FMUL.FTZ R5, R5, UR12 ;  /* 0x0000000c05057c20 */ /* 0x000fe60008410000 */
[----:B------:R-:W-:Y:S01]  /*39f0*/  FMUL.FTZ R17, R17, R4 ;  /* 0x0000000411117220 */ /* 0x000fe20000410000 */
[----:B------:R-:W-:Y:S01]  /*3a00*/  FMUL.FTZ R4, R20, R0 ;  /* 0x0000000014047220 */ /* 0x000fe20000410000 */
[----:B------:R-:W-:Y:S01]  /*3a10*/  FFMA.FTZ R20, -R74, R74, 1 ;  /* 0x3f8000004a147423 */ /* 0x000fe2000001014a */
        /* <DEDUP_REMOVED lines=8> */
[----:B------:R-:W-:Y:S01]  /*3aa0*/  FADD.FTZ R4, -R132, R36 ;  /* 0x0000002484047221 */ /* 0x000fe20000010100 */
[----:B------:R-:W-:Y:S01]  /*3ab0*/  F2FP.F16.F32.PACK_AB R100, R5, R17 ;  /* 0x000000110564723e */ /* 0x000fe200000000ff */
[----:B------:R-:W-:Y:S01]  /*3ac0*/  FFMA.FTZ R36, -R72, R72, 1 ;  /* 0x3f80000048247423 */ /* 0x000fe20000010148 */
[----:B------:R-:W-:Y:S01]  /*3ad0*/  FMUL.FTZ R5, R149, R33 ;  /* 0x0000002195057220 */ /* 0x000fe20000410000 */
        /* <DEDUP_REMOVED lines=12> */
[----:B------:R-:W-:Y:S01]  /*3ba0*/  FMUL.FTZ R4, R145, R48 ;  /* 0x0000003091047220 */ /* 0x000fe20000410000 */
[----:B------:R-:W-:Y:S01]  /*3bb0*/  FFMA.FTZ R48, -R70, R70, 1 ;  /* 0x3f80000046307423 */ /* 0x000fe20000010146 */
[----:B------:R1:W5:Y:S01]  /*3bc0*/  LDL.LU R74, [R1+0x48] ;  /* 0x00004800014a7983 */ /* 0x0003620000300800 */
[----:B------:R-:W-:Y:S01]  /*3bd0*/  FMUL.FTZ R0, R146, R0 ;  /* 0x0000000092007220 */ /* 0x000fe20000410000 */
[----:B------:R-:W-:Y:S01]  /*3be0*/  FMUL.FTZ R20, R20, UR12 ;  /* 0x0000000c14147c20 */ /* 0x000fe20008410000 */
[----:B------:R-:W-:Y:S01]  /*3bf0*/  FMUL.FTZ R16, R16, UR12 ;  /* 0x0000000c10107c20 */ /* 0x000fe20008410000 */
[----:B------:R1:W5:Y:S01]  /*3c00*/  LDL.LU R73, [R1+0x44] ;  /* 0x0000440001497983 */ /* 0x0003620000300800 */
[----:B------:R-:W-:Y:S01]  /*3c10*/  FMUL.FTZ R32, R32, UR12 ;  /* 0x0000000c20207c20 */ /* 0x000fe20008410000 */
[----:B------:R-:W-:Y:S01]  /*3c20*/  FMUL.FTZ R20, R20, R0 ;  /* 0x0000000014147220 */ /* 0x000fe20000410000 */
[----:B------:R-:W-:Y:S01]  /*3c30*/  FMUL.FTZ R16, R16, R4 ;  /* 0x0000000410107220 */ /* 0x000fe20000410000 */
[----:B------:R1:W5:Y:S01]  /*3c40*/  LDL.LU R72, [R1+0x40] ;  /* 0x0000400001487983 */ /* 0x0003620000300800 */
[----:B------:R-:W-:Y:S01]  /*3c50*/  FMUL.FTZ R4, R37, UR12 ;  /* 0x0000000c25047c20 */ /* 0x000fe20008410000 */
[----:B------:R-:W-:Y:S01]  /*3c60*/  FMUL.FTZ R32, R32, R5 ;  /* 0x0000000520207220 */ /* 0x000fe20000410000 */
[----:B------:R-:W-:Y:S01]  /*3c70*/  F2FP.F16.F32.PACK_AB R37, R20, R21 ;  /* 0x000000151425723e */ /* 0x000fe200000000ff */
[----:B------:R1:W5:Y:S01]  /*3c80*/  LDL.LU R71, [R1+0x3c] ;  /* 0x00003c0001477983 */ /* 0x0003620000300800 */
[----:B------:R-:W-:Y:S01]  /*3c90*/  FFMA.FTZ R21, -R69, R69, 1 ;  /* 0x3f80000045157423 */ /* 0x000fe20000010145 */
[----:B------:R-:W-:Y:S01]  /*3ca0*/  FFMA.FTZ R20, -R68, R68, 1 ;  /* 0x3f80000044147423 */ /* 0x000fe20000010144 */
[C---:B------:R-:W-:Y:S01]  /*3cb0*/  FADD.FTZ R5, -R132.reuse, R49 ;  /* 0x0000003184057221 */ /* 0x040fe20000010100 */
[----:B------:R1:W5:Y:S01]  /*3cc0*/  LDL.LU R70, [R1+0x38] ;  /* 0x0000380001467983 */ /* 0x0003620000300800 */
[----:B------:R-:W-:Y:S01]  /*3cd0*/  FADD.FTZ R0, -R132, R52 ;  /* 0x0000003484007221 */ /* 0x000fe20000010100 */
[----:B------:R-:W-:Y:S01]  /*3ce0*/  FMUL.FTZ R36, R36, UR12 ;  /* 0x0000000c24247c20 */ /* 0x000fe20008410000 */
[----:B------:R-:W-:Y:S01]  /*3cf0*/  FMUL.FTZ R5, R144, R5 ;  /* 0x0000000590057220 */ /* 0x000fe20000410000 */
[----:B------:R1:W5:Y:S01]  /*3d00*/  LDL.LU R69, [R1+0x34] ;  /* 0x0000340001457983 */ /* 0x0003620000300800 */
[----:B------:R-:W-:Y:S01]  /*3d10*/  FADD.FTZ R17, -R132, R53 ;  /* 0x0000003584117221 */ /* 0x000fe20000010100 */
[----:B------:R-:W-:Y:S01]  /*3d20*/  FMUL.FTZ R0, R143, R0 ;  /* 0x000000008f007220 */ /* 0x000fe20000410000 */
[----:B------:R-:W-:Y:S01]  /*3d30*/  FMUL.FTZ R5, R36, R5 ;  /* 0x0000000524057220 */ /* 0x000fe20000410000 */
[----:B------:R1:W5:Y:S01]  /*3d40*/  LDL.LU R68, [R1+0x30] ;  /* 0x0000300001447983 */ /* 0x0003620000300800 */
[----:B------:R-:W-:Y:S01]  /*3d50*/  FMUL.FTZ R17, R142, R17 ;  /* 0x000000118e117220 */ /* 0x000fe20000410000 */
[----:B------:R-:W-:Y:S01]  /*3d60*/  FMUL.FTZ R36, R48, UR12 ;  /* 0x0000000c30247c20 */ /* 0x000fe20008410000 */
[----:B------:R-:W-:Y:S01]  /*3d70*/  FMUL.FTZ R4, R4, R0 ;  /* 0x0000000004047220 */ /* 0x000fe20000410000 */
[----:B------:R-:W-:Y:S01]  /*3d80*/  FMUL.FTZ R21, R21, UR12 ;  /* 0x0000000c15157c20 */ /* 0x000fe20008410000 */
[----:B------:R-:W-:Y:S01]  /*3d90*/  F2FP.F16.F32.PACK_AB R48, R32, R33 ;  /* 0x000000212030723e */ /* 0x000fe200000000ff */
[----:B------:R-:W-:Y:S01]  /*3da0*/  FMUL.FTZ R0, R36, R17 ;  /* 0x0000001124007220 */ /* 0x000fe20000410000 */
[----:B------:R-:W-:Y:S01]  /*3db0*/  F2FP.F16.F32.PACK_AB R36, R5, R16 ;  /* 0x000000100524723e */ /* 0x000fe200000000ff */
[C---:B------:R-:W-:Y:S01]  /*3dc0*/  FADD.FTZ R16, -R132.reuse, R64 ;  /* 0x0000004084107221 */ /* 0x040fe20000010100 */
[----:B------:R-:W-:Y:S01]  /*3dd0*/  FADD.FTZ R5, -R132, R65 ;  /* 0x0000004184057221 */ /* 0x000fe20000010100 */
[----:B------:R-:W-:Y:S01]  /*3de0*/  FFMA.FTZ R17, -R128, R128, 1 ;  /* 0x3f80000080117423 */ /* 0x000fe20000010180 */
[----:B------:R-:W-:Y:S01]  /*3df0*/  F2FP.F16.F32.PACK_AB R33, R0, R4 ;  /* 0x000000040021723e */ /* 0x000fe200000000ff */
        /* <DEDUP_REMOVED lines=8> */
[----:B------:R-:W-:Y:S01]  /*3e80*/  SHF.L.U32 R128, R125, 0x2, RZ ;  /* 0x000000027d807819 */ /* 0x000fe200000006ff */
[----:B------:R-:W-:Y:S01]  /*3e90*/  FMUL.FTZ R20, R20, UR12 ;  /* 0x0000000c14147c20 */ /* 0x000fe20008410000 */
[----:B------:R-:W-:Y:S01]  /*3ea0*/  FMUL.FTZ R17, R17, UR12 ;  /* 0x0000000c11117c20 */ /* 0x000fe20008410000 */
[----:B------:R-:W-:Y:S01]  /*3eb0*/  FMUL.FTZ R16, R16, UR12 ;  /* 0x0000000c10107c20 */ /* 0x000fe20008410000 */
[----:B------:R-:W-:Y:S01]  /*3ec0*/  LOP3.LUT R128, R128, 0x18, RZ, 0xc0, !PT ;  /* 0x0000001880807812 */ /* 0x000fe200078ec0ff */
[----:B------:R-:W-:Y:S01]  /*3ed0*/  FMUL.FTZ R20, R20, R5 ;  /* 0x0000000514147220 */ /* 0x000fe20000410000 */
[----:B------:R-:W-:Y:S01]  /*3ee0*/  SHF.L.U32 R127, R125, 0x5, RZ ;  /* 0x000000057d7f7819 */ /* 0x000fe200000006ff */
[----:B------:R-:W-:Y:S01]  /*3ef0*/  FMUL.FTZ R17, R17, R4 ;  /* 0x0000000411117220 */ /* 0x000fe20000410000 */
        /* <DEDUP_REMOVED lines=11> */
[----:B------:R-:W-:Y:S02]  /*3fb0*/  VIADD R117, R117, UR13 ;  /* 0x0000000d75757c36 */ /* 0x000fe40008000000 */
        /* <DEDUP_REMOVED lines=19> */
.L_x_1262:
[----:B------:R2:W-:Y:S01]  /*40f0*/  STS [R133+0xa000], R3 ;  /* 0x00a0000385007388 */ /* 0x0005e20000000800 */
[C---:B------:R-:W-:Y:S01]  /*4100*/  FADD.FTZ R0, -R131.reuse, R23 ;  /* 0x0000001783007221 */ /* 0x040fe20000010100 */
[----:B------:R-:W-:Y:S01]  /*4110*/  FADD.FTZ R22, -R131, R22 ;  /* 0x0000001683167221 */ /* 0x000fe20000010100 */
[----:B-1----:R-:W-:Y:S01]  /*4120*/  FFMA.FTZ R5, -R191, R191, 1 ;  /* 0x3f800000bf057423 */ /* 0x002fe200000101bf */
[----:B------:R-:W-:Y:S01]  /*4130*/  FFMA.FTZ R4, -R190, R190, 1 ;  /* 0x3f800000be047423 */ /* 0x000fe200000101be */
[----:B------:R-:W-:Y:S01]  /*4140*/  FMUL.FTZ R0, R178, R0 ;  /* 0x00000000b2007220 */ /* 0x000fe20000410000 */
[----:B------:R-:W-:Y:S01]  /*4150*/  FMUL.FTZ R22, R179, R22 ;  /* 0x00000016b3167220 */ /* 0x000fe20000410000 */
[----:B------:R-:W-:Y:S01]  /*4160*/  FMUL.FTZ R5, R5, UR12 ;  /* 0x0000000c05057c20 */ /* 0x000fe20008410000 */
[----:B------:R-:W-:Y:S01]  /*4170*/  FMUL.FTZ R4, R4, UR12 ;  /* 0x0000000c04047c20 */ /* 0x000fe20008410000 */
[----:B------:R-:W-:Y:S01]  /*4180*/  FADD.FTZ R19, -R131, R19 ;  /* 0x0000001383137221 */ /* 0x000fe20000010100 */
[----:B------:R-:W-:Y:S01]  /*4190*/  FFMA.FTZ R6, -R198, R198, 1 ;  /* 0x3f800000c6067423 */ /* 0x000fe200000101c6 */
        /* <DEDUP_REMOVED lines=8> */
[----:B------:R-:W-:Y:S01]  /*4220*/  FMUL.FTZ R19, R6, R19 ;  /* 0x0000001306137220 */ /* 0x000fe20000410000 */
[----:B------:R-:W-:Y:S01]  /*4230*/  FFMA.FTZ R6, -R180, R180, 1 ;  /* 0x3f800000b4067423 */ /* 0x000fe200000101b4 */
[----:B------:R-:W-:Y:S01]  /*4240*/  FMUL.FTZ R38, R5, R38 ;  /* 0x0000002605267220 */ /* 0x000fe20000410000 */
[----:B------:R-:W-:Y:S01]  /*4250*/  FMUL.FTZ R35, R170, R35 ;  /* 0x00000023aa237220 */ /* 0x000fe20000410000 */
[C---:B------:R-:W-:Y:S01]  /*4260*/  FADD.FTZ R18, -R131.reuse, R18 ;  /* 0x0000001283127221 */ /* 0x040fe20000010100 */
[----:B------:R-:W-:Y:S01]  /*4270*/  FMUL.FTZ R6, R6, UR12 ;  /* 0x0000000c06067c20 */ /* 0x000fe20008410000 */
[----:B--2---:R-:W-:Y:S01]  /*4280*/  F2FP.F16.F32.PACK_AB R3, R16, R17 ;  /* 0x000000111003723e */ /* 0x004fe200000000ff */
[----:B------:R-:W-:Y:S01]  /*4290*/  FMUL.FTZ R16, R4, R0 ;  /* 0x0000000004107220 */ /* 0x000fe20000410000 */
[----:B------:R-:W-:Y:S01]  /*42a0*/  FADD.FTZ R0, -R131, R39 ;  /* 0x0000002783007221 */ /* 0x000fe20000010100 */
[----:B------:R-:W-:Y:S01]  /*42b0*/  FFMA.FTZ R4, -R174, R174, 1 ;  /* 0x3f800000ae047423 */ /* 0x000fe200000101ae */
[----:B------:R-:W-:Y:S01]  /*42c0*/  FFMA.FTZ R7, -R199, R199, 1 ;  /* 0x3f800000c7077423 */ /* 0x000fe200000101c7 */
[----:B------:R-:W-:Y:S01]  /*42d0*/  FADD.FTZ R50, -R131, R50 ;  /* 0x0000003283327221 */ /* 0x000fe20000010100 */
[----:B------:R-:W-:Y:S01]  /*42e0*/  FMUL.FTZ R0, R163, R0 ;  /* 0x00000000a3007220 */ /* 0x000fe20000410000 */
[----:B------:R-:W-:Y:S01]  /*42f0*/  FMUL.FTZ R4, R4, UR12 ;  /* 0x0000000c04047c20 */ /* 0x000fe20008410000 */
[----:B------:R-:W-:Y:S01]  /*4300*/  FMUL.FTZ R35, R6, R35 ;  /* 0x0000002306237220 */ /* 0x000fe20000410000 */
[----:B------:R-:W-:Y:S01]  /*4310*/  FMUL.FTZ R18, R184, R18 ;  /* 0x00000012b8127220 */ /* 0x000fe20000410000 */
[----:B------:R-:W-:Y:S01]  /*4320*/  FMUL.FTZ R7, R7, UR12 ;  /* 0x0000000c07077c20 */ /* 0x000fe20008410000 */
[----:B------:R-:W-:Y:S01]  /*4330*/  FMUL.FTZ R4, R4, R0 ;  /* 0x0000000004047220 */ /* 0x000fe20000410000 */
[----:B------:R1:W-:Y:S01]  /*4340*/  STS [R133+0xa400], R3 ;  /* 0x00a4000385007388 */ /* 0x0003e20000000800 */
[----:B------:R-:W-:Y:S01]  /*4350*/  FMUL.FTZ R50, R158, R50 ;  /* 0x000000329e327220 */ /* 0x000fe20000410000 */
[----:B------:R-:W-:Y:S01]  /*4360*/  FFMA.FTZ R5, -R168, R168, 1 ;  /* 0x3f800000a8057423 */ /* 0x000fe200000101a8 */
[----:B------:R-:W-:Y:S01]  /*4370*/  FADD.FTZ R51, -R131, R51 ;  /* 0x0000003383337221 */ /* 0x000fe20000010100 */
[----:B------:R-:W-:Y:S01]  /*4380*/  F2FP.F16.F32.PACK_AB R38, R4, R38 ;  /* 0x000000260426723e */ /* 0x000fe200000000ff */
[----:B------:R-:W-:Y:S01]  /*4390*/  FFMA.FTZ R4, -R167, R167, 1 ;  /* 0x3f800000a7047423 */ /* 0x000fe200000101a7 */
[----:B------:R-:W-:Y:S01]  /*43a0*/  FADD.FTZ R54, -R131, R54 ;  /* 0x0000003683367221 */ /* 0x000fe20000010100 */
[----:B------:R-:W-:Y:S01]  /*43b0*/  FMUL.FTZ R18, R7, R18 ;  /* 0x0000001207127220 */ /* 0x000fe20000410000 */
[----:B------:R-:W-:Y:S01]  /*43c0*/  FMUL.FTZ R51, R159, R51 ;  /* 0x000000339f337220 */ /* 0x000fe20000410000 */
[----:B------:R-:W-:Y:S01]  /*43d0*/  FMUL.FTZ R6, R4, UR12 ;  /* 0x0000000c04067c20 */ /* 0x000fe20008410000 */
[----:B------:R-:W-:Y:S01]  /*43e0*/  FFMA.FTZ R4, -R162, R162, 1 ;  /* 0x3f800000a2047423 */ /* 0x000fe200000101a2 */
[----:B------:R-:W-:Y:S01]  /*43f0*/  FMUL.FTZ R54, R153, R54 ;  /* 0x0000003699367220 */ /* 0x000fe20000410000 */
[----:B------:R-:W-:Y:S01]  /*4400*/  F2FP.F16.F32.PACK_AB R0, R19, R18 ;  /* 0x000000121300723e */ /* 0x000fe200000000ff */
[----:B------:R-:W-:Y:S01]  /*4410*/  FMUL.FTZ R50, R6, R50 ;  /* 0x0000003206327220 */ /* 0x000fe20000410000 */
[----:B------:R-:W-:Y:S01]  /*4420*/  FMUL.FTZ R6, R5, UR12 ;  /* 0x0000000c05067c20 */ /* 0x000fe20008410000 */
[----:B------:R-:W-:Y:S01]  /*4430*/  FMUL.FTZ R5, R4, UR12 ;  /* 0x0000000c04057c20 */ /* 0x000fe20008410000 */
[----:B------:R-:W-:Y:S01]  /*4440*/  MOV R18, 0x10 ;  /* 0x0000001000127802 */ /* 0x000fe20000000f00 */
[----:B------:R-:W-:Y:S01]  /*4450*/  FADD.FTZ R66, -R131, R66 ;  /* 0x0000004283427221 */ /* 0x000fe20000010100 */
[----:B------:R-:W-:Y:S01]  /*4460*/  FMUL.FTZ R51, R6, R51 ;  /* 0x0000003306337220 */ /* 0x000fe20000410000 */
[----:B------:R-:W-:Y:S01]  /*4470*/  FMUL.FTZ R54, R5, R54 ;  /* 0x0000003605367220 */ /* 0x000fe20000410000 */
[----:B------:R-:W-:Y:S01]  /*4480*/  FADD.FTZ R4, -R131, R67 ;  /* 0x0000004383047221 */ /* 0x000fe20000010100 */
[----:B------:R-:W-:Y:S01]  /*4490*/  FFMA.FTZ R6, -R152, R152, 1 ;  /* 0x3f80000098067423 */ /* 0x000fe20000010198 */
[----:B------:R-:W-:Y:S01]  /*44a0*/  FFMA.FTZ R5, -R157, R157, 1 ;  /* 0x3f8000009d057423 */ /* 0x000fe2000001019d */
[----:B------:R-:W-:Y:S01]  /*44b0*/  SEL R18, R18, 0xfffffff0, !P1 ;  /* 0xfffffff012127807 */ /* 0x000fe20004800000 */
[----:B------:R-:W-:Y:S01]  /*44c0*/  FMUL.FTZ R66, R151, R66 ;  /* 0x0000004297427220 */ /* 0x000fe20000410000 */
[----:B------:R-:W-:Y:S01]  /*44d0*/  FMUL.FTZ R4, R148, R4 ;  /* 0x0000000494047220 */ /* 0x000fe20000410000 */
[----:B------:R-:W-:Y:S01]  /*44e0*/  FMUL.FTZ R6, R6, UR12 ;  /* 0x0000000c06067c20 */ /* 0x000fe20008410000 */
[----:B------:R-:W-:Y:S01]  /*44f0*/  FMUL.FTZ R5, R5, UR12 ;  /* 0x0000000c05057c20 */ /* 0x000fe20008410000 */
[----:B------:R-:W-:Y:S01]  /*4500*/  FADD.FTZ R34, -R131, R34 ;  /* 0x0000002283227221 */ /* 0x000fe20000010100 */
[----:B------:R-:W-:Y:S01]  /*4510*/  FFMA.FTZ R7, -R181, R181, 1 ;  /* 0x3f800000b5077423 */ /* 0x000fe200000101b5 */
[----:B------:R-:W-:Y:S01]  /*4520*/  IADD3 R18, PT, PT, R18, R133, RZ ;  /* 0x0000008512127210 */ /* 0x000fe20007ffe0ff */
[----:B------:R-:W-:Y:S01]  /*4530*/  FMUL.FTZ R66, R6, R66 ;  /* 0x0000004206427220 */ /* 0x000fe20000410000 */
[----:B------:R-:W-:Y:S01]  /*4540*/  FMUL.FTZ R4, R5, R4 ;  /* 0x0000000405047220 */ /* 0x000fe20000410000 */
[----:B------:R-:W-:Y:S01]  /*4550*/  FMUL.FTZ R34, R171, R34 ;  /* 0x00000022ab227220 */ /* 0x000fe20000410000 */
[----:B------:R-:W-:Y:S01]  /*4560*/  FMUL.FTZ R7, R7, UR12 ;  /* 0x0000000c07077c20 */ /* 0x000fe20008410000 */
[----:B------:R2:W-:Y:S01]  /*4570*/  STS [R18+0xa400], R0 ;  /* 0x00a4000012007388 */ /* 0x0005e20000000800 */
[----:B-1---5:R-:W-:Y:S01]  /*4580*/  FADD.FTZ R3, -R130, R13 ;  /* 0x0000000d82037221 */ /* 0x022fe20000010100 */
[----:B------:R-:W-:Y:S01]  /*4590*/  F2FP.F16.F32.PACK_AB R66, R4, R66 ;  /* 0x000000420442723e */ /* 0x000fe200000000ff */
[----:B------:R-:W-:Y:S01]  /*45a0*/  FMUL.FTZ R34, R7, R34 ;  /* 0x0000002207227220 */ /* 0x000fe20000410000 */
[----:B------:R-:W-:Y:S01]  /*45b0*/  FADD.FTZ R55, -R131, R55 ;  /* 0x0000003783377221 */ /* 0x000fe20000010100 */
[----:B------:R-:W-:Y:S01]  /*45c0*/  FFMA.FTZ R7, -R166, R166, 1 ;  /* 0x3f800000a6077423 */ /* 0x000fe200000101a6 */
[----:B------:R-:W-:Y:S01]  /*45d0*/  FADD.FTZ R12, -R130, R12 ;  /* 0x0000000c820c7221 */ /* 0x000fe20000010100 */
[----:B------:R-:W-:Y:S01]  /*45e0*/  FFMA.FTZ R5, -R230, R230, 1 ;  /* 0x3f800000e6057423 */ /* 0x000fe200000101e6 */
[----:B------:R-:W-:Y:S01]  /*45f0*/  FFMA.FTZ R4, -R228, R228, 1 ;  /* 0x3f800000e4047423 */ /* 0x000fe200000101e4 */
[----:B------:R-:W-:Y:S01]  /*4600*/  FMUL.FTZ R3, R219, R3 ;  /* 0x00000003db037220 */ /* 0x000fe20000410000 */
[----:B------:R-:W-:Y:S01]  /*4610*/  FMUL.FTZ R55, R154, R55 ;  /* 0x000000379a377220 */ /* 0x000fe20000410000 */
[----:B------:R-:W-:Y:S01]  /*4620*/  FMUL.FTZ R7, R7, UR12 ;  /* 0x0000000c07077c20 */ /* 0x000fe20008410000 */
[----:B------:R-:W-:Y:S01]  /*4630*/  FMUL.FTZ R12, R220, R12 ;  /* 0x0000000cdc0c7220 */ /* 0x000fe20000410000 */
[----:B------:R-:W-:Y:S01]  /*4640*/  FMUL.FTZ R5, R5, UR12 ;  /* 0x0000000c05057c20 */ /* 0x000fe20008410000 */
[----:B------:R-:W-:Y:S01]  /*4650*/  FMUL.FTZ R4, R4, UR12 ;  /* 0x0000000c04047c20 */ /* 0x000fe20008410000 */
[----:B------:R-:W-:Y:S01]  /*4660*/  FMUL.FTZ R55, R7, R55 ;  /* 0x0000003707377220 */ /* 0x000fe20000410000 */
[----:B------:R-:W-:Y:S01]  /*4670*/  FADD.FTZ R28, -R130, R28 ;  /* 0x0000001c821c7221 */ /* 0x000fe20000010100 */
[----:B------:R-:W-:Y:S01]  /*4680*/  FMUL.FTZ R12, R5, R12 ;  /* 0x0000000c050c7220 */ /* 0x000fe20000410000 */
[----:B------:R-:W-:Y:S01]  /*4690*/  FMUL.FTZ R19, R4, R3 ;  /* 0x0000000304137220 */ /* 0x000fe20000410000 */
[----:B------:R-:W-:Y:S01]  /*46a0*/  FADD.FTZ R3, -R130, R29 ;  /* 0x0000001d82037221 */ /* 0x000fe20000010100 */
[----:B------:R-:W-:Y:S01]  /*46b0*/  FFMA.FTZ R5, -R212, R212, 1 ;  /* 0x3f800000d4057423 */ /* 0x000fe200000101d4 */
[C---:B------:R-:W-:Y:S01]  /*46c0*/  FADD.FTZ R8, -R130.reuse, R8 ;  /* 0x0000000882087221 */ /* 0x040fe20000010100 */
[----:B------:R-:W-:Y:S01]  /*46d0*/  FADD.FTZ R9, -R130, R9 ;  /* 0x0000000982097221 */ /* 0x000fe20000010100 */
[----:B------:R-:W-:Y:S01]  /*46e0*/  FFMA.FTZ R7, -R235, R235, 1 ;  /* 0x3f800000eb077423 */ /* 0x000fe200000101eb */
[----:B------:R-:W-:Y:S01]  /*46f0*/  FFMA.FTZ R6, -R234, R234, 1 ;  /* 0x3f800000ea067423 */ /* 0x000fe200000101ea */
[----:B------:R-:W-:Y:S01]  /*4700*/  FFMA.FTZ R4, -R211, R211, 1 ;  /* 0x3f800000d3047423 */ /* 0x000fe200000101d3 */
[----:B------:R-:W-:Y:S01]  /*4710*/  FMUL.FTZ R28, R204, R28 ;  /* 0x0000001ccc1c7220 */ /* 0x000fe20000410000 */
[----:B------:R-:W-:Y:S01]  /*4720*/  FMUL.FTZ R5, R5, UR12 ;  /* 0x0000000c05057c20 */ /* 0x000fe20008410000 */
[----:B------:R-:W-:Y:S01]  /*4730*/  FMUL.FTZ R8, R225, R8 ;  /* 0x00000008e1087220 */ /* 0x000fe20000410000 */
[----:B------:R-:W-:Y:S01]  /*4740*/  FMUL.FTZ R9, R224, R9 ;  /* 0x00000009e0097220 */ /* 0x000fe20000410000 */
[----:B------:R-:W-:Y:S01]  /*4750*/  FMUL.FTZ R7, R7, UR12 ;  /* 0x0000000c07077c20 */ /* 0x000fe20008410000 */
[----:B------:R-:W-:Y:S01]  /*4760*/  FMUL.FTZ R6, R6, UR12 ;  /* 0x0000000c06067c20 */ /* 0x000fe20008410000 */
[----:B------:R-:W-:Y:S01]  /*4770*/  FMUL.FTZ R3, R203, R3 ;  /* 0x00000003cb037220 */ /* 0x000fe20000410000 */
[----:B------:R-:W-:Y:S01]  /*4780*/  FMUL.FTZ R4, R4, UR12 ;  /* 0x0000000c04047c20 */ /* 0x000fe20008410000 */
[----:B------:R-:W-:Y:S01]  /*4790*/  F2FP.F16.F32.PACK_AB R32, R20, R21 ;  /* 0x000000151420723e */ /* 0x000fe200000000ff */
[----:B------:R-:W-:Y:S01]  /*47a0*/  FMUL.FTZ R20, R5, R28 ;  /* 0x0000001c05147220 */ /* 0x000fe20000410000 */
[----:B------:R-:W-:Y:S01]  /*47b0*/  FMUL.FTZ R8, R7, R8 ;  /* 0x0000000807087220 */ /* 0x000fe20000410000 */
[----:B------:R-:W-:Y:S01]  /*47c0*/  FMUL.FTZ R9, R6, R9 ;  /* 0x0000000906097220 */ /* 0x000fe20000410000 */
[----:B------:R-:W-:Y:S01]  /*47d0*/  FMUL.FTZ R3, R4, R3 ;  /* 0x0000000304037220 */ /* 0x000fe20000410000 */
[C---:B------:R-:W-:Y:S01]  /*47e0*/  FADD.FTZ R24, -R130.reuse, R24 ;  /* 0x0000001882187221 */ /* 0x040fe20000010100 */
[----:B------:R-:W-:Y:S01]  /*47f0*/  FFMA.FTZ R7, -R221, R221, 1 ;  /* 0x3f800000dd077423 */ /* 0x000fe200000101dd */
[----:B------:R-:W-:Y:S01]  /*4800*/  STS [R18+0xa000], R100 ;  /* 0x00a0006412007388 */ /* 0x000fe20000000800 */
[----:B--2---:R-:W-:Y:S01]  /*4810*/  F2FP.F16.F32.PACK_AB R0, R9, R8 ;  /* 0x000000080900723e */ /* 0x004fe200000000ff */
[----:B------:R-:W-:Y:S01]  /*4820*/  FMUL.FTZ R24, R209, R24 ;  /* 0x00000018d1187220 */ /* 0x000fe20000410000 */
[----:B------:R-:W-:Y:S01]  /*4830*/  F2FP.F16.F32.PACK_AB R20, R3, R20 ;  /* 0x000000140314723e */ /* 0x000fe200000000ff */
[----:B------:R-:W-:Y:S01]  /*4840*/  FMUL.FTZ R7, R7, UR12 ;  /* 0x0000000c07077c20 */ /* 0x000fe20008410000 */
[----:B------:R-:W-:Y:S01]  /*4850*/  FADD.FTZ R3, -R130, R45 ;  /* 0x0000002d82037221 */ /* 0x000fe20000010100 */
[----:B------:R-:W-:Y:S01]  /*4860*/  FFMA.FTZ R4, -R200, R200, 1 ;  /* 0x3f800000c8047423 */ /* 0x000fe200000101c8 */
[----:B------:R1:W-:Y:S01]  /*4870*/  STS [R133+0xc000], R0 ;  /* 0x00c0000085007388 */ /* 0x0003e20000000800 */
[----:B------:R-:W-:Y:S01]  /*4880*/  FMUL.FTZ R24, R7, R24 ;  /* 0x0000001807187220 */ /* 0x000fe20000410000 */
[----:B------:R-:W-:Y:S01]  /*4890*/  FMUL.FTZ R3, R186, R3 ;  /* 0x00000003ba037220 */ /* 0x000fe20000410000 */
[----:B------:R-:W-:Y:S01]  /*48a0*/  FMUL.FTZ R4, R4, UR12 ;  /* 0x0000000c04047c20 */ /* 0x000fe20008410000 */
[C---:B------:R-:W-:Y:S01]  /*48b0*/  FADD.FTZ R40, -R130.reuse, R40 ;  /* 0x0000002882287221 */ /* 0x040fe20000010100 */
[----:B------:R-:W-:Y:S01]  /*48c0*/  FFMA.FTZ R7, -R207, R207, 1 ;  /* 0x3f800000cf077423 */ /* 0x000fe200000101cf */
[----:B------:R-:W-:Y:S01]  /*48d0*/  FADD.FTZ R44, -R130, R44 ;  /* 0x0000002c822c7221 */ /* 0x000fe20000010100 */
[----:B------:R-:W-:Y:S01]  /*48e0*/  FFMA.FTZ R5, -R201, R201, 1 ;  /* 0x3f800000c9057423 */ /* 0x000fe200000101c9 */
[----:B------:R-:W-:Y:S01]  /*48f0*/  F2FP.F16.F32.PACK_AB R19, R19, R12 ;  /* 0x0000000c1313723e */ /* 0x000fe200000000ff */
[----:B------:R-:W-:Y:S01]  /*4900*/  FMUL.FTZ R12, R4, R3 ;  /* 0x00000003040c7220 */ /* 0x000fe20000410000 */
[----:B------:R-:W-:Y:S01]  /*4910*/  FMUL.FTZ R40, R195, R40 ;  /* 0x00000028c3287220 */ /* 0x000fe20000410000 */
[----:B------:R-:W-:Y:S01]  /*4920*/  FMUL.FTZ R7, R7, UR12 ;  /* 0x0000000c07077c20 */ /* 0x000fe20008410000 */
[----:B------:R-:W-:Y:S01]  /*4930*/  FMUL.FTZ R44, R187, R44 ;  /* 0x0000002cbb2c7220 */ /* 0x000fe20000410000 */
[----:B------:R-:W-:Y:S01]  /*4940*/  FMUL.FTZ R5, R5, UR12 ;  /* 0x0000000c05057c20 */ /* 0x000fe20008410000 */
[----:B------:R-:W-:Y:S01]  /*4950*/  FFMA.FTZ R4, -R188, R188, 1 ;  /* 0x3f800000bc047423 */ /* 0x000fe200000101bc */
[----:B------:R-:W-:Y:S01]  /*4960*/  FMUL.FTZ R40, R7, R40 ;  /* 0x0000002807287220 */ /* 0x000fe20000410000 */
[----:B------:R-:W-:Y:S01]  /*4970*/  FADD.FTZ R60, -R130, R60 ;  /* 0x0000003c823c7221 */ /* 0x000fe20000010100 */
[----:B------:R-:W-:Y:S01]  /*4980*/  FMUL.FTZ R44, R5, R44 ;  /* 0x0000002c052c7220 */ /* 0x000fe20000410000 */
[----:B------:R-:W-:Y:S01]  /*4990*/  FMUL.FTZ R7, R4, UR12 ;  /* 0x0000000c04077c20 */ /* 0x000fe20008410000 */
[----:B------:R-:W-:Y:S01]  /*49a0*/  FADD.FTZ R3, -R130, R61 ;  /* 0x0000003d82037221 */ /* 0x000fe20000010100 */
[----:B------:R-:W-:Y:S01]  /*49b0*/  FFMA.FTZ R5, -R182, R182, 1 ;  /* 0x3f800000b6057423 */ /* 0x000fe200000101b6 */
[----:B------:R-:W-:Y:S01]  /*49c0*/  FFMA.FTZ R4, -R185, R185, 1 ;  /* 0x3f800000b9047423 */ /* 0x000fe200000101b9 */
[----:B------:R-:W-:Y:S01]  /*49d0*/  FMUL.FTZ R60, R173, R60 ;  /* 0x0000003cad3c7220 */ /* 0x000fe20000410000 */
[----:B------:R-:W-:Y:S01]  /*49e0*/  FMUL.FTZ R3, R172, R3 ;  /* 0x00000003ac037220 */ /* 0x000fe20000410000 */
[----:B------:R-:W-:Y:S01]  /*49f0*/  FMUL.FTZ R5, R5, UR12 ;  /* 0x0000000c05057c20 */ /* 0x000fe20008410000 */
[----:B------:R-:W-:Y:S01]  /*4a00*/  FMUL.FTZ R4, R4, UR12 ;  /* 0x0000000c04047c20 */ /* 0x000fe20008410000 */
[----:B-1----:R-:W-:Y:S01]  /*4a10*/  FFMA.FTZ R0, -R250, R250, 1 ;  /* 0x3f800000fa007423 */ /* 0x002fe200000101fa */
[----:B------:R-:W-:Y:S01]  /*4a20*/  FADD.FTZ R14, -R129, R14 ;  /* 0x0000000e810e7221 */ /* 0x000fe20000010100 */
[----:B------:R-:W-:Y:S01]  /*4a30*/  FMUL.FTZ R13, R5, R60 ;  /* 0x0000003c050d7220 */ /* 0x000fe20000410000 */
[----:B------:R-:W-:Y:S01]  /*4a40*/  FMUL.FTZ R3, R4, R3 ;  /* 0x0000000304037220 */ /* 0x000fe20000410000 */
[----:B------:R-:W-:Y:S01]  /*4a50*/  FMUL.FTZ R4, R0, UR12 ;  /* 0x0000000c00047c20 */ /* 0x000fe20008410000 */
[C---:B------:R-:W-:Y:S01]  /*4a60*/  FADD.FTZ R15, -R129.reuse, R15 ;  /* 0x0000000f810f7221 */ /* 0x040fe20000010100 */
[----:B------:R-:W-:Y:S01]  /*4a70*/  FFMA.FTZ R0, -R248, R248, 1 ;  /* 0x3f800000f8007423 */ /* 0x000fe200000101f8 */
[----:B------:R-:W-:Y:S01]  /*4a80*/  FADD.FTZ R11, -R129, R11 ;  /* 0x0000000b810b7221 */ /* 0x000fe20000010100 */
[----:B------:R-:W-:Y:S01]  /*4a90*/  F2FP.F16.F32.PACK_AB R13, R3, R13 ;  /* 0x0000000d030d723e */ /* 0x000fe200000000ff */
[----:B------:R-:W-:Y:S01]  /*4aa0*/  FFMA.FTZ R3, -R251, R251, 1 ;  /* 0x3f800000fb037423 */ /* 0x000fe200000101fb */
[----:B------:R-:W-:Y:S01]  /*4ab0*/  FMUL.FTZ R14, R245, R14 ;  /* 0x0000000ef50e7220 */ /* 0x000fe20000410000 */
[----:B------:R-:W-:Y:S01]  /*4ac0*/  FMUL.FTZ R15, R244, R15 ;  /* 0x0000000ff40f7220 */ /* 0x000fe20000410000 */
[----:B------:R-:W-:Y:S01]  /*4ad0*/  FMUL.FTZ R0, R0, UR12 ;  /* 0x0000000c00007c20 */ /* 0x000fe20008410000 */
[----:B------:R-:W-:Y:S01]  /*4ae0*/  FMUL.FTZ R5, R3, UR12 ;  /* 0x0000000c03057c20 */ /* 0x000fe20008410000 */
[----:B------:R-:W-:Y:S01]  /*4af0*/  FFMA.FTZ R3, -R249, R249, 1 ;  /* 0x3f800000f9037423 */ /* 0x000fe200000101f9 */
[----:B------:R-:W-:Y:S01]  /*4b00*/  FMUL.FTZ R11, R246, R11 ;  /* 0x0000000bf60b7220 */ /* 0x000fe20000410000 */
[----:B------:R-:W-:Y:S01]  /*4b10*/  FMUL.FTZ R15, R0, R15 ;  /* 0x0000000f000f7220 */ /* 0x000fe20000410000 */
[----:B------:R-:W-:Y:S01]  /*4b20*/  FADD.FTZ R10, -R129, R10 ;  /* 0x0000000a810a7221 */ /* 0x000fe20000010100 */
[----:B------:R-:W-:Y:S01]  /*4b30*/  FMUL.FTZ R3, R3, UR12 ;  /* 0x0000000c03037c20 */ /* 0x000fe20008410000 */
[----:B------:R-:W-:Y:S01]  /*4b40*/  FADD.FTZ R26, -R129, R26 ;  /* 0x0000001a811a7221 */ /* 0x000fe20000010100 */
[----:B------:R-:W-:Y:S01]  /*4b50*/  FFMA.FTZ R0, -R240, R240, 1 ;  /* 0x3f800000f0007423 */ /* 0x000fe200000101f0 */
[----:B------:R-:W-:Y:S01]  /*4b60*/  FMUL.FTZ R8, R4, R11 ;  /* 0x0000000b04087220 */ /* 0x000fe20000410000 */
[----:B------:R-:W-:Y:S01]  /*4b70*/  FMUL.FTZ R14, R3, R14 ;  /* 0x0000000e030e7220 */ /* 0x000fe20000410000 */
[----:B------:R-:W-:Y:S01]  /*4b80*/  FFMA.FTZ R3, -R241, R241, 1 ;  /* 0x3f800000f1037423 */ /* 0x000fe200000101f1 */
[----:B------:R-:W-:Y:S01]  /*4b90*/  FMUL.FTZ R10, R247, R10 ;  /* 0x0000000af70a7220 */ /* 0x000fe20000410000 */
[----:B------:R-:W-:Y:S01]  /*4ba0*/  FMUL.FTZ R26, R237, R26 ;  /* 0x0000001aed1a7220 */ /* 0x000fe20000410000 */
[----:B------:R-:W-:Y:S01]  /*4bb0*/  FADD.FTZ R25, -R130, R25 ;  /* 0x0000001982197221 */ /* 0x000fe20000010100 */
[----:B------:R-:W-:Y:S01]  /*4bc0*/  FMUL.FTZ R4, R3, UR12 ;  /* 0x0000000c03047c20 */ /* 0x000fe20008410000 */
[----:B------:R-:W-:Y:S01]  /*4bd0*/  FMUL.FTZ R9, R0, UR12 ;  /* 0x0000000c00097c20 */ /* 0x000fe20008410000 */
[----:B------:R-:W-:Y:S01]  /*4be0*/  FFMA.FTZ R6, -R218, R218, 1 ;  /* 0x3f800000da067423 */ /* 0x000fe200000101da */
[----:B------:R-:W-:Y:S01]  /*4bf0*/  FFMA.FTZ R3, -R239, R239, 1 ;  /* 0x3f800000ef037423 */ /* 0x000fe200000101ef */
[----:B------:R-:W-:Y:S01]  /*4c00*/  FADD.FTZ R56, -R130, R56 ;  /* 0x0000003882387221 */ /* 0x000fe20000010100 */
[----:B------:R-:W-:Y:S01]  /*4c10*/  FFMA.FTZ R0, -R238, R238, 1 ;  /* 0x3f800000ee007423 */ /* 0x000fe200000101ee */
[C---:B------:R-:W-:Y:S01]  /*4c20*/  FADD.FTZ R30, -R129.reuse, R30 ;  /* 0x0000001e811e7221 */ /* 0x040fe20000010100 */
[----:B------:R-:W-:Y:S01]  /*4c30*/  FADD.FTZ R31, -R129, R31 ;  /* 0x0000001f811f7221 */ /* 0x000fe20000010100 */
[----:B------:R-:W-:Y:S01]  /*4c40*/  FMUL.FTZ R26, R4, R26 ;  /* 0x0000001a041a7220 */ /* 0x000fe20000410000 */
[----:B------:R-:W-:Y:S01]  /*4c50*/  FMUL.FTZ R5, R5, R10 ;  /* 0x0000000a05057220 */ /* 0x000fe20000410000 */
[----:B------:R-:W-:Y:S01]  /*4c60*/  FMUL.FTZ R25, R208, R25 ;  /* 0x00000019d0197220 */ /* 0x000fe20000410000 */
[----:B------:R-:W-:Y:S01]  /*4c70*/  FMUL.FTZ R6, R6, UR12 ;  /* 0x0000000c06067c20 */ /* 0x000fe20008410000 */
[----:B------:R-:W-:Y:S01]  /*4c80*/  FMUL.FTZ R4, R3, UR12 ;  /* 0x0000000c03047c20 */ /* 0x000fe20008410000 */
[----:B------:R-:W-:Y:S01]  /*4c90*/  FMUL.FTZ R56, R176, R56 ;  /* 0x00000038b0387220 */ /* 0x000fe20000410000 */
[----:B------:R-:W-:Y:S01]  /*4ca0*/  FMUL.FTZ R30, R233, R30 ;  /* 0x0000001ee91e7220 */ /* 0x000fe20000410000 */
[----:B------:R-:W-:Y:S01]  /*4cb0*/  FMUL.FTZ R31, R232, R31 ;  /* 0x0000001fe81f7220 */ /* 0x000fe20000410000 */
[----:B------:R-:W-:Y:S01]  /*4cc0*/  FMUL.FTZ R3, R0, UR12 ;  /* 0x0000000c00037c20 */ /* 0x000fe20008410000 */
[----:B------:R-:W-:Y:S01]  /*4cd0*/  FMUL.FTZ R21, R6, R25 ;  /* 0x0000001906157220 */ /* 0x000fe20000410000 */
[----:B------:R-:W-:Y:S01]  /*4ce0*/  F2FP.F16.F32.PACK_AB R8, R8, R5 ;  /* 0x000000050808723e */ /* 0x000fe200000000ff */
[----:B------:R-:W-:Y:S01]  /*4cf0*/  FMUL.FTZ R56, R7, R56 ;  /* 0x0000003807387220 */ /* 0x000fe20000410000 */
[----:B------:R-:W-:Y:S01]  /*4d00*/  FMUL.FTZ R30, R4, R30 ;  /* 0x0000001e041e7220 */ /* 0x000fe20000410000 */
[----:B------:R-:W-:Y:S01]  /*4d10*/  FMUL.FTZ R31, R3, R31 ;  /* 0x0000001f031f7220 */ /* 0x000fe20000410000 */
[----:B------:R-:W-:Y:S01]  /*4d20*/  FADD.FTZ R41, -R130, R41 ;  /* 0x0000002982297221 */ /* 0x000fe20000010100 */
[----:B------:R-:W-:Y:S01]  /*4d30*/  FFMA.FTZ R6, -R206, R206, 1 ;  /* 0x3f800000ce067423 */ /* 0x000fe200000101ce */
[----:B------:R-:W-:Y:S01]  /*4d40*/  FADD.FTZ R42, -R129, R42 ;  /* 0x0000002a812a7221 */ /* 0x000fe20000010100 */
[----:B------:R-:W-:Y:S01]  /*4d50*/  FFMA.FTZ R7, -R231, R231, 1 ;  /* 0x3f800000e7077423 */ /* 0x000fe200000101e7 */
[C---:B------:R-:W-:Y:S01]  /*4d60*/  FADD.FTZ R3, -R129.reuse, R47 ;  /* 0x0000002f81037221 */ /* 0x040fe20000010100 */
[----:B------:R-:W-:Y:S01]  /*4d70*/  FFMA.FTZ R4, -R226, R226, 1 ;  /* 0x3f800000e2047423 */ /* 0x000fe200000101e2 */
[----:B------:R-:W-:Y:S01]  /*4d80*/  FADD.FTZ R27, -R129, R27 ;  /* 0x0000001b811b7221 */ /* 0x000fe20000010100 */
[----:B------:R-:W-:Y:S01]  /*4d90*/  F2FP.F16.F32.PACK_AB R0, R15, R14 ;  /* 0x0000000e0f00723e */ /* 0x000fe200000000ff */
[----:B------:R-:W-:Y:S01]  /*4da0*/  STS [R133+0xc400], R8 ;  /* 0x00c4000885007388 */ /* 0x000fe20000000800 */
[----:B------:R-:W-:Y:S01]  /*4db0*/  FMUL.FTZ R41, R194, R41 ;  /* 0x00000029c2297220 */ /* 0x000fe20000410000 */
[----:B------:R-:W-:Y:S01]  /*4dc0*/  FMUL.FTZ R6, R6, UR12 ;  /* 0x0000000c06067c20 */ /* 0x000fe20008410000 */
[----:B------:R-:W-:Y:S01]  /*4dd0*/  FMUL.FTZ R42, R223, R42 ;  /* 0x0000002adf2a7220 */ /* 0x000fe20000410000 */
[----:B------:R-:W-:Y:S01]  /*4de0*/  FMUL.FTZ R7, R7, UR12 ;  /* 0x0000000c07077c20 */ /* 0x000fe20008410000 */
[----:B------:R-:W-:Y:S01]  /*4df0*/  FMUL.FTZ R3, R216, R3 ;  /* 0x00000003d8037220 */ /* 0x000fe20000410000 */
[----:B------:R-:W-:Y:S01]  /*4e00*/  FMUL.FTZ R4, R4, UR12 ;  /* 0x0000000c04047c20 */ /* 0x000fe20008410000 */
[----:B------:R-:W-:Y:S01]  /*4e10*/  FMUL.FTZ R27, R236, R27 ;  /* 0x0000001bec1b7220 */ /* 0x000fe20000410000 */
[----:B------:R-:W-:Y:S01]  /*4e20*/  F2FP.F16.F32.PACK_AB R22, R16, R22 ;  /* 0x000000161016723e */ /* 0x000fe200000000ff */
[----:B------:R-:W-:Y:S01]  /*4e30*/  STS [R18+0xc000], R19 ;  /* 0x00c0001312007388 */ /* 0x000fe20000000800 */
[----:B------:R-:W-:Y:S01]  /*4e40*/  FMUL.FTZ R16, R6, R41 ;  /* 0x0000002906107220 */ /* 0x000fe20000410000 */
[----:B------:R-:W-:Y:S01]  /*4e50*/  FMUL.FTZ R42, R7, R42 ;  /* 0x0000002a072a7220 */ /* 0x000fe20000410000 */
[----:B------:R-:W-:Y:S01]  /*4e60*/  FMUL.FTZ R10, R4, R3 ;  /* 0x00000003040a7220 */ /* 0x000fe20000410000 */
[----:B------:R1:W-:Y:S01]  /*4e70*/  STS [R18+0xc400], R0 ;  /* 0x00c4000012007388 */ /* 0x0003e20000000800 */
[----:B------:R-:W-:Y:S01]  /*4e80*/  FADD.FTZ R57, -R130, R57 ;  /* 0x0000003982397221 */ /* 0x000fe20000010100 */
[----:B------:R-:W-:Y:S01]  /*4e90*/  FFMA.FTZ R6, -R189, R189, 1 ;  /* 0x3f800000bd067423 */ /* 0x000fe200000101bd */
[----:B------:R-:W-:Y:S01]  /*4ea0*/  FADD.FTZ R58, -R129, R58 ;  /* 0x0000003a813a7221 */ /* 0x000fe20000010100 */
[----:B------:R-:W-:Y:S01]  /*4eb0*/  FFMA.FTZ R7, -R215, R215, 1 ;  /* 0x3f800000d7077423 */ /* 0x000fe200000101d7 */
[----:B------:R-:W-:Y:S01]  /*4ec0*/  FMUL.FTZ R9, R9, R27 ;  /* 0x0000001b09097220 */ /* 0x000fe20000410000 */
[----:B------:R-:W-:Y:S01]  /*4ed0*/  FADD.FTZ R3, -R129, R63 ;  /* 0x0000003f81037221 */ /* 0x000fe20000010100 */
[----:B------:R-:W-:Y:S01]  /*4ee0*/  FFMA.FTZ R4, -R213, R213, 1 ;  /* 0x3f800000d5047423 */ /* 0x000fe200000101d5 */
[----:B------:R-:W-:Y:S01]  /*4ef0*/  F2FP.F16.F32.PACK_AB R34, R35, R34 ;  /* 0x000000222322723e */ /* 0x000fe200000000ff */
[----:B------:R-:W-:Y:S01]  /*4f00*/  STS [R136+0xa000], R101 ;  /* 0x00a0006588007388 */ /* 0x000fe20000000800 */
[----:B------:R-:W-:Y:S01]  /*4f10*/  FMUL.FTZ R57, R175, R57 ;  /* 0x00000039af397220 */ /* 0x000fe20000410000 */
[----:B------:R-:W-:Y:S01]  /*4f20*/  FMUL.FTZ R6, R6, UR12 ;  /* 0x0000000c06067c20 */ /* 0x000fe20008410000 */
[----:B------:R-:W-:Y:S01]  /*4f30*/  FMUL.FTZ R58, R205, R58 ;  /* 0x0000003acd3a7220 */ /* 0x000fe20000410000 */
[----:B------:R-:W-:Y:S01]  /*4f40*/  STS [R136+0xa400], R22 ;  /* 0x00a4001688007388 */ /* 0x000fe20000000800 */
[----:B------:R-:W-:Y:S01]  /*4f50*/  FMUL.FTZ R7, R7, UR12 ;  /* 0x0000000c07077c20 */ /* 0x000fe20008410000 */
[----:B------:R-:W-:Y:S01]  /*4f60*/  FADD.FTZ R46, -R129, R46 ;  /* 0x0000002e812e7221 */ /* 0x000fe20000010100 */
[----:B------:R-:W-:Y:S01]  /*4f70*/  FFMA.FTZ R5, -R227, R227, 1 ;  /* 0x3f800000e3057423 */ /* 0x000fe200000101e3 */
[----:B------:R-:W-:Y:S01]  /*4f80*/  FMUL.FTZ R3, R192, R3 ;  /* 0x00000003c0037220 */ /* 0x000fe20000410000 */
[----:B------:R-:W-:Y:S01]  /*4f90*/  FMUL.FTZ R4, R4, UR12 ;  /* 0x0000000c04047c20 */ /* 0x000fe20008410000 */
[----:B------:R-:W-:Y:S01]  /*4fa0*/  F2FP.F16.F32.PACK_AB R21, R21, R24 ;  /* 0x000000181515723e */ /* 0x000fe200000000ff */
[----:B------:R-:W-:Y:S01]  /*4fb0*/  STS [R139+0xa000], R48 ;  /* 0x00a000308b007388 */ /* 0x000fe20000000800 */
[----:B------:R-:W-:Y:S01]  /*4fc0*/  F2FP.F16.F32.PACK_AB R9, R9, R26 ;  /* 0x0000001a0909723e */ /* 0x000fe200000000ff */
[----:B------:R-:W-:Y:S01]  /*4fd0*/  FMUL.FTZ R17, R6, R57 ;  /* 0x0000003906117220 */ /* 0x000fe20000410000 */
[----:B------:R-:W-:Y:S01]  /*4fe0*/  FMUL.FTZ R58, R7, R58 ;  /* 0x0000003a073a7220 */ /* 0x000fe20000410000 */
[----:B------:R-:W-:Y:S01]  /*4ff0*/  STS [R139+0xa400], R34 ;  /* 0x00a400228b007388 */ /* 0x000fe20000000800 */
[----:B------:R-:W-:Y:S01]  /*5000*/  FMUL.FTZ R46, R217, R46 ;  /* 0x0000002ed92e7220 */ /* 0x000fe20000410000 */
[----:B------:R-:W-:Y:S01]  /*5010*/  FMUL.FTZ R5, R5, UR12 ;  /* 0x0000000c05057c20 */ /* 0x000fe20008410000 */
[----:B------:R-:W-:Y:S01]  /*5020*/  FMUL.FTZ R7, R4, R3 ;  /* 0x0000000304077220 */ /* 0x000fe20000410000 */
[----:B------:R-:W-:Y:S01]  /*5030*/  FADD.FTZ R43, -R129, R43 ;  /* 0x0000002b812b7221 */ /* 0x000fe20000010100 */
[----:B------:R-:W-:Y:S01]  /*5040*/  FFMA.FTZ R6, -R229, R229, 1 ;  /* 0x3f800000e5067423 */ /* 0x000fe200000101e5 */
[----:B------:R-:W-:Y:S01]  /*5050*/  F2FP.F16.F32.PACK_AB R3, R31, R30 ;  /* 0x0000001e1f03723e */ /* 0x000fe200000000ff */
[----:B------:R-:W-:Y:S01]  /*5060*/  STS [R136+0xc000], R21 ;  /* 0x00c0001588007388 */ /* 0x000fe20000000800 */
[----:B------:R-:W-:Y:S01]  /*5070*/  FMUL.FTZ R46, R5, R46 ;  /* 0x0000002e052e7220 */ /* 0x000fe20000410000 */
[----:B------:R-:W-:Y:S01]  /*5080*/  FMUL.FTZ R43, R222, R43 ;  /* 0x0000002bde2b7220 */ /* 0x000fe20000410000 */
[----:B------:R-:W-:Y:S01]  /*5090*/  FMUL.FTZ R6, R6, UR12 ;  /* 0x0000000c06067c20 */ /* 0x000fe20008410000 */
[----:B------:R-:W-:Y:S01]  /*50a0*/  STS [R136+0xc400], R9 ;  /* 0x00c4000988007388 */ /* 0x000fe20000000800 */
[----:B------:R-:W-:Y:S01]  /*50b0*/  FFMA.FTZ R5, -R210, R210, 1 ;  /* 0x3f800000d2057423 */ /* 0x000fe200000101d2 */
[----:B------:R-:W-:Y:S01]  /*50c0*/  FADD.FTZ R62, -R129, R62 ;  /* 0x0000003e813e7221 */ /* 0x000fe20000010100 */
[----:B------:R-:W-:Y:S01]  /*50d0*/  FMUL.FTZ R43, R6, R43 ;  /* 0x0000002b062b7220 */ /* 0x000fe20000410000 */
[----:B------:R-:W-:Y:S01]  /*50e0*/  STS [R139+0xc000], R20 ;  /* 0x00c000148b007388 */ /* 0x000fe20000000800 */
[----:B------:R-:W-:Y:S01]  /*50f0*/  FMUL.FTZ R5, R5, UR12 ;  /* 0x0000000c05057c20 */ /* 0x000fe20008410000 */
[----:B------:R-:W-:Y:S01]  /*5100*/  FMUL.FTZ R62, R193, R62 ;  /* 0x0000003ec13e7220 */ /* 0x000fe20000410000 */
[----:B------:R-:W-:Y:S01]  /*5110*/  F2FP.F16.F32.PACK_AB R50, R51, R50 ;  /* 0x000000323332723e */ /* 0x000fe200000000ff */
[----:B------:R2:W-:Y:S01]  /*5120*/  STS [R139+0xc400], R3 ;  /* 0x00c400038b007388 */ /* 0x0005e20000000800 */
[----:B------:R-:W-:Y:S01]  /*5130*/  F2FP.F16.F32.PACK_AB R16, R16, R40 ;  /* 0x000000281010723e */ /* 0x000fe200000000ff */
[----:B------:R-:W-:Y:S01]  /*5140*/  FMUL.FTZ R62, R5, R62 ;  /* 0x0000003e053e7220 */ /* 0x000fe20000410000 */
[----:B------:R-:W-:Y:S01]  /*5150*/  F2FP.F16.F32.PACK_AB R5, R43, R42 ;  /* 0x0000002a2b05723e */ /* 0x000fe200000000ff */
[----:B------:R-:W-:Y:S01]  /*5160*/  STS [R134+-0x8000], R37 ;  /* 0xff80002586007388 */ /* 0x000fe20000000800 */
[----:B------:R-:W-:Y:S01]  /*5170*/  FADD.FTZ R59, -R129, R59 ;  /* 0x0000003b813b7221 */ /* 0x000fe20000010100 */
[----:B------:R-:W-:Y:S01]  /*5180*/  FFMA.FTZ R6, -R214, R214, 1 ;  /* 0x3f800000d6067423 */ /* 0x000fe200000101d6 */
[----:B------:R-:W-:Y:S01]  /*5190*/  F2FP.F16.F32.PACK_AB R12, R12, R44 ;  /* 0x0000002c0c0c723e */ /* 0x000fe200000000ff */
[----:B------:R-:W-:Y:S01]  /*51a0*/  STS [R134+-0x7c00], R38 ;  /* 0xff84002686007388 */ /* 0x000fe20000000800 */
[----:B------:R-:W-:Y:S01]  /*51b0*/  F2FP.F16.F32.PACK_AB R4, R10, R46 ;  /* 0x0000002e0a04723e */ /* 0x000fe200000000ff */
[----:B------:R-:W-:Y:S01]  /*51c0*/  FMUL.FTZ R59, R202, R59 ;  /* 0x0000003bca3b7220 */ /* 0x000fe20000410000 */
[----:B------:R-:W-:Y:S01]  /*51d0*/  FMUL.FTZ R6, R6, UR12 ;  /* 0x0000000c06067c20 */ /* 0x000fe20008410000 */
[----:B------:R-:W-:Y:S01]  /*51e0*/  STS [R138+-0x8000], R36 ;  /* 0xff8000248a007388 */ /* 0x000fe20000000800 */
[----:B------:R-:W-:Y:S01]  /*51f0*/  F2FP.F16.F32.PACK_AB R54, R55, R54 ;  /* 0x000000363736723e */ /* 0x000fe200000000ff */
[----:B------:R-:W3:Y:S01]  /*5200*/  LDC R49, c[0x0][0x44c] ;  /* 0x00011300ff317b82 */ /* 0x000ee20000000800 */
[----:B------:R-:W-:Y:S01]  /*5210*/  FMUL.FTZ R6, R6, R59 ;  /* 0x0000003b06067220 */ /* 0x000fe20000410000 */
[----:B------:R-:W-:Y:S01]  /*5220*/  STS [R138+-0x7c00], R50 ;  /* 0xff8400328a007388 */ /* 0x000fe20000000800 */
[----:B------:R-:W-:Y:S02]  /*5230*/  F2FP.F16.F32.PACK_AB R17, R17, R56 ;  /* 0x000000381111723e */ /* 0x000fe400000000ff */
[----:B------:R-:W-:Y:S01]  /*5240*/  F2FP.F16.F32.PACK_AB R7, R7, R62 ;  /* 0x0000003e0707723e */ /* 0x000fe200000000ff */
[----:B------:R-:W-:Y:S01]  /*5250*/  STS [R134+-0x6000], R16 ;  /* 0xffa0001086007388 */ /* 0x000fe20000000800 */
[----:B------:R-:W-:Y:S02]  /*5260*/  F2FP.F16.F32.PACK_AB R6, R6, R58 ;  /* 0x0000003a0606723e */ /* 0x000fe400000000ff */
[--C-:B-1----:R-:W-:Y:S01]  /*5270*/  SHF.R.U32.HI R0, RZ, 0x4, R125.reuse ;  /* 0x00000004ff007819 */ /* 0x102fe2000001167d */
[----:B------:R-:W-:Y:S03]  /*5280*/  STS [R134+-0x5c00], R5 ;  /* 0xffa4000586007388 */ /* 0x000fe60000000800 */
[----:B------:R-:W-:Y:S01]  /*5290*/  LOP3.LUT R0, R0, 0x8, RZ, 0xc0, !PT ;  /* 0x0000000800007812 */ /* 0x000fe200078ec0ff */
[----:B------:R-:W-:Y:S03]  /*52a0*/  STS [R138+-0x6000], R12 ;  /* 0xffa0000c8a007388 */ /* 0x000fe60000000800 */
[----:B------:R-:W-:Y:S01]  /*52b0*/  LOP3.LUT R0, R0, 0x10, R125, 0xf8, !PT ;  /* 0x0000001000007812 */ /* 0x000fe200078ef87d */
[----:B------:R-:W-:Y:S03]  /*52c0*/  STS [R138+-0x5c00], R4 ;  /* 0xffa400048a007388 */ /* 0x000fe60000000800 */
[--C-:B------:R-:W-:Y:S01]  /*52d0*/  LOP3.LUT R0, R0, 0xc0, R127.reuse, 0xf8, !PT ;  /* 0x000000c000007812 */ /* 0x100fe200078ef87f */
[----:B------:R-:W-:Y:S01]  /*52e0*/  STS [R135+-0x8000], R33 ;  /* 0xff80002187007388 */ /* 0x000fe20000000800 */
[----:B---3--:R-:W-:Y:S02]  /*52f0*/  IMAD R59, R49, UR6, RZ ;  /* 0x00000006313b7c24 */ /* 0x008fe4000f8e02ff */
[----:B------:R-:W-:Y:S01]  /*5300*/  LOP3.LUT R0, R0, R128, RZ, 0x3c, !PT ;  /* 0x0000008000007212 */ /* 0x000fe200078e3cff */
[----:B------:R-:W-:Y:S03]  /*5310*/  STS [R135+-0x7c00], R54 ;  /* 0xff84003687007388 */ /* 0x000fe60000000800 */
[----:B------:R-:W-:Y:S01]  /*5320*/  LOP3.LUT R0, R0, 0x120, R127, 0xf8, !PT ;  /* 0x0000012000007812 */ /* 0x000fe200078ef87f */
[----:B------:R-:W-:Y:S03]  /*5330*/  STS [R137+-0x8000], R32 ;  /* 0xff80002089007388 */ /* 0x000fe60000000800 */
[----:B--2---:R-:W-:Y:S01]  /*5340*/  LEA R3, R0, UR4, 0x1 ;  /* 0x0000000400037c11 */ /* 0x004fe2000f8e08ff */
[----:B------:R-:W-:Y:S01]  /*5350*/  STS [R137+-0x7c00], R66 ;  /* 0xff84004289007388 */ /* 0x000fe20000000800 */
[----:B------:R-:W-:Y:S03]  /*5360*/  LEA R0, -R59, RZ, 0x7 ;  /* 0x000000ff3b007211 */ /* 0x000fe600078e39ff */
        /* <DEDUP_REMOVED lines=47> */
[----:B------:R2:W-:Y:S04]  /*5660*/  LDSM.16.MT88.4 R16, [R2+UR4+0x15800] ;  /* 0x015800040210783b */ /* 0x0005e80008004200 */
[----:B------:R-:W4:Y:S03]  /*5670*/  LDSM.16.MT88.4 R20, [R3+0x5c00] ;  /* 0x005c00000314783b */ /* 0x000f260000004200 */
[-C--:B---3--:R-:W-:Y:S01]  /*5680*/  HMMA.16816.F32 R68, R28, R32.reuse, R68 ;  /* 0x000000201c44723c */ /* 0x088fe20000001844 */
[----:B------:R-:W-:Y:S07]  /*5690*/  BAR.SYNC.DEFER_BLOCKING 0x0 ;  /* 0x0000000000007b1d */ /* 0x000fee0000010000 */
[C---:B------:R-:W-:Y:S08]  /*56a0*/  HMMA.16816.F32 R72, R36.reuse, R32, R72 ;  /* 0x000000202448723c */ /* 0x040ff00000001848 */
[-C--:B------:R-:W-:Y:S03]  /*56b0*/  HMMA.16816.F32 R76, R36, R34.reuse, R76 ;  /* 0x00000022244c723c */ /* 0x080fe6000000184c */
[----:B--2---:R-:W-:Y:S05]  /*56c0*/  IADD3 R2, PT, PT, R2, UR4, RZ ;  /* 0x0000000402027c10 */ /* 0x004fea000fffe0ff */
[----:B------:R-:W-:Y:S08]  /*56d0*/  HMMA.16816.F32 R80, R28, R34, R80 ;  /* 0x000000221c50723c */ /* 0x000ff00000001850 */
[-C--:B-1----:R-:W-:Y:S08]  /*56e0*/  HMMA.16816.F32 R68, R4, R8.reuse, R68 ;  /* 0x000000080444723c */ /* 0x082ff00000001844 */
[C---:B------:R-:W-:Y:S08]  /*56f0*/  HMMA.16816.F32 R72, R12.reuse, R8, R72 ;  /* 0x000000080c48723c */ /* 0x040ff00000001848 */
[-C--:B------:R-:W-:Y:S08]  /*5700*/  HMMA.16816.F32 R76, R12, R10.reuse, R76 ;  /* 0x0000000a0c4c723c */ /* 0x080ff0000000184c */
[----:B------:R-:W-:Y:S04]  /*5710*/  HMMA.16816.F32 R80, R4, R10, R80 ;  /* 0x0000000a0450723c */ /* 0x000fe80000001850 */
[C---:B------:R-:W-:Y:S04]  /*5720*/  LEA R4, P0, R0.reuse, R242, 0x2 ;  /* 0x000000f200047211 */ /* 0x040fe800078010ff */
[-C--:B----4-:R-:W-:Y:S05]  /*5730*/  HMMA.16816.F32 R68, R16, R20.reuse, R68 ;  /* 0x000000141044723c */ /* 0x090fea0000001844 */
[----:B------:R-:W-:Y:S02]  /*5740*/  LEA.HI.X.SX32 R0, R0, R243, 0x2, P0 ;  /* 0x000000f300007211 */ /* 0x000fe400000f16ff */
[----:B------:R-:W-:Y:S01]  /*5750*/  MOV R242, R4 ;  /* 0x0000000400f27202 */ /* 0x000fe20000000f00 */
[C---:B------:R-:W-:Y:S04]  /*5760*/  HMMA.16816.F32 R72, R24.reuse, R20, R72 ;  /* 0x000000141848723c */ /* 0x040fe80000001848 */
[----:B------:R-:W-:Y:S04]  /*5770*/  MOV R243, R0 ;  /* 0x0000000000f37202 */ /* 0x000fe80000000f00 */
[-C--:B------:R-:W-:Y:S08]  /*5780*/  HMMA.16816.F32 R76, R24, R22.reuse, R76 ;  /* 0x00000016184c723c */ /* 0x080ff0000000184c */
[----:B------:R-:W-:Y:S01]  /*5790*/  HMMA.16816.F32 R80, R16, R22, R80 ;  /* 0x000000161050723c */ /* 0x000fe20000001850 */
[----:B------:R-:W-:Y:S08]  /*57a0*/  @!UPT UIADD3 URZ, UPT, UPT, URZ, URZ, URZ ;  /* 0x000000fffffff290 */ /* 0x000ff0000fffe0ff */
[----:B------:R-:W-:Y:S11]  /*57b0*/  BRA.U !UP0, `(.L_x_1263) ;  /* 0x0000000108687547 */ /* 0x000ff6000b800000 */
[----:B------:R-:W2:Y:S01]  /*57c0*/  LDL.LU R52, [R1+0x4] ;  /* 0x0000040001347983 */ /* 0x000ea20000300800 */
[----:B------:R-:W1:Y:S01]  /*57d0*/  LDC R6, c[0x0][0x590] ;  /* 0x00016400ff067b82 */ /* 0x000e620000000800 */
[----:B------:R-:W-:Y:S02]  /*57e0*/  IADD3 R5, P0, PT, RZ, -UR28, RZ ;  /* 0x8000001cff057c10 */ /* 0x000fe4000ff1e0ff */
[----:B------:R-:W3:Y:S01]  /*57f0*/  LDL.LU R49, [R1+0x8] ;  /* 0x0000080001317983 */ /* 0x000ee20000300800 */
[----:B------:R-:W-:Y:S04]  /*5800*/  LOP3.LUT R4, R105, 0xd8, RZ, 0xc0, !PT ;  /* 0x000000d869047812 */ /* 0x000fe800078ec0ff */
[----:B------:R-:W4:Y:S01]  /*5810*/  LDC R7, c[0x0][0x594] ;  /* 0x00016500ff077b82 */ /* 0x000f220000000800 */
[----:B------:R-:W-:Y:S01]  /*5820*/  LOP3.LUT R4, R4, 0x18, R125, 0x78, !PT ;  /* 0x0000001804047812 */ /* 0x000fe200078e787d */
[----:B-1----:R-:W-:Y:S04]  /*5830*/  IMAD.SHL.U32 R0, R6, 0x80, RZ ;  /* 0x0000008006007824 */ /* 0x002fe800078e00ff */
[----:B------:R-:W-:Y:S05]  /*5840*/  IMAD.X R0, RZ, RZ, ~R0, P0 ;  /* 0x000000ffff007224 */ /* 0x000fea00000e0e00 */
[----:B------:R-:W-:Y:S04]  /*5850*/  SHF.R.S64 R5, R5, 0x1f, R0 ;  /* 0x0000001f05057819 */ /* 0x000fe80000001000 */
[----:B---3--:R-:W-:Y:S02]  /*5860*/  IADD3 R49, P0, PT, R5, R49, RZ ;  /* 0x0000003105317210 */ /* 0x008fe40007f1e0ff */
[----:B------:R-:W-:Y:S02]  /*5870*/  LOP3.LUT R5, R4, 0x1f20, R105, 0xf8, !PT ;  /* 0x00001f2004057812 */ /* 0x000fe400078ef869 */
[----:B--2---:R-:W-:Y:S01]  /*5880*/  LEA.HI.X.SX32 R52, R0, R52, 0x1, P0 ;  /* 0x0000003400347211 */ /* 0x004fe200000f0eff */
[----:B------:R1:W-:Y:S01]  /*5890*/  STL [R1+0x8], R49 ;  /* 0x0000083101007387 */ /* 0x0003e20000100800 */
[C---:B------:R-:W-:Y:S02]  /*58a0*/  LEA R4, P0, R6.reuse, R49, 0x7 ;  /* 0x0000003106047211 */ /* 0x040fe400078038ff */
[----:B------:R-:W-:Y:S01]  /*58b0*/  LEA R0, R5, UR4, 0x1 ;  /* 0x0000000405007c11 */ /* 0x000fe2000f8e08ff */
[----:B------:R1:W-:Y:S01]  /*58c0*/  STL [R1+0x4], R52 ;  /* 0x0000043401007387 */ /* 0x0003e20000100800 */
[----:B----4-:R-:W-:Y:S01]  /*58d0*/  LEA.HI.X R5, R6, R52, R7, 0x7, P0 ;  /* 0x0000003406057211 */ /* 0x010fe200000f3c07 */
        /* <DEDUP_REMOVED lines=8> */
.L_x_1263:
[----:B------:R-:W2:Y:S01]  /*5960*/  LDL R103, [R1+0x20] ;  /* 0x0000200001677983 */ /* 0x000ea20000100800 */
[----:B-1----:R-:W-:Y:S01]  /*5970*/  LOP3.LUT R0, R104, 0x1c0, R126, 0xf8, !PT ;  /* 0x000001c068007812 */ /* 0x002fe200078ef87e */
        /* <DEDUP_REMOVED lines=12> */
[----:B------:R-:W-:Y:S01]  /*5a40*/  LDSM.16.MT88.4 R20, [R3+0x6000] ;  /* 0x006000000314783b */ /* 0x000fe20000004200 */
[----:B------:R-:W-:Y:S01]  /*5a50*/  @UP0 UIADD3 UR15, UP2, UPT, UR34, -0x200, URZ ;  /* 0xfffffe00220f0890 */ /* 0x000fe2000ff5e0ff */
[C---:B------:R-:W-:Y:S01]  /*5a60*/  IMAD.IADD R57, R0.reuse, 0x1, R118 ;  /* 0x0000000100397824 */ /* 0x040fe200078e0276 */
[----:B------:R-:W-:Y:S01]  /*5a70*/  UIADD3 UR16, UPT, UPT, UR36, -0x1, URZ ;  /* 0xffffffff24107890 */ /* 0x000fe2000fffe0ff */
[----:B------:R-:W1:Y:S01]  /*5a80*/  LDSM.16.M88.4 R16, [R0+0xa000] ;  /* 0x00a000000010783b */ /* 0x000e620000000200 */
[C---:B------:R-:W-:Y:S01]  /*5a90*/  VIADD R8, R0.reuse, 0xa000 ;  /* 0x0000a00000087836 */ /* 0x040fe20000000000 */
[----:B------:R-:W-:Y:S01]  /*5aa0*/  @UP0 UIADD3.X UR13, UPT, UPT, UR35, -0x1, URZ, UP2, !UPT ;  /* 0xffffffff230d0890 */ /* 0x000fe200097fe4ff */
[----:B------:R-:W-:Y:S01]  /*5ab0*/  VIADD R56, R0, 0xa040 ;  /* 0x0000a04000387836 */ /* 0x000fe20000000000 */
[----:B------:R-:W1:Y:S01]  /*5ac0*/  LDSM.16.M88.4 R12, [R0+0xc000] ;  /* 0x00c00000000c783b */ /* 0x000e620000000200 */
[----:B------:R-:W-:Y:S03]  /*5ad0*/  @P1 VIADD R56, R8, 0xffffffc0 ;  /* 0xffffffc008381836 */ /* 0x000fe60000000000 */
[----:B------:R-:W-:Y:S01]  /*5ae0*/  LDSM.16.MT88.4 R28, [R3+0x6400] ;  /* 0x00640000031c783b */ /* 0x000fe20000004200 */
[----:B------:R-:W-:Y:S03]  /*5af0*/  IMAD.IADD R58, R118, 0x1, R56 ;  /* 0x00000001763a7824 */ /* 0x000fe600078e0238 */
        /* <DEDUP_REMOVED lines=175> */
.L_x_1261:
[----:B------:R-:W2:Y:S01]  /*65f0*/  LDL.LU R32, [R1+0x24] ;  /* 0x0000240001207983 */ /* 0x000ea20000300800 */
[----:B------:R-:W3:Y:S01]  /*6600*/  LDCU.64 UR12, c[0x0][0x5a8] ;  /* 0x0000b500ff0c77ac */ /* 0x000ee20008000a00 */
[----:B------:R-:W-:Y:S01]  /*6610*/  IMAD.SHL.U32 R3, R125, 0x10, RZ ;  /* 0x000000107d037824 */ /* 0x000fe200078e00ff */
[----:B------:R-:W-:Y:S01]  /*6620*/  LOP3.LUT R0, R105, 0xc0, RZ, 0xc0, !PT ;  /* 0x000000c069007812 */ /* 0x000fe200078ec0ff */
[----:B------:R-:W-:Y:S01]  /*6630*/  IMAD.SHL.U32 R2, R125, 0x2, RZ ;  /* 0x000000027d027824 */ /* 0x000fe200078e00ff */
[----:B------:R-:W4:Y:S01]  /*6640*/  LDCU.64 UR6, c[0x0][0x5b0] ;  /* 0x0000b600ff0677ac */ /* 0x000f220008000a00 */
[--C-:B-1----:R-:W-:Y:S01]  /*6650*/  SHF.R.U32.HI R7, RZ, 0x4, R125.reuse ;  /* 0x00000004ff077819 */ /* 0x102fe2000001167d */
[----:B------:R-:W1:Y:S01]  /*6660*/  LDC.64 R10, c[0x0][0x5e0] ;  /* 0x00017800ff0a7b82 */ /* 0x000e620000000a00 */
[----:B------:R-:W-:Y:S01]  /*6670*/  LOP3.LUT R3, R3, 0x600, RZ, 0xc0, !PT ;  /* 0x0000060003037812 */ /* 0x000fe200078ec0ff */
[----:B------:R-:W5:Y:S01]  /*6680*/  LDCU UR5, c[0x0][0x500] ;  /* 0x0000a000ff0577ac */ /* 0x000f620008000800 */
[----:B------:R-:W-:-:S02]  /*6690*/  LOP3.LUT R0, R0, 0x18, R125, 0xf8, !PT ;  /* 0x0000001800007812 */ /* 0x000fc400078ef87d */
[----:B------:R-:W-:Y:S01]  /*66a0*/  LOP3.LUT R3, R3, 0x6, R2, 0xf8, !PT ;  /* 0x0000000603037812 */ /* 0x000fe200078ef802 */
[----:B------:R-:W-:Y:S01]  /*66b0*/  UMOV UR33, UR22 ;  /* 0x0000001600217c82 */ /* 0x000fe20008000000 */
[----:B------:R-:W-:Y:S01]  /*66c0*/  LOP3.LUT R7, R0, 0x8, R7, 0x78, !PT ;  /* 0x0000000800077812 */ /* 0x000fe200078e7807 */
[----:B------:R-:W1:Y:S01]  /*66d0*/  LDC.64 R14, c[0x0][0x5c0] ;  /* 0x00017000ff0e7b82 */ /* 0x000e620000000a00 */
[----:B------:R-:W-:Y:S02]  /*66e0*/  LOP3.LUT R2, R105, 0x18, RZ, 0xc0, !PT ;  /* 0x0000001869027812 */ /* 0x000fe400078ec0ff */
[----:B------:R-:W-:Y:S01]  /*66f0*/  LOP3.LUT R6, R3, 0x20, R105, 0xf8, !PT ;  /* 0x0000002003067812 */ /* 0x000fe200078ef869 */
[----:B---3--:R-:W-:Y:S01]  /*6700*/  IMAD.U32 R4, RZ, RZ, UR12 ;  /* 0x0000000cff047e24 */ /* 0x008fe2000f8e00ff */
[----:B------:R-:W-:Y:S01]  /*6710*/  LOP3.LUT R8, R105, 0xd8, RZ, 0xc0, !PT ;  /* 0x000000d869087812 */ /* 0x000fe200078ec0ff */
[----:B------:R-:W-:Y:S01]  /*6720*/  IMAD.MOV.U32 R3, RZ, RZ, RZ ;  /* 0x000000ffff037224 */ /* 0x000fe200078e00ff */
[----:B------:R-:W-:Y:S01]  /*6730*/  LOP3.LUT R6, R6, R7, RZ, 0xfc, !PT ;  /* 0x0000000706067212 */ /* 0x000fe200078efcff */
[----:B----4-:R-:W-:Y:S01]  /*6740*/  UIMAD UR7, UR33, UR7, URZ ;  /* 0x00000007210772a4 */ /* 0x010fe2000f8e02ff */
[----:B------:R-:W-:Y:S01]  /*6750*/  MOV R0, UR6 ;  /* 0x0000000600007c02 */ /* 0x000fe20008000f00 */
[----:B------:R-:W-:Y:S01]  /*6760*/  IMAD.WIDE.U32 R4, R4, UR33, R2 ;  /* 0x0000002104047c25 */ /* 0x000fe2000f8e0002 */
[----:B------:R-:W-:-:S03]  /*6770*/  F2FP.F16.F32.PACK_AB R68, R69, R68 ;  /* 0x000000444544723e */ /* 0x000fc600000000ff */
[----:B-----5:R-:W-:Y:S01]  /*6780*/  FMUL.FTZ R84, R84, UR5 ;  /* 0x0000000554547c20 */ /* 0x020fe20008410000 */
[----:B------:R-:W-:Y:S01]  /*6790*/  FMUL.FTZ R85, R85, UR5 ;  /* 0x0000000555557c20 */ /* 0x000fe20008410000 */
[----:B------:R-:W-:Y:S01]  /*67a0*/  IMAD.WIDE.U32 R2, R0, UR33, R2 ;  /* 0x0000002100027c25 */ /* 0x000fe2000f8e0002 */
[----:B------:R-:W-:-:S03]  /*67b0*/  LOP3.LUT R0, R8, 0x18, R125, 0x78, !PT ;  /* 0x0000001808007812 */ /* 0x000fc600078e787d */
[----:B------:R-:W-:Y:S01]  /*67c0*/  FMUL.FTZ R86, R86, UR5 ;  /* 0x0000000556567c20 */ /* 0x000fe20008410000 */
[----:B------:R-:W-:Y:S01]  /*67d0*/  FMUL.FTZ R87, R87, UR5 ;  /* 0x0000000557577c20 */ /* 0x000fe20008410000 */
[----:B------:R-:W-:Y:S02]  /*67e0*/  IMAD.SHL.U32 R125, R125, 0x4, RZ ;  /* 0x000000047d7d7824 */ /* 0x000fe400078e00ff */
[----:B------:R-:W-:Y:S01]  /*67f0*/  FMUL.FTZ R96, R96, UR5 ;  /* 0x0000000560607c20 */ /* 0x000fe20008410000 */
[----:B------:R-:W-:Y:S01]  /*6800*/  FMUL.FTZ R97, R97, UR5 ;  /* 0x0000000561617c20 */ /* 0x000fe20008410000 */
[----:B------:R-:W-:Y:S01]  /*6810*/  FMUL.FTZ R98, R98, UR5 ;  /* 0x0000000562627c20 */ /* 0x000fe20008410000 */
[----:B------:R-:W-:Y:S01]  /*6820*/  FMUL.FTZ R99, R99, UR5 ;  /* 0x0000000563637c20 */ /* 0x000fe20008410000 */
[----:B------:R-:W-:Y:S01]  /*6830*/  VIADD R7, R3, UR7 ;  /* 0x0000000703077c36 */ /* 0x000fe20008000000 */
[----:B------:R-:W-:Y:S01]  /*6840*/  LOP3.LUT R105, R0, 0x1f20, R105, 0xf8, !PT ;  /* 0x00001f2000697812 */ /* 0x000fe200078ef869 */
        /* <DEDUP_REMOVED lines=12> */
[----:B------:R-:W-:Y:S01]  /*6910*/  F2FP.F16.F32.PACK_AB R86, R87, R86 ;  /* 0x000000565756723e */ /* 0x000fe200000000ff */
[----:B------:R-:W-:Y:S01]  /*6920*/  IMAD.MOV.U32 R6, RZ, RZ, R2 ;  /* 0x000000ffff067224 */ /* 0x000fe200078e0002 */
[----:B------:R-:W-:Y:S01]  /*6930*/  F2FP.F16.F32.PACK_AB R96, R97, R96 ;  /* 0x000000606160723e */ /* 0x000fe200000000ff */
[----:B------:R-:W-:Y:S01]  /*6940*/  USHF.L.U32 UR12, UR32, 0x7, URZ ;  /* 0x00000007200c7899 */ /* 0x000fe200080006ff */
[----:B------:R-:W-:-:S03]  /*6950*/  F2FP.F16.F32.PACK_AB R98, R99, R98 ;  /* 0x000000626362723e */ /* 0x000fc600000000ff */
[----:B------:R-:W3:Y:S01]  /*6960*/  LDC.64 R8, c[0x0][0x5d8] ;  /* 0x00017600ff087b82 */ /* 0x000ee20000000a00 */
[----:B------:R-:W-:Y:S01]  /*6970*/  IADD3 R2, PT, PT, -R3, 0x6000, R0 ;  /* 0x0000600003027810 */ /* 0x000fe20007ffe100 */
[----:B------:R-:W-:Y:S01]  /*6980*/  UIMAD UR13, UR33, UR13, URZ ;  /* 0x0000000d210d72a4 */ /* 0x000fe2000f8e02ff */
[----:B------:R-:W-:Y:S01]  /*6990*/  F2FP.F16.F32.PACK_AB R88, R89, R88 ;  /* 0x000000585958723e */ /* 0x000fe200000000ff */
[----:B------:R-:W-:Y:S01]  /*69a0*/  USHF.R.S32.HI UR5, URZ, 0x1f, UR12 ;  /* 0x0000001fff057899 */ /* 0x000fe2000801140c */
[----:B------:R-:W-:Y:S01]  /*69b0*/  F2FP.F16.F32.PACK_AB R90, R91, R90 ;  /* 0x0000005a5b5a723e */ /* 0x000fe200000000ff */
[----:B------:R-:W-:Y:S01]  /*69c0*/  UIADD3 UR12, UP0, UPT, UR38, UR12, URZ ;  /* 0x0000000c260c7290 */ /* 0x000fe2000ff1e0ff */
[----:B------:R-:W-:Y:S01]  /*69d0*/  F2FP.F16.F32.PACK_AB R92, R93, R92 ;  /* 0x0000005c5d5c723e */ /* 0x000fe200000000ff */
[----:B------:R-:W4:Y:S01]  /*69e0*/  LDC.64 R12, c[0x0][0x5c8] ;  /* 0x00017200ff0c7b82 */ /* 0x000f220000000a00 */
[----:B------:R-:W-:Y:S01]  /*69f0*/  F2FP.F16.F32.PACK_AB R94, R95, R94 ;  /* 0x0000005e5f5e723e */ /* 0x000fe200000000ff */
[----:B------:R-:W-:Y:S01]  /*6a00*/  ULEA.HI.X.SX32 UR5, UR38, UR5, 0x1, UP0 ;  /* 0x0000000526057291 */ /* 0x000fe200080f0eff */
[----:B------:R-:W-:Y:S01]  /*6a10*/  F2FP.F16.F32.PACK_AB R70, R71, R70 ;  /* 0x000000464746723e */ /* 0x000fe200000000ff */
[----:B-1----:R-:W-:Y:S01]  /*6a20*/  IMAD.WIDE.U32 R6, R10, UR25, R6 ;  /* 0x000000190a067c25 */ /* 0x002fe2000f8e0006 */
        /* <DEDUP_REMOVED lines=8> */
[----:B------:R-:W-:Y:S01]  /*6ab0*/  IADD3 R5, PT, PT, R5, UR13, RZ ;  /* 0x0000000d05057c10 */ /* 0x000fe2000fffe0ff */
        /* <DEDUP_REMOVED lines=14> */
[----:B-1----:R-:W-:Y:S01]  /*6ba0*/  LEA R0, R105, UR4, 0x1 ;  /* 0x0000000469007c11 */ /* 0x002fe2000f8e08ff */
[----:B------:R-:W-:Y:S01]  /*6bb0*/  BAR.SYNC.DEFER_BLOCKING 0x0 ;  /* 0x0000000000007b1d */ /* 0x000fe20000010000 */
[----:B---3--:R-:W-:-:S04]  /*6bc0*/  IMAD.WIDE.U32 R2, R8, UR25, R4 ;  /* 0x0000001908027c25 */ /* 0x008fc8000f8e0004 */
[----:B------:R-:W-:Y:S01]  /*6bd0*/  IMAD R5, R9, UR25, R3 ;  /* 0x0000001909057c24 */ /* 0x000fe2000f8e0203 */
[----:B------:R-:W-:Y:S01]  /*6be0*/  MOV R4, R2 ;  /* 0x0000000200047202 */ /* 0x000fe20000000f00 */
[----:B------:R-:W-:Y:S02]  /*6bf0*/  IMAD R3, R11, UR25, R7 ;  /* 0x000000190b037c24 */ /* 0x000fe4000f8e0207 */
[C---:B------:R-:W-:Y:S02]  /*6c00*/  IMAD R7, R14.reuse, UR5, RZ ;  /* 0x000000050e077c24 */ /* 0x040fe4000f8e02ff */
[----:B------:R-:W-:Y:S02]  /*6c10*/  IMAD.MOV.U32 R2, RZ, RZ, R6 ;  /* 0x000000ffff027224 */ /* 0x000fe400078e0006 */
[----:B------:R-:W-:Y:S02]  /*6c20*/  IMAD R7, R15, UR12, R7 ;  /* 0x0000000c0f077c24 */ /* 0x000fe4000f8e0207 */
[----:B------:R-:W-:Y:S01]  /*6c30*/  IMAD.WIDE.U32 R4, R14, UR12, R4 ;  /* 0x0000000c0e047c25 */ /* 0x000fe2000f8e0004 */
[----:B------:R-:W1:Y:S03]  /*6c40*/  LDS.128 R28, [R0+0x6000] ;  /* 0x00600000001c7984 */ /* 0x000e660000000c00 */
[C---:B----4-:R-:W-:Y:S01]  /*6c50*/  IMAD.WIDE.U32 R2, R12.reuse, UR12, R2 ;  /* 0x0000000c0c027c25 */ /* 0x050fe2000f8e0002 */
[----:B------:R-:W3:Y:S03]  /*6c60*/  LDS.128 R24, [R0+0x7000] ;  /* 0x0070000000187984 */ /* 0x000ee60000000c00 */
[----:B------:R-:W-:Y:S01]  /*6c70*/  IMAD.IADD R5, R5, 0x1, R7 ;  /* 0x0000000105057824 */ /* 0x000fe200078e0207 */
[----:B------:R-:W4:Y:S04]  /*6c80*/  LDS.128 R20, [R0+0x8000] ;  /* 0x0080000000147984 */ /* 0x000f280000000c00 */
[----:B------:R5:W4:Y:S02]  /*6c90*/  LDS.128 R16, [R0+0x9000] ;  /* 0x0090000000107984 */ /* 0x000b240000000c00 */
[----:B-----5:R-:W-:Y:S01]  /*6ca0*/  IMAD R0, R12, UR5, RZ ;  /* 0x000000050c007c24 */ /* 0x020fe2000f8e02ff */
[----:B------:R-:W5:Y:S03]  /*6cb0*/  LDCU.128 UR4, c[0x0][0x560] ;  /* 0x0000ac00ff0477ac */ /* 0x000f660008000c00 */
[----:B------:R-:W-:-:S05]  /*6cc0*/  IMAD R0, R13, UR12, R0 ;  /* 0x0000000c0d007c24 */ /* 0x000fca000f8e0200 */
[----:B------:R-:W-:Y:S01]  /*6cd0*/  IADD3 R3, PT, PT, R3, R0, RZ ;  /* 0x0000000003037210 */ /* 0x000fe20007ffe0ff */
[----:B--2---:R-:W-:-:S04]  /*6ce0*/  IMAD.WIDE.U32 R8, R32, R14, R4 ;  /* 0x0000000e20087225 */ /* 0x004fc800078e0004 */
[----:B------:R-:W-:Y:S01]  /*6cf0*/  IMAD.WIDE.U32 R6, R32, R12, R2 ;  /* 0x0000000c20067225 */ /* 0x000fe200078e0002 */
[----:B-----5:R-:W-:-:S03]  /*6d00*/  LEA R4, P1, R8, UR4, 0x1 ;  /* 0x0000000408047c11 */ /* 0x020fc6000f8208ff */
[----:B------:R-:W-:Y:S01]  /*6d10*/  IMAD R0, R32, R15, R9 ;  /* 0x0000000f20007224 */ /* 0x000fe200078e0209 */
[----:B------:R-:W-:Y:S01]  /*6d20*/  LEA R2, P0, R6, UR6, 0x1 ;  /* 0x0000000606027c11 */ /* 0x000fe2000f8008ff */
[----:B------:R-:W-:-:S03]  /*6d30*/  IMAD R3, R32, R13, R7 ;  /* 0x0000000d20037224 */ /* 0x000fc600078e0207 */
[----:B------:R-:W-:Y:S02]  /*6d40*/  LEA.HI.X R5, R8, UR5, R0, 0x1, P1 ;  /* 0x0000000508057c11 */ /* 0x000fe400088f0c00 */
[----:B------:R-:W-:Y:S02]  /*6d50*/  LEA R8, P1, R14, R4, 0x7 ;  /* 0x000000040e087211 */ /* 0x000fe400078238ff */
[----:B------:R-:W-:Y:S01]  /*6d60*/  LEA.HI.X R3, R6, UR7, R3, 0x1, P0 ;  /* 0x0000000706037c11 */ /* 0x000fe200080f0c03 */
[----:B-1----:R2:W-:Y:S01]  /*6d70*/  STG.E.128 desc[UR30][R4.64], R28 ;  /* 0x0000001c04007986 */ /* 0x0025e2000c101d1e */
[----:B------:R-:W-:Y:S02]  /*6d80*/  LEA R6, P0, R12, R2, 0x7 ;  /* 0x000000020c067211 */ /* 0x000fe400078038ff */
[----:B------:R-:W-:Y:S02]  /*6d90*/  LEA.HI.X R9, R14, R5, R15, 0x7, P1 ;  /* 0x000000050e097211 */ /* 0x000fe400008f3c0f */
[----:B------:R-:W-:-:S03]  /*6da0*/  LEA.HI.X R7, R12, R3, R13, 0x7, P0 ;  /* 0x000000030c077211 */ /* 0x000fc600000f3c0d */
[----:B---3--:R2:W-:Y:S04]  /*6db0*/  STG.E.128 desc[UR30][R8.64], R24 ;  /* 0x0000001808007986 */ /* 0x0085e8000c101d1e */
[----:B----4-:R2:W-:Y:S04]  /*6dc0*/  STG.E.128 desc[UR30][R2.64], R20 ;  /* 0x0000001402007986 */ /* 0x0105e8000c101d1e */
[----:B------:R2:W-:Y:S02]  /*6dd0*/  STG.E.128 desc[UR30][R6.64], R16 ;  /* 0x0000001006007986 */ /* 0x0005e4000c101d1e */
.L_x_1258:
        /* <DEDUP_REMOVED lines=10> */
.L_x_1266:
        /* <DEDUP_REMOVED lines=16> */
.L_x_1609:


//--------------------- .text._ZN5flash44flash_bwd_dq_dk_dv_loop_seqk_parallel_kernelI23Flash_bwd_kernel_traitsILi32ELi128ELi128ELi8ELi4ELi4ELi4ELb0ELb0EN7cutlass6half_tE19Flash_kernel_traitsILi32ELi128ELi128ELi8ES3_EELb1ELb0ELb0ELb1ELb0ELb0ELb0EEEvNS_16Flash_bwd_paramsE --------------------------
	.section	.text._ZN5flash44flash_bwd_dq_dk_dv_loop_seqk_parallel_kernelI23Flash_bwd_kernel_traitsILi32ELi128ELi128ELi8ELi4ELi4ELi4ELb0ELb0EN7cutlass6half_tE19Flash_kernel_traitsILi32ELi128ELi128ELi8ES3_EELb1ELb0ELb0ELb1ELb0ELb0ELb0EEEvNS_16Flash_bwd_paramsE,"ax",@progbits
	.align	128
        .global         _ZN5flash44flash_bwd_dq_dk_dv_loop_seqk_parallel_kernelI23Flash_bwd_kernel_traitsILi32ELi128ELi128ELi8ELi4ELi4ELi4ELb0ELb0EN7cutlass6half_tE19Flash_kernel_traitsILi32ELi128ELi128ELi8ES3_EELb1ELb0ELb0ELb1ELb0ELb0ELb0EEEvNS_16Flash_bwd_paramsE
        .type           _ZN5flash44flash_bwd_dq_dk_dv_loop_seqk_parallel_kernelI23Flash_bwd_kernel_traitsILi32ELi128ELi128ELi8ELi4ELi4ELi4ELb0ELb0EN7cutlass6half_tE19Flash_kernel_traitsILi32ELi128ELi128ELi8ES3_EELb1ELb0ELb0ELb1ELb0ELb0ELb0EEEvNS_16Flash_bwd_paramsE,@function
        .size           _ZN5flash44flash_bwd_dq_dk_dv_loop_seqk_parallel_kernelI23Flash_bwd_kernel_traitsILi32ELi128ELi128ELi8ELi4ELi4ELi4ELb0ELb0EN7cutlass6half_tE19Flash_kernel_traitsILi32ELi128ELi128ELi8ES3_EELb1ELb0ELb0ELb1ELb0ELb0ELb0EEEvNS_16Flash_bwd_paramsE,(.L_x_1610 - _ZN5flash44flash_bwd_dq_dk_dv_loop_seqk_parallel_kernelI23Flash_bwd_kernel_traitsILi32ELi128ELi128ELi8ELi4ELi4ELi4ELb0ELb0EN7cutlass6half_tE19Flash_kernel_traitsILi32ELi128ELi128ELi8ES3_EELb1ELb0ELb0ELb1ELb0ELb0ELb0EEEvNS_16Flash_bwd_paramsE)
        .other          _ZN5flash44flash_bwd_dq_dk_dv_loop_seqk_parallel_kernelI23Flash_bwd_kernel_traitsILi32ELi128ELi128ELi8ELi4ELi4ELi4ELb0ELb0EN7cutlass6half_tE19Flash_kernel_traitsILi32ELi128ELi128ELi8ES3_EELb1ELb0ELb0ELb1ELb0ELb0ELb0EEEvNS_16Flash_bwd_paramsE,@"STO_CUDA_ENTRY STV_DEFAULT"
_ZN5flash44flash_bwd_dq_dk_dv_loop_seqk_parallel_kernelI23Flash_bwd_kernel_traitsILi32ELi128ELi128ELi8ELi4ELi4ELi4ELb0ELb0EN7cutlass6half_tE19Flash_kernel_traitsILi32ELi128ELi128ELi8ES3_EELb1ELb0ELb0ELb1ELb0ELb0ELb0EEEvNS_16Flash_bwd_paramsE:
.text._ZN5flash44flash_bwd_dq_dk_dv_loop_seqk_parallel_kernelI23Flash_bwd_kernel_traitsILi32ELi128ELi128ELi8ELi4ELi4ELi4ELb0ELb0EN7cutlass6half_tE19Flash_kernel_traitsILi32ELi128ELi128ELi8ES3_EELb1ELb0ELb0ELb1ELb0ELb0ELb0EEEvNS_16Flash_bwd_paramsE:
        /* <DEDUP_REMOVED lines=30> */
[----:B------:R-:W-:Y:S01]  /*01e0*/  IMAD.SHL.U32 R131, R3, 0x40, RZ ;  /* 0x0000004003837824 */ /* 0x000fe200078e00ff */
[----:B------:R-:W-:Y:S01]  /*01f0*/  LOP3.LUT R7, R9, 0x1c0, RZ, 0xc0, !PT ;  /* 0x000001c009077812 */ /* 0x000fe200078ec0ff */
[----:B------:R-:W-:Y:S01]  /*0200*/  IMAD.SHL.U32 R138, R3, 0x8, RZ ;  /* 0x00000008038a7824 */ /* 0x000fe200078e00ff */
[----:B------:R-:W-:-:S02]  /*0210*/  LOP3.LUT R141, R9, 0x600, RZ, 0xc0, !PT ;  /* 0x00000600098d7812 */ /* 0x000fc400078ec0ff */
[----:B------:R-:W-:Y:S02]  /*0220*/  LOP3.LUT R0, R133, 0x120, RZ, 0xc0, !PT ;  /* 0x0000012085007812 */ /* 0x000fe400078ec0ff */
[----:B------:R-:W-:Y:S02]  /*0230*/  LOP3.LUT R132, R132, 0x3800, R9, 0xf8, !PT ;  /* 0x0000380084847812 */ /* 0x000fe400078ef809 */
[----:B------:R-:W-:Y:S02]  /*0240*/  LOP3.LUT R144, R2, 0xe006, R131, 0xc8, !PT ;  /* 0x0000e00602907812 */ /* 0x000fe400078ec883 */
[--C-:B------:R-:W-:Y:S02]  /*0250*/  LOP3.LUT R7, R7, 0x38, R2.reuse, 0xf8, !PT ;  /* 0x0000003807077812 */ /* 0x100fe400078ef802 */
[----:B------:R-:W-:Y:S01]  /*0260*/  LOP3.LUT R141, R141, 0x6, R2, 0xf8, !PT ;  /* 0x000000068d8d7812 */ /* 0x000fe200078ef802 */
[----:B------:R-:W-:Y:S01]  /*0270*/  IMAD.SHL.U32 R2, R3, 0x4, RZ ;  /* 0x0000000403027824 */ /* 0x000fe200078e00ff */
[----:B------:R-:W-:-:S02]  /*0280*/  LOP3.LUT R5, R0, 0x600, R9, 0xf8, !PT ;  /* 0x0000060000057812 */ /* 0x000fc400078ef809 */
[----:B------:R-:W-:Y:S02]  /*0290*/  LOP3.LUT R132, R132, 0x100, R9, 0xf8, !PT ;  /* 0x0000010084847812 */ /* 0x000fe400078ef809 */
[----:B------:R-:W-:Y:S02]  /*02a0*/  SHF.R.U32.HI R9, RZ, 0x1, R3 ;  /* 0x00000001ff097819 */ /* 0x000fe40000011603 */
[----:B------:R-:W-:Y:S02]  /*02b0*/  LOP3.LUT R2, R2, 0x18, RZ, 0xc0, !PT ;  /* 0x0000001802027812 */ /* 0x000fe400078ec0ff */
[----:B------:R-:W-:Y:S02]  /*02c0*/  LOP3.LUT R144, R144, 0xc00, R133, 0xf8, !PT ;  /* 0x00000c0090907812 */ /* 0x000fe400078ef885 */
[----:B------:R-:W-:Y:S02]  /*02d0*/  LOP3.LUT R0, R9, 0x30, RZ, 0xc0, !PT ;  /* 0x0000003009007812 */ /* 0x000fe400078ec0ff */
[----:B------:R-:W-:-:S02]  /*02e0*/  LOP3.LUT R8, R138, 0xc0, RZ, 0xc0, !PT ;  /* 0x000000c08a087812 */ /* 0x000fc400078ec0ff */
[----:B------:R-:W-:Y:S02]  /*02f0*/  LOP3.LUT R4, R138, 0xd8, RZ, 0xc0, !PT ;  /* 0x000000d88a047812 */ /* 0x000fe400078ec0ff */
[----:B------:R-:W-:Y:S02]  /*0300*/  LOP3.LUT R134, R2, 0xc0, R133, 0xf8, !PT ;  /* 0x000000c002867812 */ /* 0x000fe400078ef885 */
[----:B------:R-:W-:Y:S02]  /*0310*/  LOP3.LUT R144, R144, R7, RZ, 0xfc, !PT ;  /* 0x0000000790907212 */ /* 0x000fe400078efcff */
[----:B------:R-:W-:Y:S02]  /*0320*/  LOP3.LUT R11, R131, 0x1c0, RZ, 0xc0, !PT ;  /* 0x000001c0830b7812 */ /* 0x000fe400078ec0ff */
[----:B------:R-:W-:Y:S02]  /*0330*/  LOP3.LUT R137, R0, 0x7, R137, 0xf8, !PT ;  /* 0x0000000700897812 */ /* 0x000fe400078ef889 */
[----:B------:R-:W-:-:S02]  /*0340*/  LOP3.LUT P2, RZ, R3, 0x4, RZ, 0xc0, !PT ;  /* 0x0000000403ff7812 */ /* 0x000fc4000784c0ff */
[C---:B------:R-:W-:Y:S02]  /*0350*/  LOP3.LUT P1, RZ, R3.reuse, 0x8, RZ, 0xc0, !PT ;  /* 0x0000000803ff7812 */ /* 0x040fe4000782c0ff */
[--C-:B------:R-:W-:Y:S02]  /*0360*/  SHF.R.U32.HI R7, RZ, 0x4, R3.reuse ;  /* 0x00000004ff077819 */ /* 0x100fe40000011603 */
[----:B------:R-:W-:Y:S02]  /*0370*/  LOP3.LUT P0, R6, R3, 0x10, RZ, 0xc0, !PT ;  /* 0x0000001003067812 */ /* 0x000fe4000780c0ff */
[--C-:B------:R-:W-:Y:S02]  /*0380*/  LOP3.LUT R0, R0, 0x8, R3.reuse, 0xf8, !PT ;  /* 0x0000000800007812 */ /* 0x100fe400078ef803 */
[--C-:B------:R-:W-:Y:S02]  /*0390*/  LOP3.LUT R8, R8, 0x18, R3.reuse, 0xf8, !PT ;  /* 0x0000001808087812 */ /* 0x100fe400078ef803 */
[----:B------:R-:W-:-:S02]  /*03a0*/  LOP3.LUT R139, R4, 0x18, R3, 0x78, !PT ;  /* 0x00000018048b7812 */ /* 0x000fc400078e7803 */
[C---:B------:R-:W-:Y:S02]  /*03b0*/  LOP3.LUT R3, R134.reuse, 0x8, R3, 0x78, !PT ;  /* 0x0000000886037812 */ /* 0x040fe400078e7803 */
[--C-:B------:R-:W-:Y:S02]  /*03c0*/  LOP3.LUT R134, R134, 0x8, R9.reuse, 0x78, !PT ;  /* 0x0000000886867812 */ /* 0x100fe400078e7809 */
[----:B------:R-:W-:Y:S02]  /*03d0*/  LOP3.LUT R130, R11, 0x38, R138, 0xf8, !PT ;  /* 0x000000380b827812 */ /* 0x000fe400078ef88a */
[----:B------:R-:W-:Y:S02]  /*03e0*/  LOP3.LUT R4, R131, 0x200, RZ, 0xc0, !PT ;  /* 0x0000020083047812 */ /* 0x000fe400078ec0ff */
[----:B------:R-:W-:Y:S02]  /*03f0*/  LOP3.LUT R134, R5, R134, RZ, 0xfc, !PT ;  /* 0x0000008605867212 */ /* 0x000fe400078efcff */
[----:B------:R-:W-:-:S02]  /*0400*/  LOP3.LUT R130, R130, 0x8, R9, 0x78, !PT ;  /* 0x0000000882827812 */ /* 0x000fc400078e7809 */
[----:B------:R-:W-:Y:S02]  /*0410*/  LOP3.LUT R5, R4, 0xc00, R133, 0xf8, !PT ;  /* 0x00000c0004057812 */ /* 0x000fe400078ef885 */
[----:B------:R-:W-:Y:S02]  /*0420*/  LOP3.LUT R132, R132, R3, RZ, 0xfc, !PT ;  /* 0x0000000384847212 */ /* 0x000fe400078efcff */
[----:B------:R-:W-:Y:S02]  /*0430*/  LOP3.LUT R130, R5, R130, RZ, 0xfc, !PT ;  /* 0x0000008205827212 */ /* 0x000fe400078efcff */
[----:B------:R-:W-:Y:S02]  /*0440*/  LOP3.LUT R3, R0, 0x1c0, R131, 0xf8, !PT ;  /* 0x000001c000037812 */ /* 0x000fe400078ef883 */
[----:B------:R-:W-:Y:S02]  /*0450*/  LEA R130, R130, UR5, 0x1 ;  /* 0x0000000582827c11 */ /* 0x000fe4000f8e08ff */
[----:B------:R-:W-:-:S02]  /*0460*/  LOP3.LUT R7, R7, 0x8, RZ, 0xc0, !PT ;  /* 0x0000000807077812 */ /* 0x000fc400078ec0ff */
[--C-:B------:R-:W-:Y:S01]  /*0470*/  LOP3.LUT R141, R141, 0x20, R138.reuse, 0xf8, !PT ;  /* 0x000000208d8d7812 */ /* 0x100fe200078ef88a */
[C---:B------:R-:W-:Y:S01]  /*0480*/  VIADD R129, R130.reuse, 0xa040 ;  /* 0x0000a04082817836 */ /* 0x040fe20000000000 */
[----:B------:R-:W-:Y:S01]  /*0490*/  LOP3.LUT R0, R3, 0x38, R138, 0x78, !PT ;  /* 0x0000003803007812 */ /* 0x000fe200078e788a */
[----:B------:R-:W-:Y:S01]  /*04a0*/  VIADD R3, R130, 0xa000 ;  /* 0x0000a00082037836 */ /* 0x000fe20000000000 */
[----:B------:R-:W-:Y:S02]  /*04b0*/  LOP3.LUT R6, R7, R6, RZ, 0xfc, !PT ;  /* 0x0000000607067212 */ /* 0x000fe400078efcff */
[----:B------:R-:W-:Y:S01]  /*04c0*/  LOP3.LUT R141, R141, R8, R7, 0xf6, !PT ;  /* 0x000000088d8d7212 */ /* 0x000fe200078ef607 */
[----:B------:R-:W-:Y:S01]  /*04d0*/  @P2 VIADD R129, R3, 0xffffffc0 ;  /* 0xffffffc003812836 */ /* 0x000fe20000000000 */
[----:B------:R-:W-:Y:S01]  /*04e0*/  LOP3.LUT R7, R6, 0xc0, R133, 0xf8, !PT ;  /* 0x000000c006077812 */ /* 0x000fe200078ef885 */
[----:B------:R-:W-:Y:S01]  /*04f0*/  IMAD.MOV.U32 R3, RZ, RZ, 0x20 ;  /* 0x00000020ff037424 */ /* 0x000fe200078e00ff */
[----:B------:R-:W-:Y:S01]  /*0500*/  LOP3.LUT R131, R131, 0x400, RZ, 0xc0, !PT ;  /* 0x0000040083837812 */ /* 0x000fe200078ec0ff */
[----:B--2---:R-:W-:Y:S01]  /*0510*/  IMAD.U32 R8, RZ, RZ, UR4 ;  /* 0x00000004ff087e24 */ /* 0x004fe2000f8e00ff */
[----:B------:R-:W-:Y:S01]  /*0520*/  LEA R144, R144, UR8, 0x1 ;  /* 0x0000000890907c11 */ /* 0x000fe2000f8e08ff */
[----:B------:R-:W-:Y:S01]  /*0530*/  UIADD3 UR4, UPT, UPT, UR5, 0x6000, URZ ;  /* 0x0000600005047890 */ /* 0x000fe2000fffe0ff */
[----:B------:R-:W-:Y:S01]  /*0540*/  LOP3.LUT R2, R7, R2, RZ, 0x3c, !PT ;  /* 0x0000000207027212 */ /* 0x000fe200078e3cff */
[----:B------:R-:W-:Y:S01]  /*0550*/  IMAD R131, R0, 0x2, R131 ;  /* 0x0000000200837824 */ /* 0x000fe200078e0283 */
[C---:B------:R-:W-:Y:S01]  /*0560*/  SEL R0, R3.reuse, 0xffffffe0, !P3 ;  /* 0xffffffe003007807 */ /* 0x040fe20005800000 */
[C---:B------:R-:W-:Y:S01]  /*0570*/  VIADD R142, R144.reuse, 0x40 ;  /* 0x00000040908e7836 */ /* 0x040fe20000000000 */
[----:B------:R-:W-:Y:S01]  /*0580*/  SEL R3, R3, 0xffffffe0, !P1 ;  /* 0xffffffe003037807 */ /* 0x000fe20004800000 */
[----:B------:R-:W-:Y:S01]  /*0590*/  @P0 VIADD R142, R144, 0xffffffc0 ;  /* 0xffffffc0908e0836 */ /* 0x000fe20000000000 */
[----:B------:R-:W-:Y:S01]  /*05a0*/  LOP3.LUT R133, R2, 0x120, R133, 0xf8, !PT ;  /* 0x0000012002857812 */ /* 0x000fe200078ef885 */
[----:B------:R-:W-:Y:S01]  /*05b0*/  IMAD.IADD R2, R0, 0x1, R130 ;  /* 0x0000000100027824 */ /* 0x000fe200078e0282 */
[----:B------:R-:W-:Y:S01]  /*05c0*/  LOP3.LUT R139, R139, 0x1f20, R138, 0xf8, !PT ;  /* 0x00001f208b8b7812 */ /* 0x000fe200078ef88a */
[----:B------:R-:W-:Y:S01]  /*05d0*/  IMAD.IADD R148, R144, 0x1, R3 ;  /* 0x0000000190947824 */ /* 0x000fe200078e0203 */
[----:B------:R-:W-:Y:S01]  /*05e0*/  SEL R135, R135, 0xfffffff0, !P2 ;  /* 0xfffffff087877807 */ /* 0x000fe20005000000 */
[----:B------:R-:W-:Y:S01]  /*05f0*/  IMAD.IADD R150, R3, 0x1, R142 ;  /* 0x0000000103967824 */ /* 0x000fe200078e028e */
[----:B------:R-:W-:Y:S01]  /*0600*/  LOP3.LUT R146, R138, 0x18, RZ, 0xc0, !PT ;  /* 0x000000188a927812 */ /* 0x000fe200078ec0ff */
[----:B------:R-:W-:Y:S01]  /*0610*/  IMAD.IADD R0, R0, 0x1, R129 ;  /* 0x0000000100007824 */ /* 0x000fe200078e0281 */
[----:B------:R-:W-:-:S02]  /*0620*/  LEA R139, R139, UR5, 0x1 ;  /* 0x000000058b8b7c11 */ /* 0x000fc4000f8e08ff */
[----:B------:R-:W-:Y:S02]  /*0630*/  LEA R134, R134, UR5, 0x1 ;  /* 0x0000000586867c11 */ /* 0x000fe4000f8e08ff */
[----:B------:R-:W-:Y:S02]  /*0640*/  LEA R141, R141, UR4, 0x1 ;  /* 0x000000048d8d7c11 */ /* 0x000fe4000f8e08ff */
[----:B------:R-:W-:Y:S02]  /*0650*/  LEA R132, R132, UR4, 0x1 ;  /* 0x0000000484847c11 */ /* 0x000fe4000f8e08ff */
[----:B---34-:R-:W-:-:S07]  /*0660*/  LEA R133, R133, UR5, 0x1 ;  /* 0x0000000585857c11 */ /* 0x018fce000f8e08ff */
.L_x_1322:
[----:B-1----:R-:W1:Y:S01]  /*0670*/  S2R R9, SR_CTAID.Y ;  /* 0x0000000000097919 */ /* 0x002e620000002600 */
[----:B--2---:R-:W2:Y:S01]  /*0680*/  LDCU.64 UR8, c[0x0][0x478] ;  /* 0x00008f00ff0877ac */ /* 0x004ea20008000a00 */
        /* <DEDUP_REMOVED lines=45> */
.L_x_1267:
        /* <DEDUP_REMOVED lines=22> */
[----:B------:R-:W1:Y:S04]  /*0ac0*/  LDCU.64 UR8, c[0x0][0x3a0] ;  /* 0x00007400ff0877ac */ /* 0x000e680008000a00 */
[----:B--2---:R-:W-:Y:S02]  /*0ad0*/  IMAD R4, R4, UR18, RZ ;  /* 0x0000001204047c24 */ /* 0x004fe4000f8e02ff */
[----:B------:R-:W-:-:S04]  /*0ae0*/  IMAD.WIDE.U32 R6, R169, UR18, RZ ;  /* 0x00000012a9067c25 */ /* 0x000fc8000f8e00ff */
[----:B------:R-:W-:-:S05]  /*0af0*/  IMAD R4, R169, UR19, R4 ;  /* 0x00000013a9047c24 */ /* 0x000fca000f8e0204 */
[----:B------:R-:W-:-:S03]  /*0b00*/  IADD3 R7, PT, PT, R7, R4, RZ ;  /* 0x0000000407077210 */ /* 0x000fc60007ffe0ff */
[----:B-1----:R-:W-:-:S04]  /*0b10*/  IMAD.WIDE.U32 R12, R9, UR8, R6 ;  /* 0x00000008090c7c25 */ /* 0x002fc8000f8e0006 */
[----:B------:R-:W-:Y:S01]  /*0b20*/  IMAD R11, R9, UR9, R13 ;  /* 0x00000009090b7c24 */ /* 0x000fe2000f8e020d */
[----:B------:R-:W-:Y:S06]  /*0b30*/  BRA `(.L_x_1270) ;  /* 0x0000000000147947 */ /* 0x000fec0003800000 */
.L_x_1269:
[----:B------:R-:W2:Y:S01]  /*0b40*/  LDCU.64 UR18, c[0x0][0x3b8] ;  /* 0x00007700ff1277ac */ /* 0x000ea20008000a00 */
[----:B-1----:R-:W-:-:S05]  /*0b50*/  IADD3 R12, PT, PT, R169, R170, RZ ;  /* 0x000000aaa90c7210 */ /* 0x002fca0007ffe0ff */
[C---:B--2---:R-:W-:Y:S02]  /*0b60*/  IMAD R11, R12.reuse, UR19, RZ ;  /* 0x000000130c0b7c24 */ /* 0x044fe4000f8e02ff */
[----:B------:R-:W-:-:S05]  /*0b70*/  IMAD.WIDE.U32 R12, R12, UR18, RZ ;  /* 0x000000120c0c7c25 */ /* 0x000fca000f8e00ff */
[----:B------:R-:W-:Y:S02]  /*0b80*/  IADD3 R11, PT, PT, R13, R11, RZ ;  /* 0x0000000b0d0b7210 */ /* 0x000fe40007ffe0ff */
.L_x_1270:
        /* <DEDUP_REMOVED lines=39> */
.L_x_1271:
[----:B------:R-:W1:Y:S01]  /*0e00*/  LDCU.64 UR16, c[0x0][0x3c0] ;  /* 0x00007800ff1077ac */ /* 0x000e620008000a00 */
[----:B------:R-:W-:-:S05]  /*0e10*/  IADD3 R4, PT, PT, R169, R170, RZ ;  /* 0x000000aaa9047210 */ /* 0x000fca0007ffe0ff */
[C---:B-1----:R-:W-:Y:S02]  /*0e20*/  IMAD R13, R4.reuse, UR17, RZ ;  /* 0x00000011040d7c24 */ /* 0x042fe4000f8e02ff */
[----:B------:R-:W-:-:S05]  /*0e30*/  IMAD.WIDE.U32 R4, R4, UR16, RZ ;  /* 0x0000001004047c25 */ /* 0x000fca000f8e00ff */
[----:B------:R-:W-:Y:S02]  /*0e40*/  IADD3 R13, PT, PT, R5, R13, RZ ;  /* 0x0000000d050d7210 */ /* 0x000fe40007ffe0ff */
[----:B------:R-:W-:-:S07]  /*0e50*/  MOV R14, R4 ;  /* 0x00000004000e7202 */ /* 0x000fce0000000f00 */
.L_x_1272:
        /* <DEDUP_REMOVED lines=28> */
.L_x_1273:
[C---:B------:R-:W-:Y:S02]  /*1020*/  IMAD R25, R15.reuse, UR11, RZ ;  /* 0x0000000b0f197c24 */ /* 0x040fe4000f8e02ff */
[----:B------:R-:W-:-:S05]  /*1030*/  IMAD.WIDE.U32 R4, R15, UR10, RZ ;  /* 0x0000000a0f047c25 */ /* 0x000fca000f8e00ff */
[----:B------:R-:W-:Y:S02]  /*1040*/  IADD3 R25, PT, PT, R5, R25, RZ ;  /* 0x0000001905197210 */ /* 0x000fe40007ffe0ff */
[----:B------:R-:W-:-:S07]  /*1050*/  MOV R22, R4 ;  /* 0x0000000400167202 */ /* 0x000fce0000000f00 */
.L_x_1274:
        /* <DEDUP_REMOVED lines=20> */
.L_x_1275:
[----:B------:R-:W1:Y:S01]  /*11a0*/  LDC R16, c[0x0][0x434] ;  /* 0x00010d00ff107b82 */ /* 0x000e620000000800 */
[----:B------:R-:W-:-:S04]  /*11b0*/  IMAD R5, R9, UR28, R140 ;  /* 0x0000001c09057c24 */ /* 0x000fc8000f8e028c */
[----:B-1----:R-:W-:-:S03]  /*11c0*/  IMAD R16, R5, R16, RZ ;  /* 0x0000001005107224 */ /* 0x002fc600078e02ff */
.L_x_1276:
        /* <DEDUP_REMOVED lines=11> */
.L_x_1277:
[----:B------:R-:W1:Y:S01]  /*1280*/  LDC R18, c[0x0][0x444] ;  /* 0x00011100ff127b82 */ /* 0x000e620000000800 */
[----:B------:R-:W-:-:S04]  /*1290*/  IMAD R5, R9, UR28, R140 ;  /* 0x0000001c09057c24 */ /* 0x000fc8000f8e028c */
[----:B-1----:R-:W-:-:S07]  /*12a0*/  IMAD R18, R5, R18, RZ ;  /* 0x0000001205127224 */ /* 0x002fce00078e02ff */
.L_x_1278:
[----:B------:R-:W1:Y:S01]  /*12b0*/  LDCU.128 UR8, c[0x0][0x590] ;  /* 0x0000b200ff0877ac */ /* 0x000e620008000c00 */
[----:B------:R-:W2:Y:S01]  /*12c0*/  S2R R15, SR_TID.X ;  /* 0x00000000000f7919 */ /* 0x000ea20000002100 */
[----:B------:R-:W-:Y:S01]  /*12d0*/  IADD3 R32, P0, PT, R146, R32, RZ ;  /* 0x0000002092207210 */ /* 0x000fe20007f1e0ff */
[----:B------:R-:W3:Y:S01]  /*12e0*/  LDC.64 R4, c[0x0][0x3b0] ;  /* 0x0000ec00ff047b82 */ /* 0x000ee20000000a00 */
[----:B------:R-:W-:Y:S01]  /*12f0*/  IMAD.MOV.U32 R147, RZ, RZ, RZ ;  /* 0x000000ffff937224 */ /* 0x000fe200078e00ff */
[----:B------:R-:W4:Y:S01]  /*1300*/  LDCU.64 UR14, c[0x0][0x3c8] ;  /* 0x00007900ff0e77ac */ /* 0x000f220008000a00 */
[----:B------:R-:W-:Y:S01]  /*1310*/  ISETP.NE.AND P4, PT, RZ, UR20, PT ;  /* 0x00000014ff007c0c */ /* 0x000fe2000bf85270 */
[----:B------:R-:W-:Y:S01]  /*1320*/  IMAD.X R33, RZ, RZ, R7, P0 ;  /* 0x000000ffff217224 */ /* 0x000fe200000e0607 */
[--C-:B------:R-:W-:Y:S01]  /*1330*/  IADD3 R21, P1, P0, R30, R22, R26.reuse ;  /* 0x000000161e157210 */ /* 0x100fe2000783e01a */
[----:B------:R-:W-:Y:S01]  /*1340*/  UIMAD UR31, UR28, UR31, URZ ;  /* 0x0000001f1c1f72a4 */ /* 0x000fe2000f8e02ff */
[----:B------:R-:W5:Y:S01]  /*1350*/  S2R R22, SR_TID.X ;  /* 0x0000000000167919 */ /* 0x000f620000002100 */
[----:B------:R-:W4:Y:S01]  /*1360*/  LDC.64 R6, c[0x0][0x5f8] ;  /* 0x00017e00ff067b82 */ /* 0x000f220000000a00 */
[----:B------:R-:W-:Y:S01]  /*1370*/  SHF.R.S32.HI R26, RZ, 0x1f, R26 ;  /* 0x0000001fff1a7819 */ /* 0x000fe2000001141a */
[----:B------:R-:W5:Y:S01]  /*1380*/  LDCU.64 UR22, c[0x0][0x570] ;  /* 0x0000ae00ff1677ac */ /* 0x000f620008000a00 */
[----:B------:R-:W-:Y:S01]  /*1390*/  LEA R18, R167, R18, 0x7 ;  /* 0x00000012a7127211 */ /* 0x000fe200078e38ff */
[----:B------:R-:W-:Y:S01]  /*13a0*/  BSSY.RECONVERGENT B1, `(.L_x_1268) ;  /* 0x0000854000017945 */ /* 0x000fe20003800200 */
[----:B------:R-:W-:Y:S01]  /*13b0*/  IADD3.X R24, PT, PT, R24, R25, R26, P1, P0 ;  /* 0x0000001918187210 */ /* 0x000fe20000fe041a */
[----:B------:R-:W5:Y:S01]  /*13c0*/  LDCU.64 UR20, c[0x0][0x380] ;  /* 0x00007000ff1477ac */ /* 0x000f620008000a00 */
[----:B-1----:R-:W-:Y:S01]  /*13d0*/  IMAD R28, R23, UR8, RZ ;  /* 0x00000008171c7c24 */ /* 0x002fe2000f8e02ff */
[----:B------:R-:W1:Y:S03]  /*13e0*/  LDC.64 R180, c[0x0][0x420] ;  /* 0x00010800ffb47b82 */ /* 0x000e660000000a00 */
[----:B------:R-:W-:-:S02]  /*13f0*/  IMAD R27, R17, UR9, R28 ;  /* 0x00000009111b7c24 */ /* 0x000fc4000f8e021c */
[----:B------:R-:W-:-:S04]  /*1400*/  IMAD.WIDE.U32 R28, R17, UR8, R32 ;  /* 0x00000008111c7c25 */ /* 0x000fc8000f8e0020 */
[----:B------:R-:W-:Y:S02]  /*1410*/  IMAD.IADD R29, R29, 0x1, R27 ;  /* 0x000000011d1d7824 */ /* 0x000fe400078e021b */
[-C--:B---3--:R-:W-:Y:S02]  /*1420*/  IMAD R26, R23, R4.reuse, RZ ;  /* 0x00000004171a7224 */ /* 0x088fe400078e02ff */
[----:B------:R-:W-:Y:S01]  /*1430*/  IMAD.WIDE.U32 R30, R17, R4, R146 ;  /* 0x00000004111e7225 */ /* 0x000fe200078e0092 */
[----:B--2---:R-:W-:-:S03]  /*1440*/  LOP3.LUT R176, R15, 0x1f, RZ, 0xc0, !PT ;  /* 0x0000001f0fb07812 */ /* 0x004fc600078ec0ff */
[----:B------:R-:W-:Y:S01]  /*1450*/  IMAD.WIDE.U32 R28, R140, UR10, R28 ;  /* 0x0000000a8c1c7c25 */ /* 0x000fe2000f8e001c */
[----:B------:R-:W-:-:S03]  /*1460*/  IADD3 R30, P0, PT, R20, R30, RZ ;  /* 0x0000001e141e7210 */ /* 0x000fc60007f1e0ff */
[----:B------:R-:W-:Y:S01]  /*1470*/  IMAD R26, R17, R5, R26 ;  /* 0x00000005111a7224 */ /* 0x000fe200078e021a */
[----:B------:R-:W-:Y:S01]  /*1480*/  SHF.R.U32.HI R17, RZ, 0x5, R15 ;  /* 0x00000005ff117819 */ /* 0x000fe2000001160f */
[----:B----4-:R-:W-:-:S03]  /*1490*/  IMAD.WIDE.U32 R32, R6, UR25, RZ ;  /* 0x0000001906207c25 */ /* 0x010fc6000f8e00ff */
[----:B------:R-:W-:Y:S01]  /*14a0*/  IADD3.X R31, PT, PT, R19, R31, R26, P0, !PT ;  /* 0x0000001f131f7210 */ /* 0x000fe200007fe41a */
[----:B------:R-:W-:Y:S01]  /*14b0*/  IMAD R29, R140, UR11, R29 ;  /* 0x0000000b8c1d7c24 */ /* 0x000fe2000f8e021d */
[----:B------:R-:W2:Y:S01]  /*14c0*/  LDCU.64 UR10, c[0x0][0x550] ;  /* 0x0000aa00ff0a77ac */ /* 0x000ea20008000a00 */
[----:B------:R-:W-:Y:S01]  /*14d0*/  IMAD R6, R17, UR31, R176 ;  /* 0x0000001f11067c24 */ /* 0x000fe2000f8e02b0 */
[----:B------:R-:W-:Y:S01]  /*14e0*/  SEL R19, R32, RZ, P4 ;  /* 0x000000ff20137207 */ /* 0x000fe20002000000 */
[----:B------:R-:W-:Y:S01]  /*14f0*/  IMAD R25, R7, UR25, R33 ;  /* 0x0000001907197c24 */ /* 0x000fe2000f8e0221 */
[----:B-----5:R-:W-:Y:S01]  /*1500*/  SHF.R.U32.HI R7, RZ, 0x2, R22 ;  /* 0x00000002ff077819 */ /* 0x020fe20000011616 */
[----:B------:R-:W-:Y:S01]  /*1510*/  IMAD.WIDE.U32 R26, R140, UR14, R30 ;  /* 0x0000000e8c1a7c25 */ /* 0x000fe2000f8e001e */
[----:B------:R-:W-:Y:S01]  /*1520*/  IADD3 R19, P1, P0, R6, R21, R19 ;  /* 0x0000001506137210 */ /* 0x000fe2000783e013 */
[----:B------:R-:W-:Y:S01]  /*1530*/  USHF.L.U64.HI UR14, UR8, 0x6, UR9 ;  /* 0x00000006080e7899 */ /* 0x000fe20008010209 */
[----:B------:R-:W3:Y:S01]  /*1540*/  LDC.64 R20, c[0x0][0x5e8] ;  /* 0x00017a00ff147b82 */ /* 0x000ee20000000a00 */
[----:B------:R-:W-:Y:S01]  /*1550*/  IMAD.WIDE.U32 R22, R7, UR8, R28 ;  /* 0x0000000807167c25 */ /* 0x000fe2000f8e001c */
[----:B------:R-:W-:-:S02]  /*1560*/  SHF.R.S32.HI R6, RZ, 0x1f, R6 ;  /* 0x0000001fff067819 */ /* 0x000fc40000011406 */
[----:B------:R-:W-:Y:S01]  /*1570*/  SEL R25, R25, RZ, P4 ;  /* 0x000000ff19197207 */ /* 0x000fe20002000000 */
[----:B------:R-:W-:Y:S01]  /*1580*/  IMAD R27, R140, UR15, R27 ;  /* 0x0000000f8c1b7c24 */ /* 0x000fe2000f8e021b */
[----:B------:R-:W-:Y:S01]  /*1590*/  USHF.L.U32 UR15, UR8, 0x6, URZ ;  /* 0x00000006080f7899 */ /* 0x000fe200080006ff */
[C---:B------:R-:W-:Y:S01]  /*15a0*/  IMAD R157, R7.reuse, UR9, R23 ;  /* 0x00000009079d7c24 */ /* 0x040fe2000f8e0217 */
[----:B------:R-:W-:Y:S01]  /*15b0*/  USHF.L.U32 UR8, UR31, 0x7, URZ ;  /* 0x000000071f087899 */ /* 0x000fe200080006ff */
[----:B------:R-:W-:Y:S01]  /*15c0*/  IADD3.X R23, PT, PT, R6, R24, R25, P1, P0 ;  /* 0x0000001806177210 */ /* 0x000fe20000fe0419 */
[----:B------:R-:W-:Y:S01]  /*15d0*/  IMAD.WIDE.U32 R24, R7, R4, R26 ;  /* 0x0000000407187225 */ /* 0x000fe200078e001a */
[----:B--2---:R-:W-:-:S03]  /*15e0*/  LEA R156, P1, R22, UR10, 0x1 ;  /* 0x0000000a169c7c11 */ /* 0x004fc6000f8208ff */
[----:B------:R-:W-:Y:S01]  /*15f0*/  IMAD.U32 R6, RZ, RZ, UR8 ;  /* 0x00000008ff067e24 */ /* 0x000fe2000f8e00ff */
[----:B------:R-:W-:Y:S01]  /*1600*/  IADD3 R19, P0, PT, R19, UR8, RZ ;  /* 0x0000000813137c10 */ /* 0x000fe2000ff1e0ff */
[----:B------:R-:W-:Y:S01]  /*1610*/  IMAD R151, R7, R5, R25 ;  /* 0x0000000507977224 */ /* 0x000fe200078e0219 */
[----:B------:R-:W-:Y:S02]  /*1620*/  LEA.HI.X R157, R22, UR11, R157, 0x1, P1 ;  /* 0x0000000b169d7c11 */ /* 0x000fe400088f0c9d */
[----:B------:R-:W-:Y:S02]  /*1630*/  ISETP.GT.AND P1, PT, R3, RZ, PT ;  /* 0x000000ff0300720c */ /* 0x000fe40003f24270 */
[----:B------:R-:W-:Y:S02]  /*1640*/  LEA.HI.X.SX32 R6, R6, R23, 0x1, P0 ;  /* 0x0000001706067211 */ /* 0x000fe400000f0eff */
[----:B------:R-:W-:Y:S01]  /*1650*/  LEA R178, P0, R19, UR22, 0x2 ;  /* 0x0000001613b27c11 */ /* 0x000fe2000f8010ff */
[----:B---3--:R-:W-:Y:S01]  /*1660*/  IMAD.WIDE R152, R18, 0x4, R20 ;  /* 0x0000000412987825 */ /* 0x008fe200078e0214 */
[----:B------:R-:W-:-:S02]  /*1670*/  LEA R154, P3, R24, UR20, 0x1 ;  /* 0x00000014189a7c11 */ /* 0x000fc4000f8608ff */
[----:B------:R-:W-:Y:S01]  /*1680*/  LEA.HI.X R179, R19, UR23, R6, 0x2, P0 ;  /* 0x0000001713b37c11 */ /* 0x000fe200080f1406 */
[----:B------:R-:W-:Y:S01]  /*1690*/  IMAD R19, R167, 0x80, R16 ;  /* 0x00000080a7137824 */ /* 0x000fe200078e0210 */
[----:B------:R-:W-:Y:S02]  /*16a0*/  IADD3 R16, P0, PT, R7, 0x40, RZ ;  /* 0x0000004007107810 */ /* 0x000fe40007f1e0ff */
[----:B------:R-:W-:Y:S01]  /*16b0*/  LEA.HI.X R151, R24, UR21, R151, 0x1, P3 ;  /* 0x0000001518977c11 */ /* 0x000fe200098f0c97 */
[----:B-1----:R-:W-:Y:S01]  /*16c0*/  IMAD.WIDE R180, R19, 0x4, R180 ;  /* 0x0000000413b47825 */ /* 0x002fe200078e02b4 */
[C---:B------:R-:W-:Y:S02]  /*16d0*/  SHF.L.U64.HI R18, R4.reuse, 0x6, R5 ;  /* 0x0000000604127819 */ /* 0x040fe40000010205 */
[----:B------:R-:W-:Y:S01]  /*16e0*/  MOV R149, R153 ;  /* 0x0000009900957202 */ /* 0x000fe20000000f00 */
[----:B------:R-:W-:Y:S01]  /*16f0*/  IMAD.SHL.U32 R19, R4, 0x40, RZ ;  /* 0x0000004004137824 */ /* 0x000fe200078e00ff */
[----:B------:R-:W-:Y:S01]  /*1700*/  IADD3.X R5, PT, PT, RZ, RZ, RZ, P0, !PT ;  /* 0x000000ffff057210 */ /* 0x000fe200007fe4ff */
[----:B------:R-:W-:Y:S01]  /*1710*/  VIADD R4, R7, 0x40 ;  /* 0x0000004007047836 */ /* 0x000fe20000000000 */
        /* <DEDUP_REMOVED lines=13> */
.L_x_1280:
[----:B------:R-:W1:Y:S01]  /*17f0*/  LDCU.64 UR14, c[0x0][0x5c0] ;  /* 0x0000b800ff0e77ac */ /* 0x000e620008000a00 */
[----:B------:R-:W-:-:S05]  /*1800*/  IADD3 R3, PT, PT, R169, R170, RZ ;  /* 0x000000aaa9037210 */ /* 0x000fca0007ffe0ff */
[C---:B-1----:R-:W-:Y:S02]  /*1810*/  IMAD R6, R3.reuse, UR15, RZ ;  /* 0x0000000f03067c24 */ /* 0x042fe4000f8e02ff */
[----:B------:R-:W-:-:S05]  /*1820*/  IMAD.WIDE.U32 R10, R3, UR14, RZ ;  /* 0x0000000e030a7c25 */ /* 0x000fca000f8e00ff */
[----:B------:R-:W-:Y:S02]  /*1830*/  IADD3 R3, PT, PT, R11, R6, RZ ;  /* 0x000000060b037210 */ /* 0x000fe40007ffe0ff */
[----:B------:R-:W-:Y:S02]  /*1840*/  MOV R8, R10 ;  /* 0x0000000a00087202 */ /* 0x000fe40000000f00 */
.L_x_1281:
        /* <DEDUP_REMOVED lines=11> */
.L_x_1282:
[----:B------:R-:W1:Y:S01]  /*1900*/  LDCU.64 UR10, c[0x0][0x5c8] ;  /* 0x0000b900ff0a77ac */ /* 0x000e620008000a00 */
[----:B------:R-:W-:-:S05]  /*1910*/  IADD3 R169, PT, PT, R169, R170, RZ ;  /* 0x000000aaa9a97210 */ /* 0x000fca0007ffe0ff */
[C---:B-1----:R-:W-:Y:S02]  /*1920*/  IMAD R6, R169.reuse, UR11, RZ ;  /* 0x0000000ba9067c24 */ /* 0x042fe4000f8e02ff */
[----:B------:R-:W-:-:S05]  /*1930*/  IMAD.WIDE.U32 R10, R169, UR10, RZ ;  /* 0x0000000aa90a7c25 */ /* 0x000fca000f8e00ff */
[----:B------:R-:W-:Y:S02]  /*1940*/  IADD3 R6, PT, PT, R11, R6, RZ ;  /* 0x000000060b067210 */ /* 0x000fe40007ffe0ff */
.L_x_1283:
        /* <DEDUP_REMOVED lines=8> */
[----:B------:R-:W-:Y:S01]  /*19d0*/  IADD3.X R15, PT, PT, R3, UR16, R13, P2, !PT ;  /* 0x00000010030f7c10 */ /* 0x000fe200097fe40d */
[----:B------:R-:W-:Y:S01]  /*19e0*/  IMAD.U32 R3, RZ, RZ, UR10 ;  /* 0x0000000aff037e24 */ /* 0x000fe2000f8e00ff */
        /* <DEDUP_REMOVED lines=24> */
.L_x_1285:
[----:B------:R-:W-:Y:S05]  /*1b70*/  BSYNC.RECONVERGENT B0 ;  /* 0x0000000000007941 */ /* 0x000fea0003800200 */
.L_x_1284:
        /* <DEDUP_REMOVED lines=26> */
.L_x_1279:
        /* <DEDUP_REMOVED lines=16> */
.L_x_1289:
[----:B------:R2:W-:Y:S01]  /*1e20*/  STS.128 [R139+0x4000], RZ ;  /* 0x004000ff8b007388 */ /* 0x0005e20000000c00 */
[----:B------:R-:W-:Y:S05]  /*1e30*/  BRA `(.L_x_1290) ;  /* 0x0000000000047947 */ /* 0x000fea0003800000 */
.L_x_1288:
[----:B------:R3:W-:Y:S02]  /*1e40*/  STS.128 [R139+0x4000], RZ ;  /* 0x004000ff8b007388 */ /* 0x0007e40000000c00 */
.L_x_1290:
[----:B------:R-:W-:Y:S05]  /*1e50*/  BSYNC.RECONVERGENT B0 ;  /* 0x0000000000007941 */ /* 0x000fea0003800200 */
.L_x_1287:
        /* <DEDUP_REMOVED lines=17> */
.L_x_1292:
[----:B------:R-:W-:Y:S05]  /*1f70*/  BSYNC.RECONVERGENT B0 ;  /* 0x0000000000007941 */ /* 0x000fea0003800200 */
.L_x_1291:
[----:B------:R-:W-:Y:S01]  /*1f80*/  BSSY.RECONVERGENT B0, `(.L_x_1293) ;  /* 0x000000f000007945 */ /* 0x000fe20003800200 */
[----:B------:R-:W-:-:S03]  /*1f90*/  IADD3 R166, PT, PT, R139, R6, RZ ;  /* 0x000000068ba67210 */ /* 0x000fc60007ffe0ff */
        /* <DEDUP_REMOVED lines=10> */
.L_x_1295:
[----:B------:R1:W-:Y:S01]  /*2040*/  STS.128 [R166], RZ ;  /* 0x000000ffa6007388 */ /* 0x0003e20000000c00 */
[----:B------:R-:W-:Y:S05]  /*2050*/  BRA `(.L_x_1296) ;  /* 0x0000000000047947 */ /* 0x000fea0003800000 */
.L_x_1294:
[----:B------:R1:W-:Y:S02]  /*2060*/  STS.128 [R166], RZ ;  /* 0x000000ffa6007388 */ /* 0x0003e40000000c00 */
.L_x_1296:
[----:B------:R-:W-:Y:S05]  /*2070*/  BSYNC.RECONVERGENT B0 ;  /* 0x0000000000007941 */ /* 0x000fea0003800200 */
.L_x_1293:
[C---:B-1----:R-:W-:Y:S01]  /*2080*/  VIADD R25, R137.reuse, 0x8 ;  /* 0x0000000889197836 */ /* 0x042fe20000000000 */
        /* <DEDUP_REMOVED lines=28> */
.L_x_1298:
[----:B------:R-:W-:Y:S05]  /*2250*/  BSYNC.RECONVERGENT B0 ;  /* 0x0000000000007941 */ /* 0x000fea0003800200 */
.L_x_1297:
[----:B------:R-:W-:Y:S01]  /*2260*/  MOV R19, UR18 ;  /* 0x0000001200137c02 */ /* 0x000fe20008000f00 */
[----:B------:R-:W-:Y:S01]  /*2270*/  UIMAD UR10, UR4, UR18, URZ ;  /* 0x00000012040a72a4 */ /* 0x000fe2000f8e02ff */
[----:B------:R-:W-:Y:S01]  /*2280*/  BSSY.RECONVERGENT B0, `(.L_x_1299) ;  /* 0x000001e000007945 */ /* 0x000fe20003800200 */
[----:B------:R-:W3:Y:S02]  /*2290*/  LDCU.64 UR8, c[0x0][0x3d0] ;  /* 0x00007a00ff0877ac */ /* 0x000ee40008000a00 */
[----:B------:R-:W-:Y:S01]  /*22a0*/  IMAD.WIDE.U32 R18, R19, UR27, R146 ;  /* 0x0000001b13127c25 */ /* 0x000fe2000f8e0092 */
[----:B------:R-:W-:Y:S02]  /*22b0*/  UIMAD UR10, UR27, UR19, UR10 ;  /* 0x000000131b0a72a4 */ /* 0x000fe4000f8e020a */
[----:B-1----:R-:W-:-:S04]  /*22c0*/  IADD3 R20, P0, PT, R12, R18, RZ ;  /* 0x000000120c147210 */ /* 0x002fc80007f1e0ff */
[----:B------:R-:W-:Y:S02]  /*22d0*/  IADD3.X R21, PT, PT, R11, UR10, R19, P0, !PT ;  /* 0x0000000a0b157c10 */ /* 0x000fe400087fe413 */
[----:B------:R-:W-:-:S04]  /*22e0*/  IADD3 R11, PT, PT, R168, -UR27, RZ ;  /* 0x8000001ba80b7c10 */ /* 0x000fc8000fffe0ff */
        /* <DEDUP_REMOVED lines=20> */
.L_x_1301:
[----:B------:R1:W-:Y:S01]  /*2430*/  STS.128 [R139+0x6000], RZ ;  /* 0x006000ff8b007388 */ /* 0x0003e20000000c00 */
[----:B------:R-:W-:Y:S05]  /*2440*/  BRA `(.L_x_1302) ;  /* 0x0000000000047947 */ /* 0x000fea0003800000 */
.L_x_1300:
[----:B------:R1:W-:Y:S02]  /*2450*/  STS.128 [R139+0x6000], RZ ;  /* 0x006000ff8b007388 */ /* 0x0003e40000000c00 */
.L_x_1302:
[----:B------:R-:W-:Y:S05]  /*2460*/  BSYNC.RECONVERGENT B0 ;  /* 0x0000000000007941 */ /* 0x000fea0003800200 */
.L_x_1299:
        /* <DEDUP_REMOVED lines=20> */
.L_x_1304:
[----:B------:R-:W-:Y:S05]  /*25b0*/  BSYNC.RECONVERGENT B0 ;  /* 0x0000000000007941 */ /* 0x000fea0003800200 */
.L_x_1303:
        /* <DEDUP_REMOVED lines=27> */
.L_x_1307:
[----:B------:R3:W-:Y:S01]  /*2770*/  STS.128 [R139+0x8000], RZ ;  /* 0x008000ff8b007388 */ /* 0x0007e20000000c00 */
[----:B------:R-:W-:Y:S05]  /*2780*/  BRA `(.L_x_1308) ;  /* 0x0000000000047947 */ /* 0x000fea0003800000 */
.L_x_1306:
[----:B------:R3:W-:Y:S02]  /*2790*/  STS.128 [R139+0x8000], RZ ;  /* 0x008000ff8b007388 */ /* 0x0007e40000000c00 */
.L_x_1308:
[----:B------:R-:W-:Y:S05]  /*27a0*/  BSYNC.RECONVERGENT B0 ;  /* 0x0000000000007941 */ /* 0x000fea0003800200 */
.L_x_1305:
        /* <DEDUP_REMOVED lines=19> */
.L_x_1310:
[----:B------:R-:W-:Y:S05]  /*28e0*/  BSYNC.RECONVERGENT B0 ;  /* 0x0000000000007941 */ /* 0x000fea0003800200 */
.L_x_1309:
[----:B------:R-:W4:Y:S01]  /*28f0*/  LDCU.64 UR8, c[0x0][0x538] ;  /* 0x0000a700ff0877ac */ /* 0x000f220008000a00 */
[----:B------:R-:W3:Y:S01]  /*2900*/  LDC.64 R18, c[0x0][0x528] ;  /* 0x00014a00ff127b82 */ /* 0x000ee20000000a00 */
[----:B------:R-:W2:Y:S01]  /*2910*/  S2R R147, SR_TID.X ;  /* 0x0000000000937919 */ /* 0x000ea20000002100 */
[----:B------:R-:W-:Y:S01]  /*2920*/  IMAD.SHL.U32 R12, R15, 0x2, RZ ;  /* 0x000000020f0c7824 */ /* 0x000fe200078e00ff */
[--C-:B------:R-:W-:Y:S01]  /*2930*/  SHF.R.U32.HI R13, RZ, 0x6, R15.reuse ;  /* 0x00000006ff0d7819 */ /* 0x100fe2000001160f */
[----:B------:R-:W-:Y:S01]  /*2940*/  IMAD.U32 R8, RZ, RZ, UR26 ;  /* 0x0000001aff087e24 */ /* 0x000fe2000f8e00ff */
[----:B------:R-:W-:Y:S01]  /*2950*/  SHF.R.U32.HI R7, RZ, 0x1, R15 ;  /* 0x00000001ff077819 */ /* 0x000fe2000001160f */
[----:B------:R-:W0:Y:S01]  /*2960*/  LDGDEPBAR ;  /* 0x00000000000079af */ /* 0x000e220000000000 */
[----:B------:R-:W2:Y:S01]  /*2970*/  LDCU UR11, c[0x0][0x590] ;  /* 0x0000b200ff0b77ac */ /* 0x000ea20008000800 */
[----:B------:R-:W1:Y:S01]  /*2980*/  LDC R143, c[0x0][0x44c] ;  /* 0x00011300ff8f7b82 */ /* 0x000e620000000800 */
[----:B------:R-:W-:Y:S01]  /*2990*/  LOP3.LUT R17, R17, 0x3, RZ, 0xc0, !PT ;  /* 0x0000000311117812 */ /* 0x000fe200078ec0ff */
[----:B------:R-:W-:Y:S01]  /*29a0*/  IMAD.IADD R161, R137, 0x1, R168 ;  /* 0x0000000189a17824 */ /* 0x000fe200078e02a8 */
[----:B------:R-:W1:Y:S01]  /*29b0*/  LDCU UR4, c[0x0][0x440] ;  /* 0x00008800ff0477ac */ /* 0x000e620008000800 */
[----:B------:R-:W1:Y:S01]  /*29c0*/  LDCU UR10, c[0x0][0x45c] ;  /* 0x00008b80ff0a77ac */ /* 0x000e620008000800 */
[----:B----4-:R-:W-:-:S04]  /*29d0*/  ISETP.NE.U32.AND P0, PT, RZ, UR8, PT ;  /* 0x00000008ff007c0c */ /* 0x010fc8000bf05070 */
[----:B------:R-:W-:Y:S01]  /*29e0*/  ISETP.NE.AND.EX P0, PT, RZ, UR9, PT, P0 ;  /* 0x00000009ff007c0c */ /* 0x000fe2000bf05300 */
[----:B---3--:R-:W3:-:S12]  /*29f0*/  LDG.E.64 R158, desc[UR32][R18.64+0x8] ;  /* 0x00000820129e7981 */ /* 0x008ed8000c1e1b00 */
[----:B------:R-:W-:Y:S01]  /*2a00*/  VOTEU.ANY UP0, P0 ;  /* 0x0000000000ff7886 */ /* 0x000fe20000000100 */
[----:B------:R-:W-:-:S13]  /*2a10*/  PLOP3.LUT P0, PT, PT, PT, UP0, 0x80, 0x8 ;  /* 0x000000000008781c */ /* 0x000fda0003f0f008 */
[----:B-1----:R-:W1:Y:S01]  /*2a20*/  @P0 LDC.64 R4, c[0x0][0x540] ;  /* 0x00015000ff040b82 */ /* 0x002e620000000a00 */
[----:B------:R-:W-:Y:S02]  /*2a30*/  @P0 IMAD.MOV.U32 R10, RZ, RZ, R140 ;  /* 0x000000ffff0a0224 */ /* 0x000fe400078e008c */
[----:B------:R-:W-:Y:S02]  /*2a40*/  @P0 IMAD.MOV.U32 R11, RZ, RZ, RZ ;  /* 0x000000ffff0b0224 */ /* 0x000fe400078e00ff */
[----:B-1----:R-:W-:-:S04]  /*2a50*/  @P0 IMAD.WIDE.U32 R10, R9, R4, R10 ;  /* 0x00000004090a0225 */ /* 0x002fc800078e000a */
[C---:B------:R-:W-:Y:S01]  /*2a60*/  @P0 IMAD R5, R9.reuse, R5, R11 ;  /* 0x0000000509050224 */ /* 0x040fe200078e020b */
[----:B------:R-:W-:Y:S01]  /*2a70*/  @P0 LEA R20, P1, R10, UR8, 0x2 ;  /* 0x000000080a140c11 */ /* 0x000fe2000f8210ff */
[----:B------:R-:W-:Y:S01]  /*2a80*/  IMAD R9, R9, UR28, R140 ;  /* 0x0000001c09097c24 */ /* 0x000fe2000f8e028c */
[----:B------:R-:W-:Y:S02]  /*2a90*/  LOP3.LUT R12, R12, 0x6, RZ, 0xc0, !PT ;  /* 0x000000060c0c7812 */ /* 0x000fe400078ec0ff */
[----:B------:R-:W-:Y:S01]  /*2aa0*/  LOP3.LUT R13, R13, 0xe, RZ, 0xc0, !PT ;  /* 0x0000000e0d0d7812 */ /* 0x000fe200078ec0ff */
[----:B------:R-:W-:Y:S01]  /*2ab0*/  IMAD R161, R160, 0x80, R161 ;  /* 0x00000080a0a17824 */ /* 0x000fe200078e02a1 */
[----:B------:R-:W-:Y:S01]  /*2ac0*/  @P0 LEA.HI.X R21, R10, UR9, R5, 0x2, P1 ;  /* 0x000000090a150c11 */ /* 0x000fe200088f1405 */
[----:B------:R-:W-:Y:S01]  /*2ad0*/  IMAD.SHL.U32 R9, R9, 0x20, RZ ;  /* 0x0000002009097824 */ /* 0x000fe200078e00ff */
[----:B------:R-:W4:Y:S01]  /*2ae0*/  LDG.E.64 R10, desc[UR32][R18.64] ;  /* 0x00000020120a7981 */ /* 0x000f22000c1e1b00 */
[----:B------:R-:W1:Y:S01]  /*2af0*/  @P0 LDC R5, c[0x0][0x458] ;  /* 0x00011600ff050b82 */ /* 0x000e620000000800 */
[----:B------:R-:W-:Y:S01]  /*2b00*/  LOP3.LUT R12, R12, 0x1c0, R7, 0xf8, !PT ;  /* 0x000001c00c0c7812 */ /* 0x000fe200078ef807 */
[----:B------:R-:W-:Y:S01]  /*2b10*/  IMAD R160, R160, 0x8, R17 ;  /* 0x00000008a0a07824 */ /* 0x000fe200078e0211 */
[----:B------:R-:W4:Y:S01]  /*2b20*/  @P0 LDG.E R4, desc[UR32][R20.64] ;  /* 0x0000002014040981 */ /* 0x000f22000c1e1900 */
[----:B------:R-:W-:Y:S01]  /*2b30*/  IMAD R7, R8, 0x4, R13 ;  /* 0x0000000408077824 */ /* 0x000fe200078e020d */
[----:B------:R-:W-:Y:S01]  /*2b40*/  CS2R R94, SRZ ;  /* 0x00000000005e7805 */ /* 0x000fe2000001ff00 */
[----:B------:R-:W-:Y:S01]  /*2b50*/  IMAD.IADD R128, R134, 0x1, R6 ;  /* 0x0000000186807824 */ /* 0x000fe200078e0206 */
        /* <DEDUP_REMOVED lines=16> */
[----:B------:R-:W-:Y:S01]  /*2c60*/  UMOV UR16, URZ ;  /* 0x000000ff00107c82 */ /* 0x000fe20008000000 */
[----:B-1----:R-:W1:Y:S01]  /*2c70*/  @P0 MUFU.RCP R5, R5 ;  /* 0x0000000500050308 */ /* 0x002e620000001000 */
[----:B------:R-:W-:Y:S01]  /*2c80*/  IADD3 R12, PT, PT, R3, UR27, R12 ;  /* 0x0000001b030c7c10 */ /* 0x000fe2000fffe00c */
[----:B------:R-:W-:Y:S01]  /*2c90*/  IMAD.IADD R3, R133, 0x1, R6 ;  /* 0x0000000185037824 */ /* 0x000fe200078e0206 */
[----:B------:R-:W1:Y:S01]  /*2ca0*/  LDCU UR8, c[0x0][0x3e0] ;  /* 0x00007c00ff0877ac */ /* 0x000e620008000800 */
[----:B------:R-:W-:Y:S01]  /*2cb0*/  VIADD R160, R160, 0xfffffff8 ;  /* 0xfffffff8a0a07836 */ /* 0x000fe20000000000 */
[----:B------:R-:W-:Y:S01]  /*2cc0*/  IADD3 R161, PT, PT, R161, -0x59, -R12 ;  /* 0xffffffa7a1a17810 */ /* 0x000fe20007ffe80c */
[----:B------:R-:W1:Y:S01]  /*2cd0*/  LDCU.U8 UR9, c[0x0][0x4f8] ;  /* 0x00009f00ff0977ac */ /* 0x000e620008000000 */
[----:B--2---:R-:W-:Y:S02]  /*2ce0*/  USHF.L.U32 UR11, UR11, 0x7, URZ ;  /* 0x000000070b0b7899 */ /* 0x004fe400080006ff */
[----:B------:R-:W-:Y:S01]  /*2cf0*/  USHF.L.U32 UR31, UR31, 0x3, URZ ;  /* 0x000000031f1f7899 */ /* 0x000fe200080006ff */
[----:B---3--:R-:W-:-:S05]  /*2d00*/  IADD3 R176, P2, P1, R9, R158, R176 ;  /* 0x0000009e09b07210 */ /* 0x008fca000795e0b0 */
[----:B------:R-:W-:Y:S01]  /*2d10*/  IMAD.WIDE.U32 R176, R176, -0x2daee0ad, RZ ;  /* 0xd2511f53b0b07825 */ /* 0x000fe200078e00ff */
[----:B------:R-:W-:-:S04]  /*2d20*/  SHF.R.S32.HI R158, RZ, 0x1f, R9 ;  /* 0x0000001fff9e7819 */ /* 0x000fc80000011409 */
[----:B------:R-:W-:Y:S01]  /*2d30*/  IADD3.X R158, PT, PT, R158, R159, RZ, P2, P1 ;  /* 0x0000009f9e9e7210 */ /* 0x000fe200017e24ff */
[----:B------:R-:W-:Y:S01]  /*2d40*/  IMAD.MOV.U32 R159, RZ, RZ, R166 ;  /* 0x000000ffff9f7224 */ /* 0x000fe200078e00a6 */
[----:B----4-:R-:W-:Y:S01]  /*2d50*/  R2UR UR35, R11 ;  /* 0x000000000b2372ca */ /* 0x010fe200000e0000 */
[----:B-1----:R-:W-:Y:S01]  /*2d60*/  @P0 FMUL.FTZ R4, R4, R5 ;  /* 0x0000000504040220 */ /* 0x002fe20000410000 */
[----:B------:R-:W-:Y:S01]  /*2d70*/  VIADD R5, R7, 0x1 ;  /* 0x0000000107057836 */ /* 0x000fe20000000000 */
[----:B------:R-:W-:-:S03]  /*2d80*/  R2UR UR34, R10 ;  /* 0x000000000a2272ca */ /* 0x000fc600000e0000 */
[----:B------:R-:W-:-:S07]  /*2d90*/  @P0 R2UR UR17, R4 ;  /* 0x00000000041102ca */ /* 0x000fce00000e0000 */
[----:B------:R-:W-:Y:S02]  /*2da0*/  LOP3.LUT R7, R7, UR35, RZ, 0x3c, !PT ;  /* 0x0000002307077c12 */ /* 0x000fe4000f8e3cff */
[----:B------:R-:W-:Y:S02]  /*2db0*/  LOP3.LUT R5, R5, UR35, RZ, 0x3c, !PT ;  /* 0x0000002305057c12 */ /* 0x000fe4000f8e3cff */
[C---:B------:R-:W-:Y:S02]  /*2dc0*/  LOP3.LUT R174, R177.reuse, R7, RZ, 0x3c, !PT ;  /* 0x00000007b1ae7212 */ /* 0x040fe400078e3cff */
[----:B------:R-:W-:Y:S02]  /*2dd0*/  LOP3.LUT R172, R177, R5, RZ, 0x3c, !PT ;  /* 0x00000005b1ac7212 */ /* 0x000fe400078e3cff */
[----:B------:R-:W-:Y:S01]  /*2de0*/  LOP3.LUT P0, RZ, R147, 0x4, RZ, 0xc0, !PT ;  /* 0x0000000493ff7812 */ /* 0x000fe2000780c0ff */
[----:B------:R-:W-:Y:S01]  /*2df0*/  IMAD.WIDE.U32 R174, R174, -0x326172a9, RZ ;  /* 0xcd9e8d57aeae7825 */ /* 0x000fe200078e00ff */
[----:B------:R-:W-:-:S03]  /*2e00*/  UIADD3 UR22, UPT, UPT, UR35, -0x126145ec, URZ ;  /* 0xed9eba1423167890 */ /* 0x000fc6000fffe0ff */
[----:B------:R-:W-:Y:S01]  /*2e10*/  IMAD.WIDE.U32 R172, R172, -0x326172a9, RZ ;  /* 0xcd9e8d57acac7825 */ /* 0x000fe200078e00ff */
[----:B------:R-:W-:Y:S02]  /*2e20*/  UIADD3 UR21, UPT, UPT, UR35, -0x56f99767, URZ ;  /* 0xa906689923157890 */ /* 0x000fe4000fffe0ff */
[----:B------:R-:W-:Y:S01]  /*2e30*/  UIADD3 UR20, UPT, UPT, UR35, 0x646e171e, URZ ;  /* 0x646e171e23147890 */ /* 0x000fe2000fffe0ff */
[----:B------:R-:W-:-:S11]  /*2e40*/  @UP0 UMOV UR16, UR17 ;  /* 0x0000001100100c82 */ /* 0x000fd60008000000 */
.L_x_1313:
[----:B------:R-:W-:Y:S01]  /*2e50*/  LEA R66, P1, R137, R152, 0x2 ;  /* 0x0000009889427211 */ /* 0x000fe200078210ff */
[----:B------:R-:W0:Y:S01]  /*2e60*/  LDGDEPBAR ;  /* 0x00000000000079af */ /* 0x000e220000000000 */
[----:B-----5:R-:W-:Y:S01]  /*2e70*/  FSETP.NEU.FTZ.AND P3, PT, R164, -INF , PT ;  /* 0xff800000a400780b */ /* 0x020fe20003f7d000 */
[----:B------:R-:W-:Y:S01]  /*2e80*/  USHF.L.U32 UR19, UR26, 0x7, URZ ;  /* 0x000000071a137899 */ /* 0x000fe200080006ff */
[----:B------:R-:W-:Y:S01]  /*2e90*/  FSETP.NEU.FTZ.AND P2, PT, R165, -INF , PT ;  /* 0xff800000a500780b */ /* 0x000fe20003f5d000 */
[----:B------:R-:W-:Y:S01]  /*2ea0*/  IMAD.SHL.U32 R125, R135, 0x2, RZ ;  /* 0x00000002877d7824 */ /* 0x000fe200078e00ff */
[----:B------:R-:W-:Y:S01]  /*2eb0*/  UIADD3 UR18, UPT, UPT, UR35, -0x4498517b, URZ ;  /* 0xbb67ae8523127890 */ /* 0x000fe2000fffe0ff */
[----:B------:R-:W-:Y:S01]  /*2ec0*/  IMAD.MOV.U32 R153, RZ, RZ, R149 ;  /* 0x000000ffff997224 */ /* 0x000fe200078e0095 */
[----:B------:R-:W-:Y:S01]  /*2ed0*/  UIADD3 UR19, UPT, UPT, UR19, 0x80, URZ ;  /* 0x0000008013137890 */ /* 0x000fe2000fffe0ff */
[--C-:B------:R-:W-:Y:S01]  /*2ee0*/  IMAD.IADD R60, R128, 0x1, R125.reuse ;  /* 0x00000001803c7824 */ /* 0x100fe200078e027d */
[----:B------:R-:W-:Y:S01]  /*2ef0*/  UIADD3 UR17, UPT, UPT, UR34, -0x61c88647, URZ ;  /* 0x9e3779b922117890 */ /* 0x000fe2000fffe0ff */
[----:B------:R-:W-:Y:S01]  /*2f00*/  IMAD.IADD R136, R132, 0x1, R125 ;  /* 0x0000000184887824 */ /* 0x000fe200078e027d */
[----:B------:R-:W-:Y:S01]  /*2f10*/  LEA.HI.X R67, R137, R153, RZ, 0x2, P1 ;  /* 0x0000009989437211 */ /* 0x000fe200008f14ff */
[----:B------:R-:W-:Y:S01]  /*2f20*/  IMAD.U32 R64, RZ, RZ, UR26 ;  /* 0x0000001aff407e24 */ /* 0x000fe2000f8e00ff */
[----:B------:R-:W-:Y:S01]  /*2f30*/  ISETP.LE.AND P6, PT, R168, UR19, PT ;  /* 0x00000013a8007c0c */ /* 0x000fe2000bfc3270 */
[----:B------:R-:W-:Y:S01]  /*2f40*/  IMAD.WIDE.U32 R126, R160, -0x326172a9, RZ ;  /* 0xcd9e8d57a07e7825 */ /* 0x000fe200078e00ff */
[----:B------:R-:W-:Y:S03]  /*2f50*/  UIADD3 UR19, UPT, UPT, UR34, 0x3c6ef372, URZ ;  /* 0x3c6ef37222137890 */ /* 0x000fe6000fffe0ff */
[C---:B------:R-:W-:Y:S01]  /*2f60*/  VIADD R212, R161.reuse, 0xffffffe0 ;  /* 0xffffffe0a1d47836 */ /* 0x040fe20000000000 */
[----:B------:R-:W-:Y:S01]  /*2f70*/  LOP3.LUT R194, R158, UR34, R127, 0x96, !PT ;  /* 0x000000229ec27c12 */ /* 0x000fe2000f8e967f */
[----:B------:R-:W-:Y:S01]  /*2f80*/  VIADD R184, R160, 0x4 ;  /* 0x00000004a0b87836 */ /* 0x000fe20000000000 */
[C---:B------:R-:W-:Y:S01]  /*2f90*/  LOP3.LUT R192, R126.reuse, UR17, R175, 0x96, !PT ;  /* 0x000000117ec07c12 */ /* 0x040fe2000f8e96af */
[----:B------:R-:W-:Y:S01]  /*2fa0*/  VIADD R213, R161, 0x9 ;  /* 0x00000009a1d57836 */ /* 0x000fe20000000000 */
[----:B------:R-:W-:Y:S01]  /*2fb0*/  LOP3.LUT R126, R126, UR17, R173, 0x96, !PT ;  /* 0x000000117e7e7c12 */ /* 0x000fe2000f8e96ad */
[----:B------:R-:W-:Y:S04]  /*2fc0*/  DEPBAR.LE SB0, 0x0 ;  /* 0x000080000000791a */ /* 0x000fe80000000000 */
[----:B------:R-:W-:Y:S01]  /*2fd0*/  @P6 SHF.R.U32.HI R189, RZ, 0x1, R147 ;  /* 0x00000001ffbd6819 */ /* 0x000fe20000011693 */
[----:B------:R-:W-:Y:S01]  /*2fe0*/  BAR.SYNC.DEFER_BLOCKING 0x0 ;  /* 0x0000000000007b1d */ /* 0x000fe20000010000 */
[----:B------:R-:W-:Y:S01]  /*2ff0*/  IABS R212, R212 ;  /* 0x000000d400d47213 */ /* 0x000fe20000000000 */
[----:B------:R-:W-:Y:S01]  /*3000*/  IMAD.WIDE.U32 R194, R194, -0x2daee0ad, RZ ;  /* 0xd2511f53c2c27825 */ /* 0x000fe200078e00ff */
[----:B------:R-:W-:Y:S02]  /*3010*/  IABS R213, R213 ;  /* 0x000000d500d57213 */ /* 0x000fe40000000000 */
[----:B------:R-:W-:Y:S01]  /*3020*/  I2FP.F32.S32 R212, R212 ;  /* 0x000000d400d47245 */ /* 0x000fe20000201400 */
[----:B------:R-:W-:Y:S01]  /*3030*/  @P6 IMAD.SHL.U32 R62, R147, 0x2, RZ ;  /* 0x00000002933e6824 */ /* 0x000fe200078e00ff */
[----:B------:R-:W-:Y:S01]  /*3040*/  LOP3.LUT R61, R176, UR18, R195, 0x96, !PT ;  /* 0x00000012b03d7c12 */ /* 0x000fe2000f8e96c3 */
[----:B------:R-:W-:Y:S01]  /*3050*/  IMAD.WIDE.U32 R192, R192, -0x2daee0ad, RZ ;  /* 0xd2511f53c0c07825 */ /* 0x000fe200078e00ff */
[----:B------:R-:W-:Y:S02]  /*3060*/  I2FP.F32.S32 R213, R213 ;  /* 0x000000d500d57245 */ /* 0x000fe40000201400 */
[----:B------:R-:W-:Y:S01]  /*3070*/  @P6 LOP3.LUT R62, R62, 0x6, RZ, 0xc0, !PT ;  /* 0x000000063e3e6812 */ /* 0x000fe200078ec0ff */
[----:B------:R-:W-:Y:S03]  /*3080*/  IMAD.WIDE.U32 R184, R184, -0x326172a9, RZ ;  /* 0xcd9e8d57b8b87825 */ /* 0x000fe600078e00ff */
[----:B------:R-:W-:Y:S01]  /*3090*/  @P6 LOP3.LUT R189, R62, 0x1c0, R189, 0xf8, !PT ;  /* 0x000001c03ebd6812 */ /* 0x000fe200078ef8bd */
[----:B------:R-:W-:Y:S01]  /*30a0*/  IMAD.WIDE.U32 R196, R61, -0x326172a9, RZ ;  /* 0xcd9e8d573dc47825 */ /* 0x000fe200078e00ff */
[----:B------:R-:W-:Y:S02]  /*30b0*/  LOP3.LUT R186, R184, UR17, R175, 0x96, !PT ;  /* 0x00000011b8ba7c12 */ /* 0x000fe4000f8e96af */
[----:B------:R-:W-:Y:S01]  /*30c0*/  LOP3.LUT R200, R158, UR34, R185, 0x96, !PT ;  /* 0x000000229ec87c12 */ /* 0x000fe2000f8e96b9 */
[----:B------:R-:W-:Y:S01]  /*30d0*/  @P6 IMAD R189, R64, 0x80, R189 ;  /* 0x0000008040bd6824 */ /* 0x000fe200078e02bd */
[----:B------:R-:W-:Y:S01]  /*30e0*/  LOP3.LUT R184, R184, UR17, R173, 0x96, !PT ;  /* 0x00000011b8b87c12 */ /* 0x000fe2000f8e96ad */
[----:B------:R-:W-:Y:S01]  /*30f0*/  UIADD3 UR17, UPT, UPT, UR35, 0x76cf5d0a, URZ ;  /* 0x76cf5d0a23117890 */ /* 0x000fe2000fffe0ff */
[----:B------:R-:W-:Y:S01]  /*3100*/  LOP3.LUT R135, R174, UR19, R197, 0x96, !PT ;  /* 0x00000013ae877c12 */ /* 0x000fe2000f8e96c5 */
[----:B------:R-:W-:Y:S01]  /*3110*/  LDSM.16.M88.4 R100, [R128] ;  /* 0x000000008064783b */ /* 0x000fe20000000200 */
[----:B------:R-:W-:Y:S03]  /*3120*/  IMAD.WIDE.U32 R126, R126, -0x2daee0ad, RZ ;  /* 0xd2511f537e7e7825 */ /* 0x000fe600078e00ff */
[----:B------:R-:W-:Y:S01]  /*3130*/  LOP3.LUT R190, R194, UR17, R193, 0x96, !PT ;  /* 0x00000011c2be7c12 */ /* 0x000fe2000f8e96c1 */
[----:B------:R-:W-:Y:S01]  /*3140*/  IMAD.WIDE.U32 R200, R200, -0x2daee0ad, RZ ;  /* 0xd2511f53c8c87825 */ /* 0x000fe200078e00ff */
[----:B------:R-:W-:Y:S02]  /*3150*/  LOP3.LUT R194, R194, UR17, R127, 0x96, !PT ;  /* 0x00000011c2c27c12 */ /* 0x000fe4000f8e967f */
[----:B------:R-:W-:Y:S01]  /*3160*/  LOP3.LUT R127, R172, UR19, R197, 0x96, !PT ;  /* 0x00000013ac7f7c12 */ /* 0x000fe2000f8e96c5 */
[----:B------:R-:W1:Y:S01]  /*3170*/  LDSM.16.M88.4 R104, [R132] ;  /* 0x000000008468783b */ /* 0x000e620000000200 */
[----:B------:R-:W-:Y:S01]  /*3180*/  LOP3.LUT R124, R176, UR18, R201, 0x96, !PT ;  /* 0x00000012b07c7c12 */ /* 0x000fe2000f8e96c9 */
[----:B------:R-:W-:Y:S01]  /*3190*/  UIADD3 UR18, UPT, UPT, UR34, -0x255992d5, URZ ;  /* 0xdaa66d2b22127890 */ /* 0x000fe2000fffe0ff */
[----:B------:R-:W-:Y:S04]  /*31a0*/  IMAD.WIDE.U32 R190, R190, -0x326172a9, RZ ;  /* 0xcd9e8d57bebe7825 */ /* 0x000fe800078e00ff */
[----:B------:R-:W-:Y:S01]  /*31b0*/  IMAD.WIDE.U32 R186, R186, -0x2daee0ad, RZ ;  /* 0xd2511f53baba7825 */ /* 0x000fe200078e00ff */
[----:B------:R-:W-:Y:S01]  /*31c0*/  LOP3.LUT R198, R196, UR18, R191, 0x96, !PT ;  /* 0x00000012c4c67c12 */ /* 0x000fe2000f8e96bf */
[----:B------:R-:W2:Y:S02]  /*31d0*/  LDSM.16.M88.4 R108, [R128+0x1000] ;  /* 0x00100000806c783b */ /* 0x000ea40000000200 */
[----:B------:R-:W-:Y:S01]  /*31e0*/  IMAD.WIDE.U32 R184, R184, -0x2daee0ad, RZ ;  /* 0xd2511f53b8b87825 */ /* 0x000fe200078e00ff */
[----:B------:R-:W-:Y:S03]  /*31f0*/  LOP3.LUT R202, R200, UR17, R187, 0x96, !PT ;  /* 0x00000011c8ca7c12 */ /* 0x000fe6000f8e96bb */
[----:B------:R-:W-:Y:S01]  /*3200*/  IMAD.WIDE.U32 R194, R194, -0x326172a9, RZ ;  /* 0xcd9e8d57c2c27825 */ /* 0x000fe200078e00ff */
[----:B------:R-:W-:Y:S01]  /*3210*/  LOP3.LUT R200, R200, UR17, R185, 0x96, !PT ;  /* 0x00000011c8c87c12 */ /* 0x000fe2000f8e96b9 */
[----:B------:R-:W3:Y:S01]  /*3220*/  LDSM.16.M88.4 R112, [R132+0x400] ;  /* 0x000400008470783b */ /* 0x000ee20000000200 */
[----:B------:R-:W-:Y:S01]  /*3230*/  UIADD3 UR17, UPT, UPT, UR35, 0x32370b8f, URZ ;  /* 0x32370b8f23117890 */ /* 0x000fe2000fffe0ff */
[----:B------:R-:W-:Y:S01]  /*3240*/  IMAD.WIDE.U32 R198, R198, -0x2daee0ad, RZ ;  /* 0xd2511f53c6c67825 */ /* 0x000fe200078e00ff */
[----:B------:R-:W-:Y:S03]  /*3250*/  LOP3.LUT R196, R196, UR18, R195, 0x96, !PT ;  /* 0x00000012c4c47c12 */ /* 0x000fe6000f8e96c3 */
[----:B------:R-:W-:Y:S02]  /*3260*/  IMAD.WIDE.U32 R208, R135, -0x2daee0ad, RZ ;  /* 0xd2511f5387d07825 */ /* 0x000fe400078e00ff */
[----:B------:R-:W4:Y:S02]  /*3270*/  LDSM.16.M88.4 R116, [R132+0x800] ;  /* 0x000800008474783b */ /* 0x000f240000000200 */
[----:B------:R-:W-:Y:S01]  /*3280*/  IMAD.WIDE.U32 R206, R127, -0x2daee0ad, RZ ;  /* 0xd2511f537fce7825 */ /* 0x000fe200078e00ff */
[----:B------:R-:W-:Y:S02]  /*3290*/  LOP3.LUT R195, R192, UR17, R209, 0x96, !PT ;  /* 0x00000011c0c37c12 */ /* 0x000fe4000f8e96d1 */
[----:B------:R-:W-:Y:S01]  /*32a0*/  LOP3.LUT R192, R208, UR22, R199, 0x96, !PT ;  /* 0x00000016d0c07c12 */ /* 0x000fe2000f8e96c7 */
[----:B------:R-:W-:Y:S01]  /*32b0*/  IMAD.WIDE.U32 R196, R196, -0x2daee0ad, RZ ;  /* 0xd2511f53c4c47825 */ /* 0x000fe200078e00ff */
[----:B------:R-:W-:Y:S01]  /*32c0*/  LOP3.LUT R193, R126, UR17, R207, 0x96, !PT ;  /* 0x000000117ec17c12 */ /* 0x000fe2000f8e96cf */
[----:B------:R-:W-:Y:S02]  /*32d0*/  LDSM.16.M88.4 R120, [R60+0x1000] ;  /* 0x001000003c78783b */ /* 0x000fe40000000200 */
[----:B------:R-:W-:Y:S01]  /*32e0*/  FMUL.FTZ R126, R162, 1.4426950216293334961 ;  /* 0x3fb8aa3ba27e7820 */ /* 0x000fe20000410000 */
[----:B------:R-:W-:Y:S01]  /*32f0*/  VIADD R199, R161, 0x21 ;  /* 0x00000021a1c77836 */ /* 0x000fe20000000000 */
[----:B------:R-:W-:Y:S01]  /*3300*/  LOP3.LUT R191, R206, UR22, R197, 0x96, !PT ;  /* 0x00000016cebf7c12 */ /* 0x000fe2000f8e96c5 */
[----:B------:R-:W-:Y:S02]  /*3310*/  @P6 VIADD R197, R189, 0x9 ;  /* 0x00000009bdc56836 */ /* 0x000fe40000000000 */
[----:B------:R-:W-:Y:S01]  /*3320*/  IMAD.WIDE.U32 R204, R124, -0x326172a9, RZ ;  /* 0xcd9e8d577ccc7825 */ /* 0x000fe200078e00ff */
[----:B------:R-:W-:Y:S01]  /*3330*/  IABS R199, R199 ;  /* 0x000000c700c77213 */ /* 0x000fe20000000000 */
[-C--:B-1----:R-:W-:Y:S01]  /*3340*/  HMMA.16816.F32 R4, R100, R104.reuse, RZ ;  /* 0x000000686404723c */ /* 0x082fe200000018ff */
[----:B------:R-:W4:Y:S02]  /*3350*/  LDG.E R155, desc[UR32][R66.64] ;  /* 0x00000020429b7981 */ /* 0x000f24000c1e1900 */
[-C--:B------:R-:W-:Y:S01]  /*3360*/  @P6 ISETP.GE.AND P5, PT, R197, R168.reuse, PT ;  /* 0x000000a8c500620c */ /* 0x080fe20003fa6270 */
[----:B------:R-:W-:Y:S01]  /*3370*/  FMUL.FTZ R124, R164, 1.4426950216293334961 ;  /* 0x3fb8aa3ba47c7820 */ /* 0x000fe20000410000 */
[----:B------:R-:W-:Y:S01]  /*3380*/  I2FP.F32.S32 R199, R199 ;  /* 0x000000c700c77245 */ /* 0x000fe20000201400 */
[----:B------:R-:W4:Y:S01]  /*3390*/  LDG.E R153, desc[UR32][R66.64+0x20] ;  /* 0x0000202042997981 */ /* 0x000f22000c1e1900 */
[--C-:B------:R-:W-:Y:S01]  /*33a0*/  LOP3.LUT R187, R172, UR19, R205.reuse, 0x96, !PT ;  /* 0x00000013acbb7c12 */ /* 0x100fe2000f8e96cd */
[C---:B--2---:R-:W-:Y:S02]  /*33b0*/  HMMA.16816.F32 R8, R108.reuse, R104, RZ ;  /* 0x000000686c08723c */ /* 0x044fe400000018ff */
[----:B------:R-:W-:Y:S01]  /*33c0*/  FSEL R124, R124, RZ, P3 ;  /* 0x000000ff7c7c7208 */ /* 0x000fe20001800000 */
[----:B------:R-:W5:Y:S01]  /*33d0*/  LDG.E R182, desc[UR32][R66.64+0x100] ;  /* 0x0001002042b67981 */ /* 0x000f62000c1e1900 */
[----:B------:R-:W-:Y:S01]  /*33e0*/  LOP3.LUT R183, R174, UR19, R205, 0x96, !PT ;  /* 0x00000013aeb77c12 */ /* 0x000fe2000f8e96cd */
[C---:B------:R-:W-:Y:S02]  /*33f0*/  @P6 VIADD R135, R189.reuse, 0x8 ;  /* 0x00000008bd876836 */ /* 0x040fe40000000000 */
[----:B------:R1:W5:Y:S01]  /*3400*/  LDG.E R171, desc[UR32][R66.64+0x120] ;  /* 0x0001202042ab7981 */ /* 0x000362000c1e1900 */
[-C--:B------:R-:W-:Y:S01]  /*3410*/  HMMA.16816.F32 R12, R108, R106.reuse, RZ ;  /* 0x0000006a6c0c723c */ /* 0x080fe200000018ff */
[----:B------:R-:W-:Y:S01]  /*3420*/  @P6 VIADD R197, R189, 0x10 ;  /* 0x00000010bdc56836 */ /* 0x000fe20000000000 */
[-C--:B------:R-:W-:Y:S01]  /*3430*/  @P6 ISETP.GE.AND P1, PT, R135, R168.reuse, PT ;  /* 0x000000a88700620c */ /* 0x080fe20003f26270 */
[----:B------:R-:W-:Y:S02]  /*3440*/  @P6 VIADD R127, R189, 0x1 ;  /* 0x00000001bd7f6836 */ /* 0x000fe40000000000 */
[----:B------:R-:W-:Y:S01]  /*3450*/  FMUL.FTZ R135, R165, 1.4426950216293334961 ;  /* 0x3fb8aa3ba5877820 */ /* 0x000fe20000410000 */
[----:B------:R-:W-:Y:S01]  /*3460*/  IMAD.WIDE.U32 R202, R202, -0x326172a9, RZ ;  /* 0xcd9e8d57caca7825 */ /* 0x000fe200078e00ff */
[-C--:B------:R-:W-:Y:S02]  /*3470*/  @P6 ISETP.GE.AND P3, PT, R197, R168.reuse, PT ;  /* 0x000000a8c500620c */ /* 0x080fe40003f66270 */
[----:B------:R-:W-:Y:S01]  /*3480*/  @P6 ISETP.GE.AND P4, PT, R127, R168, PT ;  /* 0x000000a87f00620c */ /* 0x000fe20003f86270 */
[C---:B------:R-:W-:Y:S01]  /*3490*/  HMMA.16816.F32 R16, R100.reuse, R106, RZ ;  /* 0x0000006a6410723c */ /* 0x040fe200000018ff */
[----:B------:R-:W2:Y:S01]  /*34a0*/  LDSM.16.M88.4 R104, [R132+0xc00] ;  /* 0x000c00008468783b */ /* 0x000ea20000000200 */
[----:B------:R-:W-:Y:S01]  /*34b0*/  FSEL R135, R135, RZ, P2 ;  /* 0x000000ff87877208 */ /* 0x000fe20001000000 */
[----:B------:R-:W-:Y:S01]  /*34c0*/  IMAD.WIDE.U32 R200, R200, -0x326172a9, RZ ;  /* 0xcd9e8d57c8c87825 */ /* 0x000fe200078e00ff */
[C---:B------:R-:W-:Y:S02]  /*34d0*/  LOP3.LUT R188, R204.reuse, UR18, R203, 0x96, !PT ;  /* 0x00000012ccbc7c12 */ /* 0x040fe4000f8e96cb */
[----:B------:R-:W-:Y:S01]  /*34e0*/  FSETP.NEU.FTZ.AND P2, PT, R163, -INF , PT ;  /* 0xff800000a300780b */ /* 0x000fe20003f5d000 */
[C---:B------:R-:W-:Y:S01]  /*34f0*/  VIADD R209, R161.reuse, 0xffffffe1 ;  /* 0xffffffe1a1d17836 */ /* 0x040fe20000000000 */
[----:B------:R-:W-:Y:S01]  /*3500*/  LOP3.LUT R185, R204, UR18, R201, 0x96, !PT ;  /* 0x00000012ccb97c12 */ /* 0x000fe2000f8e96c9 */
[-C--:B---3--:R-:W-:Y:S01]  /*3510*/  HMMA.16816.F32 R20, R100, R112.reuse, RZ ;  /* 0x000000706414723c */ /* 0x088fe200000018ff */
[----:B------:R-:W-:Y:S02]  /*3520*/  VIADD R197, R161, 0x19 ;  /* 0x00000019a1c57836 */ /* 0x000fe40000000000 */
[----:B------:R-:W-:Y:S01]  /*3530*/  FMUL.FTZ R127, R163, 1.4426950216293334961 ;  /* 0x3fb8aa3ba37f7820 */ /* 0x000fe20000410000 */
[----:B------:R-:W-:Y:S01]  /*3540*/  IABS R209, R209 ;  /* 0x000000d100d17213 */ /* 0x000fe20000000000 */
[----:B------:R-:W-:Y:S01]  /*3550*/  @P6 VIADD R201, R189, 0x11 ;  /* 0x00000011bdc96836 */ /* 0x000fe20000000000 */
[----:B------:R-:W-:Y:S01]  /*3560*/  UIADD3 UR18, UPT, UPT, UR34, 0x78dde6e4, URZ ;  /* 0x78dde6e422127890 */ /* 0x000fe2000fffe0ff */
[----:B------:R-:W-:Y:S01]  /*3570*/  IABS R197, R197 ;  /* 0x000000c500c57213 */ /* 0x000fe20000000000 */
[----:B------:R-:W-:Y:S01]  /*3580*/  VIADD R208, R161, 0xffffffd8 ;  /* 0xffffffd8a1d07836 */ /* 0x000fe20000000000 */
[----:B------:R-:W-:Y:S01]  /*3590*/  FSEL R127, R127, RZ, P2 ;  /* 0x000000ff7f7f7208 */ /* 0x000fe20001000000 */
[C---:B------:R-:W-:Y:S02]  /*35a0*/  HMMA.16816.F32 R24, R108.reuse, R112, RZ ;  /* 0x000000706c18723c */ /* 0x040fe400000018ff */
[----:B------:R-:W-:Y:S01]  /*35b0*/  I2FP.F32.S32 R209, R209 ;  /* 0x000000d100d17245 */ /* 0x000fe20000201400 */
[C---:B------:R-:W-:Y:S01]  /*35c0*/  VIADD R204, R161.reuse, 0x20 ;  /* 0x00000020a1cc7836 */ /* 0x040fe20000000000 */
[----:B------:R-:W-:Y:S01]  /*35d0*/  I2FP.F32.S32 R197, R197 ;  /* 0x000000c500c57245 */ /* 0x000fe20000201400 */
[----:B------:R-:W-:Y:S01]  /*35e0*/  VIADD R210, R161, 0x18 ;  /* 0x00000018a1d27836 */ /* 0x000fe20000000000 */
[----:B------:R-:W-:Y:S01]  /*35f0*/  FSETP.NEU.FTZ.AND P2, PT, R162, -INF , PT ;  /* 0xff800000a200780b */ /* 0x000fe20003f5d000 */
[----:B------:R-:W-:Y:S01]  /*3600*/  IMAD.WIDE.U32 R216, R183, -0x2daee0ad, RZ ;  /* 0xd2511f53b7d87825 */ /* 0x000fe200078e00ff */
[----:B------:R-:W-:Y:S01]  /*3610*/  IABS R208, R208 ;  /* 0x000000d000d07213 */ /* 0x000fe20000000000 */
[-C--:B------:R-:W-:Y:S01]  /*3620*/  HMMA.16816.F32 R28, R108, R114.reuse, RZ ;  /* 0x000000726c1c723c */ /* 0x080fe200000018ff */
[----:B------:R-:W-:Y:S01]  /*3630*/  IABS R204, R204 ;  /* 0x000000cc00cc7213 */ /* 0x000fe20000000000 */
[----:B------:R-:W-:Y:S01]  /*3640*/  IMAD.WIDE.U32 R238, R192, -0x326172a9, RZ ;  /* 0xcd9e8d57c0ee7825 */ /* 0x000fe200078e00ff */
[----:B------:R-:W-:Y:S02]  /*3650*/  IABS R210, R210 ;  /* 0x000000d200d27213 */ /* 0x000fe40000000000 */
[----:B------:R-:W-:Y:S01]  /*3660*/  FSEL R126, R126, RZ, P2 ;  /* 0x000000ff7e7e7208 */ /* 0x000fe20001000000 */
[----:B------:R-:W-:Y:S01]  /*3670*/  IMAD.WIDE.U32 R218, R191, -0x326172a9, RZ ;  /* 0xcd9e8d57bfda7825 */ /* 0x000fe200078e00ff */
[----:B------:R-:W-:Y:S01]  /*3680*/  I2FP.F32.S32 R208, R208 ;  /* 0x000000d000d07245 */ /* 0x000fe20000201400 */
[C---:B------:R-:W-:Y:S01]  /*3690*/  HMMA.16816.F32 R32, R100.reuse, R114, RZ ;  /* 0x000000726420723c */ /* 0x040fe200000018ff */
[----:B------:R3:W-:Y:S01]  /*36a0*/  LDSM.16.M88.4 R112, [R60] ;  /* 0x000000003c70783b */ /* 0x0007e20000000200 */
[----:B------:R-:W-:Y:S01]  /*36b0*/  I2FP.F32.S32 R204, R204 ;  /* 0x000000cc00cc7245 */ /* 0x000fe20000201400 */
[----:B------:R-:W-:Y:S01]  /*36c0*/  VIADD R203, R161, 0xffffffd1 ;  /* 0xffffffd1a1cb7836 */ /* 0x000fe20000000000 */
[----:B------:R-:W-:Y:S01]  /*36d0*/  I2FP.F32.S32 R210, R210 ;  /* 0x000000d200d27245 */ /* 0x000fe20000201400 */
[----:B------:R-:W-:Y:S01]  /*36e0*/  IMAD.WIDE.U32 R214, R187, -0x2daee0ad, RZ ;  /* 0xd2511f53bbd67825 */ /* 0x000fe200078e00ff */
[----:B------:R-:W-:Y:S02]  /*36f0*/  @P6 ISETP.GE.AND P2, PT, R189, R168, PT ;  /* 0x000000a8bd00620c */ /* 0x000fe40003f46270 */
[-C--:B----4-:R-:W-:Y:S01]  /*3700*/  HMMA.16816.F32 R36, R100, R116.reuse, RZ ;  /* 0x000000746424723c */ /* 0x090fe200000018ff */
[C---:B------:R-:W-:Y:S02]  /*3710*/  VIADD R206, R161.reuse, 0xffffffd0 ;  /* 0xffffffd0a1ce7836 */ /* 0x040fe40000000000 */
[C---:B------:R-:W-:Y:S02]  /*3720*/  VIADD R183, R161.reuse, 0x1 ;  /* 0x00000001a1b77836 */ /* 0x040fe40000000000 */
[C---:B------:R-:W-:Y:S01]  /*3730*/  VIADD R246, R161.reuse, 0xffffffa8 ;  /* 0xffffffa8a1f67836 */ /* 0x040fe20000000000 */
[----:B------:R-:W-:Y:S01]  /*3740*/  IABS R206, R206 ;  /* 0x000000ce00ce7213 */ /* 0x000fe20000000000 */
[C---:B------:R-:W-:Y:S01]  /*3750*/  VIADD R241, R161.reuse, 0xffffffe9 ;  /* 0xffffffe9a1f17836 */ /* 0x040fe20000000000 */
[----:B------:R-:W-:Y:S01]  /*3760*/  IABS R183, R183 ;  /* 0x000000b700b77213 */ /* 0x000fe20000000000 */
[C---:B------:R-:W-:Y:S02]  /*3770*/  HMMA.16816.F32 R40, R108.reuse, R116, RZ ;  /* 0x000000746c28723c */ /* 0x040fe400000018ff */
[----:B------:R-:W-:Y:S01]  /*3780*/  I2FP.F32.S32 R206, R206 ;  /* 0x000000ce00ce7245 */ /* 0x000fe20000201400 */
[----:B------:R-:W-:Y:S01]  /*3790*/  VIADD R211, R161, 0xffffffc9 ;  /* 0xffffffc9a1d37836 */ /* 0x000fe20000000000 */
[----:B------:R-:W-:Y:S02]  /*37a0*/  I2FP.F32.S32 R183, R183 ;  /* 0x000000b700b77245 */ /* 0x000fe40000201400 */
[----:B------:R-:W-:Y:S02]  /*37b0*/  IABS R246, R246 ;  /* 0x000000f600f67213 */ /* 0x000fe40000000000 */
[----:B------:R-:W-:Y:S01]  /*37c0*/  IABS R211, R211 ;  /* 0x000000d300d37213 */ /* 0x000fe20000000000 */
[-C--:B------:R-:W-:Y:S01]  /*37d0*/  HMMA.16816.F32 R44, R108, R118.reuse, RZ ;  /* 0x000000766c2c723c */ /* 0x080fe200000018ff */
[----:B------:R-:W-:Y:S02]  /*37e0*/  I2FP.F32.S32 R246, R246 ;  /* 0x000000f600f67245 */ /* 0x000fe40000201400 */
[----:B------:R-:W-:Y:S02]  /*37f0*/  I2FP.F32.S32 R211, R211 ;  /* 0x000000d300d37245 */ /* 0x000fe40000201400 */
[----:B------:R-:W-:Y:S03]  /*3800*/  IABS R241, R241 ;  /* 0x000000f100f17213 */ /* 0x000fe60000000000 */
[C---:B------:R-:W-:Y:S01]  /*3810*/  HMMA.16816.F32 R48, R100.reuse, R118, RZ ;  /* 0x000000766430723c */ /* 0x040fe200000018ff */
[----:B------:R-:W4:Y:S01]  /*3820*/  LDSM.16.M88.4 R116, [R136] ;  /* 0x000000008874783b */ /* 0x000f220000000200 */
[----:B------:R-:W-:Y:S06]  /*3830*/  I2FP.F32.S32 R241, R241 ;  /* 0x000000f100f17245 */ /* 0x000fec0000201400 */
[-C--:B--2---:R-:W-:Y:S08]  /*3840*/  HMMA.16816.F32 R52, R100, R104.reuse, RZ ;  /* 0x000000686434723c */ /* 0x084ff000000018ff */
[C---:B------:R-:W-:Y:S08]  /*3850*/  HMMA.16816.F32 R56, R108.reuse, R104, RZ ;  /* 0x000000686c38723c */ /* 0x040ff000000018ff */
[-C--:B---3--:R-:W-:Y:S08]  /*3860*/  HMMA.16816.F32 R60, R108, R106.reuse, RZ ;  /* 0x0000006a6c3c723c */ /* 0x088ff000000018ff */
[----:B-1----:R-:W-:Y:S01]  /*3870*/  HMMA.16816.F32 R64, R100, R106, RZ ;  /* 0x0000006a6440723c */ /* 0x002fe200000018ff */
[----:B------:R-:W1:Y:S07]  /*3880*/  LDSM.16.M88.4 R100, [R136+0x400] ;  /* 0x000400008864783b */ /* 0x000e6e0000000200 */
[-C--:B----4-:R-:W-:Y:S01]  /*3890*/  HMMA.16816.F32 R4, R112, R116.reuse, R4 ;  /* 0x000000747004723c */ /* 0x090fe20000001804 */
[----:B------:R-:W2:Y:S07]  /*38a0*/  LDSM.16.M88.4 R104, [R136+0x800] ;  /* 0x000800008868783b */ /* 0x000eae0000000200 */
[C---:B------:R-:W-:Y:S08]  /*38b0*/  HMMA.16816.F32 R8, R120.reuse, R116, R8 ;  /* 0x000000747808723c */ /* 0x040ff00000001808 */
[-C--:B------:R-:W-:Y:S03]  /*38c0*/  HMMA.16816.F32 R12, R120, R118.reuse, R12 ;  /* 0x00000076780c723c */ /* 0x080fe6000000180c */
[----:B------:R-:W-:Y:S01]  /*38d0*/  FFMA.FTZ R6, R209, -UR16, R6 ;  /* 0x80000010d1067c23 */ /* 0x000fe20008010006 */
[----:B------:R-:W-:Y:S01]  /*38e0*/  FFMA.FTZ R7, R212, -UR16, R7 ;  /* 0x80000010d4077c23 */ /* 0x000fe20008010007 */
[----:B------:R-:W-:Y:S03]  /*38f0*/  FFMA.FTZ R5, R208, -UR16, R5 ;  /* 0x80000010d0057c23 */ /* 0x000fe60008010005 */
[----:B------:R-:W-:Y:S01]  /*3900*/  @P6 FSEL R6, R6, -INF , !P2 ;  /* 0xff80000006066808 */ /* 0x000fe20005000000 */
[C---:B------:R-:W-:Y:S04]  /*3910*/  HMMA.16816.F32 R16, R112.reuse, R118, R16 ;  /* 0x000000767010723c */ /* 0x040fe80000001810 */
[----:B------:R-:W-:Y:S01]  /*3920*/  @P6 FSEL R5, R5, -INF , !P4 ;  /* 0xff80000005056808 */ /* 0x000fe20006000000 */
[----:B------:R-:W-:Y:S01]  /*3930*/  FFMA.FTZ R10, R199, -UR16, R10 ;  /* 0x80000010c70a7c23 */ /* 0x000fe2000801000a */
[----:B------:R-:W-:Y:S01]  /*3940*/  @P6 FSEL R7, R7, -INF , !P4 ;  /* 0xff80000007076808 */ /* 0x000fe20006000000 */
[----:B------:R-:W-:Y:S01]  /*3950*/  VIADD R199, R161, 0xffffffd9 ;  /* 0xffffffd9a1c77836 */ /* 0x000fe20000000000 */
[-C--:B-1----:R-:W-:Y:S03]  /*3960*/  HMMA.16816.F32 R20, R112, R100.reuse, R20 ;  /* 0x000000647014723c */ /* 0x082fe60000001814 */
[----:B------:R-:W-:Y:S01]  /*3970*/  @P6 FSEL R10, R10, -INF , !P2 ;  /* 0xff8000000a0a6808 */ /* 0x000fe20005000000 */
[C---:B------:R-:W-:Y:S01]  /*3980*/  FFMA.FTZ R8, R197.reuse, -UR16, R8 ;  /* 0x80000010c5087c23 */ /* 0x040fe20008010008 */
[----:B------:R-:W-:Y:S01]  /*3990*/  IABS R199, R199 ;  /* 0x000000c700c77213 */ /* 0x000fe20000000000 */
[----:B------:R-:W-:Y:S01]  /*39a0*/  FFMA.FTZ R11, R204, -UR16, R11 ;  /* 0x80000010cc0b7c23 */ /* 0x000fe2000801000b */
[----:B------:R-:W-:Y:S01]  /*39b0*/  FFMA.FTZ R9, R210, -UR16, R9 ;  /* 0x80000010d2097c23 */ /* 0x000fe20008010009 */
[C---:B------:R-:W-:Y:S04]  /*39c0*/  HMMA.16816.F32 R24, R120.reuse, R100, R24 ;  /* 0x000000647818723c */ /* 0x040fe80000001818 */
[----:B------:R-:W-:Y:S01]  /*39d0*/  I2FP.F32.S32 R199, R199 ;  /* 0x000000c700c77245 */ /* 0x000fe20000201400 */
[----:B------:R-:W-:Y:S01]  /*39e0*/  FFMA.FTZ R14, R197, -UR16, R14 ;  /* 0x80000010c50e7c23 */ /* 0x000fe2000801000e */
[----:B------:R-:W-:Y:S01]  /*39f0*/  @P6 FSEL R8, R8, -INF , !P2 ;  /* 0xff80000008086808 */ /* 0x000fe20005000000 */
[----:B------:R-:W-:Y:S01]  /*3a00*/  FFMA.FTZ R15, R210, -UR16, R15 ;  /* 0x80000010d20f7c23 */ /* 0x000fe2000801000f */
[----:B------:R-:W-:Y:S01]  /*3a10*/  @P6 FSEL R9, R9, -INF , !P4 ;  /* 0xff80000009096808 */ /* 0x000fe20006000000 */
[----:B------:R-:W-:Y:S01]  /*3a20*/  FFMA.FTZ R4, R199, -UR16, R4 ;  /* 0x80000010c7047c23 */ /* 0x000fe20008010004 */
[----:B------:R-:W-:Y:S01]  /*3a30*/  @P6 FSEL R11, R11, -INF , !P4 ;  /* 0xff8000000b0b6808 */ /* 0x000fe20006000000 */
[-C--:B------:R-:W-:Y:S03]  /*3a40*/  HMMA.16816.F32 R28, R120, R102.reuse, R28 ;  /* 0x00000066781c723c */ /* 0x080fe6000000181c */
[----:B------:R-:W-:Y:S01]  /*3a50*/  @P6 FSEL R4, R4, -INF , !P2 ;  /* 0xff80000004046808 */ /* 0x000fe20005000000 */
[----:B------:R-:W-:Y:S01]  /*3a60*/  FFMA.FTZ R18, R199, -UR16, R18 ;  /* 0x80000010c7127c23 */ /* 0x000fe20008010012 */
[-C--:B------:R-:W-:Y:S01]  /*3a70*/  @P6 ISETP.GE.AND P2, PT, R201, R168.reuse, PT ;  /* 0x000000a8c900620c */ /* 0x080fe20003f46270 */
[----:B------:R-:W-:Y:S01]  /*3a80*/  @P6 VIADD R201, R189, 0x18 ;  /* 0x00000018bdc96836 */ /* 0x000fe20000000000 */
[----:B------:R-:W-:Y:S01]  /*3a90*/  @P6 FSEL R14, R14, -INF , !P1 ;  /* 0xff8000000e0e6808 */ /* 0x000fe20004800000 */
[C---:B------:R-:W-:Y:S01]  /*3aa0*/  HMMA.16816.F32 R32, R112.reuse, R102, R32 ;  /* 0x000000667020723c */ /* 0x040fe20000001820 */
[----:B------:R-:W1:Y:S03]  /*3ab0*/  LDSM.16.M88.4 R100, [R136+0xc00] ;  /* 0x000c00008864783b */ /* 0x000e660000000200 */
[----:B------:R-:W-:Y:S01]  /*3ac0*/  @P6 ISETP.GE.AND P4, PT, R201, R168, PT ;  /* 0x000000a8c900620c */ /* 0x000fe20003f86270 */
[----:B------:R-:W-:Y:S01]  /*3ad0*/  VIADD R201, R161, 0x11 ;  /* 0x00000011a1c97836 */ /* 0x000fe20000000000 */
[----:B------:R-:W-:Y:S01]  /*3ae0*/  @P6 FSEL R18, R18, -INF , !P1 ;  /* 0xff80000012126808 */ /* 0x000fe20004800000 */
[----:B------:R-:W-:Y:S01]  /*3af0*/  FFMA.FTZ R24, R213, -UR16, R24 ;  /* 0x80000010d5187c23 */ /* 0x000fe20008010018 */
[----:B------:R-:W-:Y:S01]  /*3b00*/  @P6 FSEL R15, R15, -INF , !P5 ;  /* 0xff8000000f0f6808 */ /* 0x000fe20006800000 */
[-C--:B--2---:R-:W-:Y:S03]  /*3b10*/  HMMA.16816.F32 R36, R112, R104.reuse, R36 ;  /* 0x000000687024723c */ /* 0x084fe60000001824 */
[----:B------:R-:W-:Y:S01]  /*3b20*/  IABS R197, R201 ;  /* 0x000000c900c57213 */ /* 0x000fe20000000000 */
[----:B------:R-:W-:Y:S01]  /*3b30*/  VIADD R204, R161, 0x10 ;  /* 0x00000010a1cc7836 */ /* 0x000fe20000000000 */
[----:B------:R-:W-:Y:S01]  /*3b40*/  IABS R201, R203 ;  /* 0x000000cb00c97213 */ /* 0x000fe20000000000 */
[----:B------:R-:W-:Y:S01]  /*3b50*/  FFMA.FTZ R30, R213, -UR16, R30 ;  /* 0x80000010d51e7c23 */ /* 0x000fe2000801001e */
[----:B------:R-:W-:Y:S01]  /*3b60*/  I2FP.F32.S32 R197, R197 ;  /* 0x000000c500c57245 */ /* 0x000fe20000201400 */
[C---:B------:R-:W-:Y:S04]  /*3b70*/  HMMA.16816.F32 R40, R120.reuse, R104, R40 ;  /* 0x000000687828723c */ /* 0x040fe80000001828 */
[----:B------:R-:W-:Y:S01]  /*3b80*/  IABS R204, R204 ;  /* 0x000000cc00cc7213 */ /* 0x000fe20000000000 */
[----:B------:R-:W-:Y:S01]  /*3b90*/  FFMA.FTZ R213, R11, UR10, -R126 ;  /* 0x0000000a0bd57c23 */ /* 0x000fe2000801087e */
[----:B------:R-:W-:Y:S01]  /*3ba0*/  I2FP.F32.S32 R201, R201 ;  /* 0x000000c900c97245 */ /* 0x000fe20000201400 */
[----:B------:R-:W-:Y:S01]  /*3bb0*/  FFMA.FTZ R28, R183, -UR16, R28 ;  /* 0x80000010b71c7c23 */ /* 0x000fe2000801001c */
[----:B------:R-:W-:Y:S01]  /*3bc0*/  LOP3.LUT R203, R184, UR17, R215, 0x96, !PT ;  /* 0x00000011b8cb7c12 */ /* 0x000fe2000f8e96d7 */
[----:B------:R-:W-:Y:S01]  /*3bd0*/  VIADD R184, R161, 0xffffffc1 ;  /* 0xffffffc1a1b87836 */ /* 0x000fe20000000000 */
[----:B------:R-:W-:Y:S01]  /*3be0*/  I2FP.F32.S32 R204, R204 ;  /* 0x000000cc00cc7245 */ /* 0x000fe20000201400 */
[----:B------:R-:W-:Y:S01]  /*3bf0*/  FFMA.FTZ R12, R197, -UR16, R12 ;  /* 0x80000010c50c7c23 */ /* 0x000fe2000801000c */
[----:B------:R-:W-:Y:S01]  /*3c00*/  @P6 FSEL R28, R28, -INF , !P4 ;  /* 0xff8000001c1c6808 */ /* 0x000fe20006000000 */
[----:B------:R-:W-:Y:S01]  /*3c10*/  FFMA.FTZ R16, R201, -UR16, R16 ;  /* 0x80000010c9107c23 */ /* 0x000fe20008010010 */
[----:B------:R-:W-:Y:S01]  /*3c20*/  IABS R184, R184 ;  /* 0x000000b800b87213 */ /* 0x000fe20000000000 */
[----:B------:R-:W-:Y:S01]  /*3c30*/  @P6 VIADD R199, R189, 0x19 ;  /* 0x00000019bdc76836 */ /* 0x000fe20000000000 */
[----:B------:R-:W-:Y:S01]  /*3c40*/  @P6 FSEL R12, R12, -INF , !P1 ;  /* 0xff8000000c0c6808 */ /* 0x000fe20004800000 */
[----:B------:R-:W-:Y:S01]  /*3c50*/  FFMA.FTZ R13, R204, -UR16, R13 ;  /* 0x80000010cc0d7c23 */ /* 0x000fe2000801000d */
[----:B------:R-:W-:Y:S01]  /*3c60*/  @P6 FSEL R16, R16, -INF , !P1 ;  /* 0xff80000010106808 */ /* 0x000fe20004800000 */
[----:B------:R-:W-:Y:S01]  /*3c70*/  FFMA.FTZ R27, R204, -UR16, R27 ;  /* 0x80000010cc1b7c23 */ /* 0x000fe2000801001b */
[-C--:B------:R-:W-:Y:S01]  /*3c80*/  @P6 ISETP.GE.AND P1, PT, R199, R168.reuse, PT ;  /* 0x000000a8c700620c */ /* 0x080fe20003f26270 */
[----:B------:R-:W-:Y:S01]  /*3c90*/  IMAD.WIDE.U32 R204, R185, -0x2daee0ad, RZ ;  /* 0xd2511f53b9cc7825 */ /* 0x000fe200078e00ff */
[----:B------:R-:W-:Y:S01]  /*3ca0*/  @P6 FSEL R13, R13, -INF , !P5 ;  /* 0xff8000000d0d6808 */ /* 0x000fe20006800000 */
[-C--:B------:R-:W-:Y:S01]  /*3cb0*/  HMMA.16816.F32 R44, R120, R106.reuse, R44 ;  /* 0x0000006a782c723c */ /* 0x080fe2000000182c */
[----:B------:R-:W-:Y:S02]  /*3cc0*/  MUFU.EX2 R191, R213 ;  /* 0x000000d500bf7308 */ /* 0x000fe40000000800 */
[----:B------:R-:W-:Y:S01]  /*3cd0*/  @P6 FSEL R30, R30, -INF , !P4 ;  /* 0xff8000001e1e6808 */ /* 0x000fe20006000000 */
[----:B------:R-:W-:Y:S01]  /*3ce0*/  FFMA.FTZ R19, R208, -UR16, R19 ;  /* 0x80000010d0137c23 */ /* 0x000fe20008010013 */
[----:B------:R-:W-:Y:S01]  /*3cf0*/  @P6 FSEL R24, R24, -INF , !P3 ;  /* 0xff80000018186808 */ /* 0x000fe20005800000 */
[----:B------:R-:W-:Y:S01]  /*3d00*/  FFMA.FTZ R17, R206, -UR16, R17 ;  /* 0x80000010ce117c23 */ /* 0x000fe20008010011 */
[----:B------:R-:W-:Y:S01]  /*3d10*/  @P6 FSEL R27, R27, -INF , !P2 ;  /* 0xff8000001b1b6808 */ /* 0x000fe20005000000 */
[----:B------:R-:W-:Y:S01]  /*3d20*/  VIADD R185, R161, 0xffffffc0 ;  /* 0xffffffc0a1b97836 */ /* 0x000fe20000000000 */
[----:B------:R-:W-:Y:S01]  /*3d30*/  @P6 FSEL R19, R19, -INF , !P5 ;  /* 0xff80000013136808 */ /* 0x000fe20006800000 */
[----:B------:R-:W-:Y:S01]  /*3d40*/  @P6 VIADD R199, R189, 0x20 ;  /* 0x00000020bdc76836 */ /* 0x000fe20000000000 */
[----:B------:R-:W-:Y:S01]  /*3d50*/  @P6 FSEL R17, R17, -INF , !P5 ;  /* 0xff80000011116808 */ /* 0x000fe20006800000 */
[----:B------:R-:W-:Y:S01]  /*3d60*/  IMAD.MOV.U32 R187, RZ, RZ, R184 ;  /* 0x000000ffffbb7224 */ /* 0x000fe200078e00b8 */
[----:B------:R-:W-:Y:S01]  /*3d70*/  IABS R184, R185 ;  /* 0x000000b900b87213 */ /* 0x000fe20000000000 */
[----:B------:R-:W-:Y:S01]  /*3d80*/  VIADD R208, R161, 0xffffffc8 ;  /* 0xffffffc8a1d07836 */ /* 0x000fe20000000000 */
[----:B------:R-:W-:Y:S01]  /*3d90*/  @P6 ISETP.GE.AND P5, PT, R199, R168, PT ;  /* 0x000000a8c700620c */ /* 0x000fe20003fa6270 */
[----:B------:R-:W-:Y:S01]  /*3da0*/  VIADD R210, R161, 0x8 ;  /* 0x00000008a1d27836 */ /* 0x000fe20000000000 */
[----:B------:R-:W-:Y:S01]  /*3db0*/  I2FP.F32.S32 R185, R187 ;  /* 0x000000bb00b97245 */ /* 0x000fe20000201400 */
[C---:B------:R-:W-:Y:S04]  /*3dc0*/  HMMA.16816.F32 R48, R112.reuse, R106, R48 ;  /* 0x0000006a7030723c */ /* 0x040fe80000001830 */
[----:B------:R-:W-:Y:S01]  /*3dd0*/  LOP3.LUT R199, R186, UR17, R217, 0x96, !PT ;  /* 0x00000011bac77c12 */ /* 0x000fe2000f8e96d9 */
[----:B------:R-:W-:Y:S01]  /*3de0*/  FFMA.FTZ R42, R183, -UR16, R42 ;  /* 0x80000010b72a7c23 */ /* 0x000fe2000801002a */
[----:B------:R-:W-:Y:S01]  /*3df0*/  IABS R208, R208 ;  /* 0x000000d000d07213 */ /* 0x000fe20000000000 */
[----:B------:R-:W-:Y:S01]  /*3e00*/  FFMA.FTZ R183, R4, UR10, -R135 ;  /* 0x0000000a04b77c23 */ /* 0x000fe20008010887 */
[----:B------:R-:W-:Y:S01]  /*3e10*/  IABS R210, R210 ;  /* 0x000000d200d27213 */ /* 0x000fe20000000000 */
[-C--:B-1----:R-:W-:Y:S01]  /*3e20*/  HMMA.16816.F32 R52, R112, R100.reuse, R52 ;  /* 0x000000647034723c */ /* 0x082fe20000001834 */
[----:B------:R-:W-:Y:S02]  /*3e30*/  UIADD3 UR17, UPT, UPT, UR34, 0x1715609d, URZ ;  /* 0x1715609d22117890 */ /* 0x000fe4000fffe0ff */
[----:B------:R-:W-:Y:S01]  /*3e40*/  IABS R186, R161 ;  /* 0x000000a100ba7213 */ /* 0x000fe20000000000 */
[----:B------:R-:W-:Y:S01]  /*3e50*/  FFMA.FTZ R23, R206, -UR16, R23 ;  /* 0x80000010ce177c23 */ /* 0x000fe20008010017 */
[----:B------:R-:W-:Y:S01]  /*3e60*/  I2FP.F32.S32 R208, R208 ;  /* 0x000000d000d07245 */ /* 0x000fe20000201400 */
[----:B------:R-:W-:Y:S01]  /*3e70*/  IMAD.WIDE.U32 R206, R188, -0x2daee0ad, RZ ;  /* 0xd2511f53bcce7825 */ /* 0x000fe200078e00ff */
[----:B------:R-:W-:Y:S01]  /*3e80*/  I2FP.F32.S32 R210, R210 ;  /* 0x000000d200d27245 */ /* 0x000fe20000201400 */
[C---:B------:R-:W-:Y:S01]  /*3e90*/  HMMA.16816.F32 R56, R120.reuse, R100, R56 ;  /* 0x000000647838723c */ /* 0x040fe20000001838 */
[----:B------:R-:W-:Y:S03]  /*3ea0*/  MUFU.EX2 R183, R183 ;  /* 0x000000b700b77308 */ /* 0x000fe60000000800 */
[----:B------:R-:W-:Y:S01]  /*3eb0*/  I2FP.F32.S32 R186, R186 ;  /* 0x000000ba00ba7245 */ /* 0x000fe20000201400 */
[----:B------:R-:W-:Y:S01]  /*3ec0*/  FFMA.FTZ R34, R211, -UR16, R34 ;  /* 0x80000010d3227c23 */ /* 0x000fe20008010022 */
[----:B------:R-:W-:Y:S01]  /*3ed0*/  I2FP.F32.S32 R188, R184 ;  /* 0x000000b800bc7245 */ /* 0x000fe20000201400 */
[----:B------:R-:W-:Y:S01]  /*3ee0*/  FFMA.FTZ R32, R185, -UR16, R32 ;  /* 0x80000010b9207c23 */ /* 0x000fe20008010020 */
[----:B------:R-:W-:Y:S01]  /*3ef0*/  @P6 FSEL R23, R23, -INF , !P2 ;  /* 0xff80000017176808 */ /* 0x000fe20005000000 */
[----:B------:R-:W-:Y:S01]  /*3f00*/  @P6 VIADD R187, R189, 0x29 ;  /* 0x00000029bdbb6836 */ /* 0x000fe20000000000 */
[----:B------:R-:W-:Y:S01]  /*3f10*/  @P6 FSEL R34, R34, -INF , !P4 ;  /* 0xff80000022226808 */ /* 0x000fe20006000000 */
[-C--:B------:R-:W-:Y:S03]  /*3f20*/  HMMA.16816.F32 R60, R120, R102.reuse, R60 ;  /* 0x00000066783c723c */ /* 0x080fe6000000183c */
[----:B------:R-:W-:Y:S01]  /*3f30*/  @P6 FSEL R32, R32, -INF , !P4 ;  /* 0xff80000020206808 */ /* 0x000fe20006000000 */
[----:B------:R-:W-:Y:S01]  /*3f40*/  FFMA.FTZ R184, R5, UR10, -R135 ;  /* 0x0000000a05b87c23 */ /* 0x000fe20008010887 */
[-C--:B------:R-:W-:Y:S01]  /*3f50*/  @P6 ISETP.GE.AND P4, PT, R187, R168.reuse, PT ;  /* 0x000000a8bb00620c */ /* 0x080fe20003f86270 */
[----:B------:R-:W-:Y:S01]  /*3f60*/  FFMA.FTZ R33, R188, -UR16, R33 ;  /* 0x80000010bc217c23 */ /* 0x000fe20008010021 */
[----:B------:R-:W-:Y:S01]  /*3f70*/  @P6 FSEL R42, R42, -INF , !P5 ;  /* 0xff8000002a2a6808 */ /* 0x000fe20006800000 */
[----:B------:R-:W-:Y:S01]  /*3f80*/  FFMA.FTZ R29, R186, -UR16, R29 ;  /* 0x80000010ba1d7c23 */ /* 0x000fe2000801001d */
[----:B------:R-:W-:Y:S01]  /*3f90*/  FFMA.FTZ R31, R210, -UR16, R31 ;  /* 0x80000010d21f7c23 */ /* 0x000fe2000801001f */
[----:B------:R-:W-:Y:S01]  /*3fa0*/  FFMA.FTZ R35, R208, -UR16, R35 ;  /* 0x80000010d0237c23 */ /* 0x000fe20008010023 */
[----:B------:R-:W-:Y:S01]  /*3fb0*/  @P6 FSEL R33, R33, -INF , !P1 ;  /* 0xff80000021216808 */ /* 0x000fe20004800000 */
[----:B------:R-:W-:Y:S01]  /*3fc0*/  @P6 VIADD R187, R189, 0x30 ;  /* 0x00000030bdbb6836 */ /* 0x000fe20000000000 */
[----:B------:R-:W-:Y:S01]  /*3fd0*/  @P6 FSEL R29, R29, -INF , !P1 ;  /* 0xff8000001d1d6808 */ /* 0x000fe20004800000 */
[----:B------:R-:W-:Y:S01]  /*3fe0*/  HMMA.16816.F32 R64, R112, R102, R64 ;  /* 0x000000667040723c */ /* 0x000fe20000001840 */
[----:B------:R-:W-:Y:S03]  /*3ff0*/  MUFU.EX2 R184, R184 ;  /* 0x000000b800b87308 */ /* 0x000fe60000000800 */
[----:B------:R-:W-:Y:S01]  /*4000*/  @P6 FSEL R31, R31, -INF , !P1 ;  /* 0xff8000001f1f6808 */ /* 0x000fe20004800000 */
[----:B------:R-:W-:Y:S01]  /*4010*/  FFMA.FTZ R61, R212, -UR16, R61 ;  /* 0x80000010d43d7c23 */ /* 0x000fe2000801003d */
[----:B------:R-:W-:Y:S01]  /*4020*/  @P6 FSEL R35, R35, -INF , !P1 ;  /* 0xff80000023236808 */ /* 0x000fe20004800000 */
[----:B------:R-:W-:Y:S01]  /*4030*/  FFMA.FTZ R22, R201, -UR16, R22 ;  /* 0x80000010c9167c23 */ /* 0x000fe20008010016 */
[----:B------:R-:W-:Y:S01]  /*4040*/  LOP3.LUT R201, R214, UR22, R205, 0x96, !PT ;  /* 0x00000016d6c97c12 */ /* 0x000fe2000f8e96cd */
[----:B------:R-:W-:Y:S01]  /*4050*/  FFMA.FTZ R42, R42, UR10, -R126 ;  /* 0x0000000a2a2a7c23 */ /* 0x000fe2000801087e */
[-C--:B------:R-:W-:Y:S01]  /*4060*/  @P6 ISETP.GE.AND P1, PT, R187, R168.reuse, PT ;  /* 0x000000a8bb00620c */ /* 0x080fe20003f26270 */
[----:B------:R-:W-:Y:S01]  /*4070*/  FFMA.FTZ R38, R185, -UR16, R38 ;  /* 0x80000010b9267c23 */ /* 0x000fe20008010026 */
[----:B------:R-:W-:Y:S01]  /*4080*/  @P6 FSEL R22, R22, -INF , !P3 ;  /* 0xff80000016166808 */ /* 0x000fe20005800000 */
[----:B------:R-:W-:Y:S02]  /*4090*/  VIADD R187, R161, 0xffffffb9 ;  /* 0xffffffb9a1bb7836 */ /* 0x000fe40000000000 */
[----:B------:R-:W-:Y:S01]  /*40a0*/  FFMA.FTZ R26, R197, -UR16, R26 ;  /* 0x80000010c51a7c23 */ /* 0x000fe2000801001a */
[C---:B------:R-:W-:Y:S01]  /*40b0*/  VIADD R185, R161.reuse, 0xfffffff8 ;  /* 0xfffffff8a1b97836 */ /* 0x040fe20000000000 */
[----:B------:R-:W-:Y:S01]  /*40c0*/  @P6 FSEL R38, R38, -INF , !P5 ;  /* 0xff80000026266808 */ /* 0x000fe20006800000 */
[----:B------:R-:W-:Y:S01]  /*40d0*/  VIADD R205, R161, 0xfffffff9 ;  /* 0xfffffff9a1cd7836 */ /* 0x000fe20000000000 */
[----:B------:R-:W-:Y:S01]  /*40e0*/  IABS R187, R187 ;  /* 0x000000bb00bb7213 */ /* 0x000fe20000000000 */
[----:B------:R-:W-:Y:S01]  /*40f0*/  FFMA.FTZ R20, R211, -UR16, R20 ;  /* 0x80000010d3147c23 */ /* 0x000fe20008010014 */
[----:B------:R-:W-:Y:S01]  /*4100*/  IABS R185, R185 ;  /* 0x000000b900b97213 */ /* 0x000fe20000000000 */
[----:B------:R-:W-:Y:S01]  /*4110*/  @P6 VIADD R197, R189, 0x21 ;  /* 0x00000021bdc56836 */ /* 0x000fe20000000000 */
[----:B------:R-:W-:Y:S01]  /*4120*/  IABS R205, R205 ;  /* 0x000000cd00cd7213 */ /* 0x000fe20000000000 */
[----:B------:R-:W-:Y:S01]  /*4130*/  FFMA.FTZ R21, R208, -UR16, R21 ;  /* 0x80000010d0157c23 */ /* 0x000fe20008010015 */
[----:B------:R-:W-:Y:S01]  /*4140*/  @P6 FSEL R20, R20, -INF , !P3 ;  /* 0xff80000014146808 */ /* 0x000fe20005800000 */
[----:B------:R-:W-:Y:S01]  /*4150*/  FFMA.FTZ R67, R246, -UR16, R67 ;  /* 0x80000010f6437c23 */ /* 0x000fe20008010043 */
[----:B------:R-:W-:Y:S01]  /*4160*/  @P6 FSEL R26, R26, -INF , !P3 ;  /* 0xff8000001a1a6808 */ /* 0x000fe20005800000 */
[----:B------:R-:W-:Y:S01]  /*4170*/  VIADD R208, R161, 0xffffffb8 ;  /* 0xffffffb8a1d07836 */ /* 0x000fe20000000000 */
[----:B------:R-:W-:Y:S01]  /*4180*/  @P6 ISETP.GE.AND P3, PT, R197, R168, PT ;  /* 0x000000a8c500620c */ /* 0x000fe20003f66270 */
[----:B------:R-:W-:Y:S01]  /*4190*/  FFMA.FTZ R25, R210, -UR16, R25 ;  /* 0x80000010d2197c23 */ /* 0x000fe20008010019 */
[----:B------:R-:W-:Y:S01]  /*41a0*/  I2FP.F32.S32 R187, R187 ;  /* 0x000000bb00bb7245 */ /* 0x000fe20000201400 */
[----:B------:R-:W-:Y:S01]  /*41b0*/  @P6 VIADD R197, R189, 0x28 ;  /* 0x00000028bdc56836 */ /* 0x000fe20000000000 */
[----:B------:R-:W-:Y:S01]  /*41c0*/  I2FP.F32.S32 R205, R205 ;  /* 0x000000cd00cd7245 */ /* 0x000fe20000201400 */
[----:B------:R-:W-:Y:S01]  /*41d0*/  IMAD.MOV.U32 R210, RZ, RZ, R185 ;  /* 0x000000ffffd27224 */ /* 0x000fe200078e00b9 */
[----:B------:R-:W-:Y:S01]  /*41e0*/  IABS R208, R208 ;  /* 0x000000d000d07213 */ /* 0x000fe20000000000 */
[----:B------:R-:W-:Y:S01]  /*41f0*/  FFMA.FTZ R250, R33, UR10, -R135 ;  /* 0x0000000a21fa7c23 */ /* 0x000fe20008010887 */
[----:B------:R-:W-:Y:S01]  /*4200*/  @P6 FSEL R21, R21, -INF , !P2 ;  /* 0xff80000015156808 */ /* 0x000fe20005000000 */
[----:B------:R-:W-:Y:S01]  /*4210*/  FFMA.FTZ R38, R38, UR10, -R124 ;  /* 0x0000000a26267c23 */ /* 0x000fe2000801087c */
[----:B------:R-:W-:Y:S01]  /*4220*/  @P6 FSEL R25, R25, -INF , !P2 ;  /* 0xff80000019196808 */ /* 0x000fe20005000000 */
[----:B------:R-:W-:Y:S01]  /*4230*/  FFMA.FTZ R36, R187, -UR16, R36 ;  /* 0x80000010bb247c23 */ /* 0x000fe20008010024 */
[----:B------:R-:W-:Y:S01]  /*4240*/  @P6 ISETP.GE.AND P2, PT, R197, R168, PT ;  /* 0x000000a8c500620c */ /* 0x000fe20003f46270 */
[----:B------:R-:W-:Y:S01]  /*4250*/  FFMA.FTZ R39, R188, -UR16, R39 ;  /* 0x80000010bc277c23 */ /* 0x000fe20008010027 */
[----:B------:R-:W-:Y:S01]  /*4260*/  LOP3.LUT R197, R216, UR22, R207, 0x96, !PT ;  /* 0x00000016d8c57c12 */ /* 0x000fe2000f8e96cf */
[----:B------:R-:W-:Y:S01]  /*4270*/  FFMA.FTZ R40, R205, -UR16, R40 ;  /* 0x80000010cd287c23 */ /* 0x000fe20008010028 */
[----:B------:R-:W-:Y:S01]  /*4280*/  I2FP.F32.S32 R208, R208 ;  /* 0x000000d000d07245 */ /* 0x000fe20000201400 */
[--C-:B------:R-:W-:Y:S01]  /*4290*/  FFMA.FTZ R188, R7, UR10, -R124.reuse ;  /* 0x0000000a07bc7c23 */ /* 0x100fe2000801087c */
[----:B------:R-:W-:Y:S01]  /*42a0*/  I2FP.F32.S32 R210, R210 ;  /* 0x000000d200d27245 */ /* 0x000fe20000201400 */
[C---:B------:R-:W-:Y:S01]  /*42b0*/  @P6 VIADD R207, R189.reuse, 0x31 ;  /* 0x00000031bdcf6836 */ /* 0x040fe20000000000 */
[----:B------:R-:W-:Y:S01]  /*42c0*/  @P6 FSEL R36, R36, -INF , !P5 ;  /* 0xff80000024246808 */ /* 0x000fe20006800000 */
[----:B------:R-:W-:Y:S01]  /*42d0*/  FFMA.FTZ R37, R208, -UR16, R37 ;  /* 0x80000010d0257c23 */ /* 0x000fe20008010025 */
[----:B------:R-:W-:Y:S01]  /*42e0*/  @P6 FSEL R40, R40, -INF , !P5 ;  /* 0xff80000028286808 */ /* 0x000fe20006800000 */
[----:B------:R-:W-:Y:S01]  /*42f0*/  @P6 VIADD R211, R189, 0x38 ;  /* 0x00000038bdd36836 */ /* 0x000fe20000000000 */
[-C--:B------:R-:W-:Y:S01]  /*4300*/  @P6 ISETP.GE.AND P5, PT, R207, R168.reuse, PT ;  /* 0x000000a8cf00620c */ /* 0x080fe20003fa6270 */
[----:B------:R-:W-:Y:S01]  /*4310*/  FFMA.FTZ R43, R186, -UR16, R43 ;  /* 0x80000010ba2b7c23 */ /* 0x000fe2000801002b */
[----:B------:R-:W-:Y:S01]  /*4320*/  @P6 FSEL R37, R37, -INF , !P3 ;  /* 0xff80000025256808 */ /* 0x000fe20005800000 */
[----:B------:R-:W-:Y:S01]  /*4330*/  FFMA.FTZ R41, R210, -UR16, R41 ;  /* 0x80000010d2297c23 */ /* 0x000fe20008010029 */
[----:B------:R-:W-:Y:S01]  /*4340*/  @P6 FSEL R39, R39, -INF , !P3 ;  /* 0xff80000027276808 */ /* 0x000fe20005800000 */
[----:B------:R-:W-:Y:S01]  /*4350*/  FFMA.FTZ R207, R6, UR10, -R124 ;  /* 0x0000000a06cf7c23 */ /* 0x000fe2000801087c */
[----:B------:R-:W-:Y:S01]  /*4360*/  @P6 FSEL R43, R43, -INF , !P3 ;  /* 0xff8000002b2b6808 */ /* 0x000fe20005800000 */
[----:B------:R-:W-:Y:S01]  /*4370*/  FFMA.FTZ R36, R36, UR10, -R135 ;  /* 0x0000000a24247c23 */ /* 0x000fe20008010887 */
[----:B------:R-:W-:Y:S01]  /*4380*/  @P6 FSEL R41, R41, -INF , !P3 ;  /* 0xff80000029296808 */ /* 0x000fe20005800000 */
[----:B------:R1:W-:Y:S01]  /*4390*/  MUFU.EX2 R185, R207 ;  /* 0x000000cf00b97308 */ /* 0x0003e20000000800 */
[-C--:B------:R-:W-:Y:S01]  /*43a0*/  @P6 ISETP.GE.AND P3, PT, R211, R168.reuse, PT ;  /* 0x000000a8d300620c */ /* 0x080fe20003f66270 */
[----:B------:R-:W-:Y:S01]  /*43b0*/  FFMA.FTZ R211, R8, UR10, -R127 ;  /* 0x0000000a08d37c23 */ /* 0x000fe2000801087f */
[----:B------:R-:W-:Y:S01]  /*43c0*/  FFMA.FTZ R46, R205, -UR16, R46 ;  /* 0x80000010cd2e7c23 */ /* 0x000fe2000801002e */
[----:B------:R-:W-:Y:S02]  /*43d0*/  VIADD R205, R161, 0xfffffff1 ;  /* 0xfffffff1a1cd7836 */ /* 0x000fe40000000000 */
[----:B------:R-:W-:Y:S01]  /*43e0*/  FFMA.FTZ R248, R37, UR10, -R135 ;  /* 0x0000000a25f87c23 */ /* 0x000fe20008010887 */
[----:B------:R-:W-:Y:S01]  /*43f0*/  FFMA.FTZ R43, R43, UR10, -R126 ;  /* 0x0000000a2b2b7c23 */ /* 0x000fe2000801087e */
[----:B------:R-:W-:Y:S01]  /*4400*/  FFMA.FTZ R39, R39, UR10, -R124 ;  /* 0x0000000a27277c23 */ /* 0x000fe2000801087c */
[----:B------:R-:W-:Y:S01]  /*4410*/  @P6 FSEL R46, R46, -INF , !P2 ;  /* 0xff8000002e2e6808 */ /* 0x000fe20005000000 */
[----:B------:R-:W2:Y:S01]  /*4420*/  MUFU.EX2 R186, R188 ;  /* 0x000000bc00ba7308 */ /* 0x000ea20000000800 */
[----:B------:R-:W-:Y:S01]  /*4430*/  IABS R205, R205 ;  /* 0x000000cd00cd7213 */ /* 0x000fe20000000000 */
[--C-:B------:R-:W-:Y:S01]  /*4440*/  FFMA.FTZ R40, R40, UR10, -R127.reuse ;  /* 0x0000000a28287c23 */ /* 0x100fe2000801087f */
[--C-:B------:R-:W-:Y:S01]  /*4450*/  FFMA.FTZ R41, R41, UR10, -R127.reuse ;  /* 0x0000000a29297c23 */ /* 0x100fe2000801087f */
[----:B------:R-:W-:Y:S01]  /*4460*/  FFMA.FTZ R46, R46, UR10, -R126 ;  /* 0x0000000a2e2e7c23 */ /* 0x000fe2000801087e */
[----:B------:R-:W-:Y:S01]  /*4470*/  I2FP.F32.S32 R205, R205 ;  /* 0x000000cd00cd7245 */ /* 0x000fe20000201400 */
[----:B------:R-:W-:Y:S01]  /*4480*/  FFMA.FTZ R50, R187, -UR16, R50 ;  /* 0x80000010bb327c23 */ /* 0x000fe20008010032 */
[----:B------:R-:W-:Y:S03]  /*4490*/  @P6 VIADD R189, R189, 0x39 ;  /* 0x00000039bdbd6836 */ /* 0x000fe60000000000 */
[----:B------:R3:W4:Y:S01]  /*44a0*/  MUFU.EX2 R188, R211 ;  /* 0x000000d300bc7308 */ /* 0x0007220000000800 */
[----:B-1----:R-:W-:Y:S02]  /*44b0*/  VIADD R207, R161, 0xffffffb1 ;  /* 0xffffffb1a1cf7836 */ /* 0x002fe40000000000 */
[----:B------:R-:W-:Y:S01]  /*44c0*/  FFMA.FTZ R187, R9, UR10, -R127 ;  /* 0x0000000a09bb7c23 */ /* 0x000fe2000801087f */
[----:B------:R-:W-:Y:S01]  /*44d0*/  @P6 FSEL R50, R50, -INF , !P2 ;  /* 0xff80000032326808 */ /* 0x000fe20005000000 */
[----:B------:R-:W-:Y:S04]  /*44e0*/  IMAD.WIDE.U32 R216, R199, -0x326172a9, RZ ;  /* 0xcd9e8d57c7d87825 */ /* 0x000fe800078e00ff */
[----:B------:R-:W-:Y:S01]  /*44f0*/  FFMA.FTZ R53, R246, -UR16, R53 ;  /* 0x80000010f6357c23 */ /* 0x000fe20008010035 */
[----:B------:R-:W-:Y:S01]  /*4500*/  IABS R207, R207 ;  /* 0x000000cf00cf7213 */ /* 0x000fe20000000000 */
[----:B------:R-:W-:Y:S01]  /*4510*/  FFMA.FTZ R50, R50, UR10, -R124 ;  /* 0x0000000a32327c23 */ /* 0x000fe2000801087c */
[----:B------:R-:W-:Y:S01]  /*4520*/  LOP3.LUT R202, R202, UR18, R217, 0x96, !PT ;  /* 0x00000012caca7c12 */ /* 0x000fe2000f8e96d9 */
[----:B------:R-:W-:Y:S01]  /*4530*/  IMAD.WIDE.U32 R242, R197, -0x326172a9, RZ ;  /* 0xcd9e8d57c5f27825 */ /* 0x000fe200078e00ff */
[----:B------:R-:W-:Y:S01]  /*4540*/  I2FP.F32.S32 R207, R207 ;  /* 0x000000cf00cf7245 */ /* 0x000fe20000201400 */
[----:B------:R-:W1:Y:S01]  /*4550*/  MUFU.EX2 R187, R187 ;  /* 0x000000bb00bb7308 */ /* 0x000e620000000800 */
[----:B------:R-:W-:Y:S01]  /*4560*/  @P6 FSEL R53, R53, -INF , !P5 ;  /* 0xff80000035356808 */ /* 0x000fe20006800000 */
[----:B------:R-:W-:Y:S01]  /*4570*/  FFMA.FTZ R44, R205, -UR16, R44 ;  /* 0x80000010cd2c7c23 */ /* 0x000fe2000801002c */
[----:B------:R-:W-:Y:S01]  /*4580*/  IMAD.WIDE.U32 R214, R195, -0x326172a9, RZ ;  /* 0xcd9e8d57c3d67825 */ /* 0x000fe200078e00ff */
[----:B------:R-:W-:Y:S03]  /*4590*/  LOP3.LUT R195, R216, UR17, R243, 0x96, !PT ;  /* 0x00000011d8c37c12 */ /* 0x000fe6000f8e96f3 */
[----:B---3--:R-:W-:Y:S01]  /*45a0*/  FFMA.FTZ R211, R10, UR10, -R126 ;  /* 0x0000000a0ad37c23 */ /* 0x008fe2000801087e */
[----:B------:R-:W-:Y:S01]  /*45b0*/  @P6 FSEL R44, R44, -INF , !P2 ;  /* 0xff8000002c2c6808 */ /* 0x000fe20005000000 */
[----:B------:R-:W-:Y:S01]  /*45c0*/  FFMA.FTZ R48, R207, -UR16, R48 ;  /* 0x80000010cf307c23 */ /* 0x000fe20008010030 */
[----:B------:R-:W-:Y:S01]  /*45d0*/  LOP3.LUT R190, R190, UR18, R215, 0x96, !PT ;  /* 0x00000012bebe7c12 */ /* 0x000fe2000f8e96d7 */
[----:B------:R3:W-:Y:S01]  /*45e0*/  MUFU.EX2 R192, R211 ;  /* 0x000000d300c07308 */ /* 0x0007e20000000800 */
[----:B------:R-:W-:Y:S01]  /*45f0*/  FFMA.FTZ R53, R53, UR10, -R135 ;  /* 0x0000000a35357c23 */ /* 0x000fe20008010887 */
[----:B------:R-:W-:Y:S01]  /*4600*/  FFMA.FTZ R44, R44, UR10, -R127 ;  /* 0x0000000a2c2c7c23 */ /* 0x000fe2000801087f */
[----:B------:R-:W-:Y:S01]  /*4610*/  @P6 FSEL R48, R48, -INF , !P2 ;  /* 0xff80000030306808 */ /* 0x000fe20005000000 */
[----:B------:R-:W-:Y:S01]  /*4620*/  IMAD.WIDE.U32 R232, R201, -0x326172a9, RZ ;  /* 0xcd9e8d57c9e87825 */ /* 0x000fe200078e00ff */
[----:B------:R-:W-:Y:S02]  /*4630*/  @P6 ISETP.GE.AND P2, PT, R189, R168, PT ;  /* 0x000000a8bd00620c */ /* 0x000fe40003f46270 */
[----:B------:R-:W-:Y:S01]  /*4640*/  LOP3.LUT R189, R214, UR17, R239, 0x96, !PT ;  /* 0x00000011d6bd7c12 */ /* 0x000fe2000f8e96ef */
[----:B------:R-:W-:Y:S01]  /*4650*/  IMAD.WIDE.U32 R214, R193, -0x326172a9, RZ ;  /* 0xcd9e8d57c1d67825 */ /* 0x000fe200078e00ff */
[----:B------:R-:W-:Y:S01]  /*4660*/  @P6 FSEL R61, R61, -INF , !P2 ;  /* 0xff8000003d3d6808 */ /* 0x000fe20005000000 */
[----:B------:R2:W-:Y:S01]  /*4670*/  MUFU.EX2 R249, R36 ;  /* 0x0000002400f97308 */ /* 0x0005e20000000800 */
[----:B------:R-:W-:Y:S01]  /*4680*/  @P6 FSEL R67, R67, -INF , !P2 ;  /* 0xff80000043436808 */ /* 0x000fe20005000000 */
[----:B------:R-:W-:Y:S01]  /*4690*/  FFMA.FTZ R48, R48, UR10, -R135 ;  /* 0x0000000a30307c23 */ /* 0x000fe20008010887 */
[----:B------:R-:W-:Y:S01]  /*46a0*/  LOP3.LUT R197, R194, UR18, R215, 0x96, !PT ;  /* 0x00000012c2c57c12 */ /* 0x000fe2000f8e96d7 */
[--C-:B------:R-:W-:Y:S01]  /*46b0*/  FFMA.FTZ R193, R13, UR10, -R127.reuse ;  /* 0x0000000a0dc17c23 */ /* 0x100fe2000801087f */
[----:B------:R-:W-:Y:S01]  /*46c0*/  FFMA.FTZ R194, R12, UR10, -R127 ;  /* 0x0000000a0cc27c23 */ /* 0x000fe2000801087f */
[----:B------:R-:W-:Y:S01]  /*46d0*/  IMAD.WIDE.U32 R226, R189, -0x2daee0ad, RZ ;  /* 0xd2511f53bde27825 */ /* 0x000fe200078e00ff */
[----:B---3--:R-:W-:Y:S03]  /*46e0*/  LOP3.LUT R211, R214, UR17, R219, 0x96, !PT ;  /* 0x00000011d6d37c12 */ /* 0x008fe6000f8e96db */
[----:B------:R-:W-:Y:S01]  /*46f0*/  MUFU.EX2 R247, R48 ;  /* 0x0000003000f77308 */ /* 0x000fe20000000800 */
[----:B------:R-:W-:Y:S01]  /*4700*/  FFMA.FTZ R189, R15, UR10, -R126 ;  /* 0x0000000a0fbd7c23 */ /* 0x000fe2000801087e */
[----:B------:R-:W-:Y:S01]  /*4710*/  IMAD.WIDE.U32 R214, R203, -0x326172a9, RZ ;  /* 0xcd9e8d57cbd67825 */ /* 0x000fe200078e00ff */
[C---:B------:R-:W-:Y:S02]  /*4720*/  PRMT R224, R226.reuse, 0x7770, RZ ;  /* 0x00007770e2e07816 */ /* 0x040fe400000000ff */
[----:B------:R-:W-:Y:S01]  /*4730*/  PRMT R221, R226, 0x7771, RZ ;  /* 0x00007771e2dd7816 */ /* 0x000fe200000000ff */
[----:B------:R-:W-:Y:S01]  /*4740*/  IMAD.WIDE.U32 R222, R190, -0x2daee0ad, RZ ;  /* 0xd2511f53bede7825 */ /* 0x000fe200078e00ff */
[----:B------:R-:W-:Y:S03]  /*4750*/  LOP3.LUT R236, R200, UR18, R215, 0x96, !PT ;  /* 0x00000012c8ec7c12 */ /* 0x000fe6000f8e96d7 */
[----:B------:R-:W3:Y:S01]  /*4760*/  MUFU.EX2 R193, R193 ;  /* 0x000000c100c17308 */ /* 0x000ee20000000800 */
[----:B------:R-:W-:Y:S01]  /*4770*/  LOP3.LUT R217, R214, UR17, R233, 0x96, !PT ;  /* 0x00000011d6d97c12 */ /* 0x000fe2000f8e96e9 */
[----:B------:R-:W-:Y:S01]  /*4780*/  IMAD.WIDE.U32 R200, R197, -0x2daee0ad, RZ ;  /* 0xd2511f53c5c87825 */ /* 0x000fe200078e00ff */
[C---:B------:R-:W-:Y:S01]  /*4790*/  PRMT R220, R226.reuse, 0x7772, RZ ;  /* 0x00007772e2dc7816 */ /* 0x040fe200000000ff */
[----:B------:R-:W-:Y:S01]  /*47a0*/  UIADD3 UR17, UPT, UPT, UR34, -0x4ab325aa, URZ ;  /* 0xb54cda5622117890 */ /* 0x000fe2000fffe0ff */
[----:B------:R-:W-:Y:S01]  /*47b0*/  PRMT R219, R226, 0x7773, RZ ;  /* 0x00007773e2db7816 */ /* 0x000fe200000000ff */
[----:B------:R-:W-:Y:S01]  /*47c0*/  IMAD.WIDE.U32 R214, R211, -0x2daee0ad, RZ ;  /* 0xd2511f53d3d67825 */ /* 0x000fe200078e00ff */
[----:B------:R-:W-:Y:S03]  /*47d0*/  LOP3.LUT R226, R196, UR21, R201, 0x96, !PT ;  /* 0x00000015c4e27c12 */ /* 0x000fe6000f8e96c9 */
[----:B------:R-:W-:Y:S01]  /*47e0*/  MUFU.EX2 R194, R194 ;  /* 0x000000c200c27308 */ /* 0x000fe20000000800 */
[----:B------:R-:W-:Y:S01]  /*47f0*/  LOP3.LUT R199, R198, UR21, R223, 0x96, !PT ;  /* 0x00000015c6c77c12 */ /* 0x000fe2000f8e96df */
[----:B------:R-:W-:Y:S01]  /*4800*/  IMAD.WIDE.U32 R202, R202, -0x2daee0ad, RZ ;  /* 0xd2511f53caca7825 */ /* 0x000fe200078e00ff */
[----:B------:R-:W-:Y:S02]  /*4810*/  LOP3.LUT R216, R200, UR20, R215, 0x96, !PT ;  /* 0x00000014c8d87c12 */ /* 0x000fe4000f8e96d7 */
[----:B------:R-:W-:Y:S01]  /*4820*/  LOP3.LUT R222, R222, UR20, R227, 0x96, !PT ;  /* 0x00000014dede7c12 */ /* 0x000fe2000f8e96e3 */
[----:B------:R-:W-:Y:S01]  /*4830*/  FFMA.FTZ R201, R19, UR10, -R124 ;  /* 0x0000000a13c97c23 */ /* 0x000fe2000801087c */
[----:B------:R-:W-:Y:S01]  /*4840*/  LOP3.LUT R200, R206, UR21, R203, 0x96, !PT ;  /* 0x00000015cec87c12 */ /* 0x000fe2000f8e96cb */
[----:B------:R-:W-:Y:S01]  /*4850*/  IMAD.WIDE.U32 R196, R195, -0x2daee0ad, RZ ;  /* 0xd2511f53c3c47825 */ /* 0x000fe200078e00ff */
[----:B------:R-:W-:Y:S01]  /*4860*/  SHF.R.U32.HI R37, RZ, 0x18, R222 ;  /* 0x00000018ff257819 */ /* 0x000fe200000116de */
[----:B------:R-:W-:Y:S01]  /*4870*/  MUFU.EX2 R189, R189 ;  /* 0x000000bd00bd7308 */ /* 0x000fe20000000800 */
[----:B--2---:R-:W-:Y:S01]  /*4880*/  PRMT R36, R222, 0x7632, R36 ;  /* 0x00007632de247816 */ /* 0x004fe20000000024 */
[----:B------:R-:W-:Y:S01]  /*4890*/  FFMA.FTZ R54, R207, -UR16, R54 ;  /* 0x80000010cf367c23 */ /* 0x000fe20008010036 */
[----:B------:R-:W-:Y:S01]  /*48a0*/  LOP3.LUT R235, R202, UR20, R197, 0x96, !PT ;  /* 0x00000014caeb7c12 */ /* 0x000fe2000f8e96c5 */
[C---:B------:R-:W-:Y:S01]  /*48b0*/  VIADD R207, R161.reuse, 0xffffffe8 ;  /* 0xffffffe8a1cf7836 */ /* 0x040fe20000000000 */
[----:B------:R-:W-:Y:S01]  /*48c0*/  PRMT R229, R196, 0x7770, RZ ;  /* 0x00007770c4e57816 */ /* 0x000fe200000000ff */
[C---:B------:R-:W-:Y:S01]  /*48d0*/  VIADD R195, R161.reuse, 0xfffffff0 ;  /* 0xfffffff0a1c37836 */ /* 0x040fe20000000000 */
[----:B------:R-:W-:Y:S01]  /*48e0*/  @P6 FSEL R54, R54, -INF , !P1 ;  /* 0xff80000036366808 */ /* 0x000fe20004800000 */
[----:B------:R-:W-:Y:S01]  /*48f0*/  VIADD R206, R161, 0xffffffb0 ;  /* 0xffffffb0a1ce7836 */ /* 0x000fe20000000000 */
[----:B------:R-:W-:Y:S01]  /*4900*/  IABS R207, R207 ;  /* 0x000000cf00cf7213 */ /* 0x000fe20000000000 */
[----:B------:R-:W-:Y:S01]  /*4910*/  FFMA.FTZ R190, R14, UR10, -R126 ;  /* 0x0000000a0ebe7c23 */ /* 0x000fe2000801087e */
[----:B------:R-:W-:Y:S01]  /*4920*/  IABS R195, R195 ;  /* 0x000000c300c37213 */ /* 0x000fe20000000000 */
[----:B------:R-:W-:Y:S01]  /*4930*/  FFMA.FTZ R197, R17, UR10, -R135 ;  /* 0x0000000a11c57c23 */ /* 0x000fe20008010887 */
[----:B------:R-:W-:Y:S01]  /*4940*/  IABS R206, R206 ;  /* 0x000000ce00ce7213 */ /* 0x000fe20000000000 */
[----:B------:R-:W-:Y:S01]  /*4950*/  FFMA.FTZ R47, R210, -UR16, R47 ;  /* 0x80000010d22f7c23 */ /* 0x000fe2000801002f */
[----:B------:R-:W-:Y:S01]  /*4960*/  I2FP.F32.S32 R240, R195 ;  /* 0x000000c300f07245 */ /* 0x000fe20000201400 */
[----:B------:R-:W-:Y:S01]  /*4970*/  IMAD.WIDE.U32 R210, R200, -0x326172a9, RZ ;  /* 0xcd9e8d57c8d27825 */ /* 0x000fe200078e00ff */
[----:B------:R-:W-:Y:S01]  /*4980*/  I2FP.F32.S32 R206, R206 ;  /* 0x000000ce00ce7245 */ /* 0x000fe20000201400 */
[----:B------:R-:W-:Y:S01]  /*4990*/  MUFU.EX2 R195, R201 ;  /* 0x000000c900c37308 */ /* 0x000fe20000000800 */
[----:B------:R-:W-:Y:S01]  /*49a0*/  I2FP.F32.S32 R120, R207 ;  /* 0x000000cf00787245 */ /* 0x000fe20000201400 */
[----:B------:R-:W-:Y:S01]  /*49b0*/  IMAD.WIDE.U32 R202, R199, -0x326172a9, RZ ;  /* 0xcd9e8d57c7ca7825 */ /* 0x000fe200078e00ff */
[----:B------:R-:W-:Y:S02]  /*49c0*/  LOP3.LUT R245, R242, UR17, R211, 0x96, !PT ;  /* 0x00000011f2f57c12 */ /* 0x000fe4000f8e96d3 */
[----:B------:R-:W-:Y:S01]  /*49d0*/  @P6 FSEL R47, R47, -INF , !P4 ;  /* 0xff8000002f2f6808 */ /* 0x000fe20006000000 */
[----:B------:R-:W-:Y:S01]  /*49e0*/  FFMA.FTZ R63, R120, -UR16, R63 ;  /* 0x80000010783f7c23 */ /* 0x000fe2000801003f */
[----:B------:R-:W-:Y:S01]  /*49f0*/  LOP3.LUT R238, R238, UR17, R203, 0x96, !PT ;  /* 0x00000011eeee7c12 */ /* 0x000fe2000f8e96cb */
[----:B------:R-:W-:Y:S01]  /*4a00*/  VIADD R211, R161, 0xffffffa9 ;  /* 0xffffffa9a1d37836 */ /* 0x000fe20000000000 */
[----:B------:R-:W-:Y:S01]  /*4a10*/  PRMT R243, R210, 0x7771, RZ ;  /* 0x00007771d2f37816 */ /* 0x000fe200000000ff */
[----:B------:R-:W-:Y:S01]  /*4a20*/  FFMA.FTZ R55, R206, -UR16, R55 ;  /* 0x80000010ce377c23 */ /* 0x000fe20008010037 */
[----:B------:R-:W-:Y:S01]  /*4a30*/  SHF.R.U32.HI R122, RZ, 0x18, R238 ;  /* 0x00000018ff7a7819 */ /* 0x000fe200000116ee */
[----:B------:R-:W-:Y:S01]  /*4a40*/  FFMA.FTZ R59, R240, -UR16, R59 ;  /* 0x80000010f03b7c23 */ /* 0x000fe2000801003b */
[----:B------:R-:W-:Y:S01]  /*4a50*/  IABS R211, R211 ;  /* 0x000000d300d37213 */ /* 0x000fe20000000000 */
[----:B------:R-:W-:Y:S01]  /*4a60*/  FFMA.FTZ R57, R120, -UR16, R57 ;  /* 0x8000001078397c23 */ /* 0x000fe20008010039 */
[----:B------:R-:W-:Y:S01]  /*4a70*/  @P6 FSEL R55, R55, -INF , !P5 ;  /* 0xff80000037376808 */ /* 0x000fe20006800000 */
[--C-:B------:R-:W-:Y:S01]  /*4a80*/  FFMA.FTZ R199, R20, UR10, -R135.reuse ;  /* 0x0000000a14c77c23 */ /* 0x100fe20008010887 */
[----:B------:R-:W-:Y:S01]  /*4a90*/  @P6 FSEL R59, R59, -INF , !P5 ;  /* 0xff8000003b3b6808 */ /* 0x000fe20006800000 */
[----:B------:R-:W-:Y:S01]  /*4aa0*/  IMAD.WIDE.U32 R236, R236, -0x2daee0ad, RZ ;  /* 0xd2511f53ecec7825 */ /* 0x000fe200078e00ff */
[----:B------:R-:W-:Y:S01]  /*4ab0*/  @P6 FSEL R57, R57, -INF , !P5 ;  /* 0xff80000039396808 */ /* 0x000fe20006800000 */
[----:B------:R-:W2:Y:S01]  /*4ac0*/  MUFU.EX2 R190, R190 ;  /* 0x000000be00be7308 */ /* 0x000ea20000000800 */
[----:B------:R-:W-:Y:S01]  /*4ad0*/  ISETP.LE.U32.AND P5, PT, R122, UR9, PT ;  /* 0x000000097a007c0c */ /* 0x000fe2000bfa3070 */
[----:B------:R-:W-:Y:S01]  /*4ae0*/  FFMA.FTZ R198, R16, UR10, -R135 ;  /* 0x0000000a10c67c23 */ /* 0x000fe20008010887 */
[----:B------:R-:W-:Y:S01]  /*4af0*/  I2FP.F32.S32 R211, R211 ;  /* 0x000000d300d37245 */ /* 0x000fe20000201400 */
[----:B------:R-:W-:Y:S01]  /*4b00*/  VIADD R122, R161, 0xffffffa0 ;  /* 0xffffffa0a17a7836 */ /* 0x000fe20000000000 */
[----:B------:R-:W-:Y:S01]  /*4b10*/  LOP3.LUT R120, R245, 0xffff, RZ, 0xc0, !PT ;  /* 0x0000fffff5787812 */ /* 0x000fe200078ec0ff */
[----:B------:R-:W-:Y:S01]  /*4b20*/  VIADD R121, R161, 0xffffffa1 ;  /* 0xffffffa1a1797836 */ /* 0x000fe20000000000 */
[----:B------:R-:W-:Y:S01]  /*4b30*/  LOP3.LUT R123, R238, 0xffff, RZ, 0xc0, !PT ;  /* 0x0000ffffee7b7812 */ /* 0x000fe200078ec0ff */
[--C-:B------:R-:W-:Y:S01]  /*4b40*/  FFMA.FTZ R203, R23, UR10, -R124.reuse ;  /* 0x0000000a17cb7c23 */ /* 0x100fe2000801087c */
[----:B------:R-:W-:Y:S01]  /*4b50*/  IABS R122, R122 ;  /* 0x0000007a007a7213 */ /* 0x000fe20000000000 */
[----:B------:R-:W-:Y:S01]  /*4b60*/  FFMA.FTZ R200, R22, UR10, -R124 ;  /* 0x0000000a16c87c23 */ /* 0x000fe2000801087c */
[----:B------:R-:W-:Y:S01]  /*4b70*/  IABS R121, R121 ;  /* 0x0000007900797213 */ /* 0x000fe20000000000 */
[----:B------:R-:W-:Y:S01]  /*4b80*/  FFMA.FTZ R52, R211, -UR16, R52 ;  /* 0x80000010d3347c23 */ /* 0x000fe20008010034 */
[----:B------:R-:W-:Y:S01]  /*4b90*/  I2FP.F32.S32 R122, R122 ;  /* 0x0000007a007a7245 */ /* 0x000fe20000201400 */
[----:B------:R-:W-:Y:S01]  /*4ba0*/  FFMA.FTZ R56, R241, -UR16, R56 ;  /* 0x80000010f1387c23 */ /* 0x000fe20008010038 */
[----:B------:R-:W-:Y:S01]  /*4bb0*/  I2FP.F32.S32 R121, R121 ;  /* 0x0000007900797245 */ /* 0x000fe20000201400 */
[----:B------:R-:W-:Y:S01]  /*4bc0*/  FFMA.FTZ R58, R205, -UR16, R58 ;  /* 0x80000010cd3a7c23 */ /* 0x000fe2000801003a */
[----:B------:R-:W-:Y:S01]  /*4bd0*/  LOP3.LUT R205, R238, 0xff, RZ, 0xc0, !PT ;  /* 0x000000ffeecd7812 */ /* 0x000fe200078ec0ff */
[----:B------:R-:W-:Y:S01]  /*4be0*/  FFMA.FTZ R65, R122, -UR16, R65 ;  /* 0x800000107a417c23 */ /* 0x000fe20008010041 */
[----:B------:R-:W-:Y:S01]  /*4bf0*/  @P6 FSEL R52, R52, -INF , !P1 ;  /* 0xff80000034346808 */ /* 0x000fe20004800000 */
[----:B------:R-:W-:Y:S01]  /*4c00*/  @!P5 FADD.FTZ R186, -R186, -RZ ;  /* 0x800000ffbabad221 */ /* 0x000fe20000010100 */
[----:B------:R-:W-:Y:S01]  /*4c10*/  @P6 FSEL R56, R56, -INF , !P1 ;  /* 0xff80000038386808 */ /* 0x000fe20004800000 */
[----:B------:R-:W-:Y:S01]  /*4c20*/  FFMA.FTZ R47, R47, UR10, -R126 ;  /* 0x0000000a2f2f7c23 */ /* 0x000fe2000801087e */
[----:B------:R-:W-:Y:S01]  /*4c30*/  @P6 FSEL R58, R58, -INF , !P1 ;  /* 0xff8000003a3a6808 */ /* 0x000fe20004800000 */
[----:B------:R-:W-:Y:S01]  /*4c40*/  FFMA.FTZ R52, R52, UR10, -R135 ;  /* 0x0000000a34347c23 */ /* 0x000fe20008010887 */
[----:B------:R-:W-:Y:S01]  /*4c50*/  ISETP.LE.U32.AND P1, PT, R205, UR9, PT ;  /* 0x00000009cd007c0c */ /* 0x000fe2000bf23070 */
[----:B------:R-:W-:Y:S01]  /*4c60*/  FFMA.FTZ R45, R240, -UR16, R45 ;  /* 0x80000010f02d7c23 */ /* 0x000fe2000801002d */
[----:B------:R-:W-:Y:S01]  /*4c70*/  PRMT R238, R238, 0x7632, R238 ;  /* 0x00007632eeee7816 */ /* 0x000fe200000000ee */
[----:B------:R-:W-:Y:S01]  /*4c80*/  FFMA.FTZ R51, R208, -UR16, R51 ;  /* 0x80000010d0337c23 */ /* 0x000fe20008010033 */
[----:B------:R-:W-:Y:S01]  /*4c90*/  SHF.R.U32.HI R120, RZ, 0x8, R120 ;  /* 0x00000008ff787819 */ /* 0x000fe20000011678 */
[----:B------:R-:W-:Y:S01]  /*4ca0*/  FFMA.FTZ R49, R206, -UR16, R49 ;  /* 0x80000010ce317c23 */ /* 0x000fe20008010031 */
[----:B------:R-:W-:Y:S01]  /*4cb0*/  @P6 FSEL R45, R45, -INF , !P4 ;  /* 0xff8000002d2d6808 */ /* 0x000fe20006000000 */
[----:B------:R-:W-:Y:S01]  /*4cc0*/  FFMA.FTZ R60, R209, -UR16, R60 ;  /* 0x80000010d13c7c23 */ /* 0x000fe2000801003c */
[----:B------:R-:W-:Y:S01]  /*4cd0*/  @P6 FSEL R51, R51, -INF , !P4 ;  /* 0xff80000033336808 */ /* 0x000fe20006000000 */
[----:B------:R-:W-:Y:S01]  /*4ce0*/  FFMA.FTZ R62, R241, -UR16, R62 ;  /* 0x80000010f13e7c23 */ /* 0x000fe2000801003e */
[----:B------:R-:W-:Y:S01]  /*4cf0*/  @P6 FSEL R49, R49, -INF , !P4 ;  /* 0xff80000031316808 */ /* 0x000fe20006000000 */
[----:B------:R-:W-:Y:S01]  /*4d00*/  FFMA.FTZ R64, R121, -UR16, R64 ;  /* 0x8000001079407c23 */ /* 0x000fe20008010040 */
[----:B------:R-:W-:Y:S01]  /*4d10*/  LOP3.LUT R121, R245, 0xff, RZ, 0xc0, !PT ;  /* 0x000000fff5797812 */ /* 0x000fe200078ec0ff */
[----:B------:R-:W-:Y:S01]  /*4d20*/  FFMA.FTZ R66, R211, -UR16, R66 ;  /* 0x80000010d3427c23 */ /* 0x000fe20008010042 */
[----:B------:R-:W-:Y:S01]  /*4d30*/  @P6 FSEL R60, R60, -INF , !P3 ;  /* 0xff8000003c3c6808 */ /* 0x000fe20005800000 */
[----:B------:R-:W-:Y:S01]  /*4d40*/  FFMA.FTZ R51, R51, UR10, -R124 ;  /* 0x0000000a33337c23 */ /* 0x000fe2000801087c */
[----:B------:R-:W-:Y:S01]  /*4d50*/  @P6 FSEL R62, R62, -INF , !P3 ;  /* 0xff8000003e3e6808 */ /* 0x000fe20005800000 */
[----:B------:R-:W-:Y:S01]  /*4d60*/  @!P1 FADD.FTZ R183, -R183, -RZ ;  /* 0x800000ffb7b79221 */ /* 0x000fe20000010100 */
        /* <DEDUP_REMOVED lines=8> */
[----:B------:R-:W-:Y:S01]  /*4df0*/  ISETP.LE.U32.AND P6, PT, R121, UR9, PT ;  /* 0x0000000979007c0c */ /* 0x000fe2000bfc3070 */
[--C-:B------:R-:W-:Y:S01]  /*4e00*/  FFMA.FTZ R208, R26, UR10, -R126.reuse ;  /* 0x0000000a1ad07c23 */ /* 0x100fe2000801087e */
[----:B------:R-:W-:Y:S01]  /*4e10*/  LOP3.LUT R238, R238, 0xff, RZ, 0xc0, !PT ;  /* 0x000000ffeeee7812 */ /* 0x000fe200078ec0ff */
[--C-:B------:R-:W-:Y:S01]  /*4e20*/  FFMA.FTZ R206, R27, UR10, -R126.reuse ;  /* 0x0000000a1bce7c23 */ /* 0x100fe2000801087e */
[----:B------:R-:W-:Y:S01]  /*4e30*/  LOP3.LUT R120, R120, 0xffff, RZ, 0xc0, !PT ;  /* 0x0000ffff78787812 */ /* 0x000fe200078ec0ff */
[----:B------:R-:W-:Y:S01]  /*4e40*/  FFMA.FTZ R209, R30, UR10, -R126 ;  /* 0x0000000a1ed17c23 */ /* 0x000fe2000801087e */
[----:B------:R-:W-:Y:S01]  /*4e50*/  ISETP.LE.U32.AND P2, PT, R238, UR9, PT ;  /* 0x00000009ee007c0c */ /* 0x000fe2000bf43070 */
[----:B------:R-:W-:Y:S01]  /*4e60*/  FFMA.FTZ R211, R32, UR10, -R135 ;  /* 0x0000000a20d37c23 */ /* 0x000fe20008010887 */
[----:B------:R-:W-:Y:S01]  /*4e70*/  ISETP.LE.U32.AND P1, PT, R120, UR9, PT ;  /* 0x0000000978007c0c */ /* 0x000fe2000bf23070 */
[--C-:B------:R-:W-:Y:S01]  /*4e80*/  FFMA.FTZ R241, R34, UR10, -R124.reuse ;  /* 0x0000000a22f17c23 */ /* 0x100fe2000801087c */
[----:B------:R-:W-:Y:S01]  /*4e90*/  PRMT R121, R245, 0x7632, R121 ;  /* 0x00007632f5797816 */ /* 0x000fe20000000079 */
[--C-:B------:R-:W-:Y:S01]  /*4ea0*/  FFMA.FTZ R240, R35, UR10, -R124.reuse ;  /* 0x0000000a23f07c23 */ /* 0x100fe2000801087c */
[----:B------:R-:W-:Y:S01]  /*4eb0*/  PRMT R242, R210, 0x7772, RZ ;  /* 0x00007772d2f27816 */ /* 0x000fe200000000ff */
[----:B----4-:R-:W-:Y:S01]  /*4ec0*/  @!P6 FADD.FTZ R188, -R188, -RZ ;  /* 0x800000ffbcbce221 */ /* 0x010fe20000010100 */
[----:B------:R-:W-:Y:S01]  /*4ed0*/  ISETP.GT.U32.AND P6, PT, R243, UR9, PT ;  /* 0x00000009f3007c0c */ /* 0x000fe2000bfc4070 */
[----:B------:R-:W-:Y:S01]  /*4ee0*/  FFMA.FTZ R45, R45, UR10, -R127 ;  /* 0x0000000a2d2d7c23 */ /* 0x000fe2000801087f */
[----:B------:R-:W-:Y:S01]  /*4ef0*/  SHF.R.U32.HI R245, RZ, 0x18, R245 ;  /* 0x00000018fff57819 */ /* 0x000fe200000116f5 */
[----:B------:R-:W-:Y:S01]  /*4f00*/  MUFU.EX2 R243, R64 ;  /* 0x0000004000f37308 */ /* 0x000fe20000000800 */
[----:B------:R-:W-:Y:S01]  /*4f10*/  PRMT R228, R196, 0x7771, RZ ;  /* 0x00007771c4e47816 */ /* 0x000fe200000000ff */
[----:B------:R-:W-:Y:S01]  /*4f20*/  @!P2 FADD.FTZ R185, -R185, -RZ ;  /* 0x800000ffb9b9a221 */ /* 0x000fe20000010100 */
[----:B------:R-:W-:Y:S01]  /*4f30*/  ISETP.LE.U32.AND P2, PT, R245, UR9, PT ;  /* 0x00000009f5007c0c */ /* 0x000fe2000bf43070 */
[----:B-1----:R-:W-:Y:S01]  /*4f40*/  @!P1 FADD.FTZ R187, -R187, -RZ ;  /* 0x800000ffbbbb9221 */ /* 0x002fe20000010100 */
[----:B------:R-:W-:Y:S01]  /*4f50*/  ISETP.GT.U32.AND P1, PT, R242, UR9, PT ;  /* 0x00000009f2007c0c */ /* 0x000fe2000bf24070 */
[----:B------:R-:W-:Y:S01]  /*4f60*/  FFMA.FTZ R49, R49, UR10, -R135 ;  /* 0x0000000a31317c23 */ /* 0x000fe20008010887 */
[C---:B------:R-:W-:Y:S01]  /*4f70*/  PRMT R233, R196.reuse, 0x7772, RZ ;  /* 0x00007772c4e97816 */ /* 0x040fe200000000ff */
[----:B------:R-:W-:Y:S01]  /*4f80*/  FFMA.FTZ R207, R29, UR10, -R127 ;  /* 0x0000000a1dcf7c23 */ /* 0x000fe2000801087f */
[----:B------:R-:W-:Y:S01]  /*4f90*/  PRMT R227, R196, 0x7773, RZ ;  /* 0x00007773c4e37816 */ /* 0x000fe200000000ff */
[--C-:B------:R-:W-:Y:S01]  /*4fa0*/  FFMA.FTZ R196, R18, UR10, -R124.reuse ;  /* 0x0000000a12c47c23 */ /* 0x100fe2000801087c */
[----:B------:R-:W-:Y:S01]  /*4fb0*/  PRMT R230, R202, 0x7771, RZ ;  /* 0x00007771cae67816 */ /* 0x000fe200000000ff */
[----:B------:R-:W1:Y:S01]  /*4fc0*/  MUFU.EX2 R197, R197 ;  /* 0x000000c500c57308 */ /* 0x000e620000000800 */
[----:B------:R-:W-:Y:S01]  /*4fd0*/  SHF.R.U32.HI R123, RZ, 0x8, R123 ;  /* 0x00000008ff7b7819 */ /* 0x000fe2000001167b */
[----:B---3--:R-:W-:Y:S01]  /*4fe0*/  @P6 FADD.FTZ R193, -R193, -RZ ;  /* 0x800000ffc1c16221 */ /* 0x008fe20000010100 */
[----:B------:R-:W-:Y:S01]  /*4ff0*/  PRMT R244, R210, 0x7770, RZ ;  /* 0x00007770d2f47816 */ /* 0x000fe200000000ff */
[----:B------:R-:W-:Y:S01]  /*5000*/  @!P2 FADD.FTZ R191, -R191, -RZ ;  /* 0x800000ffbfbfa221 */ /* 0x000fe20000010100 */
[----:B------:R-:W-:Y:S01]  /*5010*/  ISETP.GT.U32.AND P6, PT, R230, UR9, PT ;  /* 0x00000009e6007c0c */ /* 0x000fe2000bfc4070 */
[----:B--2---:R-:W-:Y:S01]  /*5020*/  @P1 FADD.FTZ R190, -R190, -RZ ;  /* 0x800000ffbebe1221 */ /* 0x004fe20000010100 */
[----:B------:R-:W-:Y:S03]  /*5030*/  PRMT R223, R202, 0x7772, RZ ;  /* 0x00007772cadf7816 */ /* 0x000fe600000000ff */
[----:B------:R-:W-:Y:S01]  /*5040*/  MUFU.EX2 R246, R49 ;  /* 0x0000003100f67308 */ /* 0x000fe20000000800 */
[----:B------:R-:W-:Y:S01]  /*5050*/  LOP3.LUT R201, R222, 0xff, RZ, 0xc0, !PT ;  /* 0x000000ffdec97812 */ /* 0x000fe200078ec0ff */
[--C-:B------:R-:W-:Y:S01]  /*5060*/  FFMA.FTZ R55, R55, UR10, -R124.reuse ;  /* 0x0000000a37377c23 */ /* 0x100fe2000801087c */
[----:B------:R-:W-:Y:S01]  /*5070*/  LOP3.LUT R123, R123, 0xffff, RZ, 0xc0, !PT ;  /* 0x0000ffff7b7b7812 */ /* 0x000fe200078ec0ff */
[--C-:B------:R-:W-:Y:S01]  /*5080*/  FFMA.FTZ R54, R54, UR10, -R124.reuse ;  /* 0x0000000a36367c23 */ /* 0x100fe2000801087c */
[----:B------:R-:W-:Y:S01]  /*5090*/  LOP3.LUT R222, R222, 0xffff, RZ, 0xc0, !PT ;  /* 0x0000ffffdede7812 */ /* 0x000fe200078ec0ff */
[----:B------:R-:W-:Y:S01]  /*50a0*/  FFMA.FTZ R124, R67, UR10, -R124 ;  /* 0x0000000a437c7c23 */ /* 0x000fe2000801087c */
[----:B------:R-:W-:Y:S03]  /*50b0*/  ISETP.LE.U32.AND P5, PT, R244, UR9, PT ;  /* 0x00000009f4007c0c */ /* 0x000fe6000bfa3070 */
[----:B------:R-:W2:Y:S01]  /*50c0*/  MUFU.EX2 R196, R196 ;  /* 0x000000c400c47308 */ /* 0x000ea20000000800 */
[----:B------:R-:W-:Y:S01]  /*50d0*/  ISETP.LE.U32.AND P3, PT, R123, UR9, PT ;  /* 0x000000097b007c0c */ /* 0x000fe2000bf63070 */
[----:B-1----:R-:W-:Y:S01]  /*50e0*/  @P6 FADD.FTZ R197, -R197, -RZ ;  /* 0x800000ffc5c56221 */ /* 0x002fe20000010100 */
[----:B------:R-:W-:Y:S01]  /*50f0*/  ISETP.LE.U32.AND P2, PT, R37, UR9, PT ;  /* 0x0000000925007c0c */ /* 0x000fe2000bf43070 */
[----:B------:R-:W-:Y:S01]  /*5100*/  FFMA.FTZ R58, R58, UR10, -R126 ;  /* 0x0000000a3a3a7c23 */ /* 0x000fe2000801087e */
[----:B------:R-:W-:Y:S01]  /*5110*/  ISETP.GT.U32.AND P1, PT, R223, UR9, PT ;  /* 0x00000009df007c0c */ /* 0x000fe2000bf24070 */
[----:B------:R-:W-:Y:S01]  /*5120*/  FFMA.FTZ R56, R56, UR10, -R127 ;  /* 0x0000000a38387c23 */ /* 0x000fe2000801087f */
[----:B------:R-:W-:Y:S03]  /*5130*/  SHF.R.U32.HI R37, RZ, 0x8, R222 ;  /* 0x00000008ff257819 */ /* 0x000fe600000116de */
[----:B------:R-:W-:Y:S01]  /*5140*/  MUFU.EX2 R244, R53 ;  /* 0x0000003500f47308 */ /* 0x000fe20000000800 */
[----:B------:R-:W-:Y:S01]  /*5150*/  LOP3.LUT R234, R204, UR21, R237, 0x96, !PT ;  /* 0x00000015ccea7c12 */ /* 0x000fe2000f8e96ed */
[----:B------:R-:W-:Y:S01]  /*5160*/  FFMA.FTZ R204, R25, UR10, -R127 ;  /* 0x0000000a19cc7c23 */ /* 0x000fe2000801087f */
[----:B------:R-:W-:Y:S01]  /*5170*/  LOP3.LUT R37, R37, 0xffff, RZ, 0xc0, !PT ;  /* 0x0000ffff25257812 */ /* 0x000fe200078ec0ff */
[----:B------:R-:W-:Y:S01]  /*5180*/  @!P5 FADD.FTZ R194, -R194, -RZ ;  /* 0x800000ffc2c2d221 */ /* 0x000fe20000010100 */
[----:B------:R-:W-:Y:S01]  /*5190*/  PRMT R231, R202, 0x7770, RZ ;  /* 0x00007770cae77816 */ /* 0x000fe200000000ff */
[----:B------:R-:W-:Y:S01]  /*51a0*/  @!P3 FADD.FTZ R184, -R184, -RZ ;  /* 0x800000ffb8b8b221 */ /* 0x000fe20000010100 */
[----:B------:R-:W-:Y:S03]  /*51b0*/  PRMT R237, R202, 0x7773, RZ ;  /* 0x00007773caed7816 */ /* 0x000fe600000000ff */
[----:B------:R-:W1:Y:S01]  /*51c0*/  MUFU.EX2 R199, R199 ;  /* 0x000000c700c77308 */ /* 0x000e620000000800 */
[----:B------:R-:W-:Y:S01]  /*51d0*/  ISETP.LE.U32.AND P4, PT, R201, UR9, PT ;  /* 0x00000009c9007c0c */ /* 0x000fe2000bf83070 */
[--C-:B------:R-:W-:Y:S01]  /*51e0*/  FFMA.FTZ R202, R21, UR10, -R135.reuse ;  /* 0x0000000a15ca7c23 */ /* 0x100fe20008010887 */
[----:B------:R-:W-:Y:S01]  /*51f0*/  ISETP.LE.U32.AND P6, PT, R37, UR9, PT ;  /* 0x0000000925007c0c */ /* 0x000fe2000bfc3070 */
[----:B------:R-:W-:Y:S01]  /*5200*/  FFMA.FTZ R135, R65, UR10, -R135 ;  /* 0x0000000a41877c23 */ /* 0x000fe20008010887 */
[----:B------:R-:W-:Y:S01]  /*5210*/  LOP3.LUT R121, R121, 0xff, RZ, 0xc0, !PT ;  /* 0x000000ff79797812 */ /* 0x000fe200078ec0ff */
[----:B--2---:R-:W-:Y:S01]  /*5220*/  @P1 FADD.FTZ R196, -R196, -RZ ;  /* 0x800000ffc4c41221 */ /* 0x004fe20000010100 */
[----:B------:R-:W-:Y:S03]  /*5230*/  LOP3.LUT R37, R235, 0xff, RZ, 0xc0, !PT ;  /* 0x000000ffeb257812 */ /* 0x000fe600078ec0ff */
[----:B------:R-:W2:Y:S01]  /*5240*/  MUFU.EX2 R198, R198 ;  /* 0x000000c600c67308 */ /* 0x000ea20000000800 */
[----:B------:R-:W-:Y:S01]  /*5250*/  ISETP.LE.U32.AND P5, PT, R231, UR9, PT ;  /* 0x00000009e7007c0c */ /* 0x000fe2000bfa3070 */
[--C-:B------:R-:W-:Y:S01]  /*5260*/  FFMA.FTZ R201, R24, UR10, -R127.reuse ;  /* 0x0000000a18c97c23 */ /* 0x100fe2000801087f */
[----:B------:R-:W-:Y:S01]  /*5270*/  ISETP.LE.U32.AND P3, PT, R121, UR9, PT ;  /* 0x0000000979007c0c */ /* 0x000fe2000bf63070 */
[--C-:B------:R-:W-:Y:S01]  /*5280*/  FFMA.FTZ R59, R59, UR10, -R126.reuse ;  /* 0x0000000a3b3b7c23 */ /* 0x100fe2000801087e */
[----:B------:R-:W-:Y:S01]  /*5290*/  ISETP.LE.U32.AND P1, PT, R37, UR9, PT ;  /* 0x0000000925007c0c */ /* 0x000fe2000bf23070 */
[----:B------:R-:W-:Y:S01]  /*52a0*/  FFMA.FTZ R57, R57, UR10, -R127 ;  /* 0x0000000a39397c23 */ /* 0x000fe2000801087f */
[----:B------:R-:W-:Y:S03]  /*52b0*/  PRMT R37, R235, 0x7632, R37 ;  /* 0x00007632eb257816 */ /* 0x000fe60000000025 */
[----:B------:R-:W3:Y:S01]  /*52c0*/  MUFU.EX2 R202, R202 ;  /* 0x000000ca00ca7308 */ /* 0x000ee20000000800 */
[----:B------:R-:W-:Y:S01]  /*52d0*/  LOP3.LUT R36, R36, 0xff, RZ, 0xc0, !PT ;  /* 0x000000ff24247812 */ /* 0x000fe200078ec0ff */
[----:B-1----:R-:W-:Y:S01]  /*52e0*/  @!P4 FADD.FTZ R199, -R199, -RZ ;  /* 0x800000ffc7c7c221 */ /* 0x002fe20000010100 */
[----:B------:R-:W-:Y:S02]  /*52f0*/  LOP3.LUT R37, R37, 0xff, RZ, 0xc0, !PT ;  /* 0x000000ff25257812 */ /* 0x000fe400078ec0ff */
[----:B------:R-:W-:Y:S01]  /*5300*/  PRMT R239, R210, 0x7773, RZ ;  /* 0x00007773d2ef7816 */ /* 0x000fe200000000ff */
[--C-:B------:R-:W-:Y:S01]  /*5310*/  FFMA.FTZ R210, R31, UR10, -R126.reuse ;  /* 0x0000000a1fd27c23 */ /* 0x100fe2000801087e */
[----:B------:R-:W-:Y:S03]  /*5320*/  ISETP.LE.U32.AND P4, PT, R37, UR9, PT ;  /* 0x0000000925007c0c */ /* 0x000fe6000bf83070 */
[----:B------:R-:W1:Y:S01]  /*5330*/  MUFU.EX2 R205, R208 ;  /* 0x000000d000cd7308 */ /* 0x000e620000000800 */
[----:B------:R-:W-:Y:S01]  /*5340*/  PRMT R225, R214, 0x7770, RZ ;  /* 0x00007770d6e17816 */ /* 0x000fe200000000ff */
[----:B--2---:R-:W-:Y:S01]  /*5350*/  @!P5 FADD.FTZ R198, -R198, -RZ ;  /* 0x800000ffc6c6d221 */ /* 0x004fe20000010100 */
[----:B------:R-:W-:Y:S01]  /*5360*/  ISETP.LE.U32.AND P5, PT, R36, UR9, PT ;  /* 0x0000000924007c0c */ /* 0x000fe2000bfa3070 */
[----:B------:R-:W-:Y:S01]  /*5370*/  @!P3 FADD.FTZ R192, -R192, -RZ ;  /* 0x800000ffc0c0b221 */ /* 0x000fe20000010100 */
[----:B------:R-:W-:Y:S01]  /*5380*/  ISETP.GT.U32.AND P3, PT, R239, UR9, PT ;  /* 0x00000009ef007c0c */ /* 0x000fe2000bf64070 */
[----:B------:R-:W-:Y:S01]  /*5390*/  FFMA.FTZ R126, R63, UR10, -R126 ;  /* 0x0000000a3f7e7c23 */ /* 0x000fe2000801087e */
[----:B------:R-:W-:Y:S03]  /*53a0*/  LOP3.LUT R36, R235, 0xffff, RZ, 0xc0, !PT ;  /* 0x0000ffffeb247812 */ /* 0x000fe600078ec0ff */
[----:B------:R-:W2:Y:S01]  /*53b0*/  MUFU.EX2 R201, R201 ;  /* 0x000000c900c97308 */ /* 0x000ea20000000800 */
[----:B------:R-:W-:Y:S01]  /*53c0*/  SHF.R.U32.HI R235, RZ, 0x18, R235 ;  /* 0x00000018ffeb7819 */ /* 0x000fe200000116eb */
[----:B---3--:R-:W-:Y:S01]  /*53d0*/  @!P6 FADD.FTZ R202, -R202, -RZ ;  /* 0x800000ffcacae221 */ /* 0x008fe20000010100 */
[----:B------:R-:W-:Y:S02]  /*53e0*/  SHF.R.U32.HI R36, RZ, 0x8, R36 ;  /* 0x00000008ff247819 */ /* 0x000fe40000011624 */
[----:B------:R-:W-:Y:S01]  /*53f0*/  ISETP.LE.U32.AND P6, PT, R235, UR9, PT ;  /* 0x00000009eb007c0c */ /* 0x000fe2000bfc3070 */
[----:B------:R-:W-:Y:S01]  /*5400*/  IMAD.WIDE.U32 R234, R234, -0x326172a9, RZ ;  /* 0xcd9e8d57eaea7825 */ /* 0x000fe200078e00ff */
[----:B------:R-:W-:Y:S03]  /*5410*/  LOP3.LUT R36, R36, 0xffff, RZ, 0xc0, !PT ;  /* 0x0000ffff24247812 */ /* 0x000fe600078ec0ff */
[----:B------:R-:W3:Y:S01]  /*5420*/  MUFU.EX2 R206, R206 ;  /* 0x000000ce00ce7308 */ /* 0x000ee20000000800 */
[----:B------:R-:W-:Y:S01]  /*5430*/  PRMT R213, R214, 0x7771, RZ ;  /* 0x00007771d6d57816 */ /* 0x000fe200000000ff */
[----:B-1----:R-:W-:Y:S01]  /*5440*/  @!P4 FADD.FTZ R205, -R205, -RZ ;  /* 0x800000ffcdcdc221 */ /* 0x002fe20000010100 */
[----:B------:R-:W-:Y:S01]  /*5450*/  ISETP.GT.U32.AND P4, PT, R233, UR9, PT ;  /* 0x00000009e9007c0c */ /* 0x000fe2000bf84070 */
[----:B------:R-:W-:Y:S01]  /*5460*/  @P3 FADD.FTZ R189, -R189, -RZ ;  /* 0x800000ffbdbd3221 */ /* 0x000fe20000010100 */
[----:B------:R-:W-:Y:S01]  /*5470*/  ISETP.GT.U32.AND P3, PT, R237, UR9, PT ;  /* 0x00000009ed007c0c */ /* 0x000fe2000bf64070 */
[----:B------:R-:W-:Y:S01]  /*5480*/  FFMA.FTZ R208, R28, UR10, -R127 ;  /* 0x0000000a1cd07c23 */ /* 0x000fe2000801087f */
[----:B------:R-:W-:Y:S03]  /*5490*/  LOP3.LUT R232, R232, UR17, R235, 0x96, !PT ;  /* 0x00000011e8e87c12 */ /* 0x000fe6000f8e96eb */
[----:B------:R-:W1:Y:S01]  /*54a0*/  MUFU.EX2 R209, R209 ;  /* 0x000000d100d17308 */ /* 0x000e620000000800 */
[C---:B------:R-:W-:Y:S01]  /*54b0*/  PRMT R215, R214.reuse, 0x7772, RZ ;  /* 0x00007772d6d77816 */ /* 0x040fe200000000ff */
[----:B--2---:R-:W-:Y:S01]  /*54c0*/  @!P1 FADD.FTZ R201, -R201, -RZ ;  /* 0x800000ffc9c99221 */ /* 0x004fe20000010100 */
[----:B------:R-:W-:Y:S01]  /*54d0*/  ISETP.GT.U32.AND P1, PT, R221, UR9, PT ;  /* 0x00000009dd007c0c */ /* 0x000fe2000bf24070 */
[----:B------:R-:W-:Y:S01]  /*54e0*/  FFMA.FTZ R127, R61, UR10, -R127 ;  /* 0x0000000a3d7f7c23 */ /* 0x000fe2000801087f */
[----:B------:R-:W-:Y:S05]  /*54f0*/  PRMT R214, R214, 0x7773, RZ ;  /* 0x00007773d6d67816 */ /* 0x000fea00000000ff */
[----:B------:R-:W-:Y:S01]  /*5500*/  MUFU.EX2 R223, R42 ;  /* 0x0000002a00df7308 */ /* 0x000fe20000000800 */
[----:B---3--:R-:W-:Y:S01]  /*5510*/  @!P6 FADD.FTZ R206, -R206, -RZ ;  /* 0x800000ffcecee221 */ /* 0x008fe20000010100 */
[----:B------:R-:W-:Y:S01]  /*5520*/  ISETP.GT.U32.AND P6, PT, R220, UR9, PT ;  /* 0x00000009dc007c0c */ /* 0x000fe2000bfc4070 */
[----:B------:R-:W-:Y:S01]  /*5530*/  @P3 FADD.FTZ R195, -R195, -RZ ;  /* 0x800000ffc3c33221 */ /* 0x000fe20000010100 */
[----:B------:R-:W-:Y:S06]  /*5540*/  ISETP.LE.U32.AND P3, PT, R36, UR9, PT ;  /* 0x0000000924007c0c */ /* 0x000fec000bf63070 */
[----:B------:R2:W-:Y:S01]  /*5550*/  MUFU.EX2 R222, R43 ;  /* 0x0000002b00de7308 */ /* 0x0005e20000000800 */
[----:B-1----:R-:W-:Y:S01]  /*5560*/  @P4 FADD.FTZ R209, -R209, -RZ ;  /* 0x800000ffd1d14221 */ /* 0x002fe20000010100 */
[----:B------:R-:W-:Y:S08]  /*5570*/  ISETP.GT.U32.AND P4, PT, R227, UR9, PT ;  /* 0x00000009e3007c0c */ /* 0x000ff0000bf84070 */
[----:B------:R-:W1:Y:S10]  /*5580*/  MUFU.EX2 R203, R203 ;  /* 0x000000cb00cb7308 */ /* 0x000e740000000800 */
[----:B------:R-:W3:Y:S01]  /*5590*/  MUFU.EX2 R200, R200 ;  /* 0x000000c800c87308 */ /* 0x000ee20000000800 */
[----:B--2---:R-:W-:Y:S05]  /*55a0*/  IMAD.WIDE.U32 R42, R226, -0x326172a9, RZ ;  /* 0xcd9e8d57e22a7825 */ /* 0x004fea00078e00ff */
[----:B------:R-:W-:Y:S02]  /*55b0*/  LOP3.LUT R218, R218, UR17, R43, 0x96, !PT ;  /* 0x00000011dada7c12 */ /* 0x000fe4000f8e962b */
[----:B------:R-:W-:Y:S02]  /*55c0*/  PRMT R43, R234, 0x7772, RZ ;  /* 0x00007772ea2b7816 */ /* 0x000fe400000000ff */
[----:B------:R2:W-:Y:S01]  /*55d0*/  MUFU.EX2 R221, R46 ;  /* 0x0000002e00dd7308 */ /* 0x0005e20000000800 */
[----:B------:R-:W-:Y:S01]  /*55e0*/  PRMT R37, R42, 0x7773, RZ ;  /* 0x000077732a257816 */ /* 0x000fe200000000ff */
[----:B-1----:R-:W-:Y:S01]  /*55f0*/  @!P2 FADD.FTZ R203, -R203, -RZ ;  /* 0x800000ffcbcba221 */ /* 0x002fe20000010100 */
[----:B------:R-:W-:Y:S07]  /*5600*/  ISETP.LE.U32.AND P2, PT, R229, UR9, PT ;  /* 0x00000009e5007c0c */ /* 0x000fee000bf43070 */
[----:B------:R-:W1:Y:S01]  /*5610*/  MUFU.EX2 R210, R210 ;  /* 0x000000d200d27308 */ /* 0x000e620000000800 */
[----:B---3--:R-:W-:Y:S01]  /*5620*/  @!P5 FADD.FTZ R200, -R200, -RZ ;  /* 0x800000ffc8c8d221 */ /* 0x008fe20000010100 */
[----:B------:R-:W-:Y:S08]  /*5630*/  ISETP.LE.U32.AND P5, PT, R224, UR9, PT ;  /* 0x00000009e0007c0c */ /* 0x000ff0000bfa3070 */
[----:B------:R3:W-:Y:S01]  /*5640*/  MUFU.EX2 R220, R47 ;  /* 0x0000002f00dc7308 */ /* 0x0007e20000000800 */
[----:B--2---:R-:W-:Y:S09]  /*5650*/  LOP3.LUT R46, R218, 0xff, RZ, 0xc0, !PT ;  /* 0x000000ffda2e7812 */ /* 0x004ff200078ec0ff */
[----:B------:R-:W2:Y:S01]  /*5660*/  MUFU.EX2 R208, R208 ;  /* 0x000000d000d07308 */ /* 0x000ea20000000800 */
[----:B-1----:R-:W-:Y:S01]  /*5670*/  @P4 FADD.FTZ R210, -R210, -RZ ;  /* 0x800000ffd2d24221 */ /* 0x002fe20000010100 */
[----:B------:R-:W-:Y:S02]  /*5680*/  ISETP.LE.U32.AND P4, PT, R46, UR9, PT ;  /* 0x000000092e007c0c */ /* 0x000fe4000bf83070 */
[----:B------:R-:W-:Y:S06]  /*5690*/  SHF.R.U32.HI R46, RZ, 0x18, R218 ;  /* 0x00000018ff2e7819 */ /* 0x000fec00000116da */
[----:B------:R-:W1:Y:S01]  /*56a0*/  MUFU.EX2 R204, R204 ;  /* 0x000000cc00cc7308 */ /* 0x000e620000000800 */
[C---:B---3--:R-:W-:Y:S02]  /*56b0*/  PRMT R47, R218.reuse, 0x7632, R47 ;  /* 0x00007632da2f7816 */ /* 0x048fe4000000002f */
[----:B------:R-:W-:Y:S02]  /*56c0*/  LOP3.LUT R218, R218, 0xffff, RZ, 0xc0, !PT ;  /* 0x0000ffffdada7812 */ /* 0x000fe400078ec0ff */
[----:B------:R-:W-:Y:S02]  /*56d0*/  LOP3.LUT R47, R47, 0xff, RZ, 0xc0, !PT ;  /* 0x000000ff2f2f7812 */ /* 0x000fe400078ec0ff */
[----:B------:R-:W-:Y:S03]  /*56e0*/  SHF.R.U32.HI R218, RZ, 0x8, R218 ;  /* 0x00000008ffda7819 */ /* 0x000fe600000116da */
[----:B------:R-:W3:Y:S01]  /*56f0*/  MUFU.EX2 R211, R211 ;  /* 0x000000d300d37308 */ /* 0x000ee20000000800 */
[----:B--2---:R-:W-:Y:S01]  /*5700*/  @!P2 FADD.FTZ R208, -R208, -RZ ;  /* 0x800000ffd0d0a221 */ /* 0x004fe20000010100 */
[----:B------:R-:W-:Y:S01]  /*5710*/  ISETP.GT.U32.AND P2, PT, R219, UR9, PT ;  /* 0x00000009db007c0c */ /* 0x000fe2000bf44070 */
[----:B------:R-:W-:Y:S01]  /*5720*/  @!P4 FADD.FTZ R249, -R249, -RZ ;  /* 0x800000fff9f9c221 */ /* 0x000fe20000010100 */
[----:B------:R-:W-:Y:S06]  /*5730*/  LOP3.LUT R218, R218, 0xffff, RZ, 0xc0, !PT ;  /* 0x0000ffffdada7812 */ /* 0x000fec00078ec0ff */
[----:B------:R-:W2:Y:S01]  /*5740*/  MUFU.EX2 R250, R250 ;  /* 0x000000fa00fa7308 */ /* 0x000ea20000000800 */
[----:B-1----:R-:W-:Y:S01]  /*5750*/  @!P3 FADD.FTZ R204, -R204, -RZ ;  /* 0x800000ffccccb221 */ /* 0x002fe20000010100 */
[----:B------:R-:W-:Y:S08]  /*5760*/  ISETP.GT.U32.AND P3, PT, R228, UR9, PT ;  /* 0x00000009e4007c0c */ /* 0x000ff0000bf64070 */
[----:B------:R-:W1:Y:S01]  /*5770*/  MUFU.EX2 R241, R241 ;  /* 0x000000f100f17308 */ /* 0x000e620000000800 */
[----:B---3--:R-:W-:Y:S01]  /*5780*/  @!P5 FADD.FTZ R211, -R211, -RZ ;  /* 0x800000ffd3d3d221 */ /* 0x008fe20000010100 */
[----:B------:R-:W-:Y:S02]  /*5790*/  ISETP.LE.U32.AND P5, PT, R46, UR9, PT ;  /* 0x000000092e007c0c */ /* 0x000fe4000bfa3070 */
[----:B------:R-:W-:Y:S04]  /*57a0*/  LOP3.LUT R46, R232, 0xffff, RZ, 0xc0, !PT ;  /* 0x0000ffffe82e7812 */ /* 0x000fe800078ec0ff */
[----:B------:R-:W-:Y:S02]  /*57b0*/  SHF.R.U32.HI R46, RZ, 0x8, R46 ;  /* 0x00000008ff2e7819 */ /* 0x000fe4000001162e */
[----:B------:R-:W3:Y:S01]  /*57c0*/  MUFU.EX2 R240, R240 ;  /* 0x000000f000f07308 */ /* 0x000ee20000000800 */
[----:B--2---:R-:W-:Y:S01]  /*57d0*/  @P1 FADD.FTZ R250, -R250, -RZ ;  /* 0x800000fffafa1221 */ /* 0x004fe20000010100 */
[----:B------:R-:W-:Y:S02]  /*57e0*/  ISETP.LE.U32.AND P1, PT, R47, UR9, PT ;  /* 0x000000092f007c0c */ /* 0x000fe4000bf23070 */
[----:B------:R-:W-:Y:S02]  /*57f0*/  LOP3.LUT R47, R232, 0xff, RZ, 0xc0, !PT ;  /* 0x000000ffe82f7812 */ /* 0x000fe400078ec0ff */
[----:B------:R-:W-:Y:S02]  /*5800*/  LOP3.LUT R46, R46, 0xffff, RZ, 0xc0, !PT ;  /* 0x0000ffff2e2e7812 */ /* 0x000fe400078ec0ff */
[----:B------:R-:W-:Y:S02]  /*5810*/  F2FP.RELU.F16.F32.PACK_AB R49, R250, R211 ;  /* 0x000000d3fa31723e */ /* 0x000fe400000008ff */
[----:B------:R2:W-:Y:S01]  /*5820*/  MUFU.EX2 R228, R45 ;  /* 0x0000002d00e47308 */ /* 0x0005e20000000800 */
[----:B------:R-:W-:Y:S01]  /*5830*/  ISETP.LE.U32.AND P4, PT, R46, UR9, PT ;  /* 0x000000092e007c0c */ /* 0x000fe2000bf83070 */
[----:B-1----:R-:W-:Y:S01]  /*5840*/  @P6 FADD.FTZ R241, -R241, -RZ ;  /* 0x800000fff1f16221 */ /* 0x002fe20000010100 */
[----:B------:R-:W-:Y:S07]  /*5850*/  ISETP.LE.U32.AND P6, PT, R218, UR9, PT ;  /* 0x00000009da007c0c */ /* 0x000fee000bfc3070 */
[----:B------:R-:W1:Y:S01]  /*5860*/  MUFU.EX2 R248, R248 ;  /* 0x000000f800f87308 */ /* 0x000e620000000800 */
[----:B---3--:R-:W-:Y:S01]  /*5870*/  @P2 FADD.FTZ R240, -R240, -RZ ;  /* 0x800000fff0f02221 */ /* 0x008fe20000010100 */
[----:B------:R-:W-:Y:S02]  /*5880*/  ISETP.LE.U32.AND P2, PT, R47, UR9, PT ;  /* 0x000000092f007c0c */ /* 0x000fe4000bf43070 */
[----:B------:R-:W-:Y:S02]  /*5890*/  PRMT R47, R232, 0x7632, R47 ;  /* 0x00007632e82f7816 */ /* 0x000fe4000000002f */
[----:B------:R-:W-:Y:S04]  /*58a0*/  SHF.R.U32.HI R232, RZ, 0x18, R232 ;  /* 0x00000018ffe87819 */ /* 0x000fe800000116e8 */
[----:B------:R-:W3:Y:S01]  /*58b0*/  MUFU.EX2 R238, R39 ;  /* 0x0000002700ee7308 */ /* 0x000ee20000000800 */
[----:B--2---:R-:W-:Y:S02]  /*58c0*/  PRMT R45, R234, 0x7770, RZ ;  /* 0x00007770ea2d7816 */ /* 0x004fe400000000ff */
[----:B------:R-:W-:Y:S07]  /*58d0*/  LOP3.LUT R47, R47, 0xff, RZ, 0xc0, !PT ;  /* 0x000000ff2f2f7812 */ /* 0x000fee00078ec0ff */
[----:B------:R2:W4:Y:S01]  /*58e0*/  MUFU.EX2 R229, R44 ;  /* 0x0000002c00e57308 */ /* 0x0005220000000800 */
[----:B-1----:R-:W-:Y:S01]  /*58f0*/  @!P6 FADD.FTZ R248, -R248, -RZ ;  /* 0x800000fff8f8e221 */ /* 0x002fe20000010100 */
[----:B------:R-:W-:Y:S02]  /*5900*/  ISETP.LE.U32.AND P6, PT, R47, UR9, PT ;  /* 0x000000092f007c0c */ /* 0x000fe4000bfc3070 */
[----:B------:R-:W-:Y:S06]  /*5910*/  F2FP.RELU.F16.F32.PACK_AB R47, R240, R241 ;  /* 0x000000f1f02f723e */ /* 0x000fec00000008ff */
[----:B------:R1:W1:Y:S01]  /*5920*/  MUFU.EX2 R239, R38 ;  /* 0x0000002600ef7308 */ /* 0x0002620000000800 */
[----:B---3--:R-:W-:Y:S01]  /*5930*/  @!P5 FADD.FTZ R238, -R238, -RZ ;  /* 0x800000ffeeeed221 */ /* 0x008fe20000010100 */
[----:B------:R-:W-:Y:S02]  /*5940*/  ISETP.LE.U32.AND P5, PT, R45, UR9, PT ;  /* 0x000000092d007c0c */ /* 0x000fe4000bfa3070 */
[----:B------:R-:W-:Y:S01]  /*5950*/  F2FP.RELU.F16.F32.PACK_AB R45, R191, R192 ;  /* 0x000000c0bf2d723e */ /* 0x000fe200000008ff */
[----:B------:R-:W-:Y:S05]  /*5960*/  @!P6 FADD.FTZ R223, -R223, -RZ ;  /* 0x800000ffdfdfe221 */ /* 0x000fea0000010100 */
[----:B------:R-:W3:Y:S01]  /*5970*/  MUFU.EX2 R231, R40 ;  /* 0x0000002800e77308 */ /* 0x000ee20000000800 */
[----:B--2---:R-:W-:Y:S04]  /*5980*/  PRMT R44, R234, 0x7771, RZ ;  /* 0x00007771ea2c7816 */ /* 0x004fe800000000ff */
[----:B----4-:R-:W-:Y:S05]  /*5990*/  @!P5 FADD.FTZ R229, -R229, -RZ ;  /* 0x800000ffe5e5d221 */ /* 0x010fea0000010100 */
[----:B------:R-:W2:Y:S01]  /*59a0*/  MUFU.EX2 R230, R41 ;  /* 0x0000002900e67308 */ /* 0x000ea20000000800 */
[----:B-1----:R-:W-:Y:S04]  /*59b0*/  IMAD.WIDE.U32 R38, R217, -0x2daee0ad, RZ ;  /* 0xd2511f53d9267825 */ /* 0x002fe800078e00ff */
[----:B------:R-:W-:Y:S01]  /*59c0*/  @!P1 FADD.FTZ R239, -R239, -RZ ;  /* 0x800000ffefef9221 */ /* 0x000fe20000010100 */
[----:B------:R-:W-:Y:S02]  /*59d0*/  ISETP.LE.U32.AND P1, PT, R232, UR9, PT ;  /* 0x00000009e8007c0c */ /* 0x000fe4000bf23070 */
[----:B------:R-:W-:Y:S02]  /*59e0*/  LOP3.LUT R36, R236, UR20, R39, 0x96, !PT ;  /* 0x00000014ec247c12 */ /* 0x000fe4000f8e9627 */
[----:B------:R-:W-:Y:S01]  /*59f0*/  PRMT R39, R42, 0x7772, RZ ;  /* 0x000077722a277816 */ /* 0x000fe200000000ff */
[----:B---3--:R-:W-:Y:S01]  /*5a00*/  @!P2 FADD.FTZ R231, -R231, -RZ ;  /* 0x800000ffe7e7a221 */ /* 0x008fe20000010100 */
[----:B------:R-:W-:Y:S01]  /*5a10*/  ISETP.GT.U32.AND P2, PT, R44, UR9, PT ;  /* 0x000000092c007c0c */ /* 0x000fe2000bf44070 */
[----:B------:R-:W1:Y:S01]  /*5a20*/  MUFU.EX2 R237, R50 ;  /* 0x0000003200ed7308 */ /* 0x000e620000000800 */
[----:B------:R-:W-:Y:S01]  /*5a30*/  PRMT R40, R42, 0x7771, RZ ;  /* 0x000077712a287816 */ /* 0x000fe200000000ff */
[----:B------:R-:W-:Y:S04]  /*5a40*/  IMAD.IADD R44, R134, 0x1, R125 ;  /* 0x00000001862c7824 */ /* 0x000fe800078e027d */
[----:B------:R-:W-:Y:S01]  /*5a50*/  @!P1 FADD.FTZ R222, -R222, -RZ ;  /* 0x800000ffdede9221 */ /* 0x000fe20000010100 */
[----:B--2---:R-:W-:Y:S01]  /*5a60*/  @!P4 FADD.FTZ R230, -R230, -RZ ;  /* 0x800000ffe6e6c221 */ /* 0x004fe20000010100 */
[----:B------:R-:W-:Y:S02]  /*5a70*/  ISETP.GT.U32.AND P4, PT, R43, UR9, PT ;  /* 0x000000092b007c0c */ /* 0x000fe4000bf84070 */
[----:B------:R-:W2:Y:S01]  /*5a80*/  MUFU.EX2 R245, R52 ;  /* 0x0000003400f57308 */ /* 0x000ea20000000800 */
[----:B------:R-:W-:Y:S02]  /*5a90*/  PRMT R41, R42, 0x7770, RZ ;  /* 0x000077702a297816 */ /* 0x000fe400000000ff */
[----:B------:R-:W-:Y:S01]  /*5aa0*/  PRMT R42, R234, 0x7773, RZ ;  /* 0x00007773ea2a7816 */ /* 0x000fe200000000ff */
[----:B------:R-:W-:Y:S01]  /*5ab0*/  @P2 FADD.FTZ R228, -R228, -RZ ;  /* 0x800000ffe4e42221 */ /* 0x000fe20000010100 */
[----:B------:R-:W-:Y:S02]  /*5ac0*/  ISETP.LE.U32.AND P5, PT, R41, UR9, PT ;  /* 0x0000000929007c0c */ /* 0x000fe4000bfa3070 */
[----:B------:R-:W-:Y:S03]  /*5ad0*/  ISETP.GT.U32.AND P6, PT, R42, UR9, PT ;  /* 0x000000092a007c0c */ /* 0x000fe6000bfc4070 */
[----:B------:R-:W-:Y:S01]  /*5ae0*/  MUFU.EX2 R236, R51 ;  /* 0x0000003300ec7308 */ /* 0x000fe20000000800 */
[----:B------:R-:W-:Y:S02]  /*5af0*/  ISETP.GT.U32.AND P2, PT, R40, UR9, PT ;  /* 0x0000000928007c0c */ /* 0x000fe4000bf44070 */
[C---:B------:R-:W-:Y:S01]  /*5b00*/  LOP3.LUT R43, R216.reuse, 0xff, RZ, 0xc0, !PT ;  /* 0x000000ffd82b7812 */ /* 0x040fe200078ec0ff */
[----:B------:R-:W-:Y:S01]  /*5b10*/  @P4 FADD.FTZ R221, -R221, -RZ ;  /* 0x800000ffdddd4221 */ /* 0x000fe20000010100 */
[----:B------:R-:W-:Y:S02]  /*5b20*/  ISETP.GT.U32.AND P4, PT, R39, UR9, PT ;  /* 0x0000000927007c0c */ /* 0x000fe4000bf84070 */
[----:B------:R-:W-:Y:S03]  /*5b30*/  LOP3.LUT R39, R216, 0xffff, RZ, 0xc0, !PT ;  /* 0x0000ffffd8277812 */ /* 0x000fe600078ec0ff */
[----:B------:R-:W-:Y:S01]  /*5b40*/  MUFU.EX2 R234, R55 ;  /* 0x0000003700ea7308 */ /* 0x000fe20000000800 */
[--C-:B------:R-:W-:Y:S01]  /*5b50*/  SHF.R.U32.HI R40, RZ, 0x18, R216.reuse ;  /* 0x00000018ff287819 */ /* 0x100fe200000116d8 */
[----:B------:R-:W-:Y:S01]  /*5b60*/  @!P5 FADD.FTZ R247, -R247, -RZ ;  /* 0x800000fff7f7d221 */ /* 0x000fe20000010100 */
[----:B------:R-:W-:Y:S01]  /*5b70*/  ISETP.LE.U32.AND P1, PT, R43, UR9, PT ;  /* 0x000000092b007c0c */ /* 0x000fe2000bf23070 */
[----:B------:R-:W-:Y:S01]  /*5b80*/  @P6 FADD.FTZ R220, -R220, -RZ ;  /* 0x800000ffdcdc6221 */ /* 0x000fe20000010100 */
[----:B------:R-:W-:Y:S01]  /*5b90*/  PRMT R216, R216, 0x7632, R216 ;  /* 0x00007632d8d87816 */ /* 0x000fe200000000d8 */
[----:B------:R-:W-:Y:S01]  /*5ba0*/  @P2 FADD.FTZ R246, -R246, -RZ ;  /* 0x800000fff6f62221 */ /* 0x000fe20000010100 */
[----:B------:R-:W-:Y:S03]  /*5bb0*/  SHF.R.U32.HI R39, RZ, 0x8, R39 ;  /* 0x00000008ff277819 */ /* 0x000fe60000011627 */
[----:B------:R-:W3:Y:S01]  /*5bc0*/  MUFU.EX2 R207, R207 ;  /* 0x000000cf00cf7308 */ /* 0x000ee20000000800 */
[----:B------:R-:W-:Y:S01]  /*5bd0*/  LOP3.LUT R216, R216, 0xff, RZ, 0xc0, !PT ;  /* 0x000000ffd8d87812 */ /* 0x000fe200078ec0ff */
[----:B-1----:R-:W-:Y:S01]  /*5be0*/  @P4 FADD.FTZ R237, -R237, -RZ ;  /* 0x800000ffeded4221 */ /* 0x002fe20000010100 */
[----:B------:R-:W-:Y:S02]  /*5bf0*/  ISETP.LE.U32.AND P6, PT, R40, UR9, PT ;  /* 0x0000000928007c0c */ /* 0x000fe4000bfc3070 */
[----:B------:R-:W-:Y:S02]  /*5c00*/  ISETP.GT.U32.AND P5, PT, R37, UR9, PT ;  /* 0x0000000925007c0c */ /* 0x000fe4000bfa4070 */
[----:B------:R-:W-:Y:S03]  /*5c10*/  LOP3.LUT R39, R39, 0xffff, RZ, 0xc0, !PT ;  /* 0x0000ffff27277812 */ /* 0x000fe600078ec0ff */
[----:B------:R-:W1:Y:S01]  /*5c20*/  MUFU.EX2 R235, R54 ;  /* 0x0000003600eb7308 */ /* 0x000e620000000800 */
[----:B------:R-:W-:Y:S01]  /*5c30*/  PRMT R40, R36, 0x7632, R40 ;  /* 0x0000763224287816 */ /* 0x000fe20000000028 */
[----:B--2---:R-:W-:Y:S01]  /*5c40*/  @!P1 FADD.FTZ R245, -R245, -RZ ;  /* 0x800000fff5f59221 */ /* 0x004fe20000010100 */
[----:B------:R-:W-:Y:S02]  /*5c50*/  ISETP.LE.U32.AND P2, PT, R216, UR9, PT ;  /* 0x00000009d8007c0c */ /* 0x000fe4000bf43070 */
[----:B------:R-:W-:Y:S02]  /*5c60*/  ISETP.LE.U32.AND P4, PT, R39, UR9, PT ;  /* 0x0000000927007c0c */ /* 0x000fe4000bf83070 */
[----:B------:R-:W-:Y:S03]  /*5c70*/  LOP3.LUT R40, R40, 0xff, RZ, 0xc0, !PT ;  /* 0x000000ff28287812 */ /* 0x000fe600078ec0ff */
[----:B------:R-:W2:Y:S01]  /*5c80*/  MUFU.EX2 R219, R58 ;  /* 0x0000003a00db7308 */ /* 0x000ea20000000800 */
[----:B------:R-:W-:Y:S01]  /*5c90*/  LOP3.LUT R39, R36, 0xffff, RZ, 0xc0, !PT ;  /* 0x0000ffff24277812 */ /* 0x000fe200078ec0ff */
[----:B---3--:R-:W-:Y:S01]  /*5ca0*/  @P3 FADD.FTZ R207, -R207, -RZ ;  /* 0x800000ffcfcf3221 */ /* 0x008fe20000010100 */
[----:B------:R-:W-:Y:S01]  /*5cb0*/  ISETP.LE.U32.AND P1, PT, R40, UR9, PT ;  /* 0x0000000928007c0c */ /* 0x000fe2000bf23070 */
[----:B------:R-:W-:Y:S01]  /*5cc0*/  @P5 FADD.FTZ R236, -R236, -RZ ;  /* 0x800000ffecec5221 */ /* 0x000fe20000010100 */
[----:B------:R-:W-:Y:S01]  /*5cd0*/  LOP3.LUT R37, R36, 0xff, RZ, 0xc0, !PT ;  /* 0x000000ff24257812 */ /* 0x000fe200078ec0ff */
[----:B------:R-:W-:Y:S01]  /*5ce0*/  @!P6 FADD.FTZ R234, -R234, -RZ ;  /* 0x800000ffeaeae221 */ /* 0x000fe20000010100 */
[----:B------:R-:W-:Y:S03]  /*5cf0*/  SHF.R.U32.HI R39, RZ, 0x8, R39 ;  /* 0x00000008ff277819 */ /* 0x000fe60000011627 */
[----:B------:R-:W3:Y:S01]  /*5d00*/  MUFU.EX2 R242, R135 ;  /* 0x0000008700f27308 */ /* 0x000ee20000000800 */
[----:B------:R-:W-:Y:S01]  /*5d10*/  ISETP.LE.U32.AND P3, PT, R225, UR9, PT ;  /* 0x00000009e1007c0c */ /* 0x000fe2000bf63070 */
[----:B-1----:R-:W-:Y:S01]  /*5d20*/  @!P2 FADD.FTZ R235, -R235, -RZ ;  /* 0x800000ffebeba221 */ /* 0x002fe20000010100 */
[----:B------:R-:W-:Y:S01]  /*5d30*/  ISETP.GT.U32.AND P6, PT, R213, UR9, PT ;  /* 0x00000009d5007c0c */ /* 0x000fe2000bfc4070 */
[----:B------:R-:W-:Y:S01]  /*5d40*/  @!P4 FADD.FTZ R244, -R244, -RZ ;  /* 0x800000fff4f4c221 */ /* 0x000fe20000010100 */
[----:B------:R-:W-:Y:S02]  /*5d50*/  ISETP.LE.U32.AND P5, PT, R37, UR9, PT ;  /* 0x0000000925007c0c */ /* 0x000fe4000bfa3070 */
[----:B------:R-:W-:Y:S03]  /*5d60*/  SHF.R.U32.HI R36, RZ, 0x18, R36 ;  /* 0x00000018ff247819 */ /* 0x000fe60000011624 */
[----:B------:R-:W1:Y:S01]  /*5d70*/  MUFU.EX2 R227, R56 ;  /* 0x0000003800e37308 */ /* 0x000e620000000800 */
[----:B------:R-:W-:Y:S01]  /*5d80*/  LOP3.LUT R39, R39, 0xffff, RZ, 0xc0, !PT ;  /* 0x0000ffff27277812 */ /* 0x000fe200078ec0ff */
[----:B--2---:R-:W-:Y:S01]  /*5d90*/  @!P1 FADD.FTZ R219, -R219, -RZ ;  /* 0x800000ffdbdb9221 */ /* 0x004fe20000010100 */
[----:B------:R-:W-:Y:S02]  /*5da0*/  ISETP.LE.U32.AND P2, PT, R36, UR9, PT ;  /* 0x0000000924007c0c */ /* 0x000fe4000bf43070 */
[----:B------:R-:W-:Y:S01]  /*5db0*/  ISETP.LE.U32.AND P4, PT, R39, UR9, PT ;  /* 0x0000000927007c0c */ /* 0x000fe2000bf83070 */
[----:B------:R-:W-:Y:S01]  /*5dc0*/  @!P3 FADD.FTZ R243, -R243, -RZ ;  /* 0x800000fff3f3b221 */ /* 0x000fe20000010100 */
[C---:B------:R-:W-:Y:S03]  /*5dd0*/  PRMT R39, R38.reuse, 0x7770, RZ ;  /* 0x0000777026277816 */ /* 0x040fe600000000ff */
[----:B------:R-:W2:Y:S01]  /*5de0*/  MUFU.EX2 R218, R59 ;  /* 0x0000003b00da7308 */ /* 0x000ea20000000800 */
[----:B------:R-:W-:Y:S01]  /*5df0*/  PRMT R37, R38, 0x7771, RZ ;  /* 0x0000777126257816 */ /* 0x000fe200000000ff */
[----:B---3--:R-:W-:Y:S01]  /*5e00*/  @P6 FADD.FTZ R242, -R242, -RZ ;  /* 0x800000fff2f26221 */ /* 0x008fe20000010100 */
[C---:B------:R-:W-:Y:S02]  /*5e10*/  PRMT R36, R38.reuse, 0x7772, RZ ;  /* 0x0000777226247816 */ /* 0x040fe400000000ff */
[----:B------:R-:W-:Y:S02]  /*5e20*/  PRMT R38, R38, 0x7773, RZ ;  /* 0x0000777326267816 */ /* 0x000fe400000000ff */
[----:B------:R-:W-:Y:S03]  /*5e30*/  ISETP.LE.U32.AND P1, PT, R39, UR9, PT ;  /* 0x0000000927007c0c */ /* 0x000fe6000bf23070 */
[----:B------:R-:W3:Y:S01]  /*5e40*/  MUFU.EX2 R226, R57 ;  /* 0x0000003900e27308 */ /* 0x000ee20000000800 */
[----:B------:R-:W-:Y:S01]  /*5e50*/  SEL R135, R145, 0xfffffff0, !P0 ;  /* 0xfffffff091877807 */ /* 0x000fe20004000000 */
[----:B-1----:R-:W-:Y:S01]  /*5e60*/  @!P5 FADD.FTZ R227, -R227, -RZ ;  /* 0x800000ffe3e3d221 */ /* 0x002fe20000010100 */
[----:B------:R-:W-:Y:S02]  /*5e70*/  F2FP.RELU.F16.F32.PACK_AB R41, R184, R183 ;  /* 0x000000b7b829723e */ /* 0x000fe400000008ff */
[----:B------:R-:W-:Y:S01]  /*5e80*/  F2FP.RELU.F16.F32.PACK_AB R39, R186, R185 ;  /* 0x000000b9ba27723e */ /* 0x000fe200000008ff */
[----:B------:R-:W-:Y:S01]  /*5e90*/  IMAD.IADD R213, R135, 0x1, R142 ;  /* 0x0000000187d57824 */ /* 0x000fe200078e028e */
[----:B------:R-:W-:Y:S01]  /*5ea0*/  ISETP.GT.U32.AND P3, PT, R36, UR9, PT ;  /* 0x0000000924007c0c */ /* 0x000fe2000bf64070 */
[----:B------:R1:W-:Y:S01]  /*5eb0*/  STS [R144], R41 ;  /* 0x0000002990007388 */ /* 0x0003e20000000800 */
[----:B------:R-:W-:Y:S01]  /*5ec0*/  ISETP.GT.U32.AND P6, PT, R38, UR9, PT ;  /* 0x0000000926007c0c */ /* 0x000fe2000bfc4070 */
[----:B--2---:R-:W-:Y:S01]  /*5ed0*/  @!P2 FADD.FTZ R218, -R218, -RZ ;  /* 0x800000ffdadaa221 */ /* 0x004fe20000010100 */
[----:B------:R-:W-:Y:S01]  /*5ee0*/  ISETP.GT.U32.AND P5, PT, R215, UR9, PT ;  /* 0x00000009d7007c0c */ /* 0x000fe2000bfa4070 */
[----:B------:R-:W-:Y:S01]  /*5ef0*/  IMAD.IADD R215, R135, 0x1, R144 ;  /* 0x0000000187d77824 */ /* 0x000fe200078e0290 */
[----:B------:R-:W-:Y:S01]  /*5f00*/  F2FP.RELU.F16.F32.PACK_AB R38, R197, R198 ;  /* 0x000000c6c526723e */ /* 0x000fe200000008ff */
[----:B------:R2:W-:Y:S01]  /*5f10*/  STS [R144+0x400], R39 ;  /* 0x0004002790007388 */ /* 0x0005e20000000800 */
[----:B------:R-:W-:Y:S01]  /*5f20*/  F2FP.RELU.F16.F32.PACK_AB R36, R195, R196 ;  /* 0x000000c4c324723e */ /* 0x000fe200000008ff */
[----:B------:R-:W4:Y:S01]  /*5f30*/  MUFU.EX2 R233, R66 ;  /* 0x0000004200e97308 */ /* 0x000f220000000800 */
[----:B------:R-:W-:Y:S01]  /*5f40*/  ISETP.GT.U32.AND P2, PT, R37, UR9, PT ;  /* 0x0000000925007c0c */ /* 0x000fe2000bf44070 */
[----:B------:R2:W-:Y:S01]  /*5f50*/  STS [R215], R38 ;  /* 0x00000026d7007388 */ /* 0x0005e20000000800 */
[----:B------:R-:W-:Y:S01]  /*5f60*/  F2FP.RELU.F16.F32.PACK_AB R37, R187, R188 ;  /* 0x000000bcbb25723e */ /* 0x000fe200000008ff */
[----:B---3--:R-:W-:Y:S01]  /*5f70*/  @!P4 FADD.FTZ R226, -R226, -RZ ;  /* 0x800000ffe2e2c221 */ /* 0x008fe20000010100 */
[----:B------:R-:W-:Y:S01]  /*5f80*/  F2FP.RELU.F16.F32.PACK_AB R42, R193, R194 ;  /* 0x000000c2c12a723e */ /* 0x000fe200000008ff */
[----:B------:R3:W-:Y:S01]  /*5f90*/  STS [R215+0x400], R36 ;  /* 0x00040024d7007388 */ /* 0x0007e20000000800 */
[----:B------:R-:W-:Y:S03]  /*5fa0*/  F2FP.RELU.F16.F32.PACK_AB R40, R189, R190 ;  /* 0x000000bebd28723e */ /* 0x000fe600000008ff */
[----:B------:R-:W2:Y:S01]  /*5fb0*/  MUFU.EX2 R232, R124 ;  /* 0x0000007c00e87308 */ /* 0x000ea20000000800 */
[----:B------:R-:W-:Y:S01]  /*5fc0*/  F2FP.RELU.F16.F32.PACK_AB R43, R202, R199 ;  /* 0x000000c7ca2b723e */ /* 0x000fe200000008ff */
[----:B------:R3:W-:Y:S01]  /*5fd0*/  STS [R144+0x2000], R37 ;  /* 0x0020002590007388 */ /* 0x0007e20000000800 */
[----:B------:R-:W-:Y:S01]  /*5fe0*/  ISETP.GT.U32.AND P4, PT, R214, UR9, PT ;  /* 0x00000009d6007c0c */ /* 0x000fe2000bf84070 */
[C---:B------:R-:W-:Y:S01]  /*5ff0*/  IMAD.IADD R214, R135.reuse, 0x1, R148 ;  /* 0x0000000187d67824 */ /* 0x040fe200078e0294 */
[----:B------:R-:W-:Y:S01]  /*6000*/  F2FP.RELU.F16.F32.PACK_AB R57, R226, R227 ;  /* 0x000000e3e239723e */ /* 0x000fe200000008ff */
[----:B------:R3:W-:Y:S01]  /*6010*/  STS [R144+0x2400], R45 ;  /* 0x0024002d90007388 */ /* 0x0007e20000000800 */
[----:B------:R-:W-:Y:S03]  /*6020*/  IMAD.IADD R212, R135, 0x1, R150 ;  /* 0x0000000187d47824 */ /* 0x000fe600078e0296 */
[----:B------:R-:W3:Y:S01]  /*6030*/  MUFU.EX2 R224, R60 ;  /* 0x0000003c00e07308 */ /* 0x000ee20000000800 */
[----:B-1----:R-:W-:Y:S01]  /*6040*/  F2FP.RELU.F16.F32.PACK_AB R41, R210, R209 ;  /* 0x000000d1d229723e */ /* 0x002fe200000008ff */
[----:B------:R1:W-:Y:S01]  /*6050*/  STS [R215+0x2000], R42 ;  /* 0x0020002ad7007388 */ /* 0x0003e20000000800 */
[----:B----4-:R-:W-:Y:S01]  /*6060*/  @P5 FADD.FTZ R233, -R233, -RZ ;  /* 0x800000ffe9e95221 */ /* 0x010fe20000010100 */
[----:B------:R-:W-:Y:S02]  /*6070*/  F2FP.RELU.F16.F32.PACK_AB R55, R218, R219 ;  /* 0x000000dbda37723e */ /* 0x000fe400000008ff */
[----:B------:R4:W-:Y:S01]  /*6080*/  STS [R215+0x2400], R40 ;  /* 0x00240028d7007388 */ /* 0x0009e20000000800 */
[----:B--2---:R-:W-:Y:S03]  /*6090*/  F2FP.RELU.F16.F32.PACK_AB R39, R203, R200 ;  /* 0x000000c8cb27723e */ /* 0x004fe600000008ff */
[----:B------:R-:W2:Y:S01]  /*60a0*/  MUFU.EX2 R225, R127 ;  /* 0x0000007f00e17308 */ /* 0x000ea20000000800 */
[----:B------:R-:W-:Y:S01]  /*60b0*/  @P4 FADD.FTZ R232, -R232, -RZ ;  /* 0x800000ffe8e84221 */ /* 0x000fe20000010100 */
[----:B------:R4:W-:Y:S01]  /*60c0*/  STS [R148], R43 ;  /* 0x0000002b94007388 */ /* 0x0009e20000000800 */
[----:B------:R-:W-:Y:S02]  /*60d0*/  F2FP.RELU.F16.F32.PACK_AB R38, R228, R229 ;  /* 0x000000e5e426723e */ /* 0x000fe400000008ff */
[----:B------:R-:W-:Y:S01]  /*60e0*/  FSETP.GE.FTZ.AND P5, PT, R198, RZ, PT ;  /* 0x000000ffc600720b */ /* 0x000fe20003fb6000 */
[----:B------:R4:W-:Y:S01]  /*60f0*/  STS [R148+0x400], R39 ;  /* 0x0004002794007388 */ /* 0x0009e20000000800 */
[----:B---3--:R-:W-:Y:S03]  /*6100*/  F2FP.RELU.F16.F32.PACK_AB R36, R220, R221 ;  /* 0x000000dddc24723e */ /* 0x008fe600000008ff */
[----:B------:R-:W3:Y:S01]  /*6110*/  MUFU.EX2 R217, R62 ;  /* 0x0000003e00d97308 */ /* 0x000ee20000000800 */
[----:B------:R-:W-:Y:S01]  /*6120*/  F2FP.RELU.F16.F32.PACK_AB R53, R232, R233 ;  /* 0x000000e9e835723e */ /* 0x000fe200000008ff */
[----:B------:R-:W-:Y:S01]  /*6130*/  STS [R214], R49 ;  /* 0x00000031d6007388 */ /* 0x000fe20000000800 */
[----:B------:R-:W-:Y:S01]  /*6140*/  F2FP.RELU.F16.F32.PACK_AB R37, R204, R201 ;  /* 0x000000c9cc25723e */ /* 0x000fe200000008ff */
[----:B------:R-:W-:Y:S01]  /*6150*/  @!P1 FADD.FTZ R224, -R224, -RZ ;  /* 0x800000ffe0e09221 */ /* 0x000fe20000010100 */
[----:B------:R-:W-:Y:S01]  /*6160*/  FSETP.GE.FTZ.AND P1, PT, R183, RZ, PT ;  /* 0x000000ffb700720b */ /* 0x000fe20003f36000 */
[----:B------:R3:W-:Y:S01]  /*6170*/  STS [R214+0x400], R47 ;  /* 0x0004002fd6007388 */ /* 0x0007e20000000800 */
[----:B------:R-:W-:Y:S03]  /*6180*/  F2FP.RELU.F16.F32.PACK_AB R45, R206, R205 ;  /* 0x000000cdce2d723e */ /* 0x000fe600000008ff */
[----:B------:R-:W3:Y:S01]  /*6190*/  MUFU.EX2 R216, R126 ;  /* 0x0000007e00d87308 */ /* 0x000ee20000000800 */
[----:B--2---:R-:W-:Y:S01]  /*61a0*/  @P2 FADD.FTZ R225, -R225, -RZ ;  /* 0x800000ffe1e12221 */ /* 0x004fe20000010100 */
[----:B------:R2:W-:Y:S01]  /*61b0*/  STS [R148+0x2000], R37 ;  /* 0x0020002594007388 */ /* 0x0005e20000000800 */
[----:B-1----:R-:W-:Y:S02]  /*61c0*/  F2FP.RELU.F16.F32.PACK_AB R42, R246, R247 ;  /* 0x000000f7f62a723e */ /* 0x002fe400000008ff */
[----:B------:R-:W-:Y:S01]  /*61d0*/  FSETP.GE.FTZ.AND P4, PT, R197, RZ, PT ;  /* 0x000000ffc500720b */ /* 0x000fe20003f96000 */
[----:B------:R1:W-:Y:S01]  /*61e0*/  STS [R148+0x2400], R45 ;  /* 0x0024002d94007388 */ /* 0x0003e20000000800 */
[----:B----4-:R-:W-:Y:S01]  /*61f0*/  F2FP.RELU.F16.F32.PACK_AB R40, R236, R237 ;  /* 0x000000edec28723e */ /* 0x010fe200000008ff */
[----:B---3--:R-:W-:Y:S02]  /*6200*/  @P3 FADD.FTZ R217, -R217, -RZ ;  /* 0x800000ffd9d93221 */ /* 0x008fe40000010100 */
[----:B------:R3:W-:Y:S01]  /*6210*/  STS [R214+0x2400], R41 ;  /* 0x00240029d6007388 */ /* 0x0007e20000000800 */
[----:B------:R-:W-:Y:S02]  /*6220*/  F2FP.RELU.F16.F32.PACK_AB R43, R207, R208 ;  /* 0x000000d0cf2b723e */ /* 0x000fe400000008ff */
[----:B------:R-:W-:Y:S02]  /*6230*/  FSETP.GE.FTZ.AND P3, PT, R199, RZ, PT ;  /* 0x000000ffc700720b */ /* 0x000fe40003f76000 */
[----:B------:R-:W-:Y:S01]  /*6240*/  F2FP.RELU.F16.F32.PACK_AB R39, R248, R249 ;  /* 0x000000f9f827723e */ /* 0x000fe200000008ff */
[----:B------:R4:W-:Y:S01]  /*6250*/  STS [R214+0x2000], R43 ;  /* 0x0020002bd6007388 */ /* 0x0009e20000000800 */
[----:B------:R-:W-:Y:S01]  /*6260*/  @P6 FADD.FTZ R216, -R216, -RZ ;  /* 0x800000ffd8d86221 */ /* 0x000fe20000010100 */
[----:B------:R-:W-:Y:S02]  /*6270*/  FSETP.GE.FTZ.AND P6, PT, R184, RZ, PT ;  /* 0x000000ffb800720b */ /* 0x000fe40003fd6000 */
[----:B------:R4:W-:Y:S01]  /*6280*/  STS [R142], R39 ;  /* 0x000000278e007388 */ /* 0x0009e20000000800 */
[----:B------:R-:W-:Y:S02]  /*6290*/  FSETP.GE.FTZ.AND P2, PT, R202, RZ, PT ;  /* 0x000000ffca00720b */ /* 0x000fe40003f56000 */
[----:B------:R-:W-:Y:S02]  /*62a0*/  F2FP.RELU.F16.F32.PACK_AB R47, R225, R224 ;  /* 0x000000e0e12f723e */ /* 0x000fe400000008ff */
[----:B--2---:R-:W-:Y:S02]  /*62b0*/  F2FP.RELU.F16.F32.PACK_AB R37, R238, R239 ;  /* 0x000000efee25723e */ /* 0x004fe400000008ff */
[----:B-1----:R-:W-:Y:S03]  /*62c0*/  F2FP.RELU.F16.F32.PACK_AB R45, R230, R231 ;  /* 0x000000e7e62d723e */ /* 0x002fe600000008ff */
[----:B------:R1:W-:Y:S01]  /*62d0*/  STS [R142+0x400], R37 ;  /* 0x000400258e007388 */ /* 0x0003e20000000800 */
[----:B---3--:R-:W-:Y:S03]  /*62e0*/  F2FP.RELU.F16.F32.PACK_AB R41, R244, R245 ;  /* 0x000000f5f429723e */ /* 0x008fe600000008ff */
[----:B------:R-:W-:Y:S04]  /*62f0*/  STS [R213], R42 ;  /* 0x0000002ad5007388 */ /* 0x000fe80000000800 */
[----:B------:R-:W-:Y:S01]  /*6300*/  STS [R213+0x400], R40 ;  /* 0x00040028d5007388 */ /* 0x000fe20000000800 */
[----:B----4-:R-:W-:Y:S03]  /*6310*/  F2FP.RELU.F16.F32.PACK_AB R43, R222, R223 ;  /* 0x000000dfde2b723e */ /* 0x010fe600000008ff */
[----:B------:R2:W-:Y:S01]  /*6320*/  STS [R142+0x2000], R45 ;  /* 0x0020002d8e007388 */ /* 0x0005e20000000800 */
[----:B------:R-:W-:Y:S03]  /*6330*/  F2FP.RELU.F16.F32.PACK_AB R39, R234, R235 ;  /* 0x000000ebea27723e */ /* 0x000fe600000008ff */
[----:B------:R-:W-:Y:S04]  /*6340*/  STS [R142+0x2400], R43 ;  /* 0x0024002b8e007388 */ /* 0x000fe80000000800 */
[----:B------:R-:W-:Y:S04]  /*6350*/  STS [R213+0x2000], R38 ;  /* 0x00200026d5007388 */ /* 0x000fe80000000800 */
[----:B------:R-:W-:Y:S01]  /*6360*/  STS [R213+0x2400], R36 ;  /* 0x00240024d5007388 */ /* 0x000fe20000000800 */
[----:B-1----:R-:W-:Y:S03]  /*6370*/  F2FP.RELU.F16.F32.PACK_AB R37, R242, R243 ;  /* 0x000000f3f225723e */ /* 0x002fe600000008ff */
[----:B------:R-:W-:Y:S04]  /*6380*/  STS [R150], R41 ;  /* 0x0000002996007388 */ /* 0x000fe80000000800 */
[----:B------:R-:W-:Y:S04]  /*6390*/  STS [R150+0x400], R39 ;  /* 0x0004002796007388 */ /* 0x000fe80000000800 */
[----:B------:R-:W-:Y:S01]  /*63a0*/  STS [R212], R37 ;  /* 0x00000025d4007388 */ /* 0x000fe20000000800 */
[----:B--2---:R-:W-:Y:S03]  /*63b0*/  F2FP.RELU.F16.F32.PACK_AB R45, R216, R217 ;  /* 0x000000d9d82d723e */ /* 0x004fe600000008ff */
        /* <DEDUP_REMOVED lines=14> */
[----:B------:R1:W-:Y:S01]  /*64a0*/  LDSM.16.M88.4 R112, [R44+0x5000] ;  /* 0x005000002c70783b */ /* 0x0003e20000000200 */
[-C--:B------:R-:W-:Y:S07]  /*64b0*/  HMMA.16816.F32 R12, R60, R38.reuse, RZ ;  /* 0x000000263c0c723c */ /* 0x080fee00000018ff */
[----:B------:R-:W2:Y:S01]  /*64c0*/  LDSM.16.M88.4 R108, [R136+0x2000] ;  /* 0x00200000886c783b */ /* 0x000ea20000000200 */
[C---:B------:R-:W-:Y:S07]  /*64d0*/  HMMA.16816.F32 R16, R64.reuse, R38, RZ ;  /* 0x000000264010723c */ /* 0x040fee00000018ff */
[----:B------:R-:W2:Y:S01]  /*64e0*/  LDSM.16.M88.4 R116, [R136+0x2400] ;  /* 0x002400008874783b */ /* 0x000ea20000000200 */
[-C--:B---3--:R-:W-:Y:S07]  /*64f0*/  HMMA.16816.F32 R20, R64, R40.reuse, RZ ;  /* 0x000000284014723c */ /* 0x088fee00000018ff */
[----:B------:R-:W3:Y:S01]  /*6500*/  LDSM.16.M88.4 R120, [R136+0x2800] ;  /* 0x002800008878783b */ /* 0x000ee20000000200 */
[C---:B------:R-:W-:Y:S07]  /*6510*/  HMMA.16816.F32 R24, R60.reuse, R40, RZ ;  /* 0x000000283c18723c */ /* 0x040fee00000018ff */
[----:B------:R3:W3:Y:S01]  /*6520*/  LDSM.16.M88.4 R124, [R136+0x2c00] ;  /* 0x002c0000887c783b */ /* 0x0006e20000000200 */
[-C--:B------:R-:W-:Y:S08]  /*6530*/  HMMA.16816.F32 R28, R60, R42.reuse, RZ ;  /* 0x0000002a3c1c723c */ /* 0x080ff000000018ff */
[C---:B------:R-:W-:Y:S08]  /*6540*/  HMMA.16816.F32 R32, R64.reuse, R42, RZ ;  /* 0x0000002a4020723c */ /* 0x040ff000000018ff */
[-C--:B----4-:R-:W-:Y:S08]  /*6550*/  HMMA.16816.F32 R36, R64, R48.reuse, RZ ;  /* 0x000000304024723c */ /* 0x090ff000000018ff */
[C---:B------:R-:W-:Y:S08]  /*6560*/  HMMA.16816.F32 R40, R60.reuse, R48, RZ ;  /* 0x000000303c28723c */ /* 0x040ff000000018ff */
[-C--:B-1----:R-:W-:Y:S08]  /*6570*/  HMMA.16816.F32 R44, R60, R50.reuse, RZ ;  /* 0x000000323c2c723c */ /* 0x082ff000000018ff */
[C---:B------:R-:W-:Y:S08]  /*6580*/  HMMA.16816.F32 R48, R64.reuse, R50, RZ ;  /* 0x000000324030723c */ /* 0x040ff000000018ff */
[-C--:B------:R-:W-:Y:S08]  /*6590*/  HMMA.16816.F32 R52, R64, R100.reuse, RZ ;  /* 0x000000644034723c */ /* 0x080ff000000018ff */
[C---:B------:R-:W-:Y:S08]  /*65a0*/  HMMA.16816.F32 R56, R60.reuse, R100, RZ ;  /* 0x000000643c38723c */ /* 0x040ff000000018ff */
[-C--:B------:R-:W-:Y:S08]  /*65b0*/  HMMA.16816.F32 R60, R60, R102.reuse, RZ ;  /* 0x000000663c3c723c */ /* 0x080ff000000018ff */
[----:B------:R-:W-:Y:S08]  /*65c0*/  HMMA.16816.F32 R64, R64, R102, RZ ;  /* 0x000000664040723c */ /* 0x000ff000000018ff */
[-C--:B--2---:R-:W-:Y:S08]  /*65d0*/  HMMA.16816.F32 R4, R104, R108.reuse, R4 ;  /* 0x0000006c6804723c */ /* 0x084ff00000001804 */
[C---:B------:R-:W-:Y:S08]  /*65e0*/  HMMA.16816.F32 R8, R112.reuse, R108, R8 ;  /* 0x0000006c7008723c */ /* 0x040ff00000001808 */
[-C--:B------:R-:W-:Y:S03]  /*65f0*/  HMMA.16816.F32 R12, R112, R110.reuse, R12 ;  /* 0x0000006e700c723c */ /* 0x080fe6000000180c */
[----:B---3--:R-:W-:Y:S05]  /*6600*/  FADD.FTZ R136, -R155, R5 ;  /* 0x000000059b887221 */ /* 0x008fea0000010100 */
[C---:B------:R-:W-:Y:S08]  /*6610*/  HMMA.16816.F32 R16, R104.reuse, R110, R16 ;  /* 0x0000006e6810723c */ /* 0x040ff00000001810 */
[-C--:B------:R-:W-:Y:S08]  /*6620*/  HMMA.16816.F32 R20, R104, R116.reuse, R20 ;  /* 0x000000746814723c */ /* 0x080ff00000001814 */
[C---:B------:R-:W-:Y:S08]  /*6630*/  HMMA.16816.F32 R24, R112.reuse, R116, R24 ;  /* 0x000000747018723c */ /* 0x040ff00000001818 */
[-C--:B------:R-:W-:Y:S08]  /*6640*/  HMMA.16816.F32 R28, R112, R118.reuse, R28 ;  /* 0x00000076701c723c */ /* 0x080ff0000000181c */
[C---:B------:R-:W-:Y:S08]  /*6650*/  HMMA.16816.F32 R32, R104.reuse, R118, R32 ;  /* 0x000000766820723c */ /* 0x040ff00000001820 */
[-C--:B------:R-:W-:Y:S08]  /*6660*/  HMMA.16816.F32 R36, R104, R120.reuse, R36 ;  /* 0x000000786824723c */ /* 0x080ff00000001824 */
[C---:B------:R-:W-:Y:S04]  /*6670*/  HMMA.16816.F32 R40, R112.reuse, R120, R40 ;  /* 0x000000787028723c */ /* 0x040fe80000001828 */
[----:B------:R-:W-:Y:S02]  /*6680*/  VIADD R121, R167, 0x1 ;  /* 0x00000001a7797836 */ /* 0x000fe40000000000 */
[C---:B------:R-:W-:Y:S02]  /*6690*/  FADD.FTZ R120, -R155.reuse, R4 ;  /* 0x000000049b787221 */ /* 0x040fe40000010100 */
[-C--:B------:R-:W-:Y:S03]  /*66a0*/  HMMA.16816.F32 R44, R112, R122.reuse, R44 ;  /* 0x0000007a702c723c */ /* 0x080fe6000000182c */
[-C--:B------:R-:W-:Y:S01]  /*66b0*/  FSEL R120, R120, R155.reuse, P1 ;  /* 0x0000009b78787208 */ /* 0x080fe20000800000 */
[----:B------:R-:W-:Y:S01]  /*66c0*/  FADD.FTZ R36, -R155, R36 ;  /* 0x000000249b247221 */ /* 0x000fe20000010100 */
[----:B------:R-:W-:Y:S02]  /*66d0*/  ISETP.NE.AND P1, PT, R121, 0x1, PT ;  /* 0x000000017900780c */ /* 0x000fe40003f25270 */
[-C--:B------:R-:W-:Y:S01]  /*66e0*/  FSEL R121, R136, R155.reuse, P6 ;  /* 0x0000009b88797208 */ /* 0x080fe20003000000 */
[C---:B------:R-:W-:Y:S04]  /*66f0*/  HMMA.16816.F32 R48, R104.reuse, R122, R48 ;  /* 0x0000007a6830723c */ /* 0x040fe80000001830 */
[----:B------:R-:W-:Y:S01]  /*6700*/  FSETP.GE.FTZ.AND P6, PT, R247, RZ, PT ;  /* 0x000000fff700720b */ /* 0x000fe20003fd6000 */
[C---:B------:R-:W-:Y:S01]  /*6710*/  FADD.FTZ R122, -R155.reuse, R16 ;  /* 0x000000109b7a7221 */ /* 0x040fe20000010100 */
[----:B------:R-:W-:Y:S01]  /*6720*/  FADD.FTZ R136, -R155, R21 ;  /* 0x000000159b887221 */ /* 0x000fe20000010100 */
[----:B------:R-:W-:Y:S01]  /*6730*/  FMUL.FTZ R120, R183, R120 ;  /* 0x00000078b7787220 */ /* 0x000fe20000410000 */
[-C--:B------:R-:W-:Y:S03]  /*6740*/  HMMA.16816.F32 R52, R104, R124.reuse, R52 ;  /* 0x0000007c6834723c */ /* 0x080fe60000001834 */
[----:B------:R-:W-:Y:S01]  /*6750*/  FSEL R123, R122, R155, P5 ;  /* 0x0000009b7a7b7208 */ /* 0x000fe20002800000 */
[----:B------:R-:W-:Y:S01]  /*6760*/  FADD.FTZ R122, -R155, R20 ;  /* 0x000000149b7a7221 */ /* 0x000fe20000010100 */
[----:B------:R-:W-:Y:S01]  /*6770*/  FSETP.GE.FTZ.AND P5, PT, R211, RZ, PT ;  /* 0x000000ffd300720b */ /* 0x000fe20003fb6000 */
[----:B------:R-:W-:Y:S02]  /*6780*/  FMUL.FTZ R121, R184, R121 ;  /* 0x00000079b8797220 */ /* 0x000fe40000410000 */
[C---:B------:R-:W-:Y:S04]  /*6790*/  HMMA.16816.F32 R56, R112.reuse, R124, R56 ;  /* 0x0000007c7038723c */ /* 0x040fe80000001838 */
[----:B------:R-:W-:Y:S01]  /*67a0*/  FSEL R122, R122, R155, P3 ;  /* 0x0000009b7a7a7208 */ /* 0x000fe20001800000 */
[----:B------:R-:W-:Y:S01]  /*67b0*/  FADD.FTZ R124, -R155, R17 ;  /* 0x000000119b7c7221 */ /* 0x000fe20000010100 */
[----:B------:R-:W-:Y:S01]  /*67c0*/  FSETP.GE.FTZ.AND P3, PT, R249, RZ, PT ;  /* 0x000000fff900720b */ /* 0x000fe20003f76000 */
[----:B------:R-:W-:Y:S01]  /*67d0*/  FMUL.FTZ R198, R198, R123 ;  /* 0x0000007bc6c67220 */ /* 0x000fe20000410000 */
[-C--:B------:R-:W-:Y:S01]  /*67e0*/  FSEL R123, R136, R155.reuse, P2 ;  /* 0x0000009b887b7208 */ /* 0x080fe20001000000 */
[-C--:B------:R-:W-:Y:S03]  /*67f0*/  HMMA.16816.F32 R60, R112, R126.reuse, R60 ;  /* 0x0000007e703c723c */ /* 0x080fe6000000183c */
[----:B------:R-:W-:Y:S01]  /*6800*/  FSEL R124, R124, R155, P4 ;  /* 0x0000009b7c7c7208 */ /* 0x000fe20002000000 */
[----:B------:R-:W-:Y:S01]  /*6810*/  FMUL.FTZ R122, R199, R122 ;  /* 0x0000007ac77a7220 */ /* 0x000fe20000410000 */
[----:B------:R-:W-:Y:S01]  /*6820*/  FSETP.GE.FTZ.AND P4, PT, R250, RZ, PT ;  /* 0x000000fffa00720b */ /* 0x000fe20003f96000 */
[----:B------:R-:W-:Y:S01]  /*6830*/  FMUL.FTZ R123, R202, R123 ;  /* 0x0000007bca7b7220 */ /* 0x000fe20000410000 */
[----:B------:R-:W-:Y:S01]  /*6840*/  FSETP.GE.FTZ.AND P2, PT, R248, RZ, PT ;  /* 0x000000fff800720b */ /* 0x000fe20003f56000 */
[----:B------:R-:W-:Y:S04]  /*6850*/  HMMA.16816.F32 R64, R104, R126, R64 ;  /* 0x0000007e6840723c */ /* 0x000fe80000001840 */
[----:B------:R-:W-:Y:S01]  /*6860*/  F2FP.F16.F32.PACK_AB R121, R121, R120 ;  /* 0x000000787979723e */ /* 0x000fe200000000ff */
[----:B------:R-:W-:Y:S01]  /*6870*/  FMUL.FTZ R197, R197, R124 ;  /* 0x0000007cc5c57220 */ /* 0x000fe20000410000 */
[-C--:B------:R-:W-:Y:S01]  /*6880*/  FSEL R36, R36, R155.reuse, P3 ;  /* 0x0000009b24247208 */ /* 0x080fe20001800000 */
[C---:B------:R-:W-:Y:S01]  /*6890*/  FADD.FTZ R124, -R155.reuse, R33 ;  /* 0x000000219b7c7221 */ /* 0x040fe20000010100 */
[----:B------:R-:W-:Y:S01]  /*68a0*/  FSETP.GE.FTZ.AND P3, PT, R244, RZ, PT ;  /* 0x000000fff400720b */ /* 0x000fe20003f76000 */
[----:B------:R-:W-:Y:S01]  /*68b0*/  FADD.FTZ R126, -R155, R37 ;  /* 0x000000259b7e7221 */ /* 0x000fe20000010100 */
[----:B------:R-:W-:Y:S01]  /*68c0*/  F2FP.F16.F32.PACK_AB R123, R123, R122 ;  /* 0x0000007a7b7b723e */ /* 0x000fe200000000ff */
[C---:B------:R-:W-:Y:S01]  /*68d0*/  FADD.FTZ R120, -R155.reuse, R32 ;  /* 0x000000209b787221 */ /* 0x040fe20000010100 */
[-C--:B------:R-:W-:Y:S01]  /*68e0*/  FSEL R37, R124, R155.reuse, P4 ;  /* 0x0000009b7c257208 */ /* 0x080fe20002000000 */
[----:B------:R-:W-:Y:S01]  /*68f0*/  FADD.FTZ R52, -R155, R52 ;  /* 0x000000349b347221 */ /* 0x000fe20000010100 */
[----:B------:R-:W-:Y:S01]  /*6900*/  FSETP.GE.FTZ.AND P4, PT, R245, RZ, PT ;  /* 0x000000fff500720b */ /* 0x000fe20003f96000 */
[C---:B------:R-:W-:Y:S01]  /*6910*/  FADD.FTZ R124, -R155.reuse, R53 ;  /* 0x000000359b7c7221 */ /* 0x040fe20000010100 */
[-C--:B------:R-:W-:Y:S01]  /*6920*/  FSEL R125, R126, R155.reuse, P2 ;  /* 0x0000009b7e7d7208 */ /* 0x080fe20001000000 */
[C---:B------:R-:W-:Y:S01]  /*6930*/  FADD.FTZ R48, -R155.reuse, R48 ;  /* 0x000000309b307221 */ /* 0x040fe20000010100 */
[----:B------:R-:W-:Y:S01]  /*6940*/  FSETP.GE.FTZ.AND P2, PT, R242, RZ, PT ;  /* 0x000000fff200720b */ /* 0x000fe20003f56000 */
[----:B------:R-:W-:Y:S01]  /*6950*/  FADD.FTZ R122, -R155, R49 ;  /* 0x000000319b7a7221 */ /* 0x000fe20000010100 */
[-C--:B------:R-:W-:Y:S01]  /*6960*/  FSEL R120, R120, R155.reuse, P5 ;  /* 0x0000009b78787208 */ /* 0x080fe20002800000 */
        /* <DEDUP_REMOVED lines=16> */
[----:B------:R-:W-:Y:S01]  /*6a70*/  FMUL.FTZ R37, R250, R37 ;  /* 0x00000025fa257220 */ /* 0x000fe20000410000 */
[----:B------:R-:W-:Y:S01]  /*6a80*/  FSEL R64, R64, R155, P3 ;  /* 0x0000009b40407208 */ /* 0x000fe20001800000 */
[----:B------:R-:W-:Y:S01]  /*6a90*/  @P2 FADD.FTZ R155, -R155, R65 ;  /* 0x000000419b9b2221 */ /* 0x000fe20000010100 */
[----:B------:R-:W-:Y:S01]  /*6aa0*/  FSETP.GE.FTZ.AND P3, PT, R185, RZ, PT ;  /* 0x000000ffb900720b */ /* 0x000fe20003f76000 */
[C---:B------:R-:W-:Y:S01]  /*6ab0*/  FADD.FTZ R36, -R153.reuse, R6 ;  /* 0x0000000699247221 */ /* 0x040fe20000010100 */
[----:B------:R-:W-:Y:S01]  /*6ac0*/  FSETP.GE.FTZ.AND P2, PT, R186, RZ, PT ;  /* 0x000000ffba00720b */ /* 0x000fe20003f56000 */
[----:B------:R-:W-:Y:S01]  /*6ad0*/  FADD.FTZ R52, -R153, R7 ;  /* 0x0000000799347221 */ /* 0x000fe20000010100 */
[----:B------:R-:W-:Y:S01]  /*6ae0*/  F2FP.F16.F32.PACK_AB R48, R49, R48 ;  /* 0x000000303130723e */ /* 0x000fe200000000ff */
[----:B------:R-:W-:Y:S01]  /*6af0*/  FMUL.FTZ R243, R243, R64 ;  /* 0x00000040f3f37220 */ /* 0x000fe20000410000 */
[----:B------:R-:W-:Y:S01]  /*6b00*/  F2FP.F16.F32.PACK_AB R198, R197, R198 ;  /* 0x000000c6c5c6723e */ /* 0x000fe200000000ff */
[----:B------:R-:W-:Y:S01]  /*6b10*/  FMUL.FTZ R242, R242, R155 ;  /* 0x0000009bf2f27220 */ /* 0x000fe20000410000 */
[----:B------:R-:W-:Y:S02]  /*6b20*/  F2FP.F16.F32.PACK_AB R37, R37, R120 ;  /* 0x000000782525723e */ /* 0x000fe400000000ff */
[-C--:B------:R-:W-:Y:S02]  /*6b30*/  FSEL R36, R36, R153.reuse, P3 ;  /* 0x0000009924247208 */ /* 0x080fe40001800000 */
[----:B------:R-:W-:Y:S01]  /*6b40*/  FSEL R49, R52, R153, P2 ;  /* 0x0000009934317208 */ /* 0x000fe20001000000 */
        /* <DEDUP_REMOVED lines=15> */
[----:B------:R-:W-:Y:S01]  /*6c40*/  @!P2 LEA R16, P4, R5, R154, 0x7 ;  /* 0x0000009a0510a211 */ /* 0x000fe200078838ff */
[----:B------:R-:W-:Y:S02]  /*6c50*/  @!P3 IMAD.MOV.U32 R155, RZ, RZ, R151 ;  /* 0x000000ffff9bb224 */ /* 0x000fe400078e0097 */
[--C-:B------:R-:W-:Y:S01]  /*6c60*/  IMAD.IADD R159, R159, 0x1, R7.reuse ;  /* 0x000000019f9f7824 */ /* 0x100fe200078e0207 */
        /* <DEDUP_REMOVED lines=16> */
.L_x_1311:
        /* <DEDUP_REMOVED lines=25> */
[C---:B------:R-:W-:Y:S01]  /*6f00*/  FADD.FTZ R50, -R153.reuse, R50 ;  /* 0x0000003299327221 */ /* 0x040fe20000010100 */
[----:B------:R-:W-:Y:S01]  /*6f10*/  F2FP.F16.F32.PACK_AB R7, R6, R7 ;  /* 0x000000070607723e */ /* 0x000fe200000000ff */
[C---:B------:R-:W-:Y:S01]  /*6f20*/  FADD.FTZ R6, -R153.reuse, R51 ;  /* 0x0000003399067221 */ /* 0x040fe20000010100 */
[-C--:B------:R-:W-:Y:S01]  /*6f30*/  FSEL R38, R38, R153.reuse, P3 ;  /* 0x0000009926267208 */ /* 0x080fe20001800000 */
[----:B-1----:R-:W-:Y:S01]  /*6f40*/  FADD.FTZ R16, -R153, R35 ;  /* 0x0000002399107221 */ /* 0x002fe20000010100 */
[----:B------:R-:W-:Y:S01]  /*6f50*/  FSETP.GE.FTZ.AND P3, PT, R237, RZ, PT ;  /* 0x000000ffed00720b */ /* 0x000fe20003f76000 */
[----:B------:R-:W-:Y:S01]  /*6f60*/  STS [R144+-0x8000], R121 ;  /* 0xff80007990007388 */ /* 0x000fe20000000800 */
[----:B------:R-:W-:Y:S01]  /*6f70*/  FSETP.GE.FTZ.AND P6, PT, R236, RZ, PT ;  /* 0x000000ffec00720b */ /* 0x000fe20003fd6000 */
[C---:B------:R-:W-:Y:S01]  /*6f80*/  FADD.FTZ R54, -R153.reuse, R54 ;  /* 0x0000003699367221 */ /* 0x040fe20000010100 */
[----:B------:R-:W-:Y:S01]  /*6f90*/  FSEL R19, R18, R153, P2 ;  /* 0x0000009912137208 */ /* 0x000fe20001000000 */
[----:B------:R-:W-:Y:S01]  /*6fa0*/  FADD.FTZ R66, -R153, R66 ;  /* 0x0000004299427221 */ /* 0x000fe20000010100 */
[----:B------:R-:W-:Y:S01]  /*6fb0*/  F2FP.F16.F32.PACK_AB R49, R49, R36 ;  /* 0x000000243131723e */ /* 0x000fe200000000ff */
[----:B-----5:R-:W-:Y:S01]  /*6fc0*/  FADD.FTZ R9, -R182, R9 ;  /* 0x00000009b6097221 */ /* 0x020fe20000010100 */
[----:B------:R-:W-:Y:S01]  /*6fd0*/  FSETP.GE.FTZ.AND P2, PT, R232, RZ, PT ;  /* 0x000000ffe800720b */ /* 0x000fe20003f56000 */
[----:B------:R-:W-:Y:S01]  /*6fe0*/  FADD.FTZ R13, -R182, R13 ;  /* 0x0000000db60d7221 */ /* 0x000fe20000010100 */
[----:B------:R-:W-:Y:S01]  /*6ff0*/  F2FP.F16.F32.PACK_AB R4, R4, R5 ;  /* 0x000000050404723e */ /* 0x000fe200000000ff */
[----:B------:R-:W-:Y:S01]  /*7000*/  STS [R144+-0x7c00], R49 ;  /* 0xff84003190007388 */ /* 0x000fe20000000800 */
[-C--:B------:R-:W-:Y:S01]  /*7010*/  FSEL R50, R50, R153.reuse, P3 ;  /* 0x0000009932327208 */ /* 0x080fe20001800000 */
[----:B------:R-:W-:Y:S01]  /*7020*/  FADD.FTZ R23, -R182, R12 ;  /* 0x0000000cb6177221 */ /* 0x000fe20000010100 */
[----:B------:R-:W-:Y:S01]  /*7030*/  FSEL R5, R6, R153, P6 ;  /* 0x0000009906057208 */ /* 0x000fe20003000000 */
[----:B------:R1:W-:Y:S01]  /*7040*/  STS [R215+-0x7c00], R4 ;  /* 0xff840004d7007388 */ /* 0x0003e20000000800 */
[----:B------:R-:W-:Y:S01]  /*7050*/  FSETP.GE.FTZ.AND P4, PT, R240, RZ, PT ;  /* 0x000000fff000720b */ /* 0x000fe20003f96000 */
[----:B------:R-:W-:Y:S01]  /*7060*/  FMUL.FTZ R50, R237, R50 ;  /* 0x00000032ed327220 */ /* 0x000fe20000410000 */
[----:B------:R-:W-:Y:S01]  /*7070*/  FSETP.GE.FTZ.AND P5, PT, R235, RZ, PT ;  /* 0x000000ffeb00720b */ /* 0x000fe20003fb6000 */
[----:B------:R-:W-:Y:S01]  /*7080*/  FMUL.FTZ R5, R236, R5 ;  /* 0x00000005ec057220 */ /* 0x000fe20000410000 */
[-C--:B------:R-:W-:Y:S01]  /*7090*/  FSEL R17, R16, R153.reuse, P4 ;  /* 0x0000009910117208 */ /* 0x080fe20002000000 */
[----:B------:R-:W-:Y:S01]  /*70a0*/  FADD.FTZ R16, -R153, R55 ;  /* 0x0000003799107221 */ /* 0x000fe20000010100 */
[----:B------:R-:W-:Y:S01]  /*70b0*/  FSETP.GE.FTZ.AND P4, PT, R234, RZ, PT ;  /* 0x000000ffea00720b */ /* 0x000fe20003f96000 */
[C---:B------:R-:W-:Y:S01]  /*70c0*/  FADD.FTZ R25, -R182.reuse, R25 ;  /* 0x00000019b6197221 */ /* 0x040fe20000010100 */
[----:B------:R-:W-:Y:S01]  /*70d0*/  FSETP.GE.FTZ.AND P3, PT, R233, RZ, PT ;  /* 0x000000ffe900720b */ /* 0x000fe20003f76000 */
[C---:B------:R-:W-:Y:S01]  /*70e0*/  FADD.FTZ R29, -R182.reuse, R29 ;  /* 0x0000001db61d7221 */ /* 0x040fe20000010100 */
        /* <DEDUP_REMOVED lines=8> */
[----:B------:R-:W-:Y:S01]  /*7170*/  FSETP.GE.FTZ.AND P2, PT, R188, RZ, PT ;  /* 0x000000ffbc00720b */ /* 0x000fe20003f56000 */
        /* <DEDUP_REMOVED lines=35> */
[-C--:B-1----:R-:W-:Y:S01]  /*73b0*/  FSEL R4, R29, R182.reuse, P4 ;  /* 0x000000b61d047208 */ /* 0x082fe20002000000 */
[----:B------:R1:W-:Y:S01]  /*73c0*/  STS [R144+-0x6000], R5 ;  /* 0xffa0000590007388 */ /* 0x0003e20000000800 */
        /* <DEDUP_REMOVED lines=21> */
[----:B------:R-:W-:Y:S01]  /*7520*/  FADD.FTZ R46, -R171, R46 ;  /* 0x0000002eab2e7221 */ /* 0x000fe20000010100 */
        /* <DEDUP_REMOVED lines=13> */
[----:B------:R-:W-:Y:S01]  /*7600*/  FMUL.FTZ R66, R233, R66 ;  /* 0x00000042e9427220 */ /* 0x000fe20000410000 */
[----:B------:R-:W-:Y:S01]  /*7610*/  FSEL R23, R23, R182, P3 ;  /* 0x000000b617177208 */ /* 0x000fe20001800000 */
[----:B------:R-:W-:Y:S01]  /*7620*/  @P2 FADD.FTZ R182, -R182, R61 ;  /* 0x0000003db6b62221 */ /* 0x000fe20000010100 */
        /* <DEDUP_REMOVED lines=16> */
[----:B------:R-:W-:Y:S01]  /*7730*/  FSETP.GE.FTZ.AND P2, PT, R206, RZ, PT ;  /* 0x000000ffce00720b */ /* 0x000fe20003f56000 */
[----:B------:R-:W-:Y:S01]  /*7740*/  FADD.FTZ R4, -R171, R31 ;  /* 0x0000001fab047221 */ /* 0x000fe20000010100 */
[----:B------:R-:W-:Y:S01]  /*7750*/  FSEL R26, R26, R171, P3 ;  /* 0x000000ab1a1a7208 */ /* 0x000fe20001800000 */
[----:B------:R-:W-:Y:S01]  /*7760*/  STS [R144+-0x5c00], R11 ;  /* 0xffa4000b90007388 */ /* 0x000fe20000000800 */
[----:B------:R-:W-:Y:S01]  /*7770*/  F2FP.F16.F32.PACK_AB R6, R6, R13 ;  /* 0x0000000d0606723e */ /* 0x000fe200000000ff */
[----:B------:R-:W-:Y:S01]  /*7780*/  FMUL.FTZ R153, R232, R153 ;  /* 0x00000099e8997220 */ /* 0x000fe20000410000 */
[-C--:B-1----:R-:W-:Y:S01]  /*7790*/  FSEL R5, R10, R171.reuse, P2 ;  /* 0x000000ab0a057208 */ /* 0x082fe20001000000 */
[----:B------:R-:W-:Y:S01]  /*77a0*/  STS [R215+-0x6000], R8 ;  /* 0xffa00008d7007388 */ /* 0x000fe20000000800 */
[----:B------:R-:W-:Y:S01]  /*77b0*/  FSETP.GE.FTZ.AND P3, PT, R209, RZ, PT ;  /* 0x000000ffd100720b */ /* 0x000fe20003f76000 */
[----:B------:R-:W-:Y:S01]  /*77c0*/  FMUL.FTZ R26, R205, R26 ;  /* 0x0000001acd1a7220 */ /* 0x000fe20000410000 */
[----:B------:R-:W-:Y:S01]  /*77d0*/  FSETP.GE.FTZ.AND P2, PT, R210, RZ, PT ;  /* 0x000000ffd200720b */ /* 0x000fe20003f56000 */
[----:B------:R-:W-:Y:S01]  /*77e0*/  STS [R215+-0x5c00], R6 ;  /* 0xffa40006d7007388 */ /* 0x000fe20000000800 */
[----:B------:R-:W-:Y:S01]  /*77f0*/  FSEL R30, R30, R171, P3 ;  /* 0x000000ab1e1e7208 */ /* 0x000fe20001800000 */
[----:B------:R-:W-:Y:S01]  /*7800*/  FMUL.FTZ R5, R206, R5 ;  /* 0x00000005ce057220 */ /* 0x000fe20000410000 */
[----:B------:R-:W-:Y:S01]  /*7810*/  FSEL R13, R4, R171, P2 ;  /* 0x000000ab040d7208 */ /* 0x000fe20001000000 */
[----:B------:R-:W-:Y:S01]  /*7820*/  STS [R148+-0x8000], R123 ;  /* 0xff80007b94007388 */ /* 0x000fe20000000800 */
[----:B------:R-:W-:Y:S01]  /*7830*/  F2FP.F16.F32.PACK_AB R17, R17, R34 ;  /* 0x000000221111723e */ /* 0x000fe200000000ff */
[----:B------:R-:W-:Y:S01]  /*7840*/  FMUL.FTZ R30, R209, R30 ;  /* 0x0000001ed11e7220 */ /* 0x000fe20000410000 */
[----:B------:R-:W-:Y:S01]  /*7850*/  FADD.FTZ R4, -R171, R43 ;  /* 0x0000002bab047221 */ /* 0x000fe20000010100 */
[----:B------:R-:W-:Y:S01]  /*7860*/  STS [R148+-0x7c00], R7 ;  /* 0xff84000794007388 */ /* 0x000fe20000000800 */
[----:B------:R-:W-:Y:S01]  /*7870*/  FMUL.FTZ R13, R210, R13 ;  /* 0x0000000dd20d7220 */ /* 0x000fe20000410000 */
[----:B------:R-:W-:Y:S01]  /*7880*/  F2FP.F16.F32.PACK_AB R5, R5, R26 ;  /* 0x0000001a0505723e */ /* 0x000fe200000000ff */
[----:B------:R-:W-:Y:S01]  /*7890*/  FADD.FTZ R10, -R171, R59 ;  /* 0x0000003bab0a7221 */ /* 0x000fe20000010100 */
        /* <DEDUP_REMOVED lines=18> */
[----:B------:R-:W-:Y:S01]  /*79c0*/  FSEL R23, R4, R171, P6 ;  /* 0x000000ab04177208 */ /* 0x000fe20003000000 */
[----:B------:R-:W-:Y:S01]  /*79d0*/  FMUL.FTZ R57, R226, R57 ;  /* 0x00000039e2397220 */ /* 0x000fe20000410000 */
[----:B------:R-:W-:Y:S01]  /*79e0*/  FSEL R46, R46, R171, P3 ;  /* 0x000000ab2e2e7208 */ /* 0x000fe20001800000 */
[----:B------:R-:W-:Y:S01]  /*79f0*/  STS [R214+-0x5c00], R13 ;  /* 0xffa4000dd6007388 */ /* 0x000fe20000000800 */
[----:B------:R-:W-:Y:S01]  /*7a00*/  FSETP.GE.FTZ.AND P2, PT, R216, RZ, PT ;  /* 0x000000ffd800720b */ /* 0x000fe20003f56000 */
[----:B------:R-:W-:Y:S01]  /*7a10*/  FMUL.FTZ R23, R220, R23 ;  /* 0x00000017dc177220 */ /* 0x000fe20000410000 */
[----:B------:R-:W-:Y:S01]  /*7a20*/  F2FP.F16.F32.PACK_AB R15, R15, R42 ;  /* 0x0000002a0f0f723e */ /* 0x000fe200000000ff */
[----:B------:R-:W-:Y:S01]  /*7a30*/  STS [R142+-0x8000], R125 ;  /* 0xff80007d8e007388 */ /* 0x000fe20000000800 */
[----:B------:R-:W-:Y:S01]  /*7a40*/  FMUL.FTZ R46, R221, R46 ;  /* 0x0000002edd2e7220 */ /* 0x000fe20000410000 */
[----:B------:R-:W-:Y:S01]  /*7a50*/  FSETP.GE.FTZ.AND P4, PT, R218, RZ, PT ;  /* 0x000000ffda00720b */ /* 0x000fe20003f96000 */
[----:B------:R-:W-:Y:S01]  /*7a60*/  IMAD R52, R143, UR8, RZ ;  /* 0x000000088f347c24 */ /* 0x000fe2000f8e02ff */
[----:B------:R-:W-:Y:S01]  /*7a70*/  STS [R142+-0x7c00], R19 ;  /* 0xff8400138e007388 */ /* 0x000fe20000000800 */
[----:B------:R-:W-:Y:S02]  /*7a80*/  FSETP.GE.FTZ.AND P5, PT, R219, RZ, PT ;  /* 0x000000ffdb00720b */ /* 0x000fe40003fb6000 */
[----:B------:R-:W-:Y:S01]  /*7a90*/  F2FP.F16.F32.PACK_AB R12, R45, R12 ;  /* 0x0000000c2d0c723e */ /* 0x000fe200000000ff */
[----:B------:R-:W-:Y:S01]  /*7aa0*/  STS [R213+-0x8000], R48 ;  /* 0xff800030d5007388 */ /* 0x000fe20000000800 */
[----:B------:R-:W-:Y:S02]  /*7ab0*/  F2FP.F16.F32.PACK_AB R46, R23, R46 ;  /* 0x0000002e172e723e */ /* 0x000fe400000000ff */
[-C--:B------:R-:W-:Y:S01]  /*7ac0*/  FSEL R27, R10, R171.reuse, P4 ;  /* 0x000000ab0a1b7208 */ /* 0x080fe20002000000 */
        /* <DEDUP_REMOVED lines=113> */
.L_x_1312:
[----:B------:R-:W-:Y:S01]  /*81e0*/  LDSM.16.M88.4 R20, [R130+0xa000] ;  /* 0x00a000008214783b */ /* 0x000fe20000000200 */
[----:B------:R-:W-:Y:S01]  /*81f0*/  ISETP.GT.AND P4, PT, R167, RZ, PT ;  /* 0x000000ffa700720c */ /* 0x000fe20003f84270 */
[----:B------:R-:W-:Y:S02]  /*8200*/  VIADD R161, R161, 0xffffff80 ;  /* 0xffffff80a1a17836 */ /* 0x000fe40000000000 */
[----:B------:R-:W2:Y:S01]  /*8210*/  LDSM.16.MT88.4 R16, [R133+0x6000] ;  /* 0x006000008510783b */ /* 0x000ea20000004200 */
[----:B------:R-:W-:Y:S03]  /*8220*/  VIADD R160, R160, 0xfffffff8 ;  /* 0xfffffff8a0a07836 */ /* 0x000fe60000000000 */
        /* <DEDUP_REMOVED lines=161> */
[----:B------:R-:W-:Y:S02]  /*8c40*/  @P1 IADD3 R6, P3, PT, R180, -0x200, RZ ;  /* 0xfffffe00b4061810 */ /* 0x000fe40007f7e0ff */
[-C--:B-1----:R-:W-:Y:S05]  /*8c50*/  HMMA.16816.F32 R84, R24, R28.reuse, R84 ;  /* 0x0000001c1854723c */ /* 0x082fea0000001854 */
        /* <DEDUP_REMOVED lines=88> */
[----:B------:R-:W3:Y:S01]  /*91e0*/  LDC.64 R4, c[0x0][0x5a8] ;  /* 0x00016a00ff047b82 */ /* 0x000ee20000000a00 */
[----:B------:R-:W-:-:S05]  /*91f0*/  SHF.R.S32.HI R6, RZ, 0x1f, R169 ;  /* 0x0000001fff067819 */ /* 0x000fca00000114a9 */
[----:B--2---:R-:W-:Y:S02]  /*9200*/  IMAD R6, R6, UR14, RZ ;  /* 0x0000000e06067c24 */ /* 0x004fe4000f8e02ff */
[----:B------:R-:W-:-:S04]  /*9210*/  IMAD.WIDE.U32 R8, R169, UR14, RZ ;  /* 0x0000000ea9087c25 */ /* 0x000fc8000f8e00ff */
[----:B-1----:R-:W-:-:S05]  /*9220*/  IMAD R3, R169, UR15, R6 ;  /* 0x0000000fa9037c24 */ /* 0x002fca000f8e0206 */
[----:B------:R-:W-:-:S03]  /*9230*/  IADD3 R9, PT, PT, R9, R3, RZ ;  /* 0x0000000309097210 */ /* 0x000fc60007ffe0ff */
[----:B---3--:R-:W-:-:S04]  /*9240*/  IMAD.WIDE.U32 R10, R4, UR24, R8 ;  /* 0x00000018040a7c25 */ /* 0x008fc8000f8e0008 */
[----:B------:R-:W-:Y:S01]  /*9250*/  IMAD R8, R5, UR24, R11 ;  /* 0x0000001805087c24 */ /* 0x000fe2000f8e020b */
[----:B------:R-:W-:Y:S05]  /*9260*/  BRA `(.L_x_1315) ;  /* 0x0000000000147947 */ /* 0x000fea0003800000 */
.L_x_1314:
[----:B------:R-:W2:Y:S01]  /*9270*/  LDCU.64 UR14, c[0x0][0x5c0] ;  /* 0x0000b800ff0e77ac */ /* 0x000ea20008000a00 */
[----:B------:R-:W-:-:S05]  /*9280*/  IADD3 R10, PT, PT, R169, R170, RZ ;  /* 0x000000aaa90a7210 */ /* 0x000fca0007ffe0ff */
[C---:B--2---:R-:W-:Y:S02]  /*9290*/  IMAD R8, R10.reuse, UR15, RZ ;  /* 0x0000000f0a087c24 */ /* 0x044fe4000f8e02ff */
[----:B------:R-:W-:-:S05]  /*92a0*/  IMAD.WIDE.U32 R10, R10, UR14, RZ ;  /* 0x0000000e0a0a7c25 */ /* 0x000fca000f8e00ff */
[----:B------:R-:W-:Y:S02]  /*92b0*/  IADD3 R8, PT, PT, R11, R8, RZ ;  /* 0x000000080b087210 */ /* 0x000fe40007ffe0ff */
.L_x_1315:
[----:B------:R-:W-:Y:S05]  /*92c0*/  @P0 BRA `(.L_x_1316) ;  /* 0x0000000000280947 */ /* 0x000fea0003800000 */
[----:B------:R-:W2:Y:S01]  /*92d0*/  LDCU.64 UR10, c[0x0][0x5c8] ;  /* 0x0000b900ff0a77ac */ /* 0x000ea20008000a00 */
[----:B------:R-:W3:Y:S01]  /*92e0*/  LDC.64 R4, c[0x0][0x5b0] ;  /* 0x00016c00ff047b82 */ /* 0x000ee20000000a00 */
[----:B------:R-:W-:-:S05]  /*92f0*/  SHF.R.S32.HI R6, RZ, 0x1f, R169 ;  /* 0x0000001fff067819 */ /* 0x000fca00000114a9 */
[----:B--2---:R-:W-:Y:S02]  /*9300*/  IMAD R6, R6, UR10, RZ ;  /* 0x0000000a06067c24 */ /* 0x004fe4000f8e02ff */
[----:B------:R-:W-:-:S04]  /*9310*/  IMAD.WIDE.U32 R12, R169, UR10, RZ ;  /* 0x0000000aa90c7c25 */ /* 0x000fc8000f8e00ff */
[----:B------:R-:W-:-:S05]  /*9320*/  IMAD R169, R169, UR11, R6 ;  /* 0x0000000ba9a97c24 */ /* 0x000fca000f8e0206 */
[----:B------:R-:W-:-:S03]  /*9330*/  IADD3 R13, PT, PT, R13, R169, RZ ;  /* 0x000000a90d0d7210 */ /* 0x000fc60007ffe0ff */
[----:B---3--:R-:W-:-:S04]  /*9340*/  IMAD.WIDE.U32 R20, R4, UR24, R12 ;  /* 0x0000001804147c25 */ /* 0x008fc8000f8e000c */
[----:B------:R-:W-:Y:S01]  /*9350*/  IMAD R18, R5, UR24, R21 ;  /* 0x0000001805127c24 */ /* 0x000fe2000f8e0215 */
[----:B------:R-:W-:Y:S06]  /*9360*/  BRA `(.L_x_1317) ;  /* 0x0000000000147947 */ /* 0x000fec0003800000 */
.L_x_1316:
[----:B------:R-:W2:Y:S01]  /*9370*/  LDCU.64 UR10, c[0x0][0x5c8] ;  /* 0x0000b900ff0a77ac */ /* 0x000ea20008000a00 */
[----:B------:R-:W-:-:S05]  /*9380*/  IADD3 R20, PT, PT, R169, R170, RZ ;  /* 0x000000aaa9147210 */ /* 0x000fca0007ffe0ff */
[C---:B--2---:R-:W-:Y:S02]  /*9390*/  IMAD R18, R20.reuse, UR11, RZ ;  /* 0x0000000b14127c24 */ /* 0x044fe4000f8e02ff */
[----:B------:R-:W-:-:S05]  /*93a0*/  IMAD.WIDE.U32 R20, R20, UR10, RZ ;  /* 0x0000000a14147c25 */ /* 0x000fca000f8e00ff */
[----:B------:R-:W-:Y:S02]  /*93b0*/  IADD3 R18, PT, PT, R21, R18, RZ ;  /* 0x0000001215127210 */ /* 0x000fe40007ffe0ff */
.L_x_1317:
[----:B------:R-:W-:Y:S01]  /*93c0*/  BAR.SYNC.DEFER_BLOCKING 0x0 ;  /* 0x0000000000007b1d */ /* 0x000fe20000010000 */
[----:B------:R-:W-:Y:S01]  /*93d0*/  USHF.L.U32 UR4, UR26, 0x7, URZ ;  /* 0x000000071a047899 */ /* 0x000fe200080006ff */
[----:B------:R-:W-:Y:S01]  /*93e0*/  MOV R147, RZ ;  /* 0x000000ff00937202 */ /* 0x000fe20000000f00 */
[----:B------:R-:W-:Y:S02]  /*93f0*/  USHF.L.U32 UR17, UR26, 0x7, URZ ;  /* 0x000000071a117899 */ /* 0x000fe400080006ff */
[----:B------:R-:W-:Y:S01]  /*9400*/  USHF.R.S32.HI UR16, URZ, 0x1f, UR4 ;  /* 0x0000001fff107899 */ /* 0x000fe20008011404 */
[----:B------:R-:W-:Y:S01]  /*9410*/  BSSY.RECONVERGENT B0, `(.L_x_1318) ;  /* 0x0000023000007945 */ /* 0x000fe20003800200 */
[----:B------:R-:W2:Y:S01]  /*9420*/  LDCU UR18, c[0x0][0x440] ;  /* 0x00008800ff1277ac */ /* 0x000ea20008000800 */
[----:B-1----:R-:W1:Y:S01]  /*9430*/  S2R R3, SR_TID.X ;  /* 0x0000000000037919 */ /* 0x002e620000002100 */
[----:B------:R-:W-:Y:S01]  /*9440*/  VIADD R168, R168, -UR17 ;  /* 0x80000011a8a87c36 */ /* 0x000fe20008000000 */
[----:B------:R-:W-:-:S02]  /*9450*/  UIMAD.WIDE.U32 UR20, UR4, UR14, URZ ;  /* 0x0000000e041472a5 */ /* 0x000fc4000f8e00ff */
[----:B------:R-:W-:Y:S01]  /*9460*/  UIMAD UR19, UR16, UR14, URZ ;  /* 0x0000000e101372a4 */ /* 0x000fe2000f8e02ff */
[----:B------:R-:W3:Y:S03]  /*9470*/  LDCU.64 UR8, c[0x0][0x5d8] ;  /* 0x0000bb00ff0877ac */ /* 0x000ee60008000a00 */
[----:B------:R-:W-:Y:S01]  /*9480*/  IMAD.U32 R12, RZ, RZ, UR20 ;  /* 0x00000014ff0c7e24 */ /* 0x000fe2000f8e00ff */
[----:B------:R-:W-:Y:S01]  /*9490*/  UIMAD UR19, UR4, UR15, UR19 ;  /* 0x0000000f041372a4 */ /* 0x000fe2000f8e0213 */
[----:B------:R-:W-:-:S03]  /*94a0*/  IMAD.U32 R13, RZ, RZ, UR21 ;  /* 0x00000015ff0d7e24 */ /* 0x000fc6000f8e00ff */
[----:B------:R-:W-:Y:S01]  /*94b0*/  LOP3.LUT R23, R12, 0x18, R138, 0xf8, !PT ;  /* 0x000000180c177812 */ /* 0x000fe200078ef88a */
[----:B------:R-:W-:Y:S01]  /*94c0*/  IMAD.U32 R12, RZ, RZ, UR10 ;  /* 0x0000000aff0c7e24 */ /* 0x000fe2000f8e00ff */
[----:B------:R4:W4:Y:S01]  /*94d0*/  LDS.128 R4, [R139+0x7000] ;  /* 0x007000008b047984 */ /* 0x0009220000000c00 */
[----:B--2---:R-:W-:Y:S01]  /*94e0*/  ISETP.GE.AND P1, PT, R146, UR18, PT ;  /* 0x0000001292007c0c */ /* 0x004fe2000bf26270 */
[----:B------:R-:W-:Y:S01]  /*94f0*/  IMAD.U32 R9, RZ, RZ, UR19 ;  /* 0x00000013ff097e24 */ /* 0x000fe2000f8e00ff */
[----:B------:R-:W-:-:S04]  /*9500*/  IADD3 R22, P0, PT, R10, R23, RZ ;  /* 0x000000170a167210 */ /* 0x000fc80007f1e0ff */
[----:B------:R-:W-:-:S03]  /*9510*/  IADD3.X R23, PT, PT, R8, UR21, R9, P0, !PT ;  /* 0x0000001508177c10 */ /* 0x000fc600087fe409 */
[----:B---3--:R-:W-:Y:S01]  /*9520*/  IMAD.WIDE.U32 R22, R140, UR8, R22 ;  /* 0x000000088c167c25 */ /* 0x008fe2000f8e0016 */
[----:B-1----:R-:W-:-:S03]  /*9530*/  SHF.R.U32.HI R3, RZ, 0x2, R3 ;  /* 0x00000002ff037819 */ /* 0x002fc60000011603 */
[----:B------:R-:W-:Y:S01]  /*9540*/  IMAD R13, R140, UR9, R23 ;  /* 0x000000098c0d7c24 */ /* 0x000fe2000f8e0217 */
[C---:B------:R-:W-:Y:S02]  /*9550*/  ISETP.GE.OR P2, PT, R3.reuse, R168, P1 ;  /* 0x000000a80300720c */ /* 0x040fe40000f46670 */
[C---:B------:R-:W-:Y:S02]  /*9560*/  IADD3 R17, P0, PT, R3.reuse, 0x40, RZ ;  /* 0x0000004003117810 */ /* 0x040fe40007f1e0ff */
[----:B------:R-:W-:-:S03]  /*9570*/  IADD3 R8, PT, PT, R3, 0x40, RZ ;  /* 0x0000004003087810 */ /* 0x000fc60007ffe0ff */
[----:B------:R-:W-:Y:S01]  /*9580*/  IMAD.X R16, RZ, RZ, RZ, P0 ;  /* 0x000000ffff107224 */ /* 0x000fe200000e06ff */
[----:B------:R-:W-:-:S05]  /*9590*/  ISETP.GE.OR P1, PT, R8, R168, P1 ;  /* 0x000000a80800720c */ /* 0x000fca0000f26670 */
[----:B------:R-:W-:Y:S08]  /*95a0*/  @P2 BRA `(.L_x_1319) ;  /* 0x0000000000242947 */ /* 0x000ff00003800000 */
        /* <DEDUP_REMOVED lines=9> */
.L_x_1319:
[----:B------:R-:W-:Y:S05]  /*9640*/  BSYNC.RECONVERGENT B0 ;  /* 0x0000000000007941 */ /* 0x000fea0003800200 */
.L_x_1318:
        /* <DEDUP_REMOVED lines=12> */
.L_x_1321:
[----:B------:R-:W-:Y:S05]  /*9710*/  BSYNC.RECONVERGENT B0 ;  /* 0x0000000000007941 */ /* 0x000fea0003800200 */
.L_x_1320:
[----:B------:R-:W3:Y:S01]  /*9720*/  LDCU.64 UR8, c[0x0][0x5e0] ;  /* 0x0000bc00ff0877ac */ /* 0x000ee20008000a00 */
[----:B--2-4-:R-:W-:Y:S01]  /*9730*/  IMAD.WIDE.U32 R6, R12, UR4, R146 ;  /* 0x000000040c067c25 */ /* 0x014fe2000f8e0092 */
[----:B------:R-:W2:Y:S01]  /*9740*/  @!P2 LDC.64 R4, c[0x0][0x568] ;  /* 0x00015a00ff04ab82 */ /* 0x000ea20000000a00 */
        /* <DEDUP_REMOVED lines=25> */
.L_x_1286:
[----:B------:R-:W-:Y:S05]  /*98e0*/  BSYNC.RECONVERGENT B1 ;  /* 0x0000000000017941 */ /* 0x000fea0003800200 */
.L_x_1268:
[----:B------:R-:W4:Y:S01]  /*98f0*/  LDCU UR8, c[0x0][0x438] ;  /* 0x00008700ff0877ac */ /* 0x000f220008000800 */
[----:B-1-3--:R-:W1:Y:S01]  /*9900*/  LDC R8, c[0x0][0x438] ;  /* 0x00010e00ff087b82 */ /* 0x00ae620000000800 */
        /* <DEDUP_REMOVED lines=9> */
.L_x_1323:
        /* <DEDUP_REMOVED lines=14> */
.L_x_1610:


//--------------------- .text._ZN5flash44flash_bwd_dq_dk_dv_loop_seqk_parallel_kernelI23Flash_bwd_kernel_traitsILi32ELi128ELi128ELi8ELi4ELi4ELi4ELb0ELb0EN7cutlass6half_tE19Flash_kernel_traitsILi32ELi128ELi128ELi8ES3_EELb0ELb0ELb0ELb1ELb0ELb0ELb1EEEvNS_16Flash_bwd_paramsE --------------------------
	.section	.text._ZN5flash44flash_bwd_dq_dk_dv_loop_seqk_parallel_kernelI23Flash_bwd_kernel_traitsILi32ELi128ELi128ELi8ELi4ELi4ELi4ELb0ELb0EN7cutlass6half_tE19Flash_kernel_traitsILi32ELi128ELi128ELi8ES3_EELb0ELb0ELb0ELb1ELb0ELb0ELb1EEEvNS_16Flash_bwd_paramsE,"ax",@progbits
	.align	128
        .global         _ZN5flash44flash_bwd_dq_dk_dv_loop_seqk_parallel_kernelI23Flash_bwd_kernel_traitsILi32ELi128ELi128ELi8ELi4ELi4ELi4ELb0ELb0EN7cutlass6half_tE19Flash_kernel_traitsILi32ELi128ELi128ELi8ES3_EELb0ELb0ELb0ELb1ELb0ELb0ELb1EEEvNS_16Flash_bwd_paramsE
        .type           _ZN5flash44flash_bwd_dq_dk_dv_loop_seqk_parallel_kernelI23Flash_bwd_kernel_traitsILi32ELi128ELi128ELi8ELi4ELi4ELi4ELb0ELb0EN7cutlass6half_tE19Flash_kernel_traitsILi32ELi128ELi128ELi8ES3_EELb0ELb0ELb0ELb1ELb0ELb0ELb1EEEvNS_16Flash_bwd_paramsE,@function
        .size           _ZN5flash44flash_bwd_dq_dk_dv_loop_seqk_parallel_kernelI23Flash_bwd_kernel_traitsILi32ELi128ELi128ELi8ELi4ELi4ELi4ELb0ELb0EN7cutlass6half_tE19Flash_kernel_traitsILi32ELi128ELi128ELi8ES3_EELb0ELb0ELb0ELb1ELb0ELb0ELb1EEEvNS_16Flash_bwd_paramsE,(.L_x_1611 - _ZN5flash44flash_bwd_dq_dk_dv_loop_seqk_parallel_kernelI23Flash_bwd_kernel_traitsILi32ELi128ELi128ELi8ELi4ELi4ELi4ELb0ELb0EN7cutlass6half_tE19Flash_kernel_traitsILi32ELi128ELi128ELi8ES3_EELb0ELb0ELb0ELb1ELb0ELb0ELb1EEEvNS_16Flash_bwd_paramsE)
        .other          _ZN5flash44flash_bwd_dq_dk_dv_loop_seqk_parallel_kernelI23Flash_bwd_kernel_traitsILi32ELi128ELi128ELi8ELi4ELi4ELi4ELb0ELb0EN7cutlass6half_tE19Flash_kernel_traitsILi32ELi128ELi128ELi8ES3_EELb0ELb0ELb0ELb1ELb0ELb0ELb1EEEvNS_16Flash_bwd_paramsE,@"STO_CUDA_ENTRY STV_DEFAULT"
_ZN5flash44flash_bwd_dq_dk_dv_loop_seqk_parallel_kernelI23Flash_bwd_kernel_traitsILi32ELi128ELi128ELi8ELi4ELi4ELi4ELb0ELb0EN7cutlass6half_tE19Flash_kernel_traitsILi32ELi128ELi128ELi8ES3_EELb0ELb0ELb0ELb1ELb0ELb0ELb1EEEvNS_16Flash_bwd_paramsE:
.text._ZN5flash44flash_bwd_dq_dk_dv_loop_seqk_parallel_kernelI23Flash_bwd_kernel_traitsILi32ELi128ELi128ELi8ELi4ELi4ELi4ELb0ELb0EN7cutlass6half_tE19Flash_kernel_traitsILi32ELi128ELi128ELi8ES3_EELb0ELb0ELb0ELb1ELb0ELb0ELb1EEEvNS_16Flash_bwd_paramsE:
        /* <DEDUP_REMOVED lines=41> */
.L_x_1379:
        /* <DEDUP_REMOVED lines=54> */
.L_x_1324:
        /* <DEDUP_REMOVED lines=37> */
.L_x_1326:
[----:B------:R-:W2:Y:S01]  /*0840*/  LDCU.64 UR14, c[0x0][0x3b8] ;  /* 0x00007700ff0e77ac */ /* 0x000ea20008000a00 */
[----:B------:R-:W-:-:S05]  /*0850*/  IADD3 R2, PT, PT, R26, UR37, RZ ;  /* 0x000000251a027c10 */ /* 0x000fca000fffe0ff */
[C---:B--2---:R-:W-:Y:S02]  /*0860*/  IMAD R0, R2.reuse, UR15, RZ ;  /* 0x0000000f02007c24 */ /* 0x044fe4000f8e02ff */
[----:B------:R-:W-:-:S05]  /*0870*/  IMAD.WIDE.U32 R2, R2, UR14, RZ ;  /* 0x0000000e02027c25 */ /* 0x000fca000f8e00ff */
[----:B------:R-:W-:Y:S02]  /*0880*/  IADD3 R21, PT, PT, R3, R0, RZ ;  /* 0x0000000003157210 */ /* 0x000fe40007ffe0ff */
[----:B------:R-:W-:-:S07]  /*0890*/  MOV R19, R2 ;  /* 0x0000000200137202 */ /* 0x000fce0000000f00 */
.L_x_1327:
        /* <DEDUP_REMOVED lines=46> */
.L_x_1328:
[----:B------:R-:W2:Y:S01]  /*0b80*/  LDCU.64 UR12, c[0x0][0x3c0] ;  /* 0x00007800ff0c77ac */ /* 0x000ea20008000a00 */
[----:B------:R-:W-:-:S05]  /*0b90*/  IADD3 R0, PT, PT, R26, UR37, RZ ;  /* 0x000000251a007c10 */ /* 0x000fca000fffe0ff */
[C---:B--2---:R-:W-:Y:S02]  /*0ba0*/  IMAD R4, R0.reuse, UR13, RZ ;  /* 0x0000000d00047c24 */ /* 0x044fe4000f8e02ff */
[----:B------:R-:W-:-:S05]  /*0bb0*/  IMAD.WIDE.U32 R2, R0, UR12, RZ ;  /* 0x0000000c00027c25 */ /* 0x000fca000f8e00ff */
[----:B------:R-:W-:Y:S02]  /*0bc0*/  IADD3 R20, PT, PT, R3, R4, RZ ;  /* 0x0000000403147210 */ /* 0x000fe40007ffe0ff */
[----:B------:R-:W-:Y:S02]  /*0bd0*/  MOV R18, R2 ;  /* 0x0000000200127202 */ /* 0x000fe40000000f00 */
.L_x_1329:
        /* <DEDUP_REMOVED lines=27> */
.L_x_1330:
[----:B------:R-:W-:Y:S02]  /*0d90*/  UIMAD.WIDE.U32 UR54, UR58, UR19, URZ ;  /* 0x000000133a3672a5 */ /* 0x000fe4000f8e00ff */
[----:B------:R-:W-:-:S04]  /*0da0*/  UIMAD UR49, UR59, UR19, URZ ;  /* 0x000000133b3172a4 */ /* 0x000fc8000f8e02ff */
[----:B------:R-:W-:-:S12]  /*0db0*/  UIADD3 UR49, UPT, UPT, UR55, UR49, URZ ;  /* 0x0000003137317290 */ /* 0x000fd8000fffe0ff */
.L_x_1331:
        /* <DEDUP_REMOVED lines=20> */
.L_x_1332:
[----:B------:R-:W2:Y:S01]  /*0f00*/  LDCU UR47, c[0x0][0x434] ;  /* 0x00008680ff2f77ac */ /* 0x000ea20008000800 */
[----:B------:R-:W-:-:S04]  /*0f10*/  UIMAD UR8, UR27, UR20, UR28 ;  /* 0x000000141b0872a4 */ /* 0x000fc8000f8e021c */
[----:B--2---:R-:W-:Y:S02]  /*0f20*/  UIMAD UR47, UR8, UR47, URZ ;  /* 0x0000002f082f72a4 */ /* 0x004fe4000f8e02ff */
.L_x_1333:
        /* <DEDUP_REMOVED lines=11> */
.L_x_1334:
[----:B------:R-:W2:Y:S01]  /*0fe0*/  LDCU UR45, c[0x0][0x444] ;  /* 0x00008880ff2d77ac */ /* 0x000ea20008000800 */
[----:B------:R-:W-:-:S04]  /*0ff0*/  UIMAD UR8, UR27, UR20, UR28 ;  /* 0x000000141b0872a4 */ /* 0x000fc8000f8e021c */
[----:B--2---:R-:W-:-:S12]  /*1000*/  UIMAD UR45, UR8, UR45, URZ ;  /* 0x0000002d082d72a4 */ /* 0x004fd8000f8e02ff */
.L_x_1335:
[----:B------:R-:W2:Y:S01]  /*1010*/  S2R R24, SR_TID.X ;  /* 0x0000000000187919 */ /* 0x000ea20000002100 */
[----:B------:R-:W3:Y:S01]  /*1020*/  LDCU.128 UR8, c[0x0][0x590] ;  /* 0x0000b200ff0877ac */ /* 0x000ee20008000c00 */
[----:B------:R-:W4:Y:S01]  /*1030*/  LDC.64 R12, c[0x0][0x3b0] ;  /* 0x0000ec00ff0c7b82 */ /* 0x000f220000000a00 */
[----:B------:R-:W-:Y:S01]  /*1040*/  IMAD.MOV.U32 R11, RZ, RZ, RZ ;  /* 0x000000ffff0b7224 */ /* 0x000fe200078e00ff */
[----:B------:R-:W-:Y:S01]  /*1050*/  ISETP.NE.AND P2, PT, RZ, UR52, PT ;  /* 0x00000034ff007c0c */ /* 0x000fe2000bf45270 */
[----:B------:R-:W-:Y:S01]  /*1060*/  UIMAD UR42, UR20, UR42, URZ ;  /* 0x0000002a142a72a4 */ /* 0x000fe2000f8e02ff */
[----:B------:R-:W-:Y:S01]  /*1070*/  BSSY.RECONVERGENT B1, `(.L_x_1325) ;  /* 0x000090b000017945 */ /* 0x000fe20003800200 */
[----:B------:R-:W-:Y:S02]  /*1080*/  USHF.R.S32.HI UR53, URZ, 0x1f, UR55 ;  /* 0x0000001fff357899 */ /* 0x000fe40008011437 */
[----:B------:R-:W-:Y:S01]  /*1090*/  UIADD3 UR54, UP1, UP0, UR56, UR54, UR55 ;  /* 0x0000003638367290 */ /* 0x000fe2000f83e037 */
        /* <DEDUP_REMOVED lines=57> */
[C---:B------:R-:W-:Y:S01]  /*1430*/  VIADD R25, R17.reuse, 0x40 ;  /* 0x0000004011197836 */ /* 0x040fe20000000000 */
[----:B------:R-:W-:Y:S01]  /*1440*/  LEA.HI.X.SX32 R4, R0, R7, 0x1, P0 ;  /* 0x0000000700047211 */ /* 0x000fe200000f0eff */
[----:B------:R-:W-:Y:S01]  /*1450*/  IMAD R0, R17, R13, R3 ;  /* 0x0000000d11007224 */ /* 0x000fe200078e0203 */
[----:B----4-:R-:W-:-:S02]  /*1460*/  LEA R249, P1, R2, UR18, 0x1 ;  /* 0x0000001202f97c11 */ /* 0x010fc4000f8208ff */
[C---:B------:R-:W-:Y:S02]  /*1470*/  LEA R214, P0, R5.reuse, UR10, 0x2 ;  /* 0x0000000a05d67c11 */ /* 0x040fe4000f8010ff */
[----:B------:R-:W-:Y:S01]  /*1480*/  LEA.HI.X R248, R2, UR19, R0, 0x1, P1 ;  /* 0x0000001302f87c11 */ /* 0x000fe200088f0c00 */
[----:B-1----:R-:W-:Y:S01]  /*1490*/  UIMAD.WIDE UR18, UR45, 0x4, UR52 ;  /* 0x000000042d1278a5 */ /* 0x002fe2000f8e0234 */
[----:B------:R-:W-:Y:S02]  /*14a0*/  LEA.HI.X R215, R5, UR11, R4, 0x2, P0 ;  /* 0x0000000b05d77c11 */ /* 0x000fe400080f1404 */
[----:B------:R-:W-:Y:S02]  /*14b0*/  IADD3 R14, P0, PT, R17, 0x40, RZ ;  /* 0x00000040110e7810 */ /* 0x000fe40007f1e0ff */
[C---:B------:R-:W-:Y:S02]  /*14c0*/  SHF.L.U64.HI R13, R12.reuse, 0x6, R13 ;  /* 0x000000060c0d7819 */ /* 0x040fe4000001020d */
[----:B------:R-:W-:Y:S01]  /*14d0*/  SHF.L.U32 R4, R12, 0x6, RZ ;  /* 0x000000060c047819 */ /* 0x000fe200000006ff */
[----:B------:R-:W-:Y:S01]  /*14e0*/  UMOV UR17, UR19 ;  /* 0x0000001300117c82 */ /* 0x000fe20008000000 */
[----:B------:R-:W-:Y:S01]  /*14f0*/  IADD3.X R16, PT, PT, RZ, RZ, RZ, P0, !PT ;  /* 0x000000ffff107210 */ /* 0x000fe200007fe4ff */
[----:B------:R-:W-:Y:S06]  /*1500*/  BRA.U UP0, `(.L_x_1336) ;  /* 0x0000000500b87547 */ /* 0x000fec000b800000 */
        /* <DEDUP_REMOVED lines=17> */
.L_x_1337:
[----:B------:R-:W1:Y:S01]  /*1620*/  LDCU.64 UR12, c[0x0][0x5c0] ;  /* 0x0000b800ff0c77ac */ /* 0x000e620008000a00 */
[----:B------:R-:W-:-:S05]  /*1630*/  IADD3 R0, PT, PT, R26, UR37, RZ ;  /* 0x000000251a007c10 */ /* 0x000fca000fffe0ff */
[C---:B-1----:R-:W-:Y:S02]  /*1640*/  IMAD R4, R0.reuse, UR13, RZ ;  /* 0x0000000d00047c24 */ /* 0x042fe4000f8e02ff */
[----:B------:R-:W-:-:S05]  /*1650*/  IMAD.WIDE.U32 R2, R0, UR12, RZ ;  /* 0x0000000c00027c25 */ /* 0x000fca000f8e00ff */
[----:B------:R-:W-:Y:S02]  /*1660*/  IADD3 R6, PT, PT, R3, R4, RZ ;  /* 0x0000000403067210 */ /* 0x000fe40007ffe0ff */
[----:B------:R-:W-:Y:S02]  /*1670*/  MOV R5, R2 ;  /* 0x0000000200057202 */ /* 0x000fe40000000f00 */
.L_x_1338:
        /* <DEDUP_REMOVED lines=17> */
.L_x_1339:
[----:B------:R-:W1:Y:S01]  /*1790*/  LDCU.64 UR10, c[0x0][0x5c8] ;  /* 0x0000b900ff0a77ac */ /* 0x000e620008000a00 */
[----:B------:R-:W-:-:S05]  /*17a0*/  IADD3 R0, PT, PT, R26, UR37, RZ ;  /* 0x000000251a007c10 */ /* 0x000fca000fffe0ff */
[C---:B-1----:R-:W-:Y:S02]  /*17b0*/  IMAD R4, R0.reuse, UR11, RZ ;  /* 0x0000000b00047c24 */ /* 0x042fe4000f8e02ff */
[----:B------:R-:W-:-:S05]  /*17c0*/  IMAD.WIDE.U32 R2, R0, UR10, RZ ;  /* 0x0000000a00027c25 */ /* 0x000fca000f8e00ff */
[----:B------:R-:W-:Y:S02]  /*17d0*/  IADD3 R13, PT, PT, R3, R4, RZ ;  /* 0x00000004030d7210 */ /* 0x000fe40007ffe0ff */
[----:B------:R-:W-:-:S07]  /*17e0*/  MOV R12, R2 ;  /* 0x00000002000c7202 */ /* 0x000fce0000000f00 */
.L_x_1340:
[----:B------:R-:W1:Y:S01]  /*17f0*/  LDCU UR5, c[0x0][0x440] ;  /* 0x00008800ff0577ac */ /* 0x000e620008000800 */
[----:B------:R-:W-:Y:S01]  /*1800*/  IMAD.U32 R2, RZ, RZ, UR12 ;  /* 0x0000000cff027e24 */ /* 0x000fe2000f8e00ff */
[----:B------:R-:W-:Y:S01]  /*1810*/  BSSY.RECONVERGENT B0, `(.L_x_1341) ;  /* 0x0000020000007945 */ /* 0x000fe20003800200 */
[----:B------:R-:W-:Y:S02]  /*1820*/  UIADD3 UR36, UPT, UPT, -UR32, UR36, URZ ;  /* 0x0000002420247290 */ /* 0x000fe4000fffe1ff */
[----:B------:R-:W-:Y:S01]  /*1830*/  IMAD.WIDE.U32 R2, R2, UR32, R10 ;  /* 0x0000002002027c25 */ /* 0x000fe2000f8e000a */
[----:B------:R-:W2:Y:S02]  /*1840*/  LDCU.64 UR8, c[0x0][0x5d8] ;  /* 0x0000bb00ff0877ac */ /* 0x000ea40008000a00 */
[----:B------:R-:W-:Y:S02]  /*1850*/  IADD3 R2, P2, PT, R5, R2, RZ ;  /* 0x0000000205027210 */ /* 0x000fe40007f5e0ff */
[----:B-1----:R-:W-:Y:S01]  /*1860*/  ISETP.GE.AND P0, PT, R10, UR5, PT ;  /* 0x000000050a007c0c */ /* 0x002fe2000bf06270 */
[----:B------:R-:W-:-:S03]  /*1870*/  UIMAD UR5, UR44, UR12, URZ ;  /* 0x0000000c2c0572a4 */ /* 0x000fc6000f8e02ff */
[----:B------:R-:W-:Y:S01]  /*1880*/  ISETP.GE.OR P1, PT, R17, UR36, P0 ;  /* 0x0000002411007c0c */ /* 0x000fe20008726670 */
[----:B------:R-:W-:Y:S01]  /*1890*/  UIMAD UR5, UR32, UR13, UR5 ;  /* 0x0000000d200572a4 */ /* 0x000fe2000f8e0205 */
[----:B--2---:R-:W-:Y:S01]  /*18a0*/  IMAD.U32 R4, RZ, RZ, UR8 ;  /* 0x00000008ff047e24 */ /* 0x004fe2000f8e00ff */
        /* <DEDUP_REMOVED lines=22> */
.L_x_1342:
[----:B------:R-:W-:Y:S05]  /*1a10*/  BSYNC.RECONVERGENT B0 ;  /* 0x0000000000007941 */ /* 0x000fea0003800200 */
.L_x_1341:
[----:B------:R-:W2:Y:S01]  /*1a20*/  LDCU.64 UR8, c[0x0][0x5e0] ;  /* 0x0000bc00ff0877ac */ /* 0x000ea20008000a00 */
[----:B------:R-:W-:Y:S01]  /*1a30*/  MOV R2, UR10 ;  /* 0x0000000a00027c02 */ /* 0x000fe20008000f00 */
[----:B-1----:R-:W1:Y:S01]  /*1a40*/  @!P1 LDC.64 R8, c[0x0][0x568] ;  /* 0x00015a00ff089b82 */ /* 0x002e620000000a00 */
[----:B------:R-:W-:-:S03]  /*1a50*/  UIMAD UR44, UR44, UR10, URZ ;  /* 0x0000000a2c2c72a4 */ /* 0x000fc6000f8e02ff */
[----:B------:R-:W-:Y:S01]  /*1a60*/  IMAD.WIDE.U32 R2, R2, UR32, R10 ;  /* 0x0000002002027c25 */ /* 0x000fe2000f8e000a */
[----:B------:R-:W-:Y:S02]  /*1a70*/  UIMAD UR44, UR32, UR11, UR44 ;  /* 0x0000000b202c72a4 */ /* 0x000fe4000f8e022c */
[----:B------:R-:W-:-:S04]  /*1a80*/  IADD3 R2, P2, PT, R12, R2, RZ ;  /* 0x000000020c027210 */ /* 0x000fc80007f5e0ff */
        /* <DEDUP_REMOVED lines=22> */
.L_x_1336:
        /* <DEDUP_REMOVED lines=22> */
.L_x_1346:
[----:B------:R2:W-:Y:S01]  /*1d50*/  STS.128 [R8+0x4000], RZ ;  /* 0x004000ff08007388 */ /* 0x0005e20000000c00 */
[----:B------:R-:W-:Y:S05]  /*1d60*/  BRA `(.L_x_1347) ;  /* 0x0000000000047947 */ /* 0x000fea0003800000 */
.L_x_1345:
[----:B------:R3:W-:Y:S02]  /*1d70*/  STS.128 [R8+0x4000], RZ ;  /* 0x004000ff08007388 */ /* 0x0007e40000000c00 */
.L_x_1347:
[----:B------:R-:W-:Y:S05]  /*1d80*/  BSYNC.RECONVERGENT B0 ;  /* 0x0000000000007941 */ /* 0x000fea0003800200 */
.L_x_1344:
        /* <DEDUP_REMOVED lines=17> */
.L_x_1349:
[----:B------:R-:W-:Y:S05]  /*1ea0*/  BSYNC.RECONVERGENT B0 ;  /* 0x0000000000007941 */ /* 0x000fea0003800200 */
.L_x_1348:
        /* <DEDUP_REMOVED lines=13> */
.L_x_1352:
[----:B------:R1:W-:Y:S01]  /*1f80*/  STS.128 [R208], RZ ;  /* 0x000000ffd0007388 */ /* 0x0003e20000000c00 */
[----:B------:R-:W-:Y:S05]  /*1f90*/  BRA `(.L_x_1353) ;  /* 0x0000000000047947 */ /* 0x000fea0003800000 */
.L_x_1351:
[----:B------:R1:W-:Y:S02]  /*1fa0*/  STS.128 [R208], RZ ;  /* 0x000000ffd0007388 */ /* 0x0003e40000000c00 */
.L_x_1353:
[----:B------:R-:W-:Y:S05]  /*1fb0*/  BSYNC.RECONVERGENT B0 ;  /* 0x0000000000007941 */ /* 0x000fea0003800200 */
.L_x_1350:
        /* <DEDUP_REMOVED lines=22> */
[----:B--2---:R1:W-:Y:S04]  /*2120*/  STL [R1], R5 ;  /* 0x0000000501007387 */ /* 0x0043e80000100800 */
        /* <DEDUP_REMOVED lines=14> */
.L_x_1355:
[----:B------:R-:W-:Y:S05]  /*2210*/  BSYNC.RECONVERGENT B0 ;  /* 0x0000000000007941 */ /* 0x000fea0003800200 */
.L_x_1354:
        /* <DEDUP_REMOVED lines=30> */
.L_x_1358:
[----:B------:R3:W-:Y:S01]  /*2400*/  STS.128 [R8+0x6000], RZ ;  /* 0x006000ff08007388 */ /* 0x0007e20000000c00 */
[----:B------:R-:W-:Y:S05]  /*2410*/  BRA `(.L_x_1359) ;  /* 0x0000000000047947 */ /* 0x000fea0003800000 */
.L_x_1357:
[----:B------:R3:W-:Y:S02]  /*2420*/  STS.128 [R8+0x6000], RZ ;  /* 0x006000ff08007388 */ /* 0x0007e40000000c00 */
.L_x_1359:
[----:B------:R-:W-:Y:S05]  /*2430*/  BSYNC.RECONVERGENT B0 ;  /* 0x0000000000007941 */ /* 0x000fea0003800200 */
.L_x_1356:
        /* <DEDUP_REMOVED lines=20> */
.L_x_1361:
[----:B------:R-:W-:Y:S05]  /*2580*/  BSYNC.RECONVERGENT B0 ;  /* 0x0000000000007941 */ /* 0x000fea0003800200 */
.L_x_1360:
        /* <DEDUP_REMOVED lines=9> */
[----:B------:R-:W-:-:S04]  /*2620*/  IMAD.WIDE.U32 R2, R15, UR8, R2 ;  /* 0x000000080f027c25 */ /* 0x000fc8000f8e0002 */
[----:B------:R-:W-:-:S05]  /*2630*/  IMAD R0, R15, UR9, R0 ;  /* 0x000000090f007c24 */ /* 0x000fca000f8e0200 */
[----:B------:R-:W-:Y:S01]  /*2640*/  IADD3 R0, PT, PT, R3, R0, RZ ;  /* 0x0000000003007210 */ /* 0x000fe20007ffe0ff */
[----:B------:R-:W-:Y:S06]  /*2650*/  @P2 BRA `(.L_x_1363) ;  /* 0x0000000000442947 */ /* 0x000fec0003800000 */
[----:B------:R-:W1:Y:S02]  /*2660*/  LDCU UR8, c[0x0][0x440] ;  /* 0x00008800ff0877ac */ /* 0x000e640008000800 */
[----:B-1----:R-:W-:-:S13]  /*2670*/  ISETP.GE.AND P0, PT, R10, UR8, PT ;  /* 0x000000080a007c0c */ /* 0x002fda000bf06270 */
[----:B------:R-:W-:Y:S05]  /*2680*/  @P0 BRA `(.L_x_1364) ;  /* 0x0000000000300947 */ /* 0x000fea0003800000 */
[----:B------:R-:W4:Y:S01]  /*2690*/  LDCU.64 UR8, c[0x0][0x390] ;  /* 0x00007200ff0877ac */ /* 0x000f220008000a00 */
[----:B------:R-:W-:Y:S02]  /*26a0*/  MOV R4, R2 ;  /* 0x0000000200047202 */ /* 0x000fe40000000f00 */
[----:B------:R-:W-:-:S03]  /*26b0*/  MOV R5, R0 ;  /* 0x0000000000057202 */ /* 0x000fc60000000f00 */
[----:B------:R-:W-:-:S04]  /*26c0*/  IMAD.WIDE.U32 R4, R17, UR12, R4 ;  /* 0x0000000c11047c25 */ /* 0x000fc8000f8e0004 */
[----:B------:R-:W-:Y:S01]  /*26d0*/  IMAD R5, R17, UR13, R5 ;  /* 0x0000000d11057c24 */ /* 0x000fe2000f8e0205 */
[----:B----4-:R-:W-:-:S04]  /*26e0*/  LEA R6, P0, R4, UR8, 0x1 ;  /* 0x0000000804067c11 */ /* 0x010fc8000f8008ff */
[----:B------:R-:W-:-:S05]  /*26f0*/  LEA.HI.X R7, R4, UR9, R5, 0x1, P0 ;  /* 0x0000000904077c11 */ /* 0x000fca00080f0c05 */
[----:B------:R-:W-:Y:S01]  /*2700*/  @!PT LDS RZ, [RZ] ;  /* 0x00000000fffff984 */ /* 0x000fe20000000800 */
[----:B------:R-:W-:Y:S01]  /*2710*/  @!PT LDS RZ, [RZ] ;  /* 0x00000000fffff984 */ /* 0x000fe20000000800 */
[----:B------:R-:W-:Y:S01]  /*2720*/  @!PT LDS RZ, [RZ] ;  /* 0x00000000fffff984 */ /* 0x000fe20000000800 */
[----:B------:R1:W-:Y:S01]  /*2730*/  LDGSTS.E.BYPASS.LTC128B.128 [R8+0x8000], desc[UR30][R6.64] ;  /* 0x0800000006087fae */ /* 0x0003e2000b981a1e */
[----:B------:R-:W-:Y:S05]  /*2740*/  BRA `(.L_x_1365) ;  /* 0x00000000000c7947 */ /* 0x000fea0003800000 */
.L_x_1364:
[----:B------:R1:W-:Y:S01]  /*2750*/  STS.128 [R8+0x8000], RZ ;  /* 0x008000ff08007388 */ /* 0x0003e20000000c00 */
[----:B------:R-:W-:Y:S05]  /*2760*/  BRA `(.L_x_1365) ;  /* 0x0000000000047947 */ /* 0x000fea0003800000 */
.L_x_1363:
[----:B------:R1:W-:Y:S02]  /*2770*/  STS.128 [R8+0x8000], RZ ;  /* 0x008000ff08007388 */ /* 0x0003e40000000c00 */
.L_x_1365:
[----:B------:R-:W-:Y:S05]  /*2780*/  BSYNC.RECONVERGENT B0 ;  /* 0x0000000000007941 */ /* 0x000fea0003800200 */
.L_x_1362:
        /* <DEDUP_REMOVED lines=19> */
.L_x_1367:
[----:B------:R-:W-:Y:S05]  /*28c0*/  BSYNC.RECONVERGENT B0 ;  /* 0x0000000000007941 */ /* 0x000fea0003800200 */
.L_x_1366:
[----:B------:R-:W5:Y:S01]  /*28d0*/  LDCU.64 UR10, c[0x0][0x538] ;  /* 0x0000a700ff0a77ac */ /* 0x000f620008000a00 */
[----:B------:R-:W2:Y:S01]  /*28e0*/  S2R R122, SR_TID.X ;  /* 0x00000000007a7919 */ /* 0x000ea20000002100 */
[C---:B------:R-:W-:Y:S02]  /*28f0*/  IMAD.SHL.U32 R4, R24.reuse, 0x2, RZ ;  /* 0x0000000218047824 */ /* 0x040fe400078e00ff */
[C---:B------:R-:W-:Y:S02]  /*2900*/  IMAD.SHL.U32 R11, R24.reuse, 0x20, RZ ;  /* 0x00000020180b7824 */ /* 0x040fe400078e00ff */
[----:B------:R-:W-:Y:S02]  /*2910*/  IMAD.U32 R0, RZ, RZ, UR5 ;  /* 0x00000005ff007e24 */ /* 0x000fe4000f8e00ff */
[C---:B-1--4-:R-:W-:Y:S02]  /*2920*/  IMAD.SHL.U32 R7, R24.reuse, 0x10, RZ ;  /* 0x0000001018077824 */ /* 0x052fe400078e00ff */
[C---:B------:R-:W-:Y:S01]  /*2930*/  IMAD.SHL.U32 R9, R24.reuse, 0x4, RZ ;  /* 0x0000000418097824 */ /* 0x040fe200078e00ff */
[----:B------:R-:W-:Y:S01]  /*2940*/  LOP3.LUT P1, RZ, R24, 0x4, RZ, 0xc0, !PT ;  /* 0x0000000418ff7812 */ /* 0x000fe2000782c0ff */
[----:B------:R-:W-:Y:S01]  /*2950*/  IMAD.MOV.U32 R112, RZ, RZ, 0x20 ;  /* 0x00000020ff707424 */ /* 0x000fe200078e00ff */
[----:B------:R-:W0:Y:S01]  /*2960*/  LDGDEPBAR ;  /* 0x00000000000079af */ /* 0x000e220000000000 */
[----:B-----5:R-:W-:-:S04]  /*2970*/  UISETP.NE.U32.AND UP0, UPT, UR10, URZ, UPT ;  /* 0x000000ff0a00728c */ /* 0x020fc8000bf05070 */
[----:B------:R-:W-:-:S06]  /*2980*/  UISETP.NE.AND.EX UP0, UPT, UR11, URZ, UPT, UP0 ;  /* 0x000000ff0b00728c */ /* 0x000fcc000bf05300 */
[----:B------:R-:W-:-:S05]  /*2990*/  PLOP3.LUT P0, PT, PT, PT, UP0, 0x80, 0x8 ;  /* 0x000000000008781c */ /* 0x000fca0003f0f008 */
[----:B------:R-:W1:Y:S01]  /*29a0*/  @UP0 LDCU.64 UR8, c[0x0][0x540] ;  /* 0x0000a800ff0807ac */ /* 0x000e620008000a00 */
[----:B------:R-:W-:Y:S01]  /*29b0*/  @UP0 UMOV UR12, UR28 ;  /* 0x0000001c000c0c82 */ /* 0x000fe20008000000 */
[----:B------:R-:W-:Y:S01]  /*29c0*/  @UP0 UMOV UR13, URZ ;  /* 0x000000ff000d0c82 */ /* 0x000fe20008000000 */
[----:B------:R-:W-:Y:S01]  /*29d0*/  LOP3.LUT R4, R4, 0x6, RZ, 0xc0, !PT ;  /* 0x0000000604047812 */ /* 0x000fe200078ec0ff */
[----:B------:R-:W4:Y:S01]  /*29e0*/  @UP0 LDCU UR5, c[0x0][0x458] ;  /* 0x00008b00ff0507ac */ /* 0x000f220008000800 */
[----:B-1----:R-:W-:Y:S01]  /*29f0*/  @UP0 UIMAD.WIDE.U32 UR12, UR27, UR8, UR12 ;  /* 0x000000081b0c02a5 */ /* 0x002fe2000f8e000c */
[----:B------:R-:W-:Y:S01]  /*2a00*/  LOP3.LUT R5, R11, 0x20, RZ, 0xc0, !PT ;  /* 0x000000200b057812 */ /* 0x000fe200078ec0ff */
[----:B--2---:R-:W-:Y:S01]  /*2a10*/  IMAD.SHL.U32 R13, R122, 0x20, RZ ;  /* 0x000000207a0d7824 */ /* 0x004fe200078e00ff */
[----:B------:R-:W-:Y:S01]  /*2a20*/  LOP3.LUT R4, R4, 0x1c0, R12, 0xf8, !PT ;  /* 0x000001c004047812 */ /* 0x000fe200078ef80c */
[----:B------:R-:W-:Y:S02]  /*2a30*/  @UP0 UIMAD UR9, UR27, UR9, UR13 ;  /* 0x000000091b0902a4 */ /* 0x000fe4000f8e020d */
[----:B------:R-:W-:Y:S01]  /*2a40*/  @UP0 ULEA UR10, UP1, UR12, UR10, 0x2 ;  /* 0x0000000a0c0a0291 */ /* 0x000fe2000f8210ff */
[----:B------:R-:W-:Y:S01]  /*2a50*/  LOP3.LUT R9, R9, 0x18, RZ, 0xc0, !PT ;  /* 0x0000001809097812 */ /* 0x000fe200078ec0ff */
[----:B------:R-:W-:-:S02]  /*2a60*/  IMAD.SHL.U32 R6, R122, 0x4, RZ ;  /* 0x000000047a067824 */ /* 0x000fc400078e00ff */
[----:B------:R-:W-:Y:S01]  /*2a70*/  IMAD.SHL.U32 R14, R122, 0x2, RZ ;  /* 0x000000027a0e7824 */ /* 0x000fe200078e00ff */
[----:B------:R-:W-:Y:S01]  /*2a80*/  @UP0 ULEA.HI.X UR11, UR12, UR11, UR9, 0x2, UP1 ;  /* 0x0000000b0c0b0291 */ /* 0x000fe200088f1409 */
[----:B------:R-:W-:Y:S01]  /*2a90*/  IMAD.U32 R2, RZ, RZ, UR10 ;  /* 0x0000000aff027e24 */ /* 0x000fe2000f8e00ff */
[----:B---3--:R-:W-:Y:S02]  /*2aa0*/  LOP3.LUT R8, R13, 0xc0, RZ, 0xc0, !PT ;  /* 0x000000c00d087812 */ /* 0x008fe400078ec0ff */
[----:B------:R-:W-:Y:S01]  /*2ab0*/  SEL R112, R112, 0xffffffe0, !P1 ;  /* 0xffffffe070707807 */ /* 0x000fe20004800000 */
[----:B------:R-:W-:Y:S01]  /*2ac0*/  IMAD.MOV.U32 R119, RZ, RZ, 0x20 ;  /* 0x00000020ff777424 */ /* 0x000fe200078e00ff */
[----:B------:R-:W-:Y:S01]  /*2ad0*/  CS2R R94, SRZ ;  /* 0x00000000005e7805 */ /* 0x000fe2000001ff00 */
[----:B------:R-:W-:Y:S01]  /*2ae0*/  IMAD.U32 R3, RZ, RZ, UR11 ;  /* 0x0000000bff037e24 */ /* 0x000fe2000f8e00ff */
[----:B------:R-:W-:Y:S01]  /*2af0*/  LOP3.LUT R8, R8, 0x18, R6, 0xf8, !PT ;  /* 0x0000001808087812 */ /* 0x000fe200078ef806 */
[----:B------:R-:W-:Y:S01]  /*2b00*/  IMAD.MOV.U32 R246, RZ, RZ, R208 ;  /* 0x000000fffff67224 */ /* 0x000fe200078e00d0 */
[----:B------:R-:W-:Y:S01]  /*2b10*/  LOP3.LUT P1, RZ, R122, 0x4, RZ, 0xc0, !PT ;  /* 0x000000047aff7812 */ /* 0x000fe2000782c0ff */
[----:B------:R-:W1:Y:S01]  /*2b20*/  LDCU UR11, c[0x0][0x590] ;  /* 0x0000b200ff0b77ac */ /* 0x000e620008000800 */
[----:B------:R2:W3:Y:S01]  /*2b30*/  @P0 LDG.E R10, desc[UR30][R2.64] ;  /* 0x0000001e020a0981 */ /* 0x0004e2000c1e1900 */
[----:B----4-:R-:W3:Y:S01]  /*2b40*/  @P0 MUFU.RCP R6, UR5 ;  /* 0x0000000500060d08 */ /* 0x010ee20008001000 */
        /* <DEDUP_REMOVED lines=16> */
[----:B------:R-:W-:Y:S01]  /*2c50*/  UMOV UR13, URZ ;  /* 0x000000ff000d7c82 */ /* 0x000fe20008000000 */
[----:B------:R-:W4:Y:S01]  /*2c60*/  LDCU UR5, c[0x0][0x440] ;  /* 0x00008800ff0577ac */ /* 0x000f220008000800 */
[----:B------:R-:W3:Y:S01]  /*2c70*/  LDCU UR8, c[0x0][0x3e0] ;  /* 0x00007c00ff0877ac */ /* 0x000ee20008000800 */
[----:B--2---:R-:W-:Y:S02]  /*2c80*/  VIADD R2, R241, UR36 ;  /* 0x00000024f1027c36 */ /* 0x004fe40008000000 */
[----:B------:R-:W-:Y:S01]  /*2c90*/  IMAD.U32 R3, RZ, RZ, UR32 ;  /* 0x00000020ff037e24 */ /* 0x000fe2000f8e00ff */
[----:B------:R-:W-:Y:S01]  /*2ca0*/  UIADD3 UR32, UPT, UPT, UR32, 0x80, URZ ;  /* 0x0000008020207890 */ /* 0x000fe2000fffe0ff */
[----:B------:R-:W-:Y:S01]  /*2cb0*/  IMAD R129, R0, 0x80, R2 ;  /* 0x0000008000817824 */ /* 0x000fe200078e0202 */
[----:B------:R-:W-:Y:S01]  /*2cc0*/  LOP3.LUT R2, R11, 0x120, RZ, 0xc0, !PT ;  /* 0x000001200b027812 */ /* 0x000fe200078ec0ff */
[----:B------:R-:W2:Y:S01]  /*2cd0*/  LDCU UR10, c[0x0][0x50c] ;  /* 0x0000a180ff0a77ac */ /* 0x000ea20008000800 */
[----:B------:R-:W-:-:S02]  /*2ce0*/  LOP3.LUT R0, R5, 0x3800, R7, 0xf8, !PT ;  /* 0x0000380005007812 */ /* 0x000fc400078ef807 */
[----:B------:R-:W-:Y:S01]  /*2cf0*/  IADD3 R3, PT, PT, R4, UR38, R3 ;  /* 0x0000002604037c10 */ /* 0x000fe2000fffe003 */
[----:B------:R-:W2:Y:S01]  /*2d00*/  LDCU UR9, c[0x0][0x45c] ;  /* 0x00008b80ff0977ac */ /* 0x000ea20008000800 */
[--C-:B------:R-:W-:Y:S02]  /*2d10*/  LOP3.LUT R4, R2, 0x600, R7.reuse, 0xf8, !PT ;  /* 0x0000060002047812 */ /* 0x100fe400078ef807 */
[----:B------:R-:W-:Y:S01]  /*2d20*/  LOP3.LUT R7, R0, 0x100, R7, 0xf8, !PT ;  /* 0x0000010000077812 */ /* 0x000fe200078ef807 */
[----:B-1----:R-:W-:Y:S01]  /*2d30*/  USHF.L.U32 UR11, UR11, 0x7, URZ ;  /* 0x000000070b0b7899 */ /* 0x002fe200080006ff */
[----:B------:R-:W-:Y:S01]  /*2d40*/  SHF.R.U32.HI R0, RZ, 0x4, R24 ;  /* 0x00000004ff007819 */ /* 0x000fe20000011618 */
[----:B------:R-:W-:Y:S01]  /*2d50*/  USHF.L.U32 UR42, UR42, 0x3, URZ ;  /* 0x000000032a2a7899 */ /* 0x000fe200080006ff */
[----:B------:R-:W-:Y:S01]  /*2d60*/  LOP3.LUT R5, R9, 0xc0, R11, 0xf8, !PT ;  /* 0x000000c009057812 */ /* 0x000fe200078ef80b */
[----:B------:R-:W-:Y:S01]  /*2d70*/  UISETP.GE.AND UP1, UPT, UR32, UR36, UPT ;  /* 0x000000242000728c */ /* 0x000fe2000bf26270 */
[----:B------:R-:W-:-:S02]  /*2d80*/  LOP3.LUT R0, R0, 0x8, RZ, 0xc0, !PT ;  /* 0x0000000800007812 */ /* 0x000fc400078ec0ff */
[C---:B------:R-:W-:Y:S01]  /*2d90*/  LOP3.LUT R2, R5.reuse, 0x8, R12, 0x78, !PT ;  /* 0x0000000805027812 */ /* 0x040fe200078e780c */
[----:B------:R-:W-:Y:S01]  /*2da0*/  IMAD.SHL.U32 R12, R122, 0x10, RZ ;  /* 0x000000107a0c7824 */ /* 0x000fe200078e00ff */
[--C-:B------:R-:W-:Y:S02]  /*2db0*/  LOP3.LUT R0, R0, 0x10, R24.reuse, 0xf8, !PT ;  /* 0x0000001000007812 */ /* 0x100fe400078ef818 */
[----:B------:R-:W-:Y:S01]  /*2dc0*/  LOP3.LUT R118, R4, R2, RZ, 0xfc, !PT ;  /* 0x0000000204767212 */ /* 0x000fe200078efcff */
[----:B------:R-:W-:Y:S01]  /*2dd0*/  IMAD.SHL.U32 R2, R122, 0x40, RZ ;  /* 0x000000407a027824 */ /* 0x000fe200078e00ff */
[----:B------:R-:W-:Y:S02]  /*2de0*/  LOP3.LUT R0, R0, 0xc0, R11, 0xf8, !PT ;  /* 0x000000c000007812 */ /* 0x000fe400078ef80b */
[----:B------:R-:W-:Y:S02]  /*2df0*/  LOP3.LUT R5, R5, 0x8, R24, 0x78, !PT ;  /* 0x0000000805057812 */ /* 0x000fe400078e7818 */
[----:B------:R-:W-:-:S02]  /*2e00*/  LOP3.LUT R9, R0, R9, RZ, 0x3c, !PT ;  /* 0x0000000900097212 */ /* 0x000fc400078e3cff */
[----:B------:R-:W-:Y:S02]  /*2e10*/  IADD3 R129, PT, PT, R129, -0x59, -R3 ;  /* 0xffffffa781817810 */ /* 0x000fe40007ffe803 */
[----:B------:R-:W-:Y:S02]  /*2e20*/  LOP3.LUT R0, R14, 0xe006, R2, 0xc8, !PT ;  /* 0x0000e0060e007812 */ /* 0x000fe400078ec802 */
[----:B------:R-:W-:Y:S02]  /*2e30*/  LOP3.LUT R7, R7, R5, RZ, 0xfc, !PT ;  /* 0x0000000507077212 */ /* 0x000fe400078efcff */
[----:B------:R-:W-:Y:S02]  /*2e40*/  LOP3.LUT R3, R13, 0x20, RZ, 0xc0, !PT ;  /* 0x000000200d037812 */ /* 0x000fe400078ec0ff */
[----:B------:R-:W-:Y:S02]  /*2e50*/  LOP3.LUT R5, R12, 0x1c0, RZ, 0xc0, !PT ;  /* 0x000001c00c057812 */ /* 0x000fe400078ec0ff */
[----:B------:R-:W-:-:S02]  /*2e60*/  LOP3.LUT R4, R0, 0xc00, R13, 0xf8, !PT ;  /* 0x00000c0000047812 */ /* 0x000fc400078ef80d */
[----:B------:R-:W-:Y:S02]  /*2e70*/  LOP3.LUT R0, R3, 0x3800, R12, 0xf8, !PT ;  /* 0x0000380003007812 */ /* 0x000fe400078ef80c */
[----:B------:R-:W-:Y:S02]  /*2e80*/  LOP3.LUT R3, R5, 0x38, R14, 0xf8, !PT ;  /* 0x0000003805037812 */ /* 0x000fe400078ef80e */
[----:B------:R-:W-:Y:S02]  /*2e90*/  LOP3.LUT R5, R0, 0x100, R12, 0xf8, !PT ;  /* 0x0000010000057812 */ /* 0x000fe400078ef80c */
[----:B------:R-:W-:Y:S02]  /*2ea0*/  LOP3.LUT R3, R4, R3, RZ, 0xfc, !PT ;  /* 0x0000000304037212 */ /* 0x000fe400078efcff */
[----:B------:R-:W-:Y:S02]  /*2eb0*/  LOP3.LUT R2, R13, 0x120, RZ, 0xc0, !PT ;  /* 0x000001200d027812 */ /* 0x000fe400078ec0ff */
[----:B------:R-:W-:Y:S01]  /*2ec0*/  SHF.R.U32.HI R0, RZ, 0x1, R122 ;  /* 0x00000001ff007819 */ /* 0x000fe2000001167a */
[----:B------:R1:W-:Y:S01]  /*2ed0*/  STL [R1+0x18], R3 ;  /* 0x0000180301007387 */ /* 0x0003e20000100800 */
[----:B------:R-:W-:-:S02]  /*2ee0*/  LOP3.LUT R2, R2, 0x600, R12, 0xf8, !PT ;  /* 0x0000060002027812 */ /* 0x000fc400078ef80c */
[----:B------:R-:W-:Y:S02]  /*2ef0*/  LOP3.LUT R0, R8, 0x8, R0, 0x78, !PT ;  /* 0x0000000808007812 */ /* 0x000fe400078e7800 */
[----:B------:R-:W-:Y:S02]  /*2f00*/  LOP3.LUT R9, R9, 0x120, R11, 0xf8, !PT ;  /* 0x0000012009097812 */ /* 0x000fe400078ef80b */
[----:B------:R-:W-:Y:S01]  /*2f10*/  LOP3.LUT R120, R2, R0, RZ, 0xfc, !PT ;  /* 0x0000000002787212 */ /* 0x000fe200078efcff */
[----:B------:R-:W-:Y:S01]  /*2f20*/  IMAD.MOV.U32 R0, RZ, RZ, 0x10 ;  /* 0x00000010ff007424 */ /* 0x000fe200078e00ff */
[----:B------:R-:W-:Y:S02]  /*2f30*/  LEA R118, R118, UR29, 0x1 ;  /* 0x0000001d76767c11 */ /* 0x000fe4000f8e08ff */
[----:B------:R-:W-:Y:S02]  /*2f40*/  LEA R116, R9, UR29, 0x1 ;  /* 0x0000001d09747c11 */ /* 0x000fe4000f8e08ff */
[----:B------:R-:W-:Y:S01]  /*2f50*/  SEL R0, R0, 0xfffffff0, !P1 ;  /* 0xfffffff000007807 */ /* 0x000fe20004800000 */
[----:B------:R-:W-:Y:S01]  /*2f60*/  VIADD R118, R118, UR19 ;  /* 0x0000001376767c36 */ /* 0x000fe20008000000 */
[----:B------:R-:W-:Y:S01]  /*2f70*/  LEA R113, R7, UR29, 0x1 ;  /* 0x0000001d07717c11 */ /* 0x000fe2000f8e08ff */
[----:B------:R-:W-:-:S04]  /*2f80*/  VIADD R116, R116, UR19 ;  /* 0x0000001374747c36 */ /* 0x000fc80008000000 */
[----:B------:R-:W-:Y:S01]  /*2f90*/  IMAD.IADD R117, R112, 0x1, R113 ;  /* 0x0000000170757824 */ /* 0x000fe200078e0271 */
[----:B-1----:R-:W-:-:S04]  /*2fa0*/  LOP3.LUT R3, R8, 0x8, R122, 0x78, !PT ;  /* 0x0000000808037812 */ /* 0x002fc800078e787a */
[----:B------:R-:W-:-:S05]  /*2fb0*/  LOP3.LUT R3, R5, R3, RZ, 0xfc, !PT ;  /* 0x0000000305037212 */ /* 0x000fca00078efcff */
[----:B------:R1:W-:Y:S01]  /*2fc0*/  STL [R1+0x14], R3 ;  /* 0x0000140301007387 */ /* 0x0003e20000100800 */
[----:B---3--:R-:W-:Y:S01]  /*2fd0*/  @P0 FMUL.FTZ R4, R10, R6 ;  /* 0x000000060a040220 */ /* 0x008fe20000410000 */
[----:B------:R-:W-:-:S04]  /*2fe0*/  IMAD.MOV.U32 R6, RZ, RZ, 0x20 ;  /* 0x00000020ff067424 */ /* 0x000fc800078e00ff */
[----:B------:R-:W-:Y:S02]  /*2ff0*/  @P0 R2UR UR12, R4 ;  /* 0x00000000040c02ca */ /* 0x000fe400000e0000 */
[----:B------:R-:W-:-:S04]  /*3000*/  LOP3.LUT P0, RZ, R122, 0x2, RZ, 0xc0, !PT ;  /* 0x000000027aff7812 */ /* 0x000fc8000780c0ff */
[----:B------:R-:W-:Y:S02]  /*3010*/  R2P PR, R122, 0x18 ;  /* 0x000000187a007804 */ /* 0x000fe40000000000 */
[----:B------:R-:W-:-:S03]  /*3020*/  SEL R119, R119, 0xffffffe0, !P0 ;  /* 0xffffffe077777807 */ /* 0x000fc60004000000 */
[----:B------:R-:W-:Y:S02]  /*3030*/  SEL R0, R6, 0xffffffe0, !P3 ;  /* 0xffffffe006007807 */ /* 0x000fe40005800000 */
[----:B------:R-:W-:-:S03]  /*3040*/  @UP0 UMOV UR13, UR12 ;  /* 0x0000000c000d0c82 */ /* 0x000fc60008000000 */
[----:B--2-4-:R1:W-:Y:S03]  /*3050*/  STL [R1+0x10], R0 ;  /* 0x0000100001007387 */ /* 0x0143e60000100800 */
.L_x_1370:
        /* <DEDUP_REMOVED lines=72> */
[----:B------:R4:W-:Y:S01]  /*34e0*/  MUFU.TANH R223, R9 ;  /* 0x0000000900df7308 */ /* 0x0009e20000002400 */
[----:B-1----:R-:W-:Y:S01]  /*34f0*/  IMAD.MOV.U32 R110, RZ, RZ, R2 ;  /* 0x000000ffff6e7224 */ /* 0x002fe200078e0002 */
[----:B------:R-:W-:Y:S01]  /*3500*/  IADD3 R2, PT, PT, R129, -0x28, RZ ;  /* 0xffffffd881027810 */ /* 0x000fe20007ffe0ff */
[----:B------:R-:W-:Y:S01]  /*3510*/  FMUL.FTZ R16, R16, UR10 ;  /* 0x0000000a10107c20 */ /* 0x000fe20008410000 */
[----:B------:R-:W-:Y:S01]  /*3520*/  FMUL.FTZ R17, R17, UR10 ;  /* 0x0000000a11117c20 */ /* 0x000fe20008410000 */
[----:B------:R-:W-:Y:S01]  /*3530*/  FMUL.FTZ R19, R19, UR10 ;  /* 0x0000000a13137c20 */ /* 0x000fe20008410000 */
[----:B------:R-:W-:Y:S04]  /*3540*/  IABS R2, R2 ;  /* 0x0000000200027213 */ /* 0x000fe80000000000 */
[----:B------:R1:W-:Y:S01]  /*3550*/  MUFU.TANH R222, R12 ;  /* 0x0000000c00de7308 */ /* 0x0003e20000002400 */
[----:B---3--:R-:W-:Y:S02]  /*3560*/  IMAD.MOV.U32 R111, RZ, RZ, R121 ;  /* 0x000000ffff6f7224 */ /* 0x008fe400078e0079 */
[----:B------:R-:W-:Y:S07]  /*3570*/  FMUL.FTZ R18, R18, UR10 ;  /* 0x0000000a12127c20 */ /* 0x000fee0008410000 */
[----:B------:R3:W-:Y:S01]  /*3580*/  MUFU.TANH R231, R11 ;  /* 0x0000000b00e77308 */ /* 0x0007e20000002400 */
[----:B----4-:R-:W-:Y:S02]  /*3590*/  @P5 LOP3.LUT R9, R0, 0x6, RZ, 0xc0, !PT ;  /* 0x0000000600095812 */ /* 0x010fe400078ec0ff */
[----:B------:R-:W-:Y:S02]  /*35a0*/  MOV R0, UR39 ;  /* 0x0000002700007c02 */ /* 0x000fe40008000f00 */
[----:B------:R-:W-:Y:S02]  /*35b0*/  @P3 LOP3.LUT R9, R9, 0x1c0, R123, 0xf8, !PT ;  /* 0x000001c009093812 */ /* 0x000fe400078ef87b */
[----:B--2---:R-:W-:Y:S03]  /*35c0*/  FSETP.NEU.FTZ.AND P3, PT, R3, -INF , PT ;  /* 0xff8000000300780b */ /* 0x004fe60003f7d000 */
[----:B------:R2:W-:Y:S01]  /*35d0*/  MUFU.TANH R219, R13 ;  /* 0x0000000d00db7308 */ /* 0x0005e20000002400 */
[----:B-1----:R-:W4:Y:S01]  /*35e0*/  LDL R12, [R1+0x8] ;  /* 0x00000800010c7983 */ /* 0x002f220000100800 */
[----:B------:R-:W-:Y:S02]  /*35f0*/  @P2 LEA R9, R0, R9, 0x7 ;  /* 0x0000000900092211 */ /* 0x000fe400078e38ff */
[----:B------:R-:W-:Y:S02]  /*3600*/  PLOP3.LUT P2, PT, PT, PT, UP1, 0x80, 0x8 ;  /* 0x000000000008781c */ /* 0x000fe40003f4f018 */
[----:B------:R-:W-:Y:S01]  /*3610*/  PLOP3.LUT P5, PT, PT, PT, UP1, 0x80, 0x8 ;  /* 0x000000000008781c */ /* 0x000fe20003faf018 */
[----:B------:R-:W-:Y:S03]  /*3620*/  @P0 VIADD R0, R9, 0x1 ;  /* 0x0000000109000836 */ /* 0x000fe60000000000 */
[----:B------:R-:W1:Y:S01]  /*3630*/  MUFU.TANH R70, R6 ;  /* 0x0000000600467308 */ /* 0x000e620000002400 */
[----:B---3--:R-:W3:Y:S01]  /*3640*/  LDL R11, [R1+0x4] ;  /* 0x00000400010b7983 */ /* 0x008ee20000100800 */
[----:B------:R-:W-:Y:S02]  /*3650*/  PLOP3.LUT P0, PT, PT, PT, UP1, 0x80, 0x8 ;  /* 0x000000000008781c */ /* 0x000fe40003f0f018 */
[----:B------:R-:W-:Y:S01]  /*3660*/  @P6 ISETP.GE.AND P6, PT, R0, UR36, PT ;  /* 0x0000002400006c0c */ /* 0x000fe2000bfc6270 */
[----:B------:R-:W-:Y:S05]  /*3670*/  VIADD R0, R129, 0xffffffd9 ;  /* 0xffffffd981007836 */ /* 0x000fea0000000000 */
[----:B------:R1:W1:Y:S01]  /*3680*/  MUFU.TANH R69, R7 ;  /* 0x0000000700457308 */ /* 0x0002620000002400 */
[----:B--2---:R-:W2:Y:S01]  /*3690*/  LDL R13, [R1] ;  /* 0x00000000010d7983 */ /* 0x004ea20000100800 */
[----:B------:R-:W-:Y:S02]  /*36a0*/  IABS R0, R0 ;  /* 0x0000000000007213 */ /* 0x000fe40000000000 */
[----:B------:R-:W-:Y:S06]  /*36b0*/  @P5 ISETP.GE.AND P5, PT, R9, UR36, PT ;  /* 0x0000002409005c0c */ /* 0x000fec000bfa6270 */
[----:B------:R1:W-:Y:S10]  /*36c0*/  MUFU.TANH R229, R15 ;  /* 0x0000000f00e57308 */ /* 0x0003f40000002400 */
[----:B------:R1:W2:Y:S02]  /*36d0*/  MUFU.TANH R224, R8 ;  /* 0x0000000800e07308 */ /* 0x0002a40000002400 */
[----:B-1----:R-:W1:Y:S08]  /*36e0*/  LDSM.16.M88.4 R4, [R117+0x6400] ;  /* 0x006400007504783b */ /* 0x002e700000000200 */
[----:B------:R1:W2:Y:S01]  /*36f0*/  MUFU.TANH R232, R10 ;  /* 0x0000000a00e87308 */ /* 0x0002a20000002400 */
[----:B------:R-:W-:Y:S05]  /*3700*/  I2FP.F32.S32 R15, R0 ;  /* 0x00000000000f7245 */ /* 0x000fea0000201400 */
[----:B------:R-:W-:Y:S04]  /*3710*/  FFMA.FTZ R0, R15, -UR13, R110 ;  /* 0x8000000d0f007c23 */ /* 0x000fe8000801006e */
[----:B------:R1:W-:Y:S01]  /*3720*/  MUFU.TANH R77, R16 ;  /* 0x00000010004d7308 */ /* 0x0003e20000002400 */
[----:B------:R-:W-:Y:S01]  /*3730*/  FMUL.FTZ R8, R3, 1.4426950216293334961 ;  /* 0x3fb8aa3b03087820 */ /* 0x000fe20000410000 */
[C---:B------:R-:W-:Y:S01]  /*3740*/  VIADD R3, R129.reuse, 0xffffffe0 ;  /* 0xffffffe081037836 */ /* 0x040fe20000000000 */
[----:B------:R-:W-:Y:S02]  /*3750*/  @P2 FSEL R0, R0, -INF , !P5 ;  /* 0xff80000000002808 */ /* 0x000fe40006800000 */
[----:B------:R-:W-:Y:S02]  /*3760*/  PLOP3.LUT P2, PT, PT, PT, UP1, 0x80, 0x8 ;  /* 0x000000000008781c */ /* 0x000fe40003f4f018 */
[----:B------:R-:W-:Y:S03]  /*3770*/  FSEL R8, R8, RZ, P3 ;  /* 0x000000ff08087208 */ /* 0x000fe60001800000 */
[----:B------:R-:W-:Y:S01]  /*3780*/  MUFU.TANH R76, R17 ;  /* 0x00000011004c7308 */ /* 0x000fe20000002400 */
[C---:B-1----:R-:W-:Y:S02]  /*3790*/  VIADD R10, R129.reuse, 0xffffffe1 ;  /* 0xffffffe1810a7836 */ /* 0x042fe40000000000 */
[--C-:B------:R-:W-:Y:S03]  /*37a0*/  FFMA.FTZ R0, R0, UR9, -R8.reuse ;  /* 0x0000000900007c23 */ /* 0x100fe60008010808 */
[----:B------:R-:W-:Y:S04]  /*37b0*/  IABS R10, R10 ;  /* 0x0000000a000a7213 */ /* 0x000fe80000000000 */
[----:B------:R-:W-:Y:S01]  /*37c0*/  MUFU.EX2 R121, R0 ;  /* 0x0000000000797308 */ /* 0x000fe20000000800 */
[----:B------:R-:W-:Y:S02]  /*37d0*/  I2FP.F32.S32 R16, R2 ;  /* 0x0000000200107245 */ /* 0x000fe40000201400 */
[----:B------:R-:W-:Y:S02]  /*37e0*/  IABS R2, R3 ;  /* 0x0000000300027213 */ /* 0x000fe40000000000 */
[----:B------:R-:W-:Y:S01]  /*37f0*/  MOV R3, R10 ;  /* 0x0000000a00037202 */ /* 0x000fe20000000f00 */
[----:B------:R-:W-:Y:S04]  /*3800*/  FFMA.FTZ R10, R16, -UR13, R111 ;  /* 0x8000000d100a7c23 */ /* 0x000fe8000801006f */
[----:B------:R1:W2:Y:S01]  /*3810*/  MUFU.TANH R230, R14 ;  /* 0x0000000e00e67308 */ /* 0x0002a20000002400 */
[-C--:B------:R-:W-:Y:S03]  /*3820*/  HMMA.16816.F32 R20, R104, R4.reuse, R20 ;  /* 0x000000046814723c */ /* 0x080fe60000001814 */
[----:B------:R-:W-:Y:S02]  /*3830*/  @P0 FSEL R10, R10, -INF , !P6 ;  /* 0xff8000000a0a0808 */ /* 0x000fe40007000000 */
[----:B------:R-:W-:Y:S04]  /*3840*/  PLOP3.LUT P0, PT, PT, PT, UP1, 0x80, 0x8 ;  /* 0x000000000008781c */ /* 0x000fe80003f0f018 */
[----:B------:R-:W2:Y:S01]  /*3850*/  MUFU.TANH R199, R18 ;  /* 0x0000001200c77308 */ /* 0x000ea20000002400 */
[----:B------:R-:W-:Y:S01]  /*3860*/  FFMA.FTZ R10, R10, UR9, -R8 ;  /* 0x000000090a0a7c23 */ /* 0x000fe20008010808 */
[C---:B------:R-:W-:Y:S08]  /*3870*/  HMMA.16816.F32 R24, R112.reuse, R4, R24 ;  /* 0x000000047018723c */ /* 0x040ff00000001818 */
[----:B------:R-:W-:Y:S01]  /*3880*/  MUFU.EX2 R82, R10 ;  /* 0x0000000a00527308 */ /* 0x000fe20000000800 */
[----:B-1----:R-:W-:Y:S01]  /*3890*/  IADD3 R14, PT, PT, R129, -0x30, RZ ;  /* 0xffffffd0810e7810 */ /* 0x002fe20007ffe0ff */
[-C--:B------:R-:W-:Y:S03]  /*38a0*/  HMMA.16816.F32 R28, R112, R6.reuse, R28 ;  /* 0x00000006701c723c */ /* 0x080fe6000000181c */
[----:B------:R-:W-:Y:S01]  /*38b0*/  FMUL.FTZ R22, R22, UR10 ;  /* 0x0000000a16167c20 */ /* 0x000fe20008410000 */
[----:B------:R-:W-:Y:S01]  /*38c0*/  FMUL.FTZ R20, R20, UR10 ;  /* 0x0000000a14147c20 */ /* 0x000fe20008410000 */
[----:B------:R-:W-:Y:S03]  /*38d0*/  FMUL.FTZ R21, R21, UR10 ;  /* 0x0000000a15157c20 */ /* 0x000fe60008410000 */
[----:B------:R-:W1:Y:S01]  /*38e0*/  MUFU.TANH R198, R19 ;  /* 0x0000001300c67308 */ /* 0x000e620000002400 */
[----:B------:R-:W-:Y:S01]  /*38f0*/  FMUL.FTZ R23, R23, UR10 ;  /* 0x0000000a17177c20 */ /* 0x000fe20008410000 */
[C---:B------:R-:W-:Y:S04]  /*3900*/  HMMA.16816.F32 R32, R104.reuse, R6, R32 ;  /* 0x000000066820723c */ /* 0x040fe80000001820 */
[----:B------:R-:W-:Y:S01]  /*3910*/  FMUL.FTZ R24, R24, UR10 ;  /* 0x0000000a18187c20 */ /* 0x000fe20008410000 */
[----:B------:R-:W-:Y:S03]  /*3920*/  IABS R14, R14 ;  /* 0x0000000e000e7213 */ /* 0x000fe60000000000 */
[----:B------:R1:W-:Y:S01]  /*3930*/  MUFU.TANH R195, R22 ;  /* 0x0000001600c37308 */ /* 0x0003e20000002400 */
[----:B------:R-:W-:Y:S01]  /*3940*/  FMUL.FTZ R25, R25, UR10 ;  /* 0x0000000a19197c20 */ /* 0x000fe20008410000 */
[----:B------:R-:W-:Y:S01]  /*3950*/  FMUL.FTZ R27, R27, UR10 ;  /* 0x0000000a1b1b7c20 */ /* 0x000fe20008410000 */
[----:B------:R-:W-:Y:S01]  /*3960*/  I2FP.F32.S32 R14, R14 ;  /* 0x0000000e000e7245 */ /* 0x000fe20000201400 */
[----:B------:R-:W-:Y:S01]  /*3970*/  FMUL.FTZ R26, R26, UR10 ;  /* 0x0000000a1a1a7c20 */ /* 0x000fe20008410000 */
[----:B------:R-:W-:Y:S01]  /*3980*/  FMUL.FTZ R28, R28, UR10 ;  /* 0x0000000a1c1c7c20 */ /* 0x000fe20008410000 */
[----:B------:R-:W-:Y:S01]  /*3990*/  FMUL.FTZ R30, R30, UR10 ;  /* 0x0000000a1e1e7c20 */ /* 0x000fe20008410000 */
[----:B------:R-:W-:Y:S03]  /*39a0*/  FMUL.FTZ R31, R31, UR10 ;  /* 0x0000000a1f1f7c20 */ /* 0x000fe60008410000 */
[----:B------:R1:W2:Y:S01]  /*39b0*/  MUFU.TANH R193, R23 ;  /* 0x0000001700c17308 */ /* 0x0002a20000002400 */
[----:B------:R-:W-:Y:S01]  /*39c0*/  FMUL.FTZ R29, R29, UR10 ;  /* 0x0000000a1d1d7c20 */ /* 0x000fe20008410000 */
[----:B------:R-:W-:Y:S01]  /*39d0*/  FMUL.FTZ R32, R32, UR10 ;  /* 0x0000000a20207c20 */ /* 0x000fe20008410000 */
[----:B------:R-:W-:Y:S01]  /*39e0*/  FMUL.FTZ R35, R35, UR10 ;  /* 0x0000000a23237c20 */ /* 0x000fe20008410000 */
[----:B------:R-:W-:Y:S06]  /*39f0*/  FMUL.FTZ R34, R34, UR10 ;  /* 0x0000000a22227c20 */ /* 0x000fec0008410000 */
[----:B------:R1:W-:Y:S02]  /*3a00*/  MUFU.TANH R210, R24 ;  /* 0x0000001800d27308 */ /* 0x0003e40000002400 */
[----:B-1----:R-:W-:Y:S01]  /*3a10*/  I2FP.F32.S32 R22, R3 ;  /* 0x0000000300167245 */ /* 0x002fe20000201400 */
[----:B------:R-:W-:Y:S07]  /*3a20*/  FMUL.FTZ R33, R33, UR10 ;  /* 0x0000000a21217c20 */ /* 0x000fee0008410000 */
[----:B------:R-:W1:Y:S01]  /*3a30*/  MUFU.TANH R75, R20 ;  /* 0x00000014004b7308 */ /* 0x000e620000002400 */
[----:B------:R-:W-:Y:S01]  /*3a40*/  I2FP.F32.S32 R23, R2 ;  /* 0x0000000200177245 */ /* 0x000fe20000201400 */
[----:B------:R-:W-:Y:S04]  /*3a50*/  FFMA.FTZ R2, R22, -UR13, R70 ;  /* 0x8000000d16027c23 */ /* 0x000fe80008010046 */
[----:B------:R-:W-:Y:S01]  /*3a60*/  FFMA.FTZ R0, R23, -UR13, R69 ;  /* 0x8000000d17007c23 */ /* 0x000fe20008010045 */
[----:B------:R-:W-:Y:S03]  /*3a70*/  @P2 FSEL R2, R2, -INF , !P5 ;  /* 0xff80000002022808 */ /* 0x000fe60006800000 */
[----:B------:R-:W1:Y:S01]  /*3a80*/  MUFU.TANH R74, R21 ;  /* 0x00000015004a7308 */ /* 0x000e620000002400 */
[----:B------:R-:W-:Y:S01]  /*3a90*/  PLOP3.LUT P2, PT, PT, PT, UP1, 0x80, 0x8 ;  /* 0x000000000008781c */ /* 0x000fe20003f4f018 */
[----:B------:R-:W2:Y:S01]  /*3aa0*/  LDL R24, [R1+0x18] ;  /* 0x0000180001187983 */ /* 0x000ea20000100800 */
[----:B------:R-:W-:Y:S02]  /*3ab0*/  @P0 FSEL R0, R0, -INF , !P6 ;  /* 0xff80000000000808 */ /* 0x000fe40007000000 */
[----:B------:R-:W-:Y:S05]  /*3ac0*/  PLOP3.LUT P0, PT, PT, PT, UP1, 0x80, 0x8 ;  /* 0x000000000008781c */ /* 0x000fea0003f0f018 */
[----:B------:R-:W1:Y:S10]  /*3ad0*/  MUFU.TANH R209, R25 ;  /* 0x0000001900d17308 */ /* 0x000e740000002400 */
[----:B------:R-:W1:Y:S10]  /*3ae0*/  MUFU.TANH R226, R27 ;  /* 0x0000001b00e27308 */ /* 0x000e740000002400 */
[----:B------:R-:W1:Y:S10]  /*3af0*/  MUFU.TANH R227, R26 ;  /* 0x0000001a00e37308 */ /* 0x000e740000002400 */
[----:B------:R-:W1:Y:S10]  /*3b00*/  MUFU.TANH R205, R28 ;  /* 0x0000001c00cd7308 */ /* 0x000e740000002400 */
[----:B------:R-:W-:Y:S10]  /*3b10*/  MUFU.TANH R221, R30 ;  /* 0x0000001e00dd7308 */ /* 0x000ff40000002400 */
[----:B------:R-:W-:Y:S10]  /*3b20*/  MUFU.TANH R220, R31 ;  /* 0x0000001f00dc7308 */ /* 0x000ff40000002400 */
[----:B------:R-:W-:Y:S10]  /*3b30*/  MUFU.TANH R73, R32 ;  /* 0x0000002000497308 */ /* 0x000ff40000002400 */
[----:B------:R-:W1:Y:S10]  /*3b40*/  MUFU.TANH R204, R29 ;  /* 0x0000001d00cc7308 */ /* 0x000e740000002400 */
[----:B------:R-:W-:Y:S10]  /*3b50*/  MUFU.TANH R180, R35 ;  /* 0x0000002300b47308 */ /* 0x000ff40000002400 */
[----:B------:R-:W1:Y:S10]  /*3b60*/  MUFU.TANH R181, R34 ;  /* 0x0000002200b57308 */ /* 0x000e740000002400 */
[----:B------:R-:W1:Y:S01]  /*3b70*/  MUFU.TANH R72, R33 ;  /* 0x0000002100487308 */ /* 0x000e620000002400 */
[C---:B----4-:R-:W-:Y:S01]  /*3b80*/  FMUL.FTZ R3, R12.reuse, 1.4426950216293334961 ;  /* 0x3fb8aa3b0c037820 */ /* 0x050fe20000410000 */
[----:B------:R-:W-:Y:S01]  /*3b90*/  FSETP.NEU.FTZ.AND P3, PT, R12, -INF , PT ;  /* 0xff8000000c00780b */ /* 0x000fe20003f7d000 */
[----:B------:R-:W-:Y:S03]  /*3ba0*/  VIADD R12, R129, 0x20 ;  /* 0x00000020810c7836 */ /* 0x000fe60000000000 */
[----:B------:R-:W-:Y:S02]  /*3bb0*/  FSEL R3, R3, RZ, P3 ;  /* 0x000000ff03037208 */ /* 0x000fe40001800000 */
[----:B------:R-:W-:Y:S01]  /*3bc0*/  IABS R12, R12 ;  /* 0x0000000c000c7213 */ /* 0x000fe20000000000 */
[C---:B---3--:R-:W-:Y:S01]  /*3bd0*/  FMUL.FTZ R5, R11.reuse, 1.4426950216293334961 ;  /* 0x3fb8aa3b0b057820 */ /* 0x048fe20000410000 */
[----:B------:R-:W-:Y:S01]  /*3be0*/  FSETP.NEU.FTZ.AND P3, PT, R11, -INF , PT ;  /* 0xff8000000b00780b */ /* 0x000fe20003f7d000 */
[--C-:B------:R-:W-:Y:S01]  /*3bf0*/  FFMA.FTZ R2, R2, UR9, -R3.reuse ;  /* 0x0000000902027c23 */ /* 0x100fe20008010803 */
[----:B------:R-:W-:Y:S01]  /*3c00*/  FFMA.FTZ R0, R0, UR9, -R3 ;  /* 0x0000000900007c23 */ /* 0x000fe20008010803 */
[----:B------:R-:W-:Y:S02]  /*3c10*/  I2FP.F32.S32 R12, R12 ;  /* 0x0000000c000c7245 */ /* 0x000fe40000201400 */
[----:B------:R3:W-:Y:S01]  /*3c20*/  MUFU.EX2 R71, R2 ;  /* 0x0000000200477308 */ /* 0x0007e20000000800 */
[C---:B------:R-:W-:Y:S09]  /*3c30*/  IADD3 R11, PT, PT, R129.reuse, 0x21, RZ ;  /* 0x00000021810b7810 */ /* 0x040ff20007ffe0ff */
[----:B------:R4:W-:Y:S01]  /*3c40*/  MUFU.EX2 R68, R0 ;  /* 0x0000000000447308 */ /* 0x0009e20000000800 */
[----:B---3--:R-:W-:Y:S05]  /*3c50*/  VIADD R2, R129, 0x18 ;  /* 0x0000001881027836 */ /* 0x008fea0000000000 */
[----:B------:R-:W-:Y:S02]  /*3c60*/  IABS R4, R2 ;  /* 0x0000000200047213 */ /* 0x000fe40000000000 */
[----:B------:R-:W-:Y:S01]  /*3c70*/  FSEL R2, R5, RZ, P3 ;  /* 0x000000ff05027208 */ /* 0x000fe20001800000 */
[----:B----4-:R-:W-:Y:S01]  /*3c80*/  VIADD R0, R129, 0x19 ;  /* 0x0000001981007836 */ /* 0x010fe20000000000 */
[----:B------:R-:W-:Y:S02]  /*3c90*/  IABS R5, R11 ;  /* 0x0000000b00057213 */ /* 0x000fe40000000000 */
[----:B------:R-:W-:Y:S02]  /*3ca0*/  I2FP.F32.S32 R11, R4 ;  /* 0x00000004000b7245 */ /* 0x000fe40000201400 */
[----:B------:R-:W-:Y:S02]  /*3cb0*/  IABS R0, R0 ;  /* 0x0000000000007213 */ /* 0x000fe40000000000 */
[----:B------:R-:W-:Y:S01]  /*3cc0*/  I2FP.F32.S32 R5, R5 ;  /* 0x0000000500057245 */ /* 0x000fe20000201400 */
[----:B------:R-:W-:Y:S01]  /*3cd0*/  FFMA.FTZ R4, R11, -UR13, R223 ;  /* 0x8000000d0b047c23 */ /* 0x000fe200080100df */
[----:B------:R-:W-:Y:S02]  /*3ce0*/  I2FP.F32.S32 R10, R0 ;  /* 0x00000000000a7245 */ /* 0x000fe40000201400 */
[C---:B--2---:R-:W-:Y:S01]  /*3cf0*/  FSETP.NEU.FTZ.AND P3, PT, R13.reuse, -INF , PT ;  /* 0xff8000000d00780b */ /* 0x044fe20003f7d000 */
[----:B------:R-:W-:Y:S01]  /*3d00*/  FMUL.FTZ R13, R13, 1.4426950216293334961 ;  /* 0x3fb8aa3b0d0d7820 */ /* 0x000fe20000410000 */
[----:B------:R-:W-:Y:S01]  /*3d10*/  @P0 FSEL R4, R4, -INF , !P6 ;  /* 0xff80000004040808 */ /* 0x000fe20007000000 */
[----:B------:R-:W-:Y:S01]  /*3d20*/  FFMA.FTZ R0, R10, -UR13, R224 ;  /* 0x8000000d0a007c23 */ /* 0x000fe200080100e0 */
[----:B------:R-:W-:Y:S01]  /*3d30*/  PLOP3.LUT P0, PT, PT, PT, UP1, 0x80, 0x8 ;  /* 0x000000000008781c */ /* 0x000fe20003f0f018 */
[----:B------:R-:W-:Y:S02]  /*3d40*/  FFMA.FTZ R5, R5, -UR13, R232 ;  /* 0x8000000d05057c23 */ /* 0x000fe400080100e8 */
        /* <DEDUP_REMOVED lines=9> */
[----:B--2---:R-:W-:Y:S01]  /*3de0*/  FFMA.FTZ R4, R12, -UR13, R231 ;  /* 0x8000000d0c047c23 */ /* 0x004fe200080100e7 */
[----:B------:R-:W-:Y:S04]  /*3df0*/  VIADD R12, R129, 0x10 ;  /* 0x00000010810c7836 */ /* 0x000fe80000000000 */
[----:B------:R-:W-:Y:S02]  /*3e00*/  @P0 FSEL R4, R4, -INF , !P6 ;  /* 0xff80000004040808 */ /* 0x000fe40007000000 */
[----:B------:R-:W-:Y:S02]  /*3e10*/  PLOP3.LUT P6, PT, PT, PT, UP1, 0x80, 0x8 ;  /* 0x000000000008781c */ /* 0x000fe40003fcf018 */
[----:B---3--:R-:W-:Y:S01]  /*3e20*/  FSEL R0, R13, RZ, P3 ;  /* 0x000000ff0d007208 */ /* 0x008fe20001800000 */
[----:B------:R-:W-:Y:S01]  /*3e30*/  VIADD R13, R129, 0xffffffd1 ;  /* 0xffffffd1810d7836 */ /* 0x000fe20000000000 */
[----:B------:R-:W-:Y:S02]  /*3e40*/  PLOP3.LUT P3, PT, PT, PT, UP1, 0x80, 0x8 ;  /* 0x000000000008781c */ /* 0x000fe40003f6f018 */
[----:B------:R-:W-:Y:S01]  /*3e50*/  PLOP3.LUT P0, PT, PT, PT, UP1, 0x80, 0x8 ;  /* 0x000000000008781c */ /* 0x000fe20003f0f018 */
[--C-:B------:R-:W-:Y:S01]  /*3e60*/  FFMA.FTZ R4, R4, UR9, -R0.reuse ;  /* 0x0000000904047c23 */ /* 0x100fe20008010800 */
[----:B------:R-:W-:Y:S01]  /*3e70*/  FFMA.FTZ R5, R5, UR9, -R0 ;  /* 0x0000000905057c23 */ /* 0x000fe20008010800 */
[----:B------:R-:W-:Y:S02]  /*3e80*/  IABS R13, R13 ;  /* 0x0000000d000d7213 */ /* 0x000fe40000000000 */
[----:B------:R2:W-:Y:S02]  /*3e90*/  MUFU.EX2 R213, R4 ;  /* 0x0000000400d57308 */ /* 0x0005e40000000800 */
[----:B------:R-:W-:Y:S08]  /*3ea0*/  I2FP.F32.S32 R13, R13 ;  /* 0x0000000d000d7245 */ /* 0x000ff00000201400 */
[----:B------:R3:W-:Y:S01]  /*3eb0*/  MUFU.EX2 R216, R5 ;  /* 0x0000000500d87308 */ /* 0x0007e20000000800 */
[----:B--2---:R-:W-:Y:S01]  /*3ec0*/  @P2 VIADD R4, R9, 0x8 ;  /* 0x0000000809042836 */ /* 0x004fe20000000000 */
[----:B------:R-:W-:Y:S04]  /*3ed0*/  PLOP3.LUT P2, PT, PT, PT, UP1, 0x80, 0x8 ;  /* 0x000000000008781c */ /* 0x000fe80003f4f018 */
[----:B------:R-:W-:Y:S02]  /*3ee0*/  @P5 ISETP.GE.AND P5, PT, R4, UR36, PT ;  /* 0x0000002404005c0c */ /* 0x000fe4000bfa6270 */
[----:B---3--:R-:W-:Y:S04]  /*3ef0*/  IADD3 R5, PT, PT, R129, 0x11, RZ ;  /* 0x0000001181057810 */ /* 0x008fe80007ffe0ff */
[----:B------:R-:W-:Y:S05]  /*3f00*/  IABS R4, R5 ;  /* 0x0000000500047213 */ /* 0x000fea0000000000 */
[----:B------:R-:W-:Y:S01]  /*3f10*/  IMAD.MOV.U32 R5, RZ, RZ, R4 ;  /* 0x000000ffff057224 */ /* 0x000fe200078e0004 */
[----:B------:R-:W-:Y:S01]  /*3f20*/  IABS R4, R12 ;  /* 0x0000000c00047213 */ /* 0x000fe20000000000 */
[----:B------:R-:W-:Y:S01]  /*3f30*/  @P3 VIADD R12, R9, 0x9 ;  /* 0x00000009090c3836 */ /* 0x000fe20000000000 */
[----:B------:R-:W-:Y:S02]  /*3f40*/  PLOP3.LUT P3, PT, PT, PT, UP1, 0x80, 0x8 ;  /* 0x000000000008781c */ /* 0x000fe40003f6f018 */
[----:B------:R-:W-:Y:S02]  /*3f50*/  I2FP.F32.S32 R17, R5 ;  /* 0x0000000500117245 */ /* 0x000fe40000201400 */
[----:B------:R-:W-:Y:S02]  /*3f60*/  MOV R5, R4 ;  /* 0x0000000400057202 */ /* 0x000fe40000000f00 */
[----:B------:R-:W-:Y:S01]  /*3f70*/  @P6 ISETP.GE.AND P6, PT, R12, UR36, PT ;  /* 0x000000240c006c0c */ /* 0x000fe2000bfc6270 */
[----:B------:R-:W-:Y:S01]  /*3f80*/  FFMA.FTZ R4, R17, -UR13, R222 ;  /* 0x8000000d11047c23 */ /* 0x000fe200080100de */
[----:B------:R-:W-:Y:S02]  /*3f90*/  I2FP.F32.S32 R18, R5 ;  /* 0x0000000500127245 */ /* 0x000fe40000201400 */
[----:B------:R-:W-:Y:S02]  /*3fa0*/  LEA R125, R24, UR4, 0x1 ;  /* 0x00000004187d7c11 */ /* 0x000fe4000f8e08ff */
[----:B------:R-:W-:Y:S01]  /*3fb0*/  @P2 FSEL R4, R4, -INF , !P5 ;  /* 0xff80000004042808 */ /* 0x000fe20006800000 */
[----:B------:R-:W-:Y:S01]  /*3fc0*/  FFMA.FTZ R5, R18, -UR13, R219 ;  /* 0x8000000d12057c23 */ /* 0x000fe200080100db */
[----:B------:R-:W-:Y:S01]  /*3fd0*/  PLOP3.LUT P2, PT, PT, PT, UP1, 0x80, 0x8 ;  /* 0x000000000008781c */ /* 0x000fe20003f4f018 */
[----:B------:R-:W2:Y:S01]  /*3fe0*/  LDL R24, [R1+0x10] ;  /* 0x0000100001187983 */ /* 0x000ea20000100800 */
[----:B------:R-:W-:Y:S01]  /*3ff0*/  IADD3 R127, PT, PT, R125, 0x12040, RZ ;  /* 0x000120407d7f7810 */ /* 0x000fe20007ffe0ff */
        /* <DEDUP_REMOVED lines=9> */
[----:B------:R-:W-:Y:S01]  /*4090*/  VIADD R15, R129, 0xffffffc8 ;  /* 0xffffffc8810f7836 */ /* 0x000fe20000000000 */
[----:B------:R-:W-:Y:S04]  /*40a0*/  @P2 FSEL R10, R10, -INF , !P6 ;  /* 0xff8000000a0a2808 */ /* 0x000fe80007000000 */
[----:B------:R-:W-:Y:S01]  /*40b0*/  MUFU.EX2 R192, R5 ;  /* 0x0000000500c07308 */ /* 0x000fe20000000800 */
[----:B------:R-:W-:Y:S01]  /*40c0*/  PLOP3.LUT P2, PT, PT, PT, UP1, 0x80, 0x8 ;  /* 0x000000000008781c */ /* 0x000fe20003f4f018 */
[--C-:B------:R-:W-:Y:S01]  /*40d0*/  FFMA.FTZ R4, R4, UR9, -R0.reuse ;  /* 0x0000000904047c23 */ /* 0x100fe20008010800 */
[----:B------:R-:W-:Y:S01]  /*40e0*/  FFMA.FTZ R10, R10, UR9, -R0 ;  /* 0x000000090a0a7c23 */ /* 0x000fe20008010800 */
[----:B------:R-:W-:Y:S06]  /*40f0*/  PLOP3.LUT P3, PT, PT, PT, UP1, 0x80, 0x8 ;  /* 0x000000000008781c */ /* 0x000fec0003f6f018 */
[----:B------:R4:W-:Y:S01]  /*4100*/  MUFU.EX2 R211, R10 ;  /* 0x0000000a00d37308 */ /* 0x0009e20000000800 */
[----:B---3--:R-:W-:Y:S05]  /*4110*/  FFMA.FTZ R12, R14, -UR13, R76 ;  /* 0x8000000d0e0c7c23 */ /* 0x008fea000801004c */
[----:B------:R-:W-:Y:S04]  /*4120*/  @P0 FSEL R12, R12, -INF , !P6 ;  /* 0xff8000000c0c0808 */ /* 0x000fe80007000000 */
[----:B------:R3:W-:Y:S01]  /*4130*/  MUFU.EX2 R212, R4 ;  /* 0x0000000400d47308 */ /* 0x0007e20000000800 */
[----:B------:R-:W-:Y:S01]  /*4140*/  @P3 FSEL R11, R11, -INF , !P5 ;  /* 0xff8000000b0b3808 */ /* 0x000fe20006800000 */
[--C-:B------:R-:W-:Y:S01]  /*4150*/  FFMA.FTZ R12, R12, UR9, -R8.reuse ;  /* 0x000000090c0c7c23 */ /* 0x100fe20008010808 */
[----:B------:R-:W-:Y:S03]  /*4160*/  PLOP3.LUT P3, PT, PT, PT, UP1, 0x80, 0x8 ;  /* 0x000000000008781c */ /* 0x000fe60003f6f018 */
[----:B------:R-:W-:Y:S01]  /*4170*/  FFMA.FTZ R11, R11, UR9, -R3 ;  /* 0x000000090b0b7c23 */ /* 0x000fe20008010803 */
[----:B------:R-:W-:Y:S03]  /*4180*/  PLOP3.LUT P0, PT, PT, PT, UP1, 0x80, 0x8 ;  /* 0x000000000008781c */ /* 0x000fe60003f0f018 */
[----:B------:R1:W-:Y:S01]  /*4190*/  MUFU.EX2 R80, R12 ;  /* 0x0000000c00507308 */ /* 0x0003e20000000800 */
[----:B----4-:R-:W-:Y:S05]  /*41a0*/  FFMA.FTZ R10, R13, -UR13, R77 ;  /* 0x8000000d0d0a7c23 */ /* 0x010fea000801004d */
[----:B------:R-:W-:Y:S04]  /*41b0*/  @P2 FSEL R10, R10, -INF , !P5 ;  /* 0xff8000000a0a2808 */ /* 0x000fe80006800000 */
[----:B------:R-:W-:Y:S01]  /*41c0*/  MUFU.EX2 R170, R11 ;  /* 0x0000000b00aa7308 */ /* 0x000fe20000000800 */
[----:B------:R-:W-:Y:S01]  /*41d0*/  PLOP3.LUT P2, PT, PT, PT, UP1, 0x80, 0x8 ;  /* 0x000000000008781c */ /* 0x000fe20003f4f018 */
[----:B---3--:R-:W3:Y:S01]  /*41e0*/  LDSM.16.M88.4 R4, [R117+0x6800] ;  /* 0x006800007504783b */ /* 0x008ee20000000200 */
[----:B------:R-:W-:Y:S01]  /*41f0*/  FFMA.FTZ R10, R10, UR9, -R8 ;  /* 0x000000090a0a7c23 */ /* 0x000fe20008010808 */
[----:B------:R-:W-:Y:S06]  /*4200*/  PLOP3.LUT P5, PT, PT, PT, UP1, 0x80, 0x8 ;  /* 0x000000000008781c */ /* 0x000fec0003faf018 */
[----:B------:R4:W-:Y:S01]  /*4210*/  MUFU.EX2 R81, R10 ;  /* 0x0000000a00517308 */ /* 0x0009e20000000800 */
[----:B-1----:R-:W-:Y:S01]  /*4220*/  @P0 VIADD R12, R9, 0x10 ;  /* 0x00000010090c0836 */ /* 0x002fe20000000000 */
[----:B------:R-:W-:Y:S05]  /*4230*/  PLOP3.LUT P0, PT, PT, PT, UP1, 0x80, 0x8 ;  /* 0x000000000008781c */ /* 0x000fea0003f0f018 */
[----:B------:R-:W-:Y:S01]  /*4240*/  @P5 ISETP.GE.AND P5, PT, R12, UR36, PT ;  /* 0x000000240c005c0c */ /* 0x000fe2000bfa6270 */
[----:B----4-:R-:W-:Y:S05]  /*4250*/  FFMA.FTZ R10, R16, -UR13, R198 ;  /* 0x8000000d100a7c23 */ /* 0x010fea00080100c6 */
[----:B------:R-:W-:Y:S02]  /*4260*/  @P2 FSEL R10, R10, -INF , !P6 ;  /* 0xff8000000a0a2808 */ /* 0x000fe40007000000 */
[----:B------:R-:W-:Y:S02]  /*4270*/  PLOP3.LUT P2, PT, PT, PT, UP1, 0x80, 0x8 ;  /* 0x000000000008781c */ /* 0x000fe40003f4f018 */
[----:B------:R-:W-:Y:S01]  /*4280*/  PLOP3.LUT P6, PT, PT, PT, UP1, 0x80, 0x8 ;  /* 0x000000000008781c */ /* 0x000fe20003fcf018 */
[----:B------:R-:W-:Y:S04]  /*4290*/  FFMA.FTZ R10, R10, UR9, -R3 ;  /* 0x000000090a0a7c23 */ /* 0x000fe80008010803 */
[----:B------:R1:W-:Y:S01]  /*42a0*/  MUFU.EX2 R171, R10 ;  /* 0x0000000a00ab7308 */ /* 0x0003e20000000800 */
[-C--:B---3--:R-:W-:Y:S08]  /*42b0*/  HMMA.16816.F32 R36, R104, R4.reuse, R36 ;  /* 0x000000046824723c */ /* 0x088ff00000001824 */
[C---:B------:R-:W-:Y:S04]  /*42c0*/  HMMA.16816.F32 R40, R112.reuse, R4, R40 ;  /* 0x000000047028723c */ /* 0x040fe80000001828 */
[----:B------:R-:W-:Y:S01]  /*42d0*/  FFMA.FTZ R4, R14, -UR13, R193 ;  /* 0x8000000d0e047c23 */ /* 0x000fe200080100c1 */
[C---:B------:R-:W-:Y:S01]  /*42e0*/  IADD3 R14, PT, PT, R129.reuse, -0x40, RZ ;  /* 0xffffffc0810e7810 */ /* 0x040fe20007ffe0ff */
[----:B-1----:R-:W-:Y:S02]  /*42f0*/  VIADD R10, R129, 0xffffffc9 ;  /* 0xffffffc9810a7836 */ /* 0x002fe40000000000 */
[-C--:B------:R-:W-:Y:S03]  /*4300*/  HMMA.16816.F32 R44, R112, R6.reuse, R44 ;  /* 0x00000006702c723c */ /* 0x080fe6000000182c */
[----:B------:R-:W-:Y:S01]  /*4310*/  IABS R10, R10 ;  /* 0x0000000a000a7213 */ /* 0x000fe20000000000 */
[----:B------:R-:W-:Y:S01]  /*4320*/  FMUL.FTZ R36, R36, UR10 ;  /* 0x0000000a24247c20 */ /* 0x000fe20008410000 */
[----:B------:R-:W-:Y:S01]  /*4330*/  IABS R14, R14 ;  /* 0x0000000e000e7213 */ /* 0x000fe20000000000 */
[----:B------:R-:W-:Y:S01]  /*4340*/  FMUL.FTZ R39, R39, UR10 ;  /* 0x0000000a27277c20 */ /* 0x000fe20008410000 */
[----:B------:R-:W-:Y:S01]  /*4350*/  MOV R11, R10 ;  /* 0x0000000a000b7202 */ /* 0x000fe20000000f00 */
[----:B------:R-:W-:Y:S01]  /*4360*/  MUFU.TANH R245, R36 ;  /* 0x0000002400f57308 */ /* 0x000fe20000002400 */
[----:B------:R-:W-:Y:S01]  /*4370*/  IABS R10, R15 ;  /* 0x0000000f000a7213 */ /* 0x000fe20000000000 */
[C---:B------:R-:W-:Y:S04]  /*4380*/  HMMA.16816.F32 R48, R104.reuse, R6, R48 ;  /* 0x000000066830723c */ /* 0x040fe80000001830 */
[----:B------:R-:W-:Y:S01]  /*4390*/  I2FP.F32.S32 R15, R11 ;  /* 0x0000000b000f7245 */ /* 0x000fe20000201400 */
[----:B------:R-:W-:Y:S03]  /*43a0*/  IMAD.MOV.U32 R11, RZ, RZ, R10 ;  /* 0x000000ffff0b7224 */ /* 0x000fe600078e000a */
[----:B------:R-:W1:Y:S01]  /*43b0*/  MUFU.TANH R173, R39 ;  /* 0x0000002700ad7308 */ /* 0x000e620000002400 */
[----:B------:R-:W-:Y:S01]  /*43c0*/  I2FP.F32.S32 R14, R14 ;  /* 0x0000000e000e7245 */ /* 0x000fe20000201400 */
[----:B------:R-:W-:Y:S01]  /*43d0*/  FMUL.FTZ R37, R37, UR10 ;  /* 0x0000000a25257c20 */ /* 0x000fe20008410000 */
[----:B------:R-:W-:Y:S01]  /*43e0*/  FFMA.FTZ R10, R15, -UR13, R75 ;  /* 0x8000000d0f0a7c23 */ /* 0x000fe2000801004b */
[----:B------:R-:W-:Y:S01]  /*43f0*/  I2FP.F32.S32 R16, R11 ;  /* 0x0000000b00107245 */ /* 0x000fe20000201400 */
[----:B------:R-:W-:Y:S01]  /*4400*/  FMUL.FTZ R40, R40, UR10 ;  /* 0x0000000a28287c20 */ /* 0x000fe20008410000 */
[----:B------:R-:W-:Y:S01]  /*4410*/  @P3 IADD3 R11, PT, PT, R9, 0x11, RZ ;  /* 0x00000011090b3810 */ /* 0x000fe20007ffe0ff */
[----:B------:R-:W-:Y:S03]  /*4420*/  FMUL.FTZ R38, R38, UR10 ;  /* 0x0000000a26267c20 */ /* 0x000fe60008410000 */
[----:B------:R-:W3:Y:S01]  /*4430*/  MUFU.TANH R244, R37 ;  /* 0x0000002500f47308 */ /* 0x000ee20000002400 */
[----:B------:R-:W-:Y:S01]  /*4440*/  @P2 FSEL R10, R10, -INF , !P5 ;  /* 0xff8000000a0a2808 */ /* 0x000fe20006800000 */
[----:B------:R-:W-:Y:S01]  /*4450*/  FMUL.FTZ R41, R41, UR10 ;  /* 0x0000000a29297c20 */ /* 0x000fe20008410000 */
[----:B------:R-:W-:Y:S01]  /*4460*/  PLOP3.LUT P2, PT, PT, PT, UP1, 0x80, 0x8 ;  /* 0x000000000008781c */ /* 0x000fe20003f4f018 */
[----:B------:R-:W-:Y:S01]  /*4470*/  FMUL.FTZ R42, R42, UR10 ;  /* 0x0000000a2a2a7c20 */ /* 0x000fe20008410000 */
[----:B------:R-:W-:Y:S01]  /*4480*/  @P6 ISETP.GE.AND P6, PT, R11, UR36, PT ;  /* 0x000000240b006c0c */ /* 0x000fe2000bfc6270 */
[----:B------:R-:W-:Y:S01]  /*4490*/  FFMA.FTZ R11, R16, -UR13, R74 ;  /* 0x8000000d100b7c23 */ /* 0x000fe2000801004a */
[----:B------:R-:W-:Y:S03]  /*44a0*/  PLOP3.LUT P3, PT, PT, PT, UP1, 0x80, 0x8 ;  /* 0x000000000008781c */ /* 0x000fe60003f6f018 */
[----:B------:R-:W-:Y:S01]  /*44b0*/  MUFU.TANH R189, R40 ;  /* 0x0000002800bd7308 */ /* 0x000fe20000002400 */
[--C-:B------:R-:W-:Y:S01]  /*44c0*/  FFMA.FTZ R12, R10, UR9, -R8.reuse ;  /* 0x000000090a0c7c23 */ /* 0x100fe20008010808 */
[----:B------:R-:W-:Y:S01]  /*44d0*/  FFMA.FTZ R10, R13, -UR13, R195 ;  /* 0x8000000d0d0a7c23 */ /* 0x000fe200080100c3 */
[----:B------:R-:W-:Y:S01]  /*44e0*/  @P0 FSEL R11, R11, -INF , !P6 ;  /* 0xff8000000b0b0808 */ /* 0x000fe20007000000 */
[----:B------:R-:W-:Y:S01]  /*44f0*/  FMUL.FTZ R48, R48, UR10 ;  /* 0x0000000a30307c20 */ /* 0x000fe20008410000 */
[----:B------:R-:W-:Y:S01]  /*4500*/  PLOP3.LUT P0, PT, PT, PT, UP1, 0x80, 0x8 ;  /* 0x000000000008781c */ /* 0x000fe20003f0f018 */
[----:B------:R-:W-:Y:S01]  /*4510*/  FMUL.FTZ R50, R50, UR10 ;  /* 0x0000000a32327c20 */ /* 0x000fe20008410000 */
[----:B------:R-:W-:Y:S03]  /*4520*/  FMUL.FTZ R49, R49, UR10 ;  /* 0x0000000a31317c20 */ /* 0x000fe60008410000 */
[----:B------:R-:W-:Y:S01]  /*4530*/  MUFU.EX2 R79, R12 ;  /* 0x0000000c004f7308 */ /* 0x000fe20000000800 */
[----:B------:R-:W-:Y:S01]  /*4540*/  @P2 FSEL R4, R4, -INF , !P6 ;  /* 0xff80000004042808 */ /* 0x000fe20007000000 */
[----:B------:R-:W-:Y:S01]  /*4550*/  FFMA.FTZ R11, R11, UR9, -R8 ;  /* 0x000000090b0b7c23 */ /* 0x000fe20008010808 */
[----:B------:R-:W-:Y:S01]  /*4560*/  FMUL.FTZ R51, R51, UR10 ;  /* 0x0000000a33337c20 */ /* 0x000fe20008410000 */
[----:B------:R-:W-:Y:S01]  /*4570*/  FMUL.FTZ R43, R43, UR10 ;  /* 0x0000000a2b2b7c20 */ /* 0x000fe20008410000 */
[----:B------:R-:W-:Y:S01]  /*4580*/  FMUL.FTZ R44, R44, UR10 ;  /* 0x0000000a2c2c7c20 */ /* 0x000fe20008410000 */
[--C-:B------:R-:W-:Y:S01]  /*4590*/  FFMA.FTZ R4, R4, UR9, -R3.reuse ;  /* 0x0000000904047c23 */ /* 0x100fe20008010803 */
[----:B------:R-:W-:Y:S03]  /*45a0*/  FMUL.FTZ R45, R45, UR10 ;  /* 0x0000000a2d2d7c20 */ /* 0x000fe60008410000 */
[----:B------:R4:W-:Y:S01]  /*45b0*/  MUFU.EX2 R78, R11 ;  /* 0x0000000b004e7308 */ /* 0x0009e20000000800 */
[----:B------:R-:W-:Y:S01]  /*45c0*/  FMUL.FTZ R47, R47, UR10 ;  /* 0x0000000a2f2f7c20 */ /* 0x000fe20008410000 */
[----:B------:R-:W-:Y:S01]  /*45d0*/  FMUL.FTZ R46, R46, UR10 ;  /* 0x0000000a2e2e7c20 */ /* 0x000fe20008410000 */
[C---:B------:R-:W-:Y:S01]  /*45e0*/  VIADD R13, R129.reuse, 0xffffffc1 ;  /* 0xffffffc1810d7836 */ /* 0x040fe20000000000 */
[----:B------:R-:W-:Y:S02]  /*45f0*/  @P3 FSEL R10, R10, -INF , !P5 ;  /* 0xff8000000a0a3808 */ /* 0x000fe40006800000 */
[----:B------:R-:W-:Y:S04]  /*4600*/  PLOP3.LUT P2, PT, PT, PT, UP1, 0x80, 0x8 ;  /* 0x000000000008781c */ /* 0x000fe80003f4f018 */
[----:B------:R1:W-:Y:S01]  /*4610*/  MUFU.EX2 R164, R4 ;  /* 0x0000000400a47308 */ /* 0x0003e20000000800 */
[----:B------:R-:W-:Y:S01]  /*4620*/  FFMA.FTZ R10, R10, UR9, -R3 ;  /* 0x000000090a0a7c23 */ /* 0x000fe20008010803 */
[----:B------:R-:W-:Y:S02]  /*4630*/  IABS R13, R13 ;  /* 0x0000000d000d7213 */ /* 0x000fe40000000000 */
[----:B------:R-:W-:Y:S02]  /*4640*/  PLOP3.LUT P3, PT, PT, PT, UP1, 0x80, 0x8 ;  /* 0x000000000008781c */ /* 0x000fe40003f6f018 */
[----:B------:R-:W-:Y:S04]  /*4650*/  I2FP.F32.S32 R13, R13 ;  /* 0x0000000d000d7245 */ /* 0x000fe80000201400 */
[----:B------:R3:W-:Y:S01]  /*4660*/  MUFU.EX2 R165, R10 ;  /* 0x0000000a00a57308 */ /* 0x0007e20000000800 */
[C---:B----4-:R-:W-:Y:S05]  /*4670*/  VIADD R11, R129.reuse, 0x8 ;  /* 0x00000008810b7836 */ /* 0x050fea0000000000 */
[----:B------:R-:W-:Y:S04]  /*4680*/  IABS R11, R11 ;  /* 0x0000000b000b7213 */ /* 0x000fe80000000000 */
[----:B------:R-:W4:Y:S01]  /*4690*/  MUFU.TANH R174, R38 ;  /* 0x0000002600ae7308 */ /* 0x000f220000002400 */
[----:B-1----:R-:W-:Y:S01]  /*46a0*/  VIADD R4, R129, 0x9 ;  /* 0x0000000981047836 */ /* 0x002fe20000000000 */
[----:B------:R-:W-:Y:S04]  /*46b0*/  I2FP.F32.S32 R11, R11 ;  /* 0x0000000b000b7245 */ /* 0x000fe80000201400 */
[----:B------:R-:W-:Y:S04]  /*46c0*/  IABS R4, R4 ;  /* 0x0000000400047213 */ /* 0x000fe80000000000 */
[----:B------:R-:W-:Y:S01]  /*46d0*/  MUFU.TANH R188, R41 ;  /* 0x0000002900bc7308 */ /* 0x000fe20000002400 */
[----:B---3--:R-:W-:Y:S01]  /*46e0*/  I2FP.F32.S32 R10, R4 ;  /* 0x00000004000a7245 */ /* 0x008fe20000201400 */
[----:B------:R-:W-:Y:S04]  /*46f0*/  FFMA.FTZ R4, R11, -UR13, R209 ;  /* 0x8000000d0b047c23 */ /* 0x000fe800080100d1 */
[----:B------:R-:W-:Y:S04]  /*4700*/  FFMA.FTZ R5, R10, -UR13, R210 ;  /* 0x8000000d0a057c23 */ /* 0x000fe800080100d2 */
[----:B------:R-:W-:Y:S01]  /*4710*/  MUFU.TANH R207, R42 ;  /* 0x0000002a00cf7308 */ /* 0x000fe20000002400 */
[----:B------:R-:W-:Y:S02]  /*4720*/  @P0 FSEL R4, R4, -INF , !P6 ;  /* 0xff80000004040808 */ /* 0x000fe40007000000 */
[----:B------:R-:W-:Y:S02]  /*4730*/  PLOP3.LUT P0, PT, PT, PT, UP1, 0x80, 0x8 ;  /* 0x000000000008781c */ /* 0x000fe40003f0f018 */
[----:B------:R-:W-:Y:S01]  /*4740*/  @P2 FSEL R5, R5, -INF , !P5 ;  /* 0xff80000005052808 */ /* 0x000fe20006800000 */
[--C-:B------:R-:W-:Y:S01]  /*4750*/  FFMA.FTZ R4, R4, UR9, -R2.reuse ;  /* 0x0000000904047c23 */ /* 0x100fe20008010802 */
[----:B------:R-:W-:Y:S03]  /*4760*/  PLOP3.LUT P2, PT, PT, PT, UP1, 0x80, 0x8 ;  /* 0x000000000008781c */ /* 0x000fe60003f4f018 */
[----:B------:R-:W1:Y:S01]  /*4770*/  MUFU.TANH R206, R43 ;  /* 0x0000002b00ce7308 */ /* 0x000e620000002400 */
[----:B------:R-:W-:Y:S09]  /*4780*/  FFMA.FTZ R5, R5, UR9, -R2 ;  /* 0x0000000905057c23 */ /* 0x000ff20008010802 */
[----:B------:R3:W-:Y:S10]  /*4790*/  MUFU.EX2 R182, R4 ;  /* 0x0000000400b67308 */ /* 0x0007f40000000800 */
[----:B------:R4:W-:Y:S10]  /*47a0*/  MUFU.EX2 R183, R5 ;  /* 0x0000000500b77308 */ /* 0x0009f40000000800 */
[----:B------:R-:W-:Y:S01]  /*47b0*/  MUFU.TANH R185, R44 ;  /* 0x0000002c00b97308 */ /* 0x000fe20000002400 */
[----:B---3--:R-:W-:Y:S05]  /*47c0*/  FFMA.FTZ R4, R18, -UR13, R226 ;  /* 0x8000000d12047c23 */ /* 0x008fea00080100e2 */
[----:B------:R-:W-:Y:S04]  /*47d0*/  @P2 FSEL R4, R4, -INF , !P6 ;  /* 0xff80000004042808 */ /* 0x000fe80007000000 */
[----:B------:R-:W-:Y:S01]  /*47e0*/  MUFU.TANH R184, R45 ;  /* 0x0000002d00b87308 */ /* 0x000fe20000002400 */
[----:B----4-:R-:W-:Y:S01]  /*47f0*/  FFMA.FTZ R5, R17, -UR13, R227 ;  /* 0x8000000d11057c23 */ /* 0x010fe200080100e3 */
        /* <DEDUP_REMOVED lines=10> */
[----:B---3--:R-:W-:Y:S01]  /*48a0*/  IADD3 R4, PT, PT, R129, 0x1, RZ ;  /* 0x0000000181047810 */ /* 0x008fe20007ffe0ff */
[C---:B------:R-:W-:Y:S01]  /*48b0*/  @P3 VIADD R12, R9.reuse, 0x19 ;  /* 0x00000019090c3836 */ /* 0x040fe20000000000 */
[----:B------:R-:W-:Y:S02]  /*48c0*/  PLOP3.LUT P3, PT, PT, PT, UP1, 0x80, 0x8 ;  /* 0x000000000008781c */ /* 0x000fe40003f6f018 */
[----:B------:R-:W-:Y:S02]  /*48d0*/  IABS R4, R4 ;  /* 0x0000000400047213 */ /* 0x000fe40000000000 */
[----:B------:R-:W-:Y:S03]  /*48e0*/  @P6 ISETP.GE.AND P6, PT, R12, UR36, PT ;  /* 0x000000240c006c0c */ /* 0x000fe6000bfc6270 */
[----:B------:R-:W3:Y:S01]  /*48f0*/  MUFU.TANH R202, R46 ;  /* 0x0000002e00ca7308 */ /* 0x000ee20000002400 */
[----:B----4-:R-:W-:Y:S01]  /*4900*/  @P0 VIADD R5, R9, 0x18 ;  /* 0x0000001809050836 */ /* 0x010fe20000000000 */
[----:B------:R-:W-:Y:S04]  /*4910*/  PLOP3.LUT P0, PT, PT, PT, UP1, 0x80, 0x8 ;  /* 0x000000000008781c */ /* 0x000fe80003f0f018 */
[----:B------:R-:W-:Y:S01]  /*4920*/  @P5 ISETP.GE.AND P5, PT, R5, UR36, PT ;  /* 0x0000002405005c0c */ /* 0x000fe2000bfa6270 */
[----:B------:R-:W-:Y:S03]  /*4930*/  IMAD.MOV.U32 R5, RZ, RZ, R4 ;  /* 0x000000ffff057224 */ /* 0x000fe600078e0004 */
[----:B------:R-:W4:Y:S01]  /*4940*/  MUFU.TANH R240, R48 ;  /* 0x0000003000f07308 */ /* 0x000f220000002400 */
[----:B------:R-:W-:Y:S02]  /*4950*/  IABS R4, R129 ;  /* 0x0000008100047213 */ /* 0x000fe40000000000 */
[----:B------:R-:W-:Y:S02]  /*4960*/  I2FP.F32.S32 R17, R5 ;  /* 0x0000000500117245 */ /* 0x000fe40000201400 */
[----:B------:R-:W-:Y:S05]  /*4970*/  MOV R5, R4 ;  /* 0x0000000400057202 */ /* 0x000fea0000000f00 */
[----:B------:R-:W4:Y:S01]  /*4980*/  MUFU.TANH R159, R50 ;  /* 0x00000032009f7308 */ /* 0x000f220000002400 */
[----:B------:R-:W-:Y:S01]  /*4990*/  FFMA.FTZ R4, R17, -UR13, R205 ;  /* 0x8000000d11047c23 */ /* 0x000fe200080100cd */
[----:B------:R-:W-:Y:S04]  /*49a0*/  I2FP.F32.S32 R18, R5 ;  /* 0x0000000500127245 */ /* 0x000fe80000201400 */
[----:B------:R-:W-:Y:S01]  /*49b0*/  @P2 FSEL R4, R4, -INF , !P5 ;  /* 0xff80000004042808 */ /* 0x000fe20006800000 */
[----:B------:R-:W-:Y:S03]  /*49c0*/  FFMA.FTZ R5, R18, -UR13, R204 ;  /* 0x8000000d12057c23 */ /* 0x000fe600080100cc */
[----:B------:R-:W-:Y:S01]  /*49d0*/  MUFU.TANH R239, R49 ;  /* 0x0000003100ef7308 */ /* 0x000fe20000002400 */
[----:B------:R-:W-:Y:S01]  /*49e0*/  PLOP3.LUT P2, PT, PT, PT, UP1, 0x80, 0x8 ;  /* 0x000000000008781c */ /* 0x000fe20003f4f018 */
[----:B------:R-:W-:Y:S01]  /*49f0*/  FFMA.FTZ R12, R4, UR9, -R2 ;  /* 0x00000009040c7c23 */ /* 0x000fe20008010802 */
[----:B------:R-:W-:Y:S01]  /*4a00*/  FFMA.FTZ R4, R10, -UR13, R221 ;  /* 0x8000000d0a047c23 */ /* 0x000fe200080100dd */
[----:B------:R-:W-:Y:S01]  /*4a10*/  FFMA.FTZ R10, R11, -UR13, R220 ;  /* 0x8000000d0b0a7c23 */ /* 0x000fe200080100dc */
[----:B------:R-:W-:Y:S01]  /*4a20*/  @P0 FSEL R5, R5, -INF , !P6 ;  /* 0xff80000005050808 */ /* 0x000fe20007000000 */
[----:B------:R-:W-:Y:S04]  /*4a30*/  FFMA.FTZ R11, R15, -UR13, R181 ;  /* 0x8000000d0f0b7c23 */ /* 0x000fe800080100b5 */
[----:B------:R1:W-:Y:S01]  /*4a40*/  MUFU.EX2 R175, R12 ;  /* 0x0000000c00af7308 */ /* 0x0003e20000000800 */
[----:B------:R-:W-:Y:S01]  /*4a50*/  @P3 FSEL R4, R4, -INF , !P5 ;  /* 0xff80000004043808 */ /* 0x000fe20006800000 */
[----:B------:R-:W-:Y:S02]  /*4a60*/  VIADD R15, R129, 0xffffffb8 ;  /* 0xffffffb8810f7836 */ /* 0x000fe40000000000 */
[----:B------:R-:W-:Y:S01]  /*4a70*/  FFMA.FTZ R5, R5, UR9, -R2 ;  /* 0x0000000905057c23 */ /* 0x000fe20008010802 */
[----:B--2---:R-:W-:Y:S01]  /*4a80*/  IMAD.IADD R131, R125, 0x1, R24 ;  /* 0x000000017d837824 */ /* 0x004fe200078e0218 */
[----:B------:R-:W-:Y:S01]  /*4a90*/  PLOP3.LUT P3, PT, PT, PT, UP1, 0x80, 0x8 ;  /* 0x000000000008781c */ /* 0x000fe20003f6f018 */
[--C-:B------:R-:W-:Y:S01]  /*4aa0*/  FFMA.FTZ R4, R4, UR9, -R0.reuse ;  /* 0x0000000904047c23 */ /* 0x100fe20008010800 */
[----:B------:R-:W-:Y:S02]  /*4ab0*/  @P2 FSEL R10, R10, -INF , !P6 ;  /* 0xff8000000a0a2808 */ /* 0x000fe40007000000 */
[----:B------:R-:W-:Y:S01]  /*4ac0*/  MUFU.EX2 R172, R5 ;  /* 0x0000000500ac7308 */ /* 0x000fe20000000800 */
[----:B------:R-:W-:Y:S02]  /*4ad0*/  PLOP3.LUT P2, PT, PT, PT, UP1, 0x80, 0x8 ;  /* 0x000000000008781c */ /* 0x000fe40003f4f018 */
[----:B------:R-:W-:Y:S01]  /*4ae0*/  PLOP3.LUT P0, PT, PT, PT, UP1, 0x80, 0x8 ;  /* 0x000000000008781c */ /* 0x000fe20003f0f018 */
[----:B------:R-:W-:Y:S06]  /*4af0*/  FFMA.FTZ R10, R10, UR9, -R0 ;  /* 0x000000090a0a7c23 */ /* 0x000fec0008010800 */
[----:B------:R2:W-:Y:S01]  /*4b00*/  MUFU.EX2 R190, R10 ;  /* 0x0000000a00be7308 */ /* 0x0005e20000000800 */
[----:B-1----:R-:W-:Y:S01]  /*4b10*/  FFMA.FTZ R12, R14, -UR13, R72 ;  /* 0x8000000d0e0c7c23 */ /* 0x002fe20008010048 */
[----:B------:R-:W-:Y:S02]  /*4b20*/  @P3 FSEL R11, R11, -INF , !P5 ;  /* 0xff8000000b0b3808 */ /* 0x000fe40006800000 */
[----:B------:R-:W-:Y:S03]  /*4b30*/  PLOP3.LUT P3, PT, PT, PT, UP1, 0x80, 0x8 ;  /* 0x000000000008781c */ /* 0x000fe60003f6f018 */
[----:B------:R-:W-:Y:S03]  /*4b40*/  FFMA.FTZ R11, R11, UR9, -R3 ;  /* 0x000000090b0b7c23 */ /* 0x000fe60008010803 */
[----:B------:R1:W-:Y:S01]  /*4b50*/  MUFU.EX2 R191, R4 ;  /* 0x0000000400bf7308 */ /* 0x0003e20000000800 */
[----:B------:R-:W-:Y:S02]  /*4b60*/  @P0 FSEL R12, R12, -INF , !P6 ;  /* 0xff8000000c0c0808 */ /* 0x000fe40007000000 */
[----:B------:R-:W-:Y:S03]  /*4b70*/  PLOP3.LUT P0, PT, PT, PT, UP1, 0x80, 0x8 ;  /* 0x000000000008781c */ /* 0x000fe60003f0f018 */
[--C-:B------:R-:W-:Y:S04]  /*4b80*/  FFMA.FTZ R12, R12, UR9, -R8.reuse ;  /* 0x000000090c0c7c23 */ /* 0x100fe80008010808 */
[----:B------:R-:W-:Y:S01]  /*4b90*/  MUFU.EX2 R152, R11 ;  /* 0x0000000b00987308 */ /* 0x000fe20000000800 */
[----:B--2---:R-:W-:Y:S05]  /*4ba0*/  FFMA.FTZ R10, R13, -UR13, R73 ;  /* 0x8000000d0d0a7c23 */ /* 0x004fea0008010049 */
[----:B------:R-:W-:Y:S04]  /*4bb0*/  @P2 FSEL R10, R10, -INF , !P5 ;  /* 0xff8000000a0a2808 */ /* 0x000fe80006800000 */
[----:B------:R2:W-:Y:S01]  /*4bc0*/  MUFU.EX2 R247, R12 ;  /* 0x0000000c00f77308 */ /* 0x0005e20000000800 */
[----:B------:R-:W-:Y:S01]  /*4bd0*/  PLOP3.LUT P2, PT, PT, PT, UP1, 0x80, 0x8 ;  /* 0x000000000008781c */ /* 0x000fe20003f4f018 */
[----:B-1----:R-:W1:Y:S01]  /*4be0*/  LDSM.16.M88.4 R4, [R117+0x6c00] ;  /* 0x006c00007504783b */ /* 0x002e620000000200 */
[----:B------:R-:W-:Y:S01]  /*4bf0*/  FFMA.FTZ R10, R10, UR9, -R8 ;  /* 0x000000090a0a7c23 */ /* 0x000fe20008010808 */
[----:B------:R-:W-:Y:S06]  /*4c00*/  PLOP3.LUT P5, PT, PT, PT, UP1, 0x80, 0x8 ;  /* 0x000000000008781c */ /* 0x000fec0003faf018 */
[----:B------:R3:W-:Y:S10]  /*4c10*/  MUFU.EX2 R252, R10 ;  /* 0x0000000a00fc7308 */ /* 0x0007f40000000800 */
[----:B------:R-:W4:Y:S01]  /*4c20*/  MUFU.TANH R158, R51 ;  /* 0x00000033009e7308 */ /* 0x000f220000002400 */
[----:B--2---:R-:W-:Y:S01]  /*4c30*/  @P0 VIADD R12, R9, 0x20 ;  /* 0x00000020090c0836 */ /* 0x004fe20000000000 */
[----:B------:R-:W-:Y:S01]  /*4c40*/  PLOP3.LUT P0, PT, PT, PT, UP1, 0x80, 0x8 ;  /* 0x000000000008781c */ /* 0x000fe20003f0f018 */
[----:B---3--:R-:W-:Y:S05]  /*4c50*/  FFMA.FTZ R10, R16, -UR13, R180 ;  /* 0x8000000d100a7c23 */ /* 0x008fea00080100b4 */
[----:B------:R-:W-:Y:S02]  /*4c60*/  @P2 FSEL R10, R10, -INF , !P6 ;  /* 0xff8000000a0a2808 */ /* 0x000fe40007000000 */
[----:B------:R-:W-:Y:S02]  /*4c70*/  PLOP3.LUT P6, PT, PT, PT, UP1, 0x80, 0x8 ;  /* 0x000000000008781c */ /* 0x000fe40003fcf018 */
[----:B------:R-:W-:Y:S01]  /*4c80*/  PLOP3.LUT P2, PT, PT, PT, UP1, 0x80, 0x8 ;  /* 0x000000000008781c */ /* 0x000fe20003f4f018 */
[----:B------:R-:W-:Y:S04]  /*4c90*/  FFMA.FTZ R10, R10, UR9, -R3 ;  /* 0x000000090a0a7c23 */ /* 0x000fe80008010803 */
[----:B------:R2:W-:Y:S01]  /*4ca0*/  MUFU.EX2 R151, R10 ;  /* 0x0000000a00977308 */ /* 0x0005e20000000800 */
[-C--:B-1----:R-:W-:Y:S05]  /*4cb0*/  HMMA.16816.F32 R52, R104, R4.reuse, R52 ;  /* 0x000000046834723c */ /* 0x082fea0000001834 */
[----:B------:R-:W-:Y:S03]  /*4cc0*/  @P6 ISETP.GE.AND P6, PT, R12, UR36, PT ;  /* 0x000000240c006c0c */ /* 0x000fe6000bfc6270 */
[C---:B------:R-:W-:Y:S04]  /*4cd0*/  HMMA.16816.F32 R56, R112.reuse, R4, R56 ;  /* 0x000000047038723c */ /* 0x040fe80000001838 */
[----:B------:R-:W-:Y:S01]  /*4ce0*/  FFMA.FTZ R4, R14, -UR13, R173 ;  /* 0x8000000d0e047c23 */ /* 0x000fe200080100ad */
[C---:B------:R-:W-:Y:S02]  /*4cf0*/  VIADD R5, R129.reuse, 0xfffffff8 ;  /* 0xfffffff881057836 */ /* 0x040fe40000000000 */
[C---:B--2---:R-:W-:Y:S01]  /*4d00*/  VIADD R10, R129.reuse, 0xffffffb9 ;  /* 0xffffffb9810a7836 */ /* 0x044fe20000000000 */
[-C--:B------:R-:W-:Y:S03]  /*4d10*/  HMMA.16816.F32 R60, R112, R6.reuse, R60 ;  /* 0x00000006703c723c */ /* 0x080fe6000000183c */
[----:B------:R-:W-:Y:S01]  /*4d20*/  IABS R5, R5 ;  /* 0x0000000500057213 */ /* 0x000fe20000000000 */
[----:B------:R-:W-:Y:S01]  /*4d30*/  FMUL.FTZ R54, R54, UR10 ;  /* 0x0000000a36367c20 */ /* 0x000fe20008410000 */
[----:B------:R-:W-:Y:S01]  /*4d40*/  IABS R10, R10 ;  /* 0x0000000a000a7213 */ /* 0x000fe20000000000 */
[----:B------:R-:W-:Y:S02]  /*4d50*/  VIADD R14, R129, 0xffffffa8 ;  /* 0xffffffa8810e7836 */ /* 0x000fe40000000000 */
[----:B------:R-:W-:Y:S01]  /*4d60*/  FMUL.FTZ R52, R52, UR10 ;  /* 0x0000000a34347c20 */ /* 0x000fe20008410000 */
[----:B------:R-:W1:Y:S01]  /*4d70*/  MUFU.TANH R155, R54 ;  /* 0x00000036009b7308 */ /* 0x000e620000002400 */
[----:B------:R-:W-:Y:S01]  /*4d80*/  MOV R11, R10 ;  /* 0x0000000a000b7202 */ /* 0x000fe20000000f00 */
[----:B------:R-:W-:Y:S01]  /*4d90*/  HMMA.16816.F32 R64, R104, R6, R64 ;  /* 0x000000066840723c */ /* 0x000fe20000001840 */
[----:B------:R-:W-:Y:S03]  /*4da0*/  IMAD.MOV.U32 R104, RZ, RZ, 0x20 ;  /* 0x00000020ff687424 */ /* 0x000fe600078e00ff */
[----:B------:R-:W-:Y:S01]  /*4db0*/  IABS R10, R15 ;  /* 0x0000000f000a7213 */ /* 0x000fe20000000000 */
[----:B------:R-:W-:Y:S03]  /*4dc0*/  FMUL.FTZ R53, R53, UR10 ;  /* 0x0000000a35357c20 */ /* 0x000fe60008410000 */
[----:B------:R-:W2:Y:S01]  /*4dd0*/  MUFU.TANH R238, R52 ;  /* 0x0000003400ee7308 */ /* 0x000ea20000002400 */
[----:B------:R-:W-:Y:S01]  /*4de0*/  I2FP.F32.S32 R16, R11 ;  /* 0x0000000b00107245 */ /* 0x000fe20000201400 */
[----:B------:R-:W-:Y:S01]  /*4df0*/  FMUL.FTZ R55, R55, UR10 ;  /* 0x0000000a37377c20 */ /* 0x000fe20008410000 */
[----:B------:R-:W-:Y:S02]  /*4e00*/  IMAD.MOV.U32 R11, RZ, RZ, R10 ;  /* 0x000000ffff0b7224 */ /* 0x000fe400078e000a */
[----:B------:R-:W-:Y:S01]  /*4e10*/  FMUL.FTZ R60, R60, UR10 ;  /* 0x0000000a3c3c7c20 */ /* 0x000fe20008410000 */
[----:B------:R-:W-:Y:S01]  /*4e20*/  FMUL.FTZ R61, R61, UR10 ;  /* 0x0000000a3d3d7c20 */ /* 0x000fe20008410000 */
[----:B------:R-:W-:Y:S01]  /*4e30*/  FFMA.FTZ R10, R16, -UR13, R245 ;  /* 0x8000000d100a7c23 */ /* 0x000fe200080100f5 */
[----:B------:R-:W-:Y:S02]  /*4e40*/  FMUL.FTZ R62, R62, UR10 ;  /* 0x0000000a3e3e7c20 */ /* 0x000fe40008410000 */
[----:B------:R-:W3:Y:S01]  /*4e50*/  MUFU.TANH R237, R53 ;  /* 0x0000003500ed7308 */ /* 0x000ee20000002400 */
[----:B------:R-:W-:Y:S01]  /*4e60*/  I2FP.F32.S32 R15, R11 ;  /* 0x0000000b000f7245 */ /* 0x000fe20000201400 */
[----:B------:R-:W-:Y:S01]  /*4e70*/  FMUL.FTZ R63, R63, UR10 ;  /* 0x0000000a3f3f7c20 */ /* 0x000fe20008410000 */
[----:B------:R-:W-:Y:S01]  /*4e80*/  @P2 FSEL R10, R10, -INF , !P6 ;  /* 0xff8000000a0a2808 */ /* 0x000fe20007000000 */
[----:B------:R-:W-:Y:S01]  /*4e90*/  FMUL.FTZ R56, R56, UR10 ;  /* 0x0000000a38387c20 */ /* 0x000fe20008410000 */
[----:B------:R-:W-:Y:S01]  /*4ea0*/  PLOP3.LUT P2, PT, PT, PT, UP1, 0x80, 0x8 ;  /* 0x000000000008781c */ /* 0x000fe20003f4f018 */
[----:B------:R-:W-:Y:S01]  /*4eb0*/  FMUL.FTZ R64, R64, UR10 ;  /* 0x0000000a40407c20 */ /* 0x000fe20008410000 */
[----:B------:R-:W-:Y:S03]  /*4ec0*/  @P3 IADD3 R11, PT, PT, R9, 0x21, RZ ;  /* 0x00000021090b3810 */ /* 0x000fe60007ffe0ff */
[----:B------:R-:W3:Y:S01]  /*4ed0*/  MUFU.TANH R154, R55 ;  /* 0x00000037009a7308 */ /* 0x000ee20000002400 */
[----:B------:R-:W-:Y:S01]  /*4ee0*/  FFMA.FTZ R12, R10, UR9, -R8 ;  /* 0x000000090a0c7c23 */ /* 0x000fe20008010808 */
[----:B------:R-:W-:Y:S01]  /*4ef0*/  PLOP3.LUT P3, PT, PT, PT, UP1, 0x80, 0x8 ;  /* 0x000000000008781c */ /* 0x000fe20003f6f018 */
[----:B------:R-:W-:Y:S01]  /*4f00*/  FMUL.FTZ R65, R65, UR10 ;  /* 0x0000000a41417c20 */ /* 0x000fe20008410000 */
[----:B------:R-:W-:Y:S01]  /*4f10*/  @P5 ISETP.GE.AND P5, PT, R11, UR36, PT ;  /* 0x000000240b005c0c */ /* 0x000fe2000bfa6270 */
[----:B------:R-:W-:Y:S01]  /*4f20*/  FFMA.FTZ R11, R15, -UR13, R244 ;  /* 0x8000000d0f0b7c23 */ /* 0x000fe200080100f4 */
[----:B------:R-:W-:Y:S01]  /*4f30*/  FMUL.FTZ R66, R66, UR10 ;  /* 0x0000000a42427c20 */ /* 0x000fe20008410000 */
[----:B------:R-:W-:Y:S03]  /*4f40*/  SEL R112, R104, 0xffffffe0, !P1 ;  /* 0xffffffe068707807 */ /* 0x000fe60004800000 */
[----:B------:R-:W-:Y:S01]  /*4f50*/  MUFU.EX2 R243, R12 ;  /* 0x0000000c00f37308 */ /* 0x000fe20000000800 */
[----:B------:R-:W-:Y:S01]  /*4f60*/  FFMA.FTZ R10, R13, -UR13, R174 ;  /* 0x8000000d0d0a7c23 */ /* 0x000fe200080100ae */
[----:B------:R-:W-:Y:S01]  /*4f70*/  @P2 FSEL R4, R4, -INF , !P5 ;  /* 0xff80000004042808 */ /* 0x000fe20006800000 */
[----:B------:R-:W-:Y:S01]  /*4f80*/  FMUL.FTZ R67, R67, UR10 ;  /* 0x0000000a43437c20 */ /* 0x000fe20008410000 */
[----:B------:R-:W-:Y:S01]  /*4f90*/  @P0 FSEL R11, R11, -INF , !P5 ;  /* 0xff8000000b0b0808 */ /* 0x000fe20006800000 */
[----:B------:R-:W-:Y:S01]  /*4fa0*/  FMUL.FTZ R57, R57, UR10 ;  /* 0x0000000a39397c20 */ /* 0x000fe20008410000 */
[----:B------:R-:W-:Y:S01]  /*4fb0*/  PLOP3.LUT P2, PT, PT, PT, UP1, 0x80, 0x8 ;  /* 0x000000000008781c */ /* 0x000fe20003f4f018 */
[--C-:B------:R-:W-:Y:S03]  /*4fc0*/  FFMA.FTZ R4, R4, UR9, -R3.reuse ;  /* 0x0000000904047c23 */ /* 0x100fe60008010803 */
[----:B------:R-:W3:Y:S01]  /*4fd0*/  MUFU.TANH R169, R56 ;  /* 0x0000003800a97308 */ /* 0x000ee20000002400 */
[----:B------:R-:W-:Y:S01]  /*4fe0*/  FMUL.FTZ R58, R58, UR10 ;  /* 0x0000000a3a3a7c20 */ /* 0x000fe20008410000 */
[----:B------:R-:W-:Y:S01]  /*4ff0*/  FMUL.FTZ R59, R59, UR10 ;  /* 0x0000000a3b3b7c20 */ /* 0x000fe20008410000 */
[----:B------:R-:W-:Y:S01]  /*5000*/  PLOP3.LUT P0, PT, PT, PT, UP1, 0x80, 0x8 ;  /* 0x000000000008781c */ /* 0x000fe20003f0f018 */
[----:B------:R-:W-:Y:S01]  /*5010*/  FFMA.FTZ R11, R11, UR9, -R8 ;  /* 0x000000090b0b7c23 */ /* 0x000fe20008010808 */
[----:B------:R-:W-:Y:S02]  /*5020*/  @P3 FSEL R10, R10, -INF , !P6 ;  /* 0xff8000000a0a3808 */ /* 0x000fe40007000000 */
[----:B------:R-:W-:Y:S03]  /*5030*/  PLOP3.LUT P3, PT, PT, PT, UP1, 0x80, 0x8 ;  /* 0x000000000008781c */ /* 0x000fe60003f6f018 */
[----:B------:R4:W-:Y:S01]  /*5040*/  MUFU.EX2 R147, R4 ;  /* 0x0000000400937308 */ /* 0x0009e20000000800 */
[----:B------:R-:W-:Y:S09]  /*5050*/  FFMA.FTZ R10, R10, UR9, -R3 ;  /* 0x000000090a0a7c23 */ /* 0x000ff20008010803 */
[----:B------:R1:W-:Y:S10]  /*5060*/  MUFU.EX2 R242, R11 ;  /* 0x0000000b00f27308 */ /* 0x0003f40000000800 */
[----:B------:R2:W-:Y:S01]  /*5070*/  MUFU.EX2 R146, R10 ;  /* 0x0000000a00927308 */ /* 0x0005e20000000800 */
[----:B----4-:R-:W-:Y:S05]  /*5080*/  VIADD R4, R129, 0xfffffff9 ;  /* 0xfffffff981047836 */ /* 0x010fea0000000000 */
[----:B------:R-:W-:Y:S04]  /*5090*/  IABS R4, R4 ;  /* 0x0000000400047213 */ /* 0x000fe80000000000 */
[----:B------:R-:W-:Y:S01]  /*50a0*/  MUFU.TANH R163, R60 ;  /* 0x0000003c00a37308 */ /* 0x000fe20000002400 */
[----:B-1----:R-:W-:Y:S02]  /*50b0*/  I2FP.F32.S32 R11, R4 ;  /* 0x00000004000b7245 */ /* 0x002fe40000201400 */
[----:B------:R-:W-:Y:S03]  /*50c0*/  MOV R4, R5 ;  /* 0x0000000500047202 */ /* 0x000fe60000000f00 */
[----:B------:R-:W-:Y:S01]  /*50d0*/  FFMA.FTZ R5, R11, -UR13, R189 ;  /* 0x8000000d0b057c23 */ /* 0x000fe200080100bd */
[----:B------:R-:W-:Y:S03]  /*50e0*/  I2FP.F32.S32 R12, R4 ;  /* 0x00000004000c7245 */ /* 0x000fe60000201400 */
[----:B------:R-:W-:Y:S01]  /*50f0*/  MUFU.TANH R162, R61 ;  /* 0x0000003d00a27308 */ /* 0x000fe20000002400 */
[----:B--2---:R-:W-:Y:S01]  /*5100*/  FFMA.FTZ R10, R18, -UR13, R206 ;  /* 0x8000000d120a7c23 */ /* 0x004fe200080100ce */
[----:B------:R-:W-:Y:S01]  /*5110*/  @P2 FSEL R5, R5, -INF , !P6 ;  /* 0xff80000005052808 */ /* 0x000fe20007000000 */
[----:B------:R-:W-:Y:S01]  /*5120*/  FFMA.FTZ R4, R12, -UR13, R188 ;  /* 0x8000000d0c047c23 */ /* 0x000fe200080100bc */
[----:B------:R-:W-:Y:S03]  /*5130*/  PLOP3.LUT P2, PT, PT, PT, UP1, 0x80, 0x8 ;  /* 0x000000000008781c */ /* 0x000fe60003f4f018 */
[--C-:B------:R-:W-:Y:S01]  /*5140*/  FFMA.FTZ R5, R5, UR9, -R2.reuse ;  /* 0x0000000905057c23 */ /* 0x100fe20008010802 */
[----:B------:R-:W-:Y:S02]  /*5150*/  @P0 FSEL R4, R4, -INF , !P5 ;  /* 0xff80000004040808 */ /* 0x000fe40006800000 */
[----:B------:R-:W-:Y:S01]  /*5160*/  MUFU.TANH R218, R64 ;  /* 0x0000004000da7308 */ /* 0x000fe20000002400 */
[----:B------:R-:W-:Y:S02]  /*5170*/  PLOP3.LUT P0, PT, PT, PT, UP1, 0x80, 0x8 ;  /* 0x000000000008781c */ /* 0x000fe40003f0f018 */
[----:B------:R-:W-:Y:S07]  /*5180*/  FFMA.FTZ R4, R4, UR9, -R2 ;  /* 0x0000000904047c23 */ /* 0x000fee0008010802 */
[----:B------:R1:W-:Y:S04]  /*5190*/  MUFU.EX2 R161, R5 ;  /* 0x0000000500a17308 */ /* 0x0003e80000000800 */
[----:B------:R-:W-:Y:S02]  /*51a0*/  @P0 FSEL R10, R10, -INF , !P5 ;  /* 0xff8000000a0a0808 */ /* 0x000fe40006800000 */
[----:B------:R-:W-:Y:S04]  /*51b0*/  PLOP3.LUT P0, PT, PT, PT, UP1, 0x80, 0x8 ;  /* 0x000000000008781c */ /* 0x000fe80003f0f018 */
[----:B------:R2:W-:Y:S01]  /*51c0*/  MUFU.EX2 R160, R4 ;  /* 0x0000000400a07308 */ /* 0x0005e20000000800 */
[--C-:B------:R-:W-:Y:S01]  /*51d0*/  FFMA.FTZ R10, R10, UR9, -R0.reuse ;  /* 0x000000090a0a7c23 */ /* 0x100fe20008010800 */
[----:B-1----:R-:W-:Y:S08]  /*51e0*/  FFMA.FTZ R5, R17, -UR13, R207 ;  /* 0x8000000d11057c23 */ /* 0x002ff000080100cf */
[----:B------:R1:W-:Y:S01]  /*51f0*/  MUFU.EX2 R178, R10 ;  /* 0x0000000a00b27308 */ /* 0x0003e20000000800 */
[----:B------:R-:W-:Y:S02]  /*5200*/  @P2 FSEL R5, R5, -INF , !P6 ;  /* 0xff80000005052808 */ /* 0x000fe40007000000 */
[----:B------:R-:W-:Y:S01]  /*5210*/  PLOP3.LUT P2, PT, PT, PT, UP1, 0x80, 0x8 ;  /* 0x000000000008781c */ /* 0x000fe20003f4f018 */
[----:B--2---:R-:W-:Y:S02]  /*5220*/  IMAD.U32 R4, RZ, RZ, UR18 ;  /* 0x00000012ff047e24 */ /* 0x004fe4000f8e00ff */
[----:B------:R-:W-:Y:S01]  /*5230*/  FFMA.FTZ R5, R5, UR9, -R0 ;  /* 0x0000000905057c23 */ /* 0x000fe20008010800 */
[----:B------:R-:W-:Y:S03]  /*5240*/  PLOP3.LUT P6, PT, PT, PT, UP1, 0x80, 0x8 ;  /* 0x000000000008781c */ /* 0x000fe60003fcf018 */
[----:B------:R-:W2:Y:S01]  /*5250*/  MUFU.TANH R168, R57 ;  /* 0x0000003900a87308 */ /* 0x000ea20000002400 */
[----:B------:R-:W-:Y:S02]  /*5260*/  LEA R108, P5, R241, R4, 0x2 ;  /* 0x00000004f16c7211 */ /* 0x000fe400078a10ff */
[----:B------:R-:W-:Y:S02]  /*5270*/  @P3 IADD3 R4, PT, PT, R9, 0x28, RZ ;  /* 0x0000002809043810 */ /* 0x000fe40007ffe0ff */
[----:B-1----:R-:W-:Y:S05]  /*5280*/  IADD3 R10, PT, PT, R129, -0x10, RZ ;  /* 0xfffffff0810a7810 */ /* 0x002fea0007ffe0ff */
[----:B------:R1:W-:Y:S01]  /*5290*/  MUFU.EX2 R179, R5 ;  /* 0x0000000500b37308 */ /* 0x0003e20000000800 */
[----:B------:R-:W-:Y:S09]  /*52a0*/  PLOP3.LUT P3, PT, PT, PT, UP1, 0x80, 0x8 ;  /* 0x000000000008781c */ /* 0x000ff20003f6f018 */
[----:B------:R-:W-:Y:S10]  /*52b0*/  MUFU.TANH R187, R58 ;  /* 0x0000003a00bb7308 */ /* 0x000ff40000002400 */
[----:B------:R-:W4:Y:S01]  /*52c0*/  MUFU.TANH R186, R59 ;  /* 0x0000003b00ba7308 */ /* 0x000f220000002400 */
[----:B-1----:R-:W-:Y:S05]  /*52d0*/  IMAD.U32 R5, RZ, RZ, UR17 ;  /* 0x00000011ff057e24 */ /* 0x002fea000f8e00ff */
[----:B------:R-:W-:Y:S01]  /*52e0*/  LEA.HI.X R109, R241, R5, RZ, 0x2, P5 ;  /* 0x00000005f16d7211 */ /* 0x000fe200028f14ff */
[----:B------:R-:W-:Y:S01]  /*52f0*/  VIADD R5, R129, 0xfffffff1 ;  /* 0xfffffff181057836 */ /* 0x000fe20000000000 */
[----:B------:R-:W-:Y:S01]  /*5300*/  @P2 ISETP.GE.AND P5, PT, R4, UR36, PT ;  /* 0x0000002404002c0c */ /* 0x000fe2000bfa6270 */
[----:B------:R-:W-:Y:S01]  /*5310*/  @P0 VIADD R4, R9, 0x29 ;  /* 0x0000002909040836 */ /* 0x000fe20000000000 */
[----:B------:R-:W-:Y:S01]  /*5320*/  PLOP3.LUT P0, PT, PT, PT, UP1, 0x80, 0x8 ;  /* 0x000000000008781c */ /* 0x000fe20003f0f018 */
[----:B------:R-:W4:Y:S01]  /*5330*/  LDG.E R124, desc[UR30][R108.64] ;  /* 0x0000001e6c7c7981 */ /* 0x000f22000c1e1900 */
[----:B------:R-:W-:Y:S01]  /*5340*/  IABS R5, R5 ;  /* 0x0000000500057213 */ /* 0x000fe20000000000 */
[----:B------:R-:W1:Y:S01]  /*5350*/  MUFU.TANH R217, R65 ;  /* 0x0000004100d97308 */ /* 0x000e620000002400 */
[----:B------:R-:W-:Y:S01]  /*5360*/  @P6 ISETP.GE.AND P6, PT, R4, UR36, PT ;  /* 0x0000002404006c0c */ /* 0x000fe2000bfc6270 */
[----:B------:R-:W4:Y:S01]  /*5370*/  LDG.E R123, desc[UR30][R108.64+0x20] ;  /* 0x0000201e6c7b7981 */ /* 0x000f22000c1e1900 */
[----:B------:R-:W-:Y:S01]  /*5380*/  I2FP.F32.S32 R21, R5 ;  /* 0x0000000500157245 */ /* 0x000fe20000201400 */
[----:B------:R-:W-:Y:S01]  /*5390*/  FFMA.FTZ R5, R11, -UR13, R202 ;  /* 0x8000000d0b057c23 */ /* 0x000fe200080100ca */
[----:B------:R-:W-:Y:S01]  /*53a0*/  IABS R4, R10 ;  /* 0x0000000a00047213 */ /* 0x000fe20000000000 */
[----:B------:R-:W5:Y:S01]  /*53b0*/  LDG.E R115, desc[UR30][R108.64+0x100] ;  /* 0x0001001e6c737981 */ /* 0x000f62000c1e1900 */
[C---:B------:R-:W-:Y:S01]  /*53c0*/  VIADD R10, R129.reuse, 0xffffffb1 ;  /* 0xffffffb1810a7836 */ /* 0x040fe20000000000 */
[----:B------:R-:W-:Y:S01]  /*53d0*/  PLOP3.LUT P2, PT, PT, PT, UP1, 0x80, 0x8 ;  /* 0x000000000008781c */ /* 0x000fe20003f4f018 */
[----:B------:R-:W-:Y:S01]  /*53e0*/  VIADD R11, R129, 0xffffffb0 ;  /* 0xffffffb0810b7836 */ /* 0x000fe20000000000 */
[----:B------:R1:W5:Y:S01]  /*53f0*/  LDG.E R114, desc[UR30][R108.64+0x120] ;  /* 0x0001201e6c727981 */ /* 0x000362000c1e1900 */
[----:B------:R-:W-:Y:S01]  /*5400*/  I2FP.F32.S32 R20, R4 ;  /* 0x0000000400147245 */ /* 0x000fe20000201400 */
[----:B------:R-:W-:Y:S01]  /*5410*/  FFMA.FTZ R4, R21, -UR13, R185 ;  /* 0x8000000d15047c23 */ /* 0x000fe200080100b9 */
[----:B------:R-:W-:Y:S03]  /*5420*/  MUFU.TANH R141, R66 ;  /* 0x00000042008d7308 */ /* 0x000fe60000002400 */
[----:B------:R-:W-:Y:S01]  /*5430*/  FFMA.FTZ R6, R20, -UR13, R184 ;  /* 0x8000000d14067c23 */ /* 0x000fe200080100b8 */
[----:B------:R-:W-:Y:S02]  /*5440*/  @P0 FSEL R4, R4, -INF , !P5 ;  /* 0xff80000004040808 */ /* 0x000fe40006800000 */
[----:B------:R-:W-:Y:S02]  /*5450*/  PLOP3.LUT P0, PT, PT, PT, UP1, 0x80, 0x8 ;  /* 0x000000000008781c */ /* 0x000fe40003f0f018 */
[----:B------:R-:W-:Y:S01]  /*5460*/  @P3 FSEL R6, R6, -INF , !P6 ;  /* 0xff80000006063808 */ /* 0x000fe20007000000 */
[--C-:B------:R-:W-:Y:S01]  /*5470*/  FFMA.FTZ R7, R4, UR9, -R2.reuse ;  /* 0x0000000904077c23 */ /* 0x100fe20008010802 */
[----:B------:R-:W-:Y:S01]  /*5480*/  IABS R4, R10 ;  /* 0x0000000a00047213 */ /* 0x000fe20000000000 */
[----:B------:R-:W1:Y:S01]  /*5490*/  MUFU.TANH R140, R67 ;  /* 0x00000043008c7308 */ /* 0x000e620000002400 */
[----:B------:R-:W-:Y:S01]  /*54a0*/  PLOP3.LUT P3, PT, PT, PT, UP1, 0x80, 0x8 ;  /* 0x000000000008781c */ /* 0x000fe20003f6f018 */
[----:B------:R-:W-:Y:S01]  /*54b0*/  FFMA.FTZ R6, R6, UR9, -R2 ;  /* 0x0000000906067c23 */ /* 0x000fe20008010802 */
[----:B------:R-:W-:Y:S01]  /*54c0*/  MOV R13, R4 ;  /* 0x00000004000d7202 */ /* 0x000fe20000000f00 */
[----:B------:R-:W-:Y:S01]  /*54d0*/  FFMA.FTZ R4, R12, -UR13, R200 ;  /* 0x8000000d0c047c23 */ /* 0x000fe200080100c8 */
[----:B------:R-:W-:Y:S02]  /*54e0*/  @P2 FSEL R5, R5, -INF , !P5 ;  /* 0xff80000005052808 */ /* 0x000fe40006800000 */
[----:B------:R-:W-:Y:S03]  /*54f0*/  I2FP.F32.S32 R13, R13 ;  /* 0x0000000d000d7245 */ /* 0x000fe60000201400 */
[----:B------:R3:W-:Y:S01]  /*5500*/  MUFU.EX2 R153, R7 ;  /* 0x0000000700997308 */ /* 0x0007e20000000800 */
[----:B------:R-:W-:Y:S01]  /*5510*/  @P0 FSEL R4, R4, -INF , !P6 ;  /* 0xff80000004040808 */ /* 0x000fe20007000000 */
[----:B------:R-:W-:Y:S01]  /*5520*/  FFMA.FTZ R5, R5, UR9, -R0 ;  /* 0x0000000905057c23 */ /* 0x000fe20008010800 */
[----:B------:R-:W-:Y:S01]  /*5530*/  PLOP3.LUT P0, PT, PT, PT, UP1, 0x80, 0x8 ;  /* 0x000000000008781c */ /* 0x000fe20003f0f018 */
[----:B------:R-:W-:Y:S01]  /*5540*/  FFMA.FTZ R10, R13, -UR13, R240 ;  /* 0x8000000d0d0a7c23 */ /* 0x000fe200080100f0 */
[----:B------:R-:W-:Y:S01]  /*5550*/  PLOP3.LUT P2, PT, PT, PT, UP1, 0x80, 0x8 ;  /* 0x000000000008781c */ /* 0x000fe20003f4f018 */
[----:B------:R-:W-:Y:S04]  /*5560*/  FFMA.FTZ R4, R4, UR9, -R0 ;  /* 0x0000000904047c23 */ /* 0x000fe80008010800 */
[----:B------:R2:W-:Y:S01]  /*5570*/  MUFU.EX2 R150, R6 ;  /* 0x0000000600967308 */ /* 0x0005e20000000800 */
[----:B------:R-:W-:Y:S02]  /*5580*/  @P3 FSEL R10, R10, -INF , !P5 ;  /* 0xff8000000a0a3808 */ /* 0x000fe40006800000 */
[----:B------:R-:W-:Y:S03]  /*5590*/  PLOP3.LUT P3, PT, PT, PT, UP1, 0x80, 0x8 ;  /* 0x000000000008781c */ /* 0x000fe60003f6f018 */
[----:B------:R-:W-:Y:S04]  /*55a0*/  FFMA.FTZ R10, R10, UR9, -R8 ;  /* 0x000000090a0a7c23 */ /* 0x000fe80008010808 */
[----:B------:R1:W-:Y:S01]  /*55b0*/  MUFU.EX2 R166, R4 ;  /* 0x0000000400a67308 */ /* 0x0003e20000000800 */
[----:B---3--:R-:W-:Y:S01]  /*55c0*/  IABS R7, R11 ;  /* 0x0000000b00077213 */ /* 0x008fe20000000000 */
[----:B------:R-:W-:Y:S03]  /*55d0*/  FFMA.FTZ R11, R16, -UR13, R159 ;  /* 0x8000000d100b7c23 */ /* 0x000fe6000801009f */
[----:B------:R-:W-:Y:S02]  /*55e0*/  I2FP.F32.S32 R12, R7 ;  /* 0x00000007000c7245 */ /* 0x000fe40000201400 */
[----:B------:R-:W-:Y:S03]  /*55f0*/  @P2 FSEL R11, R11, -INF , !P5 ;  /* 0xff8000000b0b2808 */ /* 0x000fe60006800000 */
[----:B------:R3:W-:Y:S01]  /*5600*/  MUFU.EX2 R167, R5 ;  /* 0x0000000500a77308 */ /* 0x0007e20000000800 */
[----:B--2---:R-:W-:Y:S01]  /*5610*/  FFMA.FTZ R6, R15, -UR13, R158 ;  /* 0x8000000d0f067c23 */ /* 0x004fe2000801009e */
[----:B------:R-:W-:Y:S01]  /*5620*/  FFMA.FTZ R7, R12, -UR13, R239 ;  /* 0x8000000d0c077c23 */ /* 0x000fe200080100ef */
[----:B------:R-:W-:Y:S01]  /*5630*/  PLOP3.LUT P5, PT, PT, PT, UP1, 0x80, 0x8 ;  /* 0x000000000008781c */ /* 0x000fe20003faf018 */
[--C-:B------:R-:W-:Y:S01]  /*5640*/  FFMA.FTZ R11, R11, UR9, -R3.reuse ;  /* 0x000000090b0b7c23 */ /* 0x100fe20008010803 */
[----:B------:R-:W-:Y:S02]  /*5650*/  PLOP3.LUT P2, PT, PT, PT, UP1, 0x80, 0x8 ;  /* 0x000000000008781c */ /* 0x000fe40003f4f018 */
[----:B------:R-:W-:Y:S03]  /*5660*/  @P0 FSEL R7, R7, -INF , !P6 ;  /* 0xff80000007070808 */ /* 0x000fe60007000000 */
[----:B------:R2:W-:Y:S01]  /*5670*/  MUFU.EX2 R236, R10 ;  /* 0x0000000a00ec7308 */ /* 0x0005e20000000800 */
[----:B------:R-:W-:Y:S01]  /*5680*/  @P3 FSEL R6, R6, -INF , !P6 ;  /* 0xff80000006063808 */ /* 0x000fe20007000000 */
[----:B-1----:R-:W-:Y:S01]  /*5690*/  VIADD R4, R129, 0xffffffa9 ;  /* 0xffffffa981047836 */ /* 0x002fe20000000000 */
[----:B------:R-:W-:Y:S01]  /*56a0*/  PLOP3.LUT P0, PT, PT, PT, UP1, 0x80, 0x8 ;  /* 0x000000000008781c */ /* 0x000fe20003f0f018 */
[----:B------:R-:W-:Y:S01]  /*56b0*/  FFMA.FTZ R7, R7, UR9, -R8 ;  /* 0x0000000907077c23 */ /* 0x000fe20008010808 */
[----:B------:R-:W-:Y:S01]  /*56c0*/  PLOP3.LUT P6, PT, PT, PT, UP1, 0x80, 0x8 ;  /* 0x000000000008781c */ /* 0x000fe20003fcf018 */
[----:B------:R-:W-:Y:S01]  /*56d0*/  FFMA.FTZ R6, R6, UR9, -R3 ;  /* 0x0000000906067c23 */ /* 0x000fe20008010803 */
[----:B------:R-:W-:Y:S03]  /*56e0*/  PLOP3.LUT P3, PT, PT, PT, UP1, 0x80, 0x8 ;  /* 0x000000000008781c */ /* 0x000fe60003f6f018 */
[----:B------:R1:W-:Y:S01]  /*56f0*/  MUFU.EX2 R139, R11 ;  /* 0x0000000b008b7308 */ /* 0x0003e20000000800 */
[----:B---3--:R-:W-:Y:S02]  /*5700*/  IABS R5, R4 ;  /* 0x0000000400057213 */ /* 0x008fe40000000000 */
[----:B------:R-:W-:Y:S01]  /*5710*/  IABS R4, R14 ;  /* 0x0000000e00047213 */ /* 0x000fe20000000000 */
[C---:B------:R-:W-:Y:S01]  /*5720*/  @P5 VIADD R14, R9.reuse, 0x31 ;  /* 0x00000031090e5836 */ /* 0x040fe20000000000 */
[C---:B------:R-:W-:Y:S02]  /*5730*/  @P2 IADD3 R15, PT, PT, R9.reuse, 0x30, RZ ;  /* 0x00000030090f2810 */ /* 0x040fe40007ffe0ff */
[----:B------:R-:W-:Y:S01]  /*5740*/  PLOP3.LUT P2, PT, PT, PT, UP1, 0x80, 0x8 ;  /* 0x000000000008781c */ /* 0x000fe20003f4f018 */
[----:B------:R-:W-:Y:S01]  /*5750*/  @P0 VIADD R16, R9, 0x38 ;  /* 0x0000003809100836 */ /* 0x000fe20000000000 */
[----:B------:R-:W-:Y:S01]  /*5760*/  PLOP3.LUT P5, PT, PT, PT, UP1, 0x80, 0x8 ;  /* 0x000000000008781c */ /* 0x000fe20003faf018 */
[----:B--2---:R-:W-:Y:S01]  /*5770*/  VIADD R10, R129, 0xffffffe9 ;  /* 0xffffffe9810a7836 */ /* 0x004fe20000000000 */
[----:B------:R-:W-:Y:S01]  /*5780*/  @P6 IADD3 R17, PT, PT, R9, 0x39, RZ ;  /* 0x0000003909116810 */ /* 0x000fe20007ffe0ff */
[----:B------:R-:W-:Y:S01]  /*5790*/  FFMA.FTZ R9, R13, -UR13, R155 ;  /* 0x8000000d0d097c23 */ /* 0x000fe2000801009b */
[----:B------:R-:W-:Y:S01]  /*57a0*/  VIADD R13, R125, 0x12000 ;  /* 0x000120007d0d7836 */ /* 0x000fe20000000000 */
[----:B------:R-:W-:Y:S01]  /*57b0*/  I2FP.F32.S32 R19, R5 ;  /* 0x0000000500137245 */ /* 0x000fe20000201400 */
[----:B------:R2:W-:Y:S01]  /*57c0*/  MUFU.EX2 R235, R7 ;  /* 0x0000000700eb7308 */ /* 0x0005e20000000800 */
[----:B------:R-:W-:Y:S01]  /*57d0*/  IABS R10, R10 ;  /* 0x0000000a000a7213 */ /* 0x000fe20000000000 */
[----:B------:R-:W-:Y:S01]  /*57e0*/  @P4 VIADD R127, R13, 0xffffffc0 ;  /* 0xffffffc00d7f4836 */ /* 0x000fe20000000000 */
[----:B-1----:R-:W-:Y:S01]  /*57f0*/  F2FP.F16.F32.PACK_AB R11, R82, R121 ;  /* 0x00000079520b723e */ /* 0x002fe200000000ff */
[----:B------:R-:W-:Y:S01]  /*5800*/  FFMA.FTZ R5, R19, -UR13, R238 ;  /* 0x8000000d13057c23 */ /* 0x000fe200080100ee */
[----:B------:R-:W-:Y:S01]  /*5810*/  I2FP.F32.S32 R13, R10 ;  /* 0x0000000a000d7245 */ /* 0x000fe20000201400 */
[----:B------:R-:W-:Y:S01]  /*5820*/  IMAD.IADD R126, R24, 0x1, R127 ;  /* 0x00000001187e7824 */ /* 0x000fe200078e027f */
[----:B------:R-:W-:Y:S01]  /*5830*/  F2FP.F16.F32.PACK_AB R10, R68, R71 ;  /* 0x00000047440a723e */ /* 0x000fe200000000ff */
[----:B------:R1:W-:Y:S01]  /*5840*/  STS [R125+0x12000], R11 ;  /* 0x0120000b7d007388 */ /* 0x0003e20000000800 */
[----:B------:R-:W-:Y:S01]  /*5850*/  I2FP.F32.S32 R18, R4 ;  /* 0x0000000400127245 */ /* 0x000fe20000201400 */
[----:B------:R-:W-:Y:S01]  /*5860*/  MUFU.TANH R177, R62 ;  /* 0x0000003e00b17308 */ /* 0x000fe20000002400 */
[----:B------:R-:W-:Y:S01]  /*5870*/  @P2 ISETP.GE.AND P2, PT, R14, UR36, PT ;  /* 0x000000240e002c0c */ /* 0x000fe2000bf46270 */
[----:B------:R3:W-:Y:S01]  /*5880*/  STS [R125+0x12400], R10 ;  /* 0x0124000a7d007388 */ /* 0x0007e20000000800 */
[----:B------:R-:W-:Y:S01]  /*5890*/  PLOP3.LUT P0, PT, PT, PT, UP1, 0x80, 0x8 ;  /* 0x000000000008781c */ /* 0x000fe20003f0f018 */
[----:B------:R-:W-:Y:S01]  /*58a0*/  FFMA.FTZ R4, R18, -UR13, R237 ;  /* 0x8000000d12047c23 */ /* 0x000fe200080100ed */
[----:B------:R-:W-:Y:S01]  /*58b0*/  @P3 ISETP.GE.AND P3, PT, R15, UR36, PT ;  /* 0x000000240f003c0c */ /* 0x000fe2000bf66270 */
[----:B------:R-:W4:Y:S01]  /*58c0*/  LDL R14, [R1+0x14] ;  /* 0x00001400010e7983 */ /* 0x000f220000100800 */
[----:B------:R-:W-:Y:S01]  /*58d0*/  PLOP3.LUT P6, PT, PT, PT, UP1, 0x80, 0x8 ;  /* 0x000000000008781c */ /* 0x000fe20003fcf018 */
[----:B--2---:R-:W-:Y:S01]  /*58e0*/  FFMA.FTZ R7, R12, -UR13, R154 ;  /* 0x8000000d0c077c23 */ /* 0x004fe2000801009a */
[----:B------:R-:W-:Y:S01]  /*58f0*/  @P5 FSEL R5, R5, -INF , !P3 ;  /* 0xff80000005055808 */ /* 0x000fe20005800000 */
[----:B------:R-:W-:Y:S01]  /*5900*/  VIADD R12, R129, 0xffffffe8 ;  /* 0xffffffe8810c7836 */ /* 0x000fe20000000000 */
[----:B------:R-:W-:Y:S01]  /*5910*/  MOV R15, 0x10 ;  /* 0x00000010000f7802 */ /* 0x000fe20000000f00 */
[----:B------:R2:W-:Y:S01]  /*5920*/  MUFU.EX2 R138, R6 ;  /* 0x00000006008a7308 */ /* 0x0005e20000000800 */
[----:B------:R-:W-:Y:S02]  /*5930*/  PLOP3.LUT P5, PT, PT, PT, UP1, 0x80, 0x8 ;  /* 0x000000000008781c */ /* 0x000fe40003faf018 */
[----:B------:R-:W-:Y:S02]  /*5940*/  SEL R15, R15, 0xfffffff0, !P1 ;  /* 0xfffffff00f0f7807 */ /* 0x000fe40004800000 */
[----:B------:R-:W-:Y:S02]  /*5950*/  @P0 FSEL R4, R4, -INF , !P2 ;  /* 0xff80000004040808 */ /* 0x000fe40005000000 */
[----:B------:R-:W-:Y:S01]  /*5960*/  PLOP3.LUT P0, PT, PT, PT, UP1, 0x80, 0x8 ;  /* 0x000000000008781c */ /* 0x000fe20003f0f018 */
[----:B------:R-:W-:Y:S01]  /*5970*/  IMAD.IADD R133, R15, 0x1, R125 ;  /* 0x000000010f857824 */ /* 0x000fe200078e027d */
[----:B------:R-:W-:Y:S01]  /*5980*/  @P6 FSEL R9, R9, -INF , !P3 ;  /* 0xff80000009096808 */ /* 0x000fe20005800000 */
[----:B------:R-:W4:Y:S01]  /*5990*/  MUFU.TANH R176, R63 ;  /* 0x0000003f00b07308 */ /* 0x000f220000002400 */
[--C-:B-1----:R-:W-:Y:S01]  /*59a0*/  FFMA.FTZ R11, R4, UR9, -R8.reuse ;  /* 0x00000009040b7c23 */ /* 0x102fe20008010808 */
[----:B------:R-:W-:Y:S02]  /*59b0*/  F2FP.F16.F32.PACK_AB R4, R171, R170 ;  /* 0x000000aaab04723e */ /* 0x000fe400000000ff */
[----:B------:R-:W-:Y:S01]  /*59c0*/  IADD3 R132, PT, PT, R15, R131, RZ ;  /* 0x000000830f847210 */ /* 0x000fe20007ffe0ff */
[----:B---3--:R-:W-:Y:S01]  /*59d0*/  FFMA.FTZ R10, R5, UR9, -R8 ;  /* 0x00000009050a7c23 */ /* 0x008fe20008010808 */
[----:B------:R-:W-:Y:S01]  /*59e0*/  IABS R5, R12 ;  /* 0x0000000c00057213 */ /* 0x000fe20000000000 */
[----:B------:R1:W-:Y:S03]  /*59f0*/  STS [R133+0x12400], R4 ;  /* 0x0124000485007388 */ /* 0x0003e60000000800 */
[----:B------:R3:W-:Y:S01]  /*5a00*/  MUFU.EX2 R233, R11 ;  /* 0x0000000b00e97308 */ /* 0x0007e20000000800 */
[----:B--2---:R-:W-:Y:S01]  /*5a10*/  FFMA.FTZ R6, R13, -UR13, R169 ;  /* 0x8000000d0d067c23 */ /* 0x004fe200080100a9 */
[----:B------:R-:W-:Y:S02]  /*5a20*/  @P0 FSEL R7, R7, -INF , !P2 ;  /* 0xff80000007070808 */ /* 0x000fe40005000000 */
[----:B------:R-:W-:Y:S02]  /*5a30*/  PLOP3.LUT P0, PT, PT, PT, UP1, 0x80, 0x8 ;  /* 0x000000000008781c */ /* 0x000fe40003f0f018 */
[----:B------:R-:W-:Y:S04]  /*5a40*/  PLOP3.LUT P6, PT, PT, PT, UP1, 0x80, 0x8 ;  /* 0x000000000008781c */ /* 0x000fe80003fcf018 */
[----:B------:R2:W4:Y:S01]  /*5a50*/  MUFU.EX2 R234, R10 ;  /* 0x0000000a00ea7308 */ /* 0x0005220000000800 */
[----:B------:R-:W-:Y:S02]  /*5a60*/  @P5 ISETP.GE.AND P5, PT, R16, UR36, PT ;  /* 0x0000002410005c0c */ /* 0x000fe4000bfa6270 */
[C---:B------:R-:W-:Y:S02]  /*5a70*/  IADD3 R130, PT, PT, R15.reuse, R127, RZ ;  /* 0x0000007f0f827210 */ /* 0x040fe40007ffe0ff */
[----:B------:R-:W-:Y:S01]  /*5a80*/  IADD3 R128, PT, PT, R15, R126, RZ ;  /* 0x0000007e0f807210 */ /* 0x000fe20007ffe0ff */
[--C-:B---3--:R-:W-:Y:S01]  /*5a90*/  FFMA.FTZ R11, R9, UR9, -R3.reuse ;  /* 0x00000009090b7c23 */ /* 0x108fe20008010803 */
[----:B------:R-:W-:Y:S02]  /*5aa0*/  F2FP.F16.F32.PACK_AB R9, R213, R216 ;  /* 0x000000d8d509723e */ /* 0x000fe400000000ff */
[----:B------:R-:W-:Y:S01]  /*5ab0*/  @P0 FSEL R6, R6, -INF , !P3 ;  /* 0xff80000006060808 */ /* 0x000fe20005800000 */
[----:B------:R-:W-:Y:S01]  /*5ac0*/  MUFU.EX2 R137, R11 ;  /* 0x0000000b00897308 */ /* 0x000fe20000000800 */
[----:B------:R-:W-:Y:S02]  /*5ad0*/  PLOP3.LUT P0, PT, PT, PT, UP1, 0x80, 0x8 ;  /* 0x000000000008781c */ /* 0x000fe40003f0f018 */
[----:B------:R-:W-:Y:S02]  /*5ae0*/  @P6 ISETP.GE.AND P6, PT, R17, UR36, PT ;  /* 0x0000002411006c0c */ /* 0x000fe4000bfc6270 */
[----:B--2---:R-:W-:Y:S02]  /*5af0*/  MOV R10, R5 ;  /* 0x00000005000a7202 */ /* 0x004fe40000000f00 */
[----:B------:R-:W-:Y:S02]  /*5b00*/  F2FP.F16.F32.PACK_AB R5, R80, R81 ;  /* 0x000000515005723e */ /* 0x000fe400000000ff */
[----:B------:R-:W-:Y:S02]  /*5b10*/  I2FP.F32.S32 R12, R10 ;  /* 0x0000000a000c7245 */ /* 0x000fe40000201400 */
[----:B------:R-:W-:Y:S01]  /*5b20*/  F2FP.F16.F32.PACK_AB R10, R201, R203 ;  /* 0x000000cbc90a723e */ /* 0x000fe200000000ff */
[----:B------:R2:W-:Y:S02]  /*5b30*/  STS [R133+0x12000], R5 ;  /* 0x0120000585007388 */ /* 0x0005e40000000800 */
[----:B-1----:R-:W-:Y:S02]  /*5b40*/  FFMA.FTZ R4, R12, -UR13, R168 ;  /* 0x8000000d0c047c23 */ /* 0x002fe400080100a8 */
[----:B------:R1:W-:Y:S03]  /*5b50*/  STS [R125+0x14400], R9 ;  /* 0x014400097d007388 */ /* 0x0003e60000000800 */
[----:B------:R-:W-:Y:S01]  /*5b60*/  @P0 FSEL R4, R4, -INF , !P2 ;  /* 0xff80000004040808 */ /* 0x000fe20005000000 */
[----:B------:R-:W-:Y:S01]  /*5b70*/  STS [R125+0x14000], R10 ;  /* 0x0140000a7d007388 */ /* 0x000fe20000000800 */
[----:B------:R-:W-:Y:S03]  /*5b80*/  PLOP3.LUT P0, PT, PT, PT, UP1, 0x80, 0x8 ;  /* 0x000000000008781c */ /* 0x000fe60003f0f018 */
[----:B------:R-:W-:Y:S04]  /*5b90*/  FFMA.FTZ R4, R4, UR9, -R2 ;  /* 0x0000000904047c23 */ /* 0x000fe80008010802 */
[----:B------:R4:W-:Y:S01]  /*5ba0*/  MUFU.EX2 R144, R4 ;  /* 0x0000000400907308 */ /* 0x0009e20000000800 */
[----:B--2---:R-:W-:Y:S01]  /*5bb0*/  F2FP.F16.F32.PACK_AB R5, R192, R194 ;  /* 0x000000c2c005723e */ /* 0x004fe200000000ff */
[----:B-1----:R-:W-:Y:S04]  /*5bc0*/  FFMA.FTZ R9, R7, UR9, -R3 ;  /* 0x0000000907097c23 */ /* 0x002fe80008010803 */
[----:B------:R1:W-:Y:S01]  /*5bd0*/  STS [R133+0x14000], R5 ;  /* 0x0140000585007388 */ /* 0x0003e20000000800 */
[----:B------:R-:W-:Y:S03]  /*5be0*/  F2FP.F16.F32.PACK_AB R7, R211, R212 ;  /* 0x000000d4d307723e */ /* 0x000fe600000000ff */
[----:B------:R2:W-:Y:S01]  /*5bf0*/  MUFU.EX2 R136, R9 ;  /* 0x0000000900887308 */ /* 0x0005e20000000800 */
[----:B----4-:R-:W-:Y:S01]  /*5c00*/  FFMA.FTZ R4, R20, -UR13, R186 ;  /* 0x8000000d14047c23 */ /* 0x010fe200080100ba */
[----:B------:R3:W-:Y:S01]  /*5c10*/  STS [R133+0x14400], R7 ;  /* 0x0144000785007388 */ /* 0x0007e20000000800 */
[----:B--2---:R-:W-:Y:S05]  /*5c20*/  F2FP.F16.F32.PACK_AB R9, R78, R79 ;  /* 0x0000004f4e09723e */ /* 0x004fea00000000ff */
[----:B------:R-:W-:Y:S01]  /*5c30*/  STS [R131+0x12000], R9 ;  /* 0x0120000983007388 */ /* 0x000fe20000000800 */
[----:B-1----:R-:W-:Y:S01]  /*5c40*/  FFMA.FTZ R5, R21, -UR13, R187 ;  /* 0x8000000d15057c23 */ /* 0x002fe200080100bb */
[----:B---3--:R-:W-:Y:S01]  /*5c50*/  FFMA.FTZ R7, R6, UR9, -R2 ;  /* 0x0000000906077c23 */ /* 0x008fe20008010802 */
[----:B------:R-:W-:Y:S03]  /*5c60*/  F2FP.F16.F32.PACK_AB R6, R164, R165 ;  /* 0x000000a5a406723e */ /* 0x000fe600000000ff */
[----:B------:R-:W-:Y:S01]  /*5c70*/  @P0 FSEL R5, R5, -INF , !P3 ;  /* 0xff80000005050808 */ /* 0x000fe20005800000 */
[----:B------:R1:W-:Y:S01]  /*5c80*/  MUFU.EX2 R145, R7 ;  /* 0x0000000700917308 */ /* 0x0003e20000000800 */
[----:B------:R-:W-:Y:S01]  /*5c90*/  PLOP3.LUT P3, PT, PT, PT, UP1, 0x80, 0x8 ;  /* 0x000000000008781c */ /* 0x000fe20003f6f018 */
[----:B------:R2:W-:Y:S01]  /*5ca0*/  STS [R131+0x12400], R6 ;  /* 0x0124000683007388 */ /* 0x0005e20000000800 */
[----:B------:R-:W-:Y:S11]  /*5cb0*/  PLOP3.LUT P0, PT, PT, PT, UP1, 0x80, 0x8 ;  /* 0x000000000008781c */ /* 0x000ff60003f0f018 */
[----:B------:R-:W-:Y:S02]  /*5cc0*/  @P3 FSEL R4, R4, -INF , !P2 ;  /* 0xff80000004043808 */ /* 0x000fe40005000000 */
[----:B------:R-:W-:Y:S02]  /*5cd0*/  PLOP3.LUT P2, PT, PT, PT, UP1, 0x80, 0x8 ;  /* 0x000000000008781c */ /* 0x000fe40003f4f018 */
[----:B-1----:R-:W-:Y:S01]  /*5ce0*/  F2FP.F16.F32.PACK_AB R7, R247, R252 ;  /* 0x000000fcf707723e */ /* 0x002fe200000000ff */
[----:B------:R-:W-:Y:S01]  /*5cf0*/  FFMA.FTZ R4, R4, UR9, -R0 ;  /* 0x0000000904047c23 */ /* 0x000fe20008010800 */
[----:B------:R-:W-:Y:S03]  /*5d00*/  PLOP3.LUT P3, PT, PT, PT, UP1, 0x80, 0x8 ;  /* 0x000000000008781c */ /* 0x000fe60003f6f018 */
[----:B------:R1:W-:Y:S01]  /*5d10*/  STS [R132+0x12000], R7 ;  /* 0x0120000784007388 */ /* 0x0003e20000000800 */
[----:B------:R3:W-:Y:S01]  /*5d20*/  MUFU.EX2 R156, R4 ;  /* 0x00000004009c7308 */ /* 0x0007e20000000800 */
[----:B--2---:R-:W-:Y:S05]  /*5d30*/  F2FP.F16.F32.PACK_AB R6, R151, R152 ;  /* 0x000000989706723e */ /* 0x004fea00000000ff */
[----:B------:R2:W-:Y:S01]  /*5d40*/  STS [R132+0x12400], R6 ;  /* 0x0124000684007388 */ /* 0x0005e20000000800 */
[----:B---3--:R-:W-:Y:S05]  /*5d50*/  FFMA.FTZ R4, R23, -UR13, R162 ;  /* 0x8000000d17047c23 */ /* 0x008fea00080100a2 */
[----:B------:R-:W-:Y:S01]  /*5d60*/  @P2 FSEL R4, R4, -INF , !P6 ;  /* 0xff80000004042808 */ /* 0x000fe20007000000 */
[----:B-1----:R-:W-:Y:S01]  /*5d70*/  VIADD R7, R129, 0xffffffa1 ;  /* 0xffffffa181077836 */ /* 0x002fe20000000000 */
[----:B------:R-:W-:Y:S01]  /*5d80*/  PLOP3.LUT P2, PT, PT, PT, UP1, 0x80, 0x8 ;  /* 0x000000000008781c */ /* 0x000fe20003f4f018 */
[----:B--2---:R-:W-:Y:S01]  /*5d90*/  FFMA.FTZ R6, R5, UR9, -R0 ;  /* 0x0000000905067c23 */ /* 0x004fe20008010800 */
[----:B------:R-:W-:Y:S03]  /*5da0*/  FFMA.FTZ R5, R22, -UR13, R163 ;  /* 0x8000000d16057c23 */ /* 0x000fe600080100a3 */
[----:B------:R1:W-:Y:S02]  /*5db0*/  MUFU.EX2 R157, R6 ;  /* 0x00000006009d7308 */ /* 0x0003e40000000800 */
[----:B------:R-:W-:Y:S02]  /*5dc0*/  @P0 FSEL R5, R5, -INF , !P5 ;  /* 0xff80000005050808 */ /* 0x000fe40006800000 */
[----:B------:R-:W-:Y:S02]  /*5dd0*/  PLOP3.LUT P0, PT, PT, PT, UP1, 0x80, 0x8 ;  /* 0x000000000008781c */ /* 0x000fe40003f0f018 */
[----:B-1----:R-:W-:Y:S02]  /*5de0*/  IABS R6, R7 ;  /* 0x0000000700067213 */ /* 0x002fe40000000000 */
[----:B------:R-:W-:Y:S04]  /*5df0*/  IADD3 R7, PT, PT, R129, -0x60, RZ ;  /* 0xffffffa081077810 */ /* 0x000fe80007ffe0ff */
[----:B------:R-:W-:Y:S01]  /*5e00*/  IABS R9, R7 ;  /* 0x0000000700097213 */ /* 0x000fe20000000000 */
[--C-:B------:R-:W-:Y:S01]  /*5e10*/  FFMA.FTZ R7, R5, UR9, -R2.reuse ;  /* 0x0000000905077c23 */ /* 0x100fe20008010802 */
[----:B------:R-:W-:Y:S01]  /*5e20*/  I2FP.F32.S32 R5, R6 ;  /* 0x0000000600057245 */ /* 0x000fe20000201400 */
[----:B------:R-:W-:Y:S01]  /*5e30*/  FFMA.FTZ R2, R4, UR9, -R2 ;  /* 0x0000000904027c23 */ /* 0x000fe20008010802 */
[----:B------:R-:W-:Y:S01]  /*5e40*/  F2FP.F16.F32.PACK_AB R6, R182, R183 ;  /* 0x000000b7b606723e */ /* 0x000fe200000000ff */
[----:B------:R1:W-:Y:S01]  /*5e50*/  MUFU.EX2 R143, R7 ;  /* 0x00000007008f7308 */ /* 0x0003e20000000800 */
[----:B------:R-:W-:Y:S01]  /*5e60*/  F2FP.F16.F32.PACK_AB R4, R196, R197 ;  /* 0x000000c5c404723e */ /* 0x000fe200000000ff */
[----:B------:R-:W-:Y:S02]  /*5e70*/  FFMA.FTZ R5, R5, -UR13, R218 ;  /* 0x8000000d05057c23 */ /* 0x000fe400080100da */
[----:B------:R2:W-:Y:S03]  /*5e80*/  STS [R131+0x14000], R6 ;  /* 0x0140000683007388 */ /* 0x0005e60000000800 */
[----:B------:R-:W-:Y:S01]  /*5e90*/  @P3 FSEL R5, R5, -INF , !P5 ;  /* 0xff80000005053808 */ /* 0x000fe20006800000 */
[----:B------:R3:W-:Y:S02]  /*5ea0*/  STS [R131+0x14400], R4 ;  /* 0x0144000483007388 */ /* 0x0007e40000000800 */
[----:B------:R4:W-:Y:S01]  /*5eb0*/  MUFU.EX2 R142, R2 ;  /* 0x00000002008e7308 */ /* 0x0009e20000000800 */
[----:B------:R-:W-:Y:S01]  /*5ec0*/  PLOP3.LUT P3, PT, PT, PT, UP1, 0x80, 0x8 ;  /* 0x000000000008781c */ /* 0x000fe20003f6f018 */
[----:B-1----:R-:W-:Y:S05]  /*5ed0*/  IMAD.MOV.U32 R7, RZ, RZ, R9 ;  /* 0x000000ffff077224 */ /* 0x002fea00078e0009 */
[----:B--2---:R-:W-:Y:S01]  /*5ee0*/  I2FP.F32.S32 R6, R7 ;  /* 0x0000000700067245 */ /* 0x004fe20000201400 */
[--C-:B---3--:R-:W-:Y:S01]  /*5ef0*/  FFMA.FTZ R4, R5, UR9, -R8.reuse ;  /* 0x0000000905047c23 */ /* 0x108fe20008010808 */
[----:B------:R-:W-:Y:S03]  /*5f00*/  F2FP.F16.F32.PACK_AB R5, R190, R191 ;  /* 0x000000bfbe05723e */ /* 0x000fe600000000ff */
[----:B----4-:R-:W-:Y:S01]  /*5f10*/  FFMA.FTZ R2, R6, -UR13, R217 ;  /* 0x8000000d06027c23 */ /* 0x010fe200080100d9 */
[----:B------:R-:W-:Y:S01]  /*5f20*/  F2FP.F16.F32.PACK_AB R6, R172, R175 ;  /* 0x000000afac06723e */ /* 0x000fe200000000ff */
[----:B------:R1:W-:Y:S01]  /*5f30*/  MUFU.EX2 R228, R4 ;  /* 0x0000000400e47308 */ /* 0x0003e20000000800 */
[----:B------:R2:W-:Y:S02]  /*5f40*/  STS [R132+0x14400], R5 ;  /* 0x0144000584007388 */ /* 0x0005e40000000800 */
[----:B------:R-:W-:Y:S02]  /*5f50*/  @P0 FSEL R2, R2, -INF , !P6 ;  /* 0xff80000002020808 */ /* 0x000fe40007000000 */
[----:B------:R-:W-:Y:S01]  /*5f60*/  PLOP3.LUT P0, PT, PT, PT, UP1, 0x80, 0x8 ;  /* 0x000000000008781c */ /* 0x000fe20003f0f018 */
[----:B------:R3:W-:Y:S02]  /*5f70*/  STS [R132+0x14000], R6 ;  /* 0x0140000684007388 */ /* 0x0007e40000000800 */
[----:B------:R-:W-:Y:S01]  /*5f80*/  FFMA.FTZ R8, R2, UR9, -R8 ;  /* 0x0000000902087c23 */ /* 0x000fe20008010808 */
[----:B------:R-:W-:Y:S03]  /*5f90*/  FFMA.FTZ R2, R18, -UR13, R140 ;  /* 0x8000000d12027c23 */ /* 0x000fe6000801008c */
[----:B------:R-:W-:Y:S01]  /*5fa0*/  MUFU.EX2 R225, R8 ;  /* 0x0000000800e17308 */ /* 0x000fe20000000800 */
[----:B-1----:R-:W-:Y:S05]  /*5fb0*/  FFMA.FTZ R4, R19, -UR13, R141 ;  /* 0x8000000d13047c23 */ /* 0x002fea000801008d */
[----:B------:R-:W-:Y:S02]  /*5fc0*/  @P0 FSEL R2, R2, -INF , !P6 ;  /* 0xff80000002020808 */ /* 0x000fe40007000000 */
[----:B------:R-:W-:Y:S02]  /*5fd0*/  @P2 FSEL R4, R4, -INF , !P5 ;  /* 0xff80000004042808 */ /* 0x000fe40006800000 */
[----:B------:R-:W-:Y:S02]  /*5fe0*/  PLOP3.LUT P2, PT, PT, PT, UP1, 0x80, 0x8 ;  /* 0x000000000008781c */ /* 0x000fe40003f4f018 */
[----:B--2---:R-:W-:Y:S01]  /*5ff0*/  F2FP.F16.F32.PACK_AB R5, R242, R243 ;  /* 0x000000f3f205723e */ /* 0x004fe200000000ff */
[--C-:B------:R-:W-:Y:S01]  /*6000*/  FFMA.FTZ R4, R4, UR9, -R3.reuse ;  /* 0x0000000904047c23 */ /* 0x100fe20008010803 */
[----:B------:R-:W-:Y:S01]  /*6010*/  FFMA.FTZ R3, R2, UR9, -R3 ;  /* 0x0000000902037c23 */ /* 0x000fe20008010803 */
[----:B------:R-:W-:Y:S01]  /*6020*/  FFMA.FTZ R2, R12, -UR13, R176 ;  /* 0x8000000d0c027c23 */ /* 0x000fe200080100b0 */
[----:B---3--:R-:W-:Y:S01]  /*6030*/  F2FP.F16.F32.PACK_AB R6, R147, R146 ;  /* 0x000000929306723e */ /* 0x008fe200000000ff */
[----:B------:R1:W-:Y:S01]  /*6040*/  STS [R127], R5 ;  /* 0x000000057f007388 */ /* 0x0003e20000000800 */
[----:B------:R2:W-:Y:S03]  /*6050*/  MUFU.EX2 R135, R4 ;  /* 0x0000000400877308 */ /* 0x0005e60000000800 */
[----:B------:R3:W-:Y:S02]  /*6060*/  STS [R127+0x400], R6 ;  /* 0x000400067f007388 */ /* 0x0007e40000000800 */
[----:B------:R-:W-:Y:S05]  /*6070*/  @P2 FSEL R2, R2, -INF , !P6 ;  /* 0xff80000002022808 */ /* 0x000fea0007000000 */
[----:B------:R4:W3:Y:S01]  /*6080*/  MUFU.EX2 R134, R3 ;  /* 0x0000000300867308 */ /* 0x0008e20000000800 */
[----:B--2---:R-:W-:Y:S01]  /*6090*/  FFMA.FTZ R4, R13, -UR13, R177 ;  /* 0x8000000d0d047c23 */ /* 0x004fe200080100b1 */
[----:B------:R-:W-:Y:S04]  /*60a0*/  LEA R113, R14, UR4, 0x1 ;  /* 0x000000040e717c11 */ /* 0x000fe8000f8e08ff */
[----:B------:R-:W-:Y:S02]  /*60b0*/  @P3 FSEL R4, R4, -INF , !P5 ;  /* 0xff80000004043808 */ /* 0x000fe40006800000 */
[----:B-1----:R-:W-:Y:S01]  /*60c0*/  F2FP.F16.F32.PACK_AB R5, R235, R236 ;  /* 0x000000eceb05723e */ /* 0x002fe200000000ff */
[----:B------:R-:W-:Y:S01]  /*60d0*/  IMAD.IADD R117, R112, 0x1, R113 ;  /* 0x0000000170757824 */ /* 0x000fe200078e0271 */
[----:B----4-:R-:W-:Y:S01]  /*60e0*/  F2FP.F16.F32.PACK_AB R3, R138, R139 ;  /* 0x0000008b8a03723e */ /* 0x010fe200000000ff */
[--C-:B---3--:R-:W-:Y:S01]  /*60f0*/  FFMA.FTZ R6, R4, UR9, -R0.reuse ;  /* 0x0000000904067c23 */ /* 0x108fe20008010800 */
[----:B------:R-:W-:Y:S01]  /*6100*/  F2FP.F16.F32.PACK_AB R4, R160, R161 ;  /* 0x000000a1a004723e */ /* 0x000fe200000000ff */
[----:B------:R1:W-:Y:S01]  /*6110*/  STS [R130], R5 ;  /* 0x0000000582007388 */ /* 0x0003e20000000800 */
[----:B------:R-:W-:Y:S01]  /*6120*/  FFMA.FTZ R0, R2, UR9, -R0 ;  /* 0x0000000902007c23 */ /* 0x000fe20008010800 */
[----:B------:R-:W-:Y:S01]  /*6130*/  F2FP.F16.F32.PACK_AB R2, R166, R167 ;  /* 0x000000a7a602723e */ /* 0x000fe200000000ff */
[----:B------:R-:W-:Y:S01]  /*6140*/  MUFU.EX2 R149, R6 ;  /* 0x0000000600957308 */ /* 0x000fe20000000800 */
[----:B------:R2:W-:Y:S04]  /*6150*/  STS [R130+0x400], R3 ;  /* 0x0004000382007388 */ /* 0x0005e80000000800 */
[----:B------:R3:W-:Y:S05]  /*6160*/  STS [R127+0x2000], R4 ;  /* 0x002000047f007388 */ /* 0x0007ea0000000800 */
[----:B------:R4:W3:Y:S01]  /*6170*/  MUFU.EX2 R148, R0 ;  /* 0x0000000000947308 */ /* 0x0008e20000000800 */
[----:B-1----:R-:W-:Y:S02]  /*6180*/  F2FP.F16.F32.PACK_AB R5, R233, R234 ;  /* 0x000000eae905723e */ /* 0x002fe400000000ff */
[----:B----4-:R-:W-:Y:S02]  /*6190*/  F2FP.F16.F32.PACK_AB R0, R134, R135 ;  /* 0x000000878600723e */ /* 0x010fe400000000ff */
[----:B--2---:R-:W-:Y:S02]  /*61a0*/  F2FP.F16.F32.PACK_AB R3, R150, R153 ;  /* 0x000000999603723e */ /* 0x004fe400000000ff */
        /* <DEDUP_REMOVED lines=57> */
[C---:B------:R-:W-:Y:S03]  /*6540*/  FADD.FTZ R17, -R124.reuse, R17 ;  /* 0x000000117c117221 */ /* 0x040fe60000010100 */
[----:B------:R-:W-:Y:S01]  /*6550*/  FMUL.FTZ R16, R81, R16 ;  /* 0x0000001051107220 */ /* 0x000fe20000410000 */
        /* <DEDUP_REMOVED lines=17> */
[----:B------:R-:W-:Y:S01]  /*6670*/  IMAD.MOV.U32 R111, RZ, RZ, R3 ;  /* 0x000000ffff6f7224 */ /* 0x000fe200078e0003 */
[----:B------:R-:W-:Y:S01]  /*6680*/  MOV R110, R2 ;  /* 0x00000002006e7202 */ /* 0x000fe20000000f00 */
[----:B------:R-:W-:Y:S01]  /*6690*/  FADD.FTZ R108, -R124, R5 ;  /* 0x000000057c6c7221 */ /* 0x000fe20000010100 */
[C---:B------:R-:W-:Y:S01]  /*66a0*/  SHF.L.U32 R2, R122.reuse, 0x6, RZ ;  /* 0x000000067a027819 */ /* 0x040fe200000006ff */
[----:B------:R-:W-:Y:S01]  /*66b0*/  FMUL.FTZ R109, R121, R4 ;  /* 0x00000004796d7220 */ /* 0x000fe20000410000 */
[----:B------:R-:W-:Y:S01]  /*66c0*/  LOP3.LUT R3, R105, 0x8, R122, 0xf8, !PT ;  /* 0x0000000869037812 */ /* 0x000fe200078ef87a */
[----:B------:R-:W-:Y:S02]  /*66d0*/  IMAD.SHL.U32 R121, R122, 0x8, RZ ;  /* 0x000000087a797824 */ /* 0x000fe400078e00ff */
[----:B------:R-:W-:Y:S01]  /*66e0*/  FMUL.FTZ R108, R82, R108 ;  /* 0x0000006c526c7220 */ /* 0x000fe20000410000 */
[----:B------:R-:W-:Y:S01]  /*66f0*/  FFMA.FTZ R5, -R111, R111, 1 ;  /* 0x3f8000006f057423 */ /* 0x000fe2000001016f */
[----:B------:R-:W-:Y:S01]  /*6700*/  LOP3.LUT R3, R3, 0x1c0, R2, 0xf8, !PT ;  /* 0x000001c003037812 */ /* 0x000fe200078ef802 */
[----:B------:R1:W5:Y:S01]  /*6710*/  LDL.LU R82, [R1+0x58] ;  /* 0x0000580001527983 */ /* 0x0003620000300800 */
[----:B------:R-:W-:Y:S01]  /*6720*/  LOP3.LUT R0, R2, 0x400, RZ, 0xc0, !PT ;  /* 0x0000040002007812 */ /* 0x000fe200078ec0ff */
[----:B------:R-:W-:Y:S01]  /*6730*/  FMUL.FTZ R5, R5, UR10 ;  /* 0x0000000a05057c20 */ /* 0x000fe20008410000 */
[----:B------:R-:W-:Y:S01]  /*6740*/  LOP3.LUT R3, R3, 0x38, R121, 0x78, !PT ;  /* 0x0000003803037812 */ /* 0x000fe200078e7879 */
[----:B------:R1:W5:Y:S01]  /*6750*/  LDL.LU R81, [R1+0x54] ;  /* 0x0000540001517983 */ /* 0x0003620000300800 */
[----:B------:R-:W-:Y:S01]  /*6760*/  FFMA.FTZ R4, -R110, R110, 1 ;  /* 0x3f8000006e047423 */ /* 0x000fe2000001016e */
[----:B------:R-:W-:Y:S04]  /*6770*/  HMMA.16816.F32 R64, R100, R106, R64 ;  /* 0x0000006a6440723c */ /* 0x000fe80000001840 */
[----:B------:R-:W-:Y:S01]  /*6780*/  LEA R3, R3, R0, 0x1 ;  /* 0x0000000003037211 */ /* 0x000fe200078e08ff */
[----:B------:R-:W-:Y:S01]  /*6790*/  FADD.FTZ R0, -R124, R20 ;  /* 0x000000147c007221 */ /* 0x000fe20000010100 */
[----:B------:R-:W-:Y:S01]  /*67a0*/  FMUL.FTZ R20, R80, R17 ;  /* 0x0000001150147220 */ /* 0x000fe20000410000 */
[----:B------:R-:W-:Y:S01]  /*67b0*/  FFMA.FTZ R17, -R77, R77, 1 ;  /* 0x3f8000004d117423 */ /* 0x000fe2000001014d */
[----:B------:R1:W5:Y:S01]  /*67c0*/  LDL.LU R80, [R1+0x50] ;  /* 0x0000500001507983 */ /* 0x0003620000300800 */
[----:B------:R-:W-:Y:S01]  /*67d0*/  FMUL.FTZ R100, R5, R108 ;  /* 0x0000006c05647220 */ /* 0x000fe20000410000 */
[----:B------:R-:W-:Y:S01]  /*67e0*/  FFMA.FTZ R5, -R76, R76, 1 ;  /* 0x3f8000004c057423 */ /* 0x000fe2000001014c */
[----:B------:R-:W-:Y:S01]  /*67f0*/  FMUL.FTZ R4, R4, UR10 ;  /* 0x0000000a04047c20 */ /* 0x000fe20008410000 */
[----:B------:R-:W-:Y:S01]  /*6800*/  FADD.FTZ R102, -R124, R21 ;  /* 0x000000157c667221 */ /* 0x000fe20000010100 */
[----:B------:R-:W-:Y:S01]  /*6810*/  FMUL.FTZ R21, R79, R0 ;  /* 0x000000004f157220 */ /* 0x000fe20000410000 */
[----:B------:R-:W-:Y:S01]  /*6820*/  FFMA.FTZ R0, -R74, R74, 1 ;  /* 0x3f8000004a007423 */ /* 0x000fe2000001014a */
        /* <DEDUP_REMOVED lines=11> */
[----:B------:R-:W-:Y:S01]  /*68e0*/  FADD.FTZ R20, -R124, R33 ;  /* 0x000000217c147221 */ /* 0x000fe20000010100 */
[----:B------:R1:W5:Y:S01]  /*68f0*/  LDL.LU R76, [R1+0x40] ;  /* 0x00004000014c7983 */ /* 0x0003620000300800 */
[----:B------:R-:W-:Y:S01]  /*6900*/  FMUL.FTZ R4, R4, R21 ;  /* 0x0000001504047220 */ /* 0x000fe20000410000 */
[----:B------:R-:W-:Y:S01]  /*6910*/  FFMA.FTZ R21, -R73, R73, 1 ;  /* 0x3f80000049157423 */ /* 0x000fe20000010149 */
[----:B------:R-:W-:Y:S01]  /*6920*/  F2FP.F16.F32.PACK_AB R33, R5, R17 ;  /* 0x000000110521723e */ /* 0x000fe200000000ff */
[----:B------:R1:W5:Y:S01]  /*6930*/  LDL.LU R75, [R1+0x3c] ;  /* 0x00003c00014b7983 */ /* 0x0003620000300800 */
[----:B------:R-:W-:Y:S01]  /*6940*/  FMUL.FTZ R17, R247, R20 ;  /* 0x00000014f7117220 */ /* 0x000fe20000410000 */
[----:B------:R-:W-:Y:S01]  /*6950*/  FFMA.FTZ R20, -R72, R72, 1 ;  /* 0x3f80000048147423 */ /* 0x000fe20000010148 */
[----:B------:R-:W-:Y:S01]  /*6960*/  F2FP.F16.F32.PACK_AB R16, R100, R101 ;  /* 0x000000656410723e */ /* 0x000fe200000000ff */
[----:B------:R1:W5:Y:S01]  /*6970*/  LDL.LU R74, [R1+0x38] ;  /* 0x00003800014a7983 */ /* 0x0003620000300800 */
[----:B------:R-:W-:Y:S01]  /*6980*/  FMUL.FTZ R5, R252, R32 ;  /* 0x00000020fc057220 */ /* 0x000fe20000410000 */
[----:B------:R-:W-:Y:S01]  /*6990*/  FMUL.FTZ R21, R21, UR10 ;  /* 0x0000000a15157c20 */ /* 0x000fe20008410000 */
[----:B------:R-:W-:Y:S01]  /*69a0*/  FMUL.FTZ R20, R20, UR10 ;  /* 0x0000000a14147c20 */ /* 0x000fe20008410000 */
[----:B------:R1:W5:Y:S01]  /*69b0*/  LDL.LU R73, [R1+0x34] ;  /* 0x0000340001497983 */ /* 0x0003620000300800 */
[----:B------:R-:W-:Y:S01]  /*69c0*/  FADD.FTZ R32, -R124, R36 ;  /* 0x000000247c207221 */ /* 0x000fe20000010100 */
[----:B------:R-:W-:Y:S01]  /*69d0*/  FMUL.FTZ R21, R21, R5 ;  /* 0x0000000515157220 */ /* 0x000fe20000410000 */
[----:B------:R-:W-:Y:S01]  /*69e0*/  FMUL.FTZ R20, R20, R17 ;  /* 0x0000001114147220 */ /* 0x000fe20000410000 */
[----:B------:R1:W5:Y:S01]  /*69f0*/  LDL.LU R72, [R1+0x30] ;  /* 0x0000300001487983 */ /* 0x0003620000300800 */
[----:B------:R-:W-:Y:S01]  /*6a00*/  FMUL.FTZ R32, R243, R32 ;  /* 0x00000020f3207220 */ /* 0x000fe20000410000 */
[C---:B------:R-:W-:Y:S01]  /*6a10*/  FADD.FTZ R36, -R124.reuse, R37 ;  /* 0x000000257c247221 */ /* 0x040fe20000010100 */
[----:B------:R-:W-:Y:S01]  /*6a20*/  FADD.FTZ R37, -R124, R48 ;  /* 0x000000307c257221 */ /* 0x000fe20000010100 */
[----:B------:R-:W-:Y:S01]  /*6a30*/  F2FP.F16.F32.PACK_AB R100, R20, R21 ;  /* 0x000000151464723e */ /* 0x000fe200000000ff */
[----:B------:R-:W-:Y:S01]  /*6a40*/  FFMA.FTZ R20, -R70, R70, 1 ;  /* 0x3f80000046147423 */ /* 0x000fe20000010146 */
[----:B------:R-:W-:Y:S01]  /*6a50*/  FMUL.FTZ R21, R68, R7 ;  /* 0x0000000744157220 */ /* 0x000fe20000410000 */
[----:B------:R-:W-:Y:S01]  /*6a60*/  FMUL.FTZ R36, R242, R36 ;  /* 0x00000024f2247220 */ /* 0x000fe20000410000 */
        /* <DEDUP_REMOVED lines=9> */
[----:B------:R-:W-:Y:S01]  /*6b00*/  FFMA.FTZ R5, -R239, R239, 1 ;  /* 0x3f800000ef057423 */ /* 0x000fe200000101ef */
[----:B------:R-:W-:Y:S01]  /*6b10*/  FMUL.FTZ R0, R0, UR10 ;  /* 0x0000000a00007c20 */ /* 0x000fe20008410000 */
[----:B------:R-:W-:Y:S01]  /*6b20*/  FMUL.FTZ R20, R20, UR10 ;  /* 0x0000000a14147c20 */ /* 0x000fe20008410000 */
[----:B------:R-:W-:Y:S01]  /*6b30*/  FMUL.FTZ R17, R17, R37 ;  /* 0x0000002511117220 */ /* 0x000fe20000410000 */
[----:B------:R-:W-:Y:S01]  /*6b40*/  FMUL.FTZ R5, R5, UR10 ;  /* 0x0000000a05057c20 */ /* 0x000fe20008410000 */
[----:B------:R-:W-:Y:S01]  /*6b50*/  FMUL.FTZ R0, R0, R102 ;  /* 0x0000006600007220 */ /* 0x000fe20000410000 */
[----:B------:R-:W-:Y:S01]  /*6b60*/  FADD.FTZ R37, -R124, R64 ;  /* 0x000000407c257221 */ /* 0x000fe20000010100 */
[----:B------:R-:W-:Y:S01]  /*6b70*/  LOP3.LUT R103, R121, 0x18, RZ, 0xc0, !PT ;  /* 0x0000001879677812 */ /* 0x000fe200078ec0ff */
[----:B------:R-:W-:Y:S02]  /*6b80*/  FMUL.FTZ R5, R5, R48 ;  /* 0x0000003005057220 */ /* 0x000fe40000410000 */
[----:B------:R-:W-:Y:S01]  /*6b90*/  F2FP.F16.F32.PACK_AB R101, R0, R4 ;  /* 0x000000040065723e */ /* 0x000fe200000000ff */
[----:B------:R-:W-:Y:S01]  /*6ba0*/  FFMA.FTZ R4, -R245, R245, 1 ;  /* 0x3f800000f5047423 */ /* 0x000fe200000101f5 */
[----:B------:R-:W-:Y:S01]  /*6bb0*/  FFMA.FTZ R0, -R244, R244, 1 ;  /* 0x3f800000f4007423 */ /* 0x000fe200000101f4 */
[----:B------:R-:W-:Y:S02]  /*6bc0*/  FMUL.FTZ R37, R228, R37 ;  /* 0x00000025e4257220 */ /* 0x000fe40000410000 */
        /* <DEDUP_REMOVED lines=29> */
[----:B------:R-:W2:Y:S01]  /*6da0*/  LDC R6, c[0x0][0x3b0] ;  /* 0x0000ec00ff067b82 */ /* 0x000ea20000000800 */
[C---:B------:R-:W-:Y:S01]  /*6db0*/  ISETP.GE.AND P0, PT, R103.reuse, UR5, PT ;  /* 0x0000000567007c0c */ /* 0x040fe2000bf06270 */
[----:B------:R-:W-:Y:S01]  /*6dc0*/  ULOP3.LUT UR12, UR43, 0x1, URZ, 0xc0, !UPT ;  /* 0x000000012b0c7892 */ /* 0x000fe2000f8ec0ff */
[----:B------:R-:W-:Y:S03]  /*6dd0*/  IADD3 R4, P2, PT, RZ, -UR34, RZ ;  /* 0x80000022ff047c10 */ /* 0x000fe6000ff5e0ff */
[----:B------:R-:W-:Y:S04]  /*6de0*/  UISETP.NE.U32.AND UP2, UPT, UR12, 0x1, UPT ;  /* 0x000000010c00788c */ /* 0x000fe8000bf45070 */
[----:B------:R-:W-:Y:S04]  /*6df0*/  USEL UR12, UR33, 0x2000, !UP2 ;  /* 0x00002000210c7887 */ /* 0x000fe8000d000000 */
[----:B------:R-:W3:Y:S02]  /*6e00*/  @!P0 LDC R5, c[0x0][0x3b4] ;  /* 0x0000ed00ff058b82 */ /* 0x000ee40000000800 */
[----:B------:R-:W-:Y:S02]  /*6e10*/  VIADD R246, R246, UR12 ;  /* 0x0000000cf6f67c36 */ /* 0x000fe40008000000 */
[----:B------:R-:W-:Y:S02]  /*6e20*/  VIADD R208, R208, UR12 ;  /* 0x0000000cd0d07c36 */ /* 0x000fe40008000000 */
[----:B------:R-:W-:Y:S02]  /*6e30*/  VIADD R118, R118, UR12 ;  /* 0x0000000c76767c36 */ /* 0x000fe40008000000 */
[----:B--2---:R-:W-:Y:S04]  /*6e40*/  IMAD.SHL.U32 R0, R6, 0x80, RZ ;  /* 0x0000008006007824 */ /* 0x004fe800078e00ff */
[----:B------:R-:W-:Y:S01]  /*6e50*/  IMAD.X R0, RZ, RZ, ~R0, P2 ;  /* 0x000000ffff007224 */ /* 0x000fe200010e0e00 */
[----:B------:R-:W-:Y:S04]  /*6e60*/  ISETP.GE.AND P2, PT, R103, UR5, PT ;  /* 0x0000000567007c0c */ /* 0x000fe8000bf46270 */
[----:B------:R-:W-:Y:S04]  /*6e70*/  SHF.R.S64 R4, R4, 0x1f, R0 ;  /* 0x0000001f04047819 */ /* 0x000fe80000001000 */
[----:B------:R-:W-:Y:S04]  /*6e80*/  IADD3 R249, P3, PT, R4, R249, RZ ;  /* 0x000000f904f97210 */ /* 0x000fe80007f7e0ff */
[----:B------:R-:W-:Y:S02]  /*6e90*/  LEA.HI.X.SX32 R248, R0, R248, 0x1, P3 ;  /* 0x000000f800f87211 */ /* 0x000fe400018f0eff */
[C---:B------:R-:W-:Y:S03]  /*6ea0*/  @!P0 LEA R4, P3, R6.reuse, R249, 0x7 ;  /* 0x000000f906048211 */ /* 0x040fe600078638ff */
[----:B------:R-:W-:Y:S01]  /*6eb0*/  @!P2 IMAD.MOV.U32 R7, RZ, RZ, R248 ;  /* 0x000000ffff07a224 */ /* 0x000fe200078e00f8 */
[----:B---3--:R-:W-:Y:S01]  /*6ec0*/  @!P0 LEA.HI.X R5, R6, R248, R5, 0x7, P3 ;  /* 0x000000f806058211 */ /* 0x008fe200018f3c05 */
        /* <DEDUP_REMOVED lines=14> */
.L_x_1368:
[----:B------:R3:W-:Y:S01]  /*6fb0*/  STS [R125+0xa000], R16 ;  /* 0x00a000107d007388 */ /* 0x0007e20000000800 */
[----:B--2---:R-:W-:Y:S01]  /*6fc0*/  FFMA.FTZ R4, -R199, R199, 1 ;  /* 0x3f800000c7047423 */ /* 0x004fe200000101c7 */
[----:B------:R-:W-:Y:S01]  /*6fd0*/  FADD.FTZ R22, -R123, R22 ;  /* 0x000000167b167221 */ /* 0x000fe20000010100 */
[----:B------:R-:W-:Y:S01]  /*6fe0*/  FFMA.FTZ R5, -R195, R195, 1 ;  /* 0x3f800000c3057423 */ /* 0x000fe200000101c3 */
[----:B------:R-:W-:Y:S01]  /*6ff0*/  FADD.FTZ R0, -R123, R23 ;  /* 0x000000177b007221 */ /* 0x000fe20000010100 */
[----:B------:R-:W-:Y:S01]  /*7000*/  FMUL.FTZ R7, R4, UR10 ;  /* 0x0000000a04077c20 */ /* 0x000fe20008410000 */
[----:B------:R-:W-:Y:S01]  /*7010*/  FFMA.FTZ R4, -R193, R193, 1 ;  /* 0x3f800000c1047423 */ /* 0x000fe200000101c1 */
[----:B------:R-:W-:Y:S01]  /*7020*/  FMUL.FTZ R22, R165, R22 ;  /* 0x00000016a5167220 */ /* 0x000fe20000410000 */
[----:B------:R-:W-:Y:S01]  /*7030*/  FMUL.FTZ R5, R5, UR10 ;  /* 0x0000000a05057c20 */ /* 0x000fe20008410000 */
[----:B------:R-:W-:Y:S01]  /*7040*/  FMUL.FTZ R0, R164, R0 ;  /* 0x00000000a4007220 */ /* 0x000fe20000410000 */
[----:B------:R-:W-:Y:S01]  /*7050*/  FMUL.FTZ R4, R4, UR10 ;  /* 0x0000000a04047c20 */ /* 0x000fe20008410000 */
[----:B------:R-:W-:Y:S01]  /*7060*/  FADD.FTZ R18, -R123, R18 ;  /* 0x000000127b127221 */ /* 0x000fe20000010100 */
[----:B------:R-:W-:Y:S01]  /*7070*/  FMUL.FTZ R22, R5, R22 ;  /* 0x0000001605167220 */ /* 0x000fe20000410000 */
[----:B------:R-:W-:Y:S01]  /*7080*/  FADD.FTZ R19, -R123, R19 ;  /* 0x000000137b137221 */ /* 0x000fe20000010100 */
[----:B------:R-:W-:Y:S01]  /*7090*/  FMUL.FTZ R5, R4, R0 ;  /* 0x0000000004057220 */ /* 0x000fe20000410000 */
[----:B------:R-:W-:Y:S01]  /*70a0*/  FMUL.FTZ R18, R170, R18 ;  /* 0x00000012aa127220 */ /* 0x000fe20000410000 */
[----:B------:R-:W-:Y:S01]  /*70b0*/  FFMA.FTZ R6, -R198, R198, 1 ;  /* 0x3f800000c6067423 */ /* 0x000fe200000101c6 */
[----:B------:R-:W-:Y:S01]  /*70c0*/  FMUL.FTZ R19, R171, R19 ;  /* 0x00000013ab137220 */ /* 0x000fe20000410000 */
[----:B------:R-:W-:Y:S01]  /*70d0*/  FMUL.FTZ R20, R20, R32 ;  /* 0x0000002014147220 */ /* 0x000fe20000410000 */
[----:B------:R-:W-:Y:S01]  /*70e0*/  FMUL.FTZ R18, R7, R18 ;  /* 0x0000001207127220 */ /* 0x000fe20000410000 */
[----:B------:R-:W-:Y:S01]  /*70f0*/  F2FP.F16.F32.PACK_AB R22, R5, R22 ;  /* 0x000000160516723e */ /* 0x000fe200000000ff */
[----:B------:R-:W-:Y:S01]  /*7100*/  FMUL.FTZ R6, R6, UR10 ;  /* 0x0000000a06067c20 */ /* 0x000fe20008410000 */
[----:B------:R-:W-:Y:S01]  /*7110*/  FFMA.FTZ R7, -R181, R181, 1 ;  /* 0x3f800000b5077423 */ /* 0x000fe200000101b5 */
[----:B------:R-:W-:Y:S01]  /*7120*/  FFMA.FTZ R5, -R180, R180, 1 ;  /* 0x3f800000b4057423 */ /* 0x000fe200000101b4 */
[----:B------:R-:W-:Y:S01]  /*7130*/  FMUL.FTZ R17, R17, R21 ;  /* 0x0000001511117220 */ /* 0x000fe20000410000 */
[----:B------:R-:W-:Y:S01]  /*7140*/  FMUL.FTZ R19, R6, R19 ;  /* 0x0000001306137220 */ /* 0x000fe20000410000 */
[----:B---3--:R-:W-:Y:S01]  /*7150*/  FMUL.FTZ R16, R7, UR10 ;  /* 0x0000000a07107c20 */ /* 0x008fe20008410000 */
[----:B------:R-:W-:Y:S01]  /*7160*/  FMUL.FTZ R7, R5, UR10 ;  /* 0x0000000a05077c20 */ /* 0x000fe20008410000 */
[C---:B------:R-:W-:Y:S01]  /*7170*/  FADD.FTZ R38, -R123.reuse, R38 ;  /* 0x000000267b267221 */ /* 0x040fe20000010100 */
[----:B------:R-:W-:Y:S01]  /*7180*/  FFMA.FTZ R6, -R174, R174, 1 ;  /* 0x3f800000ae067423 */ /* 0x000fe200000101ae */
[----:B------:R-:W-:Y:S01]  /*7190*/  FADD.FTZ R39, -R123, R39 ;  /* 0x000000277b277221 */ /* 0x000fe20000010100 */
[----:B------:R-:W-:Y:S01]  /*71a0*/  FFMA.FTZ R5, -R173, R173, 1 ;  /* 0x3f800000ad057423 */ /* 0x000fe200000101ad */
[----:B------:R-:W-:Y:S01]  /*71b0*/  F2FP.F16.F32.PACK_AB R4, R17, R20 ;  /* 0x000000141104723e */ /* 0x000fe200000000ff */
[----:B------:R-:W-:Y:S01]  /*71c0*/  FMUL.FTZ R38, R146, R38 ;  /* 0x0000002692267220 */ /* 0x000fe20000410000 */
[----:B------:R-:W-:Y:S01]  /*71d0*/  FMUL.FTZ R6, R6, UR10 ;  /* 0x0000000a06067c20 */ /* 0x000fe20008410000 */
[----:B------:R-:W-:Y:S01]  /*71e0*/  FADD.FTZ R35, -R123, R35 ;  /* 0x000000237b237221 */ /* 0x000fe20000010100 */
[----:B------:R-:W-:Y:S01]  /*71f0*/  FMUL.FTZ R39, R147, R39 ;  /* 0x0000002793277220 */ /* 0x000fe20000410000 */
[----:B------:R-:W-:Y:S01]  /*7200*/  FMUL.FTZ R5, R5, UR10 ;  /* 0x0000000a05057c20 */ /* 0x000fe20008410000 */
[----:B------:R2:W-:Y:S01]  /*7210*/  STS [R125+0xa400], R4 ;  /* 0x00a400047d007388 */ /* 0x0005e20000000800 */
[----:B------:R-:W-:Y:S01]  /*7220*/  FMUL.FTZ R38, R6, R38 ;  /* 0x0000002606267220 */ /* 0x000fe20000410000 */
[----:B------:R-:W-:Y:S01]  /*7230*/  FMUL.FTZ R35, R151, R35 ;  /* 0x0000002397237220 */ /* 0x000fe20000410000 */
[----:B------:R-:W-:Y:S01]  /*7240*/  FMUL.FTZ R21, R5, R39 ;  /* 0x0000002705157220 */ /* 0x000fe20000410000 */
[----:B------:R-:W-:Y:S01]  /*7250*/  FFMA.FTZ R6, -R159, R159, 1 ;  /* 0x3f8000009f067423 */ /* 0x000fe2000001019f */
[C---:B------:R-:W-:Y:S01]  /*7260*/  FADD.FTZ R50, -R123.reuse, R50 ;  /* 0x000000327b327221 */ /* 0x040fe20000010100 */
[----:B------:R-:W-:Y:S01]  /*7270*/  FADD.FTZ R51, -R123, R51 ;  /* 0x000000337b337221 */ /* 0x000fe20000010100 */
[----:B------:R-:W-:Y:S01]  /*7280*/  FFMA.FTZ R5, -R158, R158, 1 ;  /* 0x3f8000009e057423 */ /* 0x000fe2000001019e */
[----:B------:R-:W-:Y:S01]  /*7290*/  FMUL.FTZ R35, R7, R35 ;  /* 0x0000002307237220 */ /* 0x000fe20000410000 */
[----:B------:R-:W-:Y:S01]  /*72a0*/  FMUL.FTZ R7, R6, UR10 ;  /* 0x0000000a06077c20 */ /* 0x000fe20008410000 */
[----:B------:R-:W-:Y:S01]  /*72b0*/  FMUL.FTZ R50, R139, R50 ;  /* 0x000000328b327220 */ /* 0x000fe20000410000 */
[----:B------:R-:W-:Y:S01]  /*72c0*/  FMUL.FTZ R51, R138, R51 ;  /* 0x000000338a337220 */ /* 0x000fe20000410000 */
[----:B------:R-:W-:Y:S01]  /*72d0*/  FMUL.FTZ R6, R5, UR10 ;  /* 0x0000000a05067c20 */ /* 0x000fe20008410000 */
[----:B------:R-:W-:Y:S01]  /*72e0*/  FADD.FTZ R66, -R123, R66 ;  /* 0x000000427b427221 */ /* 0x000fe20000010100 */
[----:B------:R-:W-:Y:S01]  /*72f0*/  FMUL.FTZ R50, R7, R50 ;  /* 0x0000003207327220 */ /* 0x000fe20000410000 */
[----:B------:R-:W-:Y:S01]  /*7300*/  FADD.FTZ R5, -R123, R67 ;  /* 0x000000437b057221 */ /* 0x000fe20000010100 */
[----:B------:R-:W-:Y:S01]  /*7310*/  FMUL.FTZ R51, R6, R51 ;  /* 0x0000003306337220 */ /* 0x000fe20000410000 */
[----:B------:R-:W-:Y:S01]  /*7320*/  FFMA.FTZ R7, -R141, R141, 1 ;  /* 0x3f8000008d077423 */ /* 0x000fe2000001018d */
[----:B------:R-:W-:Y:S01]  /*7330*/  FFMA.FTZ R6, -R140, R140, 1 ;  /* 0x3f8000008c067423 */ /* 0x000fe2000001018c */
[----:B------:R-:W-:Y:S01]  /*7340*/  FMUL.FTZ R66, R135, R66 ;  /* 0x0000004287427220 */ /* 0x000fe20000410000 */
[----:B------:R-:W-:Y:S01]  /*7350*/  FMUL.FTZ R5, R134, R5 ;  /* 0x0000000586057220 */ /* 0x000fe20000410000 */
[----:B------:R-:W-:Y:S01]  /*7360*/  FMUL.FTZ R7, R7, UR10 ;  /* 0x0000000a07077c20 */ /* 0x000fe20008410000 */
[----:B------:R-:W-:Y:S01]  /*7370*/  FMUL.FTZ R6, R6, UR10 ;  /* 0x0000000a06067c20 */ /* 0x000fe20008410000 */
[----:B------:R-:W-:Y:S01]  /*7380*/  F2FP.F16.F32.PACK_AB R0, R19, R18 ;  /* 0x000000121300723e */ /* 0x000fe200000000ff */
[----:B-----5:R-:W-:Y:S01]  /*7390*/  FADD.FTZ R12, -R115, R12 ;  /* 0x0000000c730c7221 */ /* 0x020fe20000010100 */
[----:B------:R-:W-:Y:S01]  /*73a0*/  FMUL.FTZ R66, R7, R66 ;  /* 0x0000004207427220 */ /* 0x000fe20000410000 */
[----:B------:R-:W-:Y:S01]  /*73b0*/  FMUL.FTZ R5, R6, R5 ;  /* 0x0000000506057220 */ /* 0x000fe20000410000 */
[----:B--2---:R-:W-:Y:S01]  /*73c0*/  FADD.FTZ R4, -R115, R13 ;  /* 0x0000000d73047221 */ /* 0x004fe20000010100 */
[----:B------:R-:W-:Y:S01]  /*73d0*/  FFMA.FTZ R6, -R222, R222, 1 ;  /* 0x3f800000de067423 */ /* 0x000fe200000101de */
[----:B------:R2:W-:Y:S01]  /*73e0*/  STS [R133+0xa400], R0 ;  /* 0x00a4000085007388 */ /* 0x0005e20000000800 */
[----:B------:R-:W-:Y:S01]  /*73f0*/  FMUL.FTZ R12, R194, R12 ;  /* 0x0000000cc20c7220 */ /* 0x000fe20000410000 */
[----:B------:R-:W-:Y:S01]  /*7400*/  F2FP.F16.F32.PACK_AB R66, R5, R66 ;  /* 0x000000420542723e */ /* 0x000fe200000000ff */
[----:B------:R-:W-:Y:S01]  /*7410*/  FFMA.FTZ R5, -R219, R219, 1 ;  /* 0x3f800000db057423 */ /* 0x000fe200000101db */
[----:B------:R-:W-:Y:S01]  /*7420*/  FMUL.FTZ R4, R192, R4 ;  /* 0x00000004c0047220 */ /* 0x000fe20000410000 */
[----:B------:R-:W-:Y:S01]  /*7430*/  FMUL.FTZ R6, R6, UR10 ;  /* 0x0000000a06067c20 */ /* 0x000fe20008410000 */
[----:B------:R-:W-:Y:S01]  /*7440*/  FADD.FTZ R8, -R115, R8 ;  /* 0x0000000873087221 */ /* 0x000fe20000010100 */
[----:B------:R-:W-:Y:S01]  /*7450*/  FMUL.FTZ R5, R5, UR10 ;  /* 0x0000000a05057c20 */ /* 0x000fe20008410000 */
[----:B------:R-:W-:Y:S01]  /*7460*/  FADD.FTZ R28, -R115, R28 ;  /* 0x0000001c731c7221 */ /* 0x000fe20000010100 */
[----:B------:R-:W-:Y:S01]  /*7470*/  FMUL.FTZ R12, R6, R12 ;  /* 0x0000000c060c7220 */ /* 0x000fe20000410000 */
[----:B------:R-:W-:Y:S01]  /*7480*/  FMUL.FTZ R13, R203, R8 ;  /* 0x00000008cb0d7220 */ /* 0x000fe20000410000 */
[----:B------:R-:W-:Y:S01]  /*7490*/  FMUL.FTZ R19, R5, R4 ;  /* 0x0000000405137220 */ /* 0x000fe20000410000 */
[----:B------:R-:W-:Y:S01]  /*74a0*/  FADD.FTZ R4, -R115, R29 ;  /* 0x0000001d73047221 */ /* 0x000fe20000010100 */
[----:B------:R-:W-:Y:S01]  /*74b0*/  FFMA.FTZ R6, -R205, R205, 1 ;  /* 0x3f800000cd067423 */ /* 0x000fe200000101cd */
[----:B------:R-:W-:Y:S01]  /*74c0*/  FFMA.FTZ R8, -R224, R224, 1 ;  /* 0x3f800000e0087423 */ /* 0x000fe200000101e0 */
[----:B------:R-:W-:Y:S01]  /*74d0*/  FFMA.FTZ R5, -R204, R204, 1 ;  /* 0x3f800000cc057423 */ /* 0x000fe200000101cc */
        /* <DEDUP_REMOVED lines=10> */
[----:B------:R-:W-:Y:S01]  /*7580*/  FMUL.FTZ R9, R201, R9 ;  /* 0x00000009c9097220 */ /* 0x000fe20000410000 */
[----:B------:R-:W-:Y:S01]  /*7590*/  FMUL.FTZ R7, R7, UR10 ;  /* 0x0000000a07077c20 */ /* 0x000fe20008410000 */
[----:B------:R-:W-:Y:S01]  /*75a0*/  FADD.FTZ R24, -R115, R24 ;  /* 0x0000001873187221 */ /* 0x000fe20000010100 */
[----:B------:R-:W-:Y:S01]  /*75b0*/  FFMA.FTZ R8, -R210, R210, 1 ;  /* 0x3f800000d2087423 */ /* 0x000fe200000101d2 */
[----:B------:R-:W-:Y:S01]  /*75c0*/  F2FP.F16.F32.PACK_AB R20, R4, R20 ;  /* 0x000000140414723e */ /* 0x000fe200000000ff */
[----:B------:R-:W-:Y:S01]  /*75d0*/  FMUL.FTZ R9, R7, R9 ;  /* 0x0000000907097220 */ /* 0x000fe20000410000 */
[----:B------:R-:W-:Y:S01]  /*75e0*/  FMUL.FTZ R24, R183, R24 ;  /* 0x00000018b7187220 */ /* 0x000fe20000410000 */
[----:B------:R-:W-:Y:S01]  /*75f0*/  FMUL.FTZ R8, R8, UR10 ;  /* 0x0000000a08087c20 */ /* 0x000fe20008410000 */
[----:B------:R-:W-:Y:S01]  /*7600*/  FADD.FTZ R4, -R115, R45 ;  /* 0x0000002d73047221 */ /* 0x000fe20000010100 */
[----:B------:R-:W-:Y:S01]  /*7610*/  FFMA.FTZ R5, -R184, R184, 1 ;  /* 0x3f800000b8057423 */ /* 0x000fe200000101b8 */
[----:B--2---:R-:W-:Y:S01]  /*7620*/  F2FP.F16.F32.PACK_AB R0, R9, R13 ;  /* 0x0000000d0900723e */ /* 0x004fe200000000ff */
[----:B------:R-:W-:Y:S01]  /*7630*/  FMUL.FTZ R24, R8, R24 ;  /* 0x0000001808187220 */ /* 0x000fe20000410000 */
[----:B------:R-:W-:Y:S01]  /*7640*/  STS [R133+0xa000], R33 ;  /* 0x00a0002185007388 */ /* 0x000fe20000000800 */
[----:B------:R-:W-:Y:S01]  /*7650*/  FMUL.FTZ R4, R150, R4 ;  /* 0x0000000496047220 */ /* 0x000fe20000410000 */
[----:B------:R-:W-:Y:S01]  /*7660*/  FMUL.FTZ R5, R5, UR10 ;  /* 0x0000000a05057c20 */ /* 0x000fe20008410000 */
[----:B------:R-:W-:Y:S01]  /*7670*/  FADD.FTZ R34, -R123, R34 ;  /* 0x000000227b227221 */ /* 0x000fe20000010100 */
[----:B------:R-:W-:Y:S01]  /*7680*/  FADD.FTZ R40, -R115, R40 ;  /* 0x0000002873287221 */ /* 0x000fe20000010100 */
[----:B------:R-:W-:Y:S01]  /*7690*/  FFMA.FTZ R8, -R189, R189, 1 ;  /* 0x3f800000bd087423 */ /* 0x000fe200000101bd */
[----:B------:R-:W-:Y:S01]  /*76a0*/  FADD.FTZ R44, -R115, R44 ;  /* 0x0000002c732c7221 */ /* 0x000fe20000010100 */
[----:B------:R-:W-:Y:S01]  /*76b0*/  FFMA.FTZ R6, -R185, R185, 1 ;  /* 0x3f800000b9067423 */ /* 0x000fe200000101b9 */
[----:B------:R-:W-:Y:S01]  /*76c0*/  F2FP.F16.F32.PACK_AB R19, R19, R12 ;  /* 0x0000000c1313723e */ /* 0x000fe200000000ff */
[----:B------:R2:W-:Y:S01]  /*76d0*/  STS [R125+0xc000], R0 ;  /* 0x00c000007d007388 */ /* 0x0005e20000000800 */
[----:B------:R-:W-:Y:S01]  /*76e0*/  FMUL.FTZ R12, R5, R4 ;  /* 0x00000004050c7220 */ /* 0x000fe20000410000 */
[----:B------:R-:W-:Y:S01]  /*76f0*/  FMUL.FTZ R34, R152, R34 ;  /* 0x0000002298227220 */ /* 0x000fe20000410000 */
[----:B------:R-:W-:Y:S01]  /*7700*/  FMUL.FTZ R40, R161, R40 ;  /* 0x00000028a1287220 */ /* 0x000fe20000410000 */
[----:B------:R-:W-:Y:S01]  /*7710*/  FMUL.FTZ R8, R8, UR10 ;  /* 0x0000000a08087c20 */ /* 0x000fe20008410000 */
[----:B------:R-:W-:Y:S01]  /*7720*/  FMUL.FTZ R44, R153, R44 ;  /* 0x0000002c992c7220 */ /* 0x000fe20000410000 */
[----:B------:R-:W-:Y:S01]  /*7730*/  FMUL.FTZ R6, R6, UR10 ;  /* 0x0000000a06067c20 */ /* 0x000fe20008410000 */
[----:B------:R-:W-:Y:S01]  /*7740*/  FFMA.FTZ R5, -R169, R169, 1 ;  /* 0x3f800000a9057423 */ /* 0x000fe200000101a9 */
[----:B------:R-:W-:Y:S01]  /*7750*/  FMUL.FTZ R34, R16, R34 ;  /* 0x0000002210227220 */ /* 0x000fe20000410000 */
[----:B------:R-:W-:Y:S01]  /*7760*/  FMUL.FTZ R40, R8, R40 ;  /* 0x0000002808287220 */ /* 0x000fe20000410000 */
[----:B------:R-:W-:Y:S01]  /*7770*/  FMUL.FTZ R44, R6, R44 ;  /* 0x0000002c062c7220 */ /* 0x000fe20000410000 */
[----:B------:R-:W-:Y:S01]  /*7780*/  FMUL.FTZ R8, R5, UR10 ;  /* 0x0000000a05087c20 */ /* 0x000fe20008410000 */
[----:B------:R-:W-:Y:S01]  /*7790*/  FADD.FTZ R55, -R123, R55 ;  /* 0x000000377b377221 */ /* 0x000fe20000010100 */
[----:B------:R-:W-:Y:S01]  /*77a0*/  FFMA.FTZ R16, -R154, R154, 1 ;  /* 0x3f8000009a107423 */ /* 0x000fe2000001019a */
[C---:B------:R-:W-:Y:S01]  /*77b0*/  FADD.FTZ R60, -R115.reuse, R60 ;  /* 0x0000003c733c7221 */ /* 0x040fe20000010100 */
[----:B------:R-:W-:Y:S01]  /*77c0*/  FADD.FTZ R4, -R115, R61 ;  /* 0x0000003d73047221 */ /* 0x000fe20000010100 */
[----:B------:R-:W-:Y:S01]  /*77d0*/  FFMA.FTZ R6, -R163, R163, 1 ;  /* 0x3f800000a3067423 */ /* 0x000fe200000101a3 */
[----:B------:R-:W-:Y:S01]  /*77e0*/  FFMA.FTZ R5, -R162, R162, 1 ;  /* 0x3f800000a2057423 */ /* 0x000fe200000101a2 */
[----:B------:R-:W-:Y:S01]  /*77f0*/  FMUL.FTZ R55, R136, R55 ;  /* 0x0000003788377220 */ /* 0x000fe20000410000 */
[----:B------:R-:W-:Y:S01]  /*7800*/  FMUL.FTZ R16, R16, UR10 ;  /* 0x0000000a10107c20 */ /* 0x000fe20008410000 */
[----:B------:R-:W-:Y:S01]  /*7810*/  FADD.FTZ R25, -R115, R25 ;  /* 0x0000001973197221 */ /* 0x000fe20000010100 */
[----:B------:R-:W-:Y:S01]  /*7820*/  FFMA.FTZ R7, -R209, R209, 1 ;  /* 0x3f800000d1077423 */ /* 0x000fe200000101d1 */
[----:B------:R-:W-:Y:S01]  /*7830*/  FMUL.FTZ R60, R143, R60 ;  /* 0x0000003c8f3c7220 */ /* 0x000fe20000410000 */
[----:B------:R-:W-:Y:S01]  /*7840*/  FMUL.FTZ R4, R142, R4 ;  /* 0x000000048e047220 */ /* 0x000fe20000410000 */
[----:B------:R-:W-:Y:S01]  /*7850*/  FMUL.FTZ R6, R6, UR10 ;  /* 0x0000000a06067c20 */ /* 0x000fe20008410000 */
[----:B------:R-:W-:Y:S01]  /*7860*/  FMUL.FTZ R5, R5, UR10 ;  /* 0x0000000a05057c20 */ /* 0x000fe20008410000 */
[----:B------:R-:W-:Y:S01]  /*7870*/  FMUL.FTZ R55, R16, R55 ;  /* 0x0000003710377220 */ /* 0x000fe20000410000 */
[----:B------:R-:W-:Y:S01]  /*7880*/  FMUL.FTZ R25, R182, R25 ;  /* 0x00000019b6197220 */ /* 0x000fe20000410000 */
[----:B------:R-:W-:Y:S01]  /*7890*/  FMUL.FTZ R7, R7, UR10 ;  /* 0x0000000a07077c20 */ /* 0x000fe20008410000 */
[----:B------:R-:W-:Y:S01]  /*78a0*/  FMUL.FTZ R16, R6, R60 ;  /* 0x0000003c06107220 */ /* 0x000fe20000410000 */
[----:B------:R-:W-:Y:S01]  /*78b0*/  FMUL.FTZ R4, R5, R4 ;  /* 0x0000000405047220 */ /* 0x000fe20000410000 */
[----:B------:R-:W-:Y:S01]  /*78c0*/  FADD.FTZ R41, -R115, R41 ;  /* 0x0000002973297221 */ /* 0x000fe20000010100 */
[----:B------:R-:W-:Y:S01]  /*78d0*/  FMUL.FTZ R18, R7, R25 ;  /* 0x0000001907127220 */ /* 0x000fe20000410000 */
[----:B------:R-:W-:Y:S01]  /*78e0*/  FFMA.FTZ R7, -R188, R188, 1 ;  /* 0x3f800000bc077423 */ /* 0x000fe200000101bc */
[----:B------:R-:W-:Y:S01]  /*78f0*/  FADD.FTZ R14, -R114, R14 ;  /* 0x0000000e720e7221 */ /* 0x000fe20000010100 */
[----:B------:R-:W-:Y:S01]  /*7900*/  F2FP.F16.F32.PACK_AB R16, R4, R16 ;  /* 0x000000100410723e */ /* 0x000fe200000000ff */
[----:B------:R-:W-:Y:S01]  /*7910*/  FFMA.FTZ R4, -R232, R232, 1 ;  /* 0x3f800000e8047423 */ /* 0x000fe200000101e8 */
[----:B------:R-:W-:Y:S01]  /*7920*/  FMUL.FTZ R41, R160, R41 ;  /* 0x00000029a0297220 */ /* 0x000fe20000410000 */
[----:B------:R-:W-:Y:S01]  /*7930*/  FMUL.FTZ R7, R7, UR10 ;  /* 0x0000000a07077c20 */ /* 0x000fe20008410000 */
[----:B--2---:R-:W-:Y:S01]  /*7940*/  FFMA.FTZ R0, -R231, R231, 1 ;  /* 0x3f800000e7007423 */ /* 0x004fe200000101e7 */
[----:B------:R-:W-:Y:S01]  /*7950*/  FMUL.FTZ R6, R4, UR10 ;  /* 0x0000000a04067c20 */ /* 0x000fe20008410000 */
[----:B------:R-:W-:Y:S01]  /*7960*/  FFMA.FTZ R4, -R230, R230, 1 ;  /* 0x3f800000e6047423 */ /* 0x000fe200000101e6 */
[----:B------:R-:W-:Y:S01]  /*7970*/  FMUL.FTZ R13, R7, R41 ;  /* 0x00000029070d7220 */ /* 0x000fe20000410000 */
[----:B------:R-:W-:Y:S01]  /*7980*/  FADD.FTZ R54, -R123, R54 ;  /* 0x000000367b367221 */ /* 0x000fe20000010100 */
[----:B------:R-:W-:Y:S01]  /*7990*/  FFMA.FTZ R17, -R155, R155, 1 ;  /* 0x3f8000009b117423 */ /* 0x000fe2000001019b */
[----:B------:R-:W-:Y:S01]  /*79a0*/  FADD.FTZ R57, -R115, R57 ;  /* 0x0000003973397221 */ /* 0x000fe20000010100 */
[----:B------:R-:W-:Y:S01]  /*79b0*/  FFMA.FTZ R7, -R168, R168, 1 ;  /* 0x3f800000a8077423 */ /* 0x000fe200000101a8 */
[----:B------:R-:W-:Y:S01]  /*79c0*/  FMUL.FTZ R14, R212, R14 ;  /* 0x0000000ed40e7220 */ /* 0x000fe20000410000 */
[----:B------:R-:W-:Y:S01]  /*79d0*/  FMUL.FTZ R4, R4, UR10 ;  /* 0x0000000a04047c20 */ /* 0x000fe20008410000 */
[----:B------:R-:W-:Y:S01]  /*79e0*/  FMUL.FTZ R5, R0, UR10 ;  /* 0x0000000a00057c20 */ /* 0x000fe20008410000 */
[C---:B------:R-:W-:Y:S01]  /*79f0*/  FADD.FTZ R10, -R114.reuse, R10 ;  /* 0x0000000a720a7221 */ /* 0x040fe20000010100 */
[----:B------:R-:W-:Y:S01]  /*7a00*/  FADD.FTZ R15, -R114, R15 ;  /* 0x0000000f720f7221 */ /* 0x000fe20000010100 */
[----:B------:R-:W-:Y:S01]  /*7a10*/  FFMA.FTZ R0, -R229, R229, 1 ;  /* 0x3f800000e5007423 */ /* 0x000fe200000101e5 */
[----:B------:R-:W-:Y:S01]  /*7a20*/  FMUL.FTZ R54, R137, R54 ;  /* 0x0000003689367220 */ /* 0x000fe20000410000 */
[----:B------:R-:W-:Y:S01]  /*7a30*/  FMUL.FTZ R17, R17, UR10 ;  /* 0x0000000a11117c20 */ /* 0x000fe20008410000 */
[----:B------:R-:W-:Y:S01]  /*7a40*/  FMUL.FTZ R57, R144, R57 ;  /* 0x0000003990397220 */ /* 0x000fe20000410000 */
[----:B------:R-:W-:Y:S01]  /*7a50*/  FMUL.FTZ R7, R7, UR10 ;  /* 0x0000000a07077c20 */ /* 0x000fe20008410000 */
[----:B------:R-:W-:Y:S01]  /*7a60*/  FMUL.FTZ R14, R4, R14 ;  /* 0x0000000e040e7220 */ /* 0x000fe20000410000 */
[----:B------:R-:W-:Y:S01]  /*7a70*/  FADD.FTZ R11, -R114, R11 ;  /* 0x0000000b720b7221 */ /* 0x000fe20000010100 */
[----:B------:R-:W-:Y:S01]  /*7a80*/  FMUL.FTZ R10, R216, R10 ;  /* 0x0000000ad80a7220 */ /* 0x000fe20000410000 */
[----:B------:R-:W-:Y:S01]  /*7a90*/  FMUL.FTZ R15, R211, R15 ;  /* 0x0000000fd30f7220 */ /* 0x000fe20000410000 */
[----:B------:R-:W-:Y:S01]  /*7aa0*/  FMUL.FTZ R0, R0, UR10 ;  /* 0x0000000a00007c20 */ /* 0x000fe20008410000 */
[----:B------:R-:W-:Y:S01]  /*7ab0*/  FFMA.FTZ R4, -R227, R227, 1 ;  /* 0x3f800000e3047423 */ /* 0x000fe200000101e3 */
[----:B------:R-:W-:Y:S01]  /*7ac0*/  FMUL.FTZ R54, R17, R54 ;  /* 0x0000003611367220 */ /* 0x000fe20000410000 */
[----:B------:R-:W-:Y:S01]  /*7ad0*/  FMUL.FTZ R17, R7, R57 ;  /* 0x0000003907117220 */ /* 0x000fe20000410000 */
[----:B------:R-:W-:Y:S01]  /*7ae0*/  FMUL.FTZ R11, R213, R11 ;  /* 0x0000000bd50b7220 */ /* 0x000fe20000410000 */
[----:B------:R-:W-:Y:S01]  /*7af0*/  FMUL.FTZ R7, R6, R10 ;  /* 0x0000000a06077220 */ /* 0x000fe20000410000 */
[----:B------:R-:W-:Y:S01]  /*7b00*/  FMUL.FTZ R9, R0, R15 ;  /* 0x0000000f00097220 */ /* 0x000fe20000410000 */
[----:B------:R-:W-:Y:S01]  /*7b10*/  FMUL.FTZ R6, R4, UR10 ;  /* 0x0000000a04067c20 */ /* 0x000fe20008410000 */
[----:B------:R-:W-:Y:S01]  /*7b20*/  FADD.FTZ R56, -R115, R56 ;  /* 0x0000003873387221 */ /* 0x000fe20000010100 */
[C---:B------:R-:W-:Y:S01]  /*7b30*/  FADD.FTZ R27, -R114.reuse, R27 ;  /* 0x0000001b721b7221 */ /* 0x040fe20000010100 */
[----:B------:R-:W-:Y:S01]  /*7b40*/  FADD.FTZ R30, -R114, R30 ;  /* 0x0000001e721e7221 */ /* 0x000fe20000010100 */
[----:B------:R-:W-:Y:S01]  /*7b50*/  FFMA.FTZ R0, -R226, R226, 1 ;  /* 0x3f800000e2007423 */ /* 0x000fe200000101e2 */
[----:B------:R-:W-:Y:S01]  /*7b60*/  FFMA.FTZ R4, -R221, R221, 1 ;  /* 0x3f800000dd047423 */ /* 0x000fe200000101dd */
[----:B------:R-:W-:Y:S01]  /*7b70*/  FMUL.FTZ R10, R5, R11 ;  /* 0x0000000b050a7220 */ /* 0x000fe20000410000 */
[----:B------:R-:W-:Y:S01]  /*7b80*/  FMUL.FTZ R56, R145, R56 ;  /* 0x0000003891387220 */ /* 0x000fe20000410000 */
[----:B------:R-:W-:Y:S01]  /*7b90*/  FMUL.FTZ R27, R196, R27 ;  /* 0x0000001bc41b7220 */ /* 0x000fe20000410000 */
[----:B------:R-:W-:Y:S01]  /*7ba0*/  FMUL.FTZ R30, R191, R30 ;  /* 0x0000001ebf1e7220 */ /* 0x000fe20000410000 */
[----:B------:R-:W-:Y:S01]  /*7bb0*/  FMUL.FTZ R5, R0, UR10 ;  /* 0x0000000a00057c20 */ /* 0x000fe20008410000 */
[----:B------:R-:W-:Y:S01]  /*7bc0*/  FMUL.FTZ R4, R4, UR10 ;  /* 0x0000000a04047c20 */ /* 0x000fe20008410000 */
[----:B------:R-:W-:Y:S01]  /*7bd0*/  F2FP.F16.F32.PACK_AB R10, R10, R7 ;  /* 0x000000070a0a723e */ /* 0x000fe200000000ff */
[----:B------:R-:W-:Y:S01]  /*7be0*/  FMUL.FTZ R56, R8, R56 ;  /* 0x0000003808387220 */ /* 0x000fe20000410000 */
[----:B------:R-:W-:Y:S01]  /*7bf0*/  FMUL.FTZ R27, R5, R27 ;  /* 0x0000001b051b7220 */ /* 0x000fe20000410000 */
[----:B------:R-:W-:Y:S01]  /*7c00*/  FMUL.FTZ R30, R4, R30 ;  /* 0x0000001e041e7220 */ /* 0x000fe20000410000 */
[C---:B------:R-:W-:Y:S01]  /*7c10*/  FADD.FTZ R42, -R114.reuse, R42 ;  /* 0x0000002a722a7221 */ /* 0x040fe20000010100 */
[----:B------:R-:W-:Y:S01]  /*7c20*/  FFMA.FTZ R8, -R207, R207, 1 ;  /* 0x3f800000cf087423 */ /* 0x000fe200000101cf */
[----:B------:R-:W-:Y:S01]  /*7c30*/  FADD.FTZ R4, -R114, R47 ;  /* 0x0000002f72047221 */ /* 0x000fe20000010100 */
        /* <DEDUP_REMOVED lines=9> */
[----:B------:R-:W-:Y:S01]  /*7cd0*/  FADD.FTZ R31, -R114, R31 ;  /* 0x0000001f721f7221 */ /* 0x000fe20000010100 */
[----:B------:R-:W-:Y:S01]  /*7ce0*/  FFMA.FTZ R0, -R220, R220, 1 ;  /* 0x3f800000dc007423 */ /* 0x000fe200000101dc */
[----:B------:R-:W-:Y:S01]  /*7cf0*/  STS [R133+0xc000], R19 ;  /* 0x00c0001385007388 */ /* 0x000fe20000000800 */
[----:B------:R-:W-:Y:S01]  /*7d00*/  FMUL.FTZ R42, R8, R42 ;  /* 0x0000002a082a7220 */ /* 0x000fe20000410000 */
[----:B------:R-:W-:Y:S01]  /*7d10*/  FMUL.FTZ R11, R5, R4 ;  /* 0x00000004050b7220 */ /* 0x000fe20000410000 */
[----:B------:R-:W-:Y:S01]  /*7d20*/  FADD.FTZ R58, -R114, R58 ;  /* 0x0000003a723a7221 */ /* 0x000fe20000010100 */
[----:B------:R-:W-:Y:S01]  /*7d30*/  STS [R133+0xc400], R9 ;  /* 0x00c4000985007388 */ /* 0x000fe20000000800 */
[----:B------:R-:W-:Y:S01]  /*7d40*/  FFMA.FTZ R8, -R187, R187, 1 ;  /* 0x3f800000bb087423 */ /* 0x000fe200000101bb */
[----:B------:R-:W-:Y:S01]  /*7d50*/  FMUL.FTZ R26, R6, R26 ;  /* 0x0000001a061a7220 */ /* 0x000fe20000410000 */
[----:B------:R-:W-:Y:S01]  /*7d60*/  FMUL.FTZ R31, R190, R31 ;  /* 0x0000001fbe1f7220 */ /* 0x000fe20000410000 */
[----:B------:R-:W-:Y:S01]  /*7d70*/  FMUL.FTZ R0, R0, UR10 ;  /* 0x0000000a00007c20 */ /* 0x000fe20008410000 */
[----:B------:R-:W-:Y:S01]  /*7d80*/  FADD.FTZ R4, -R114, R63 ;  /* 0x0000003f72047221 */ /* 0x000fe20000010100 */
[----:B------:R-:W-:Y:S01]  /*7d90*/  FFMA.FTZ R5, -R176, R176, 1 ;  /* 0x3f800000b0057423 */ /* 0x000fe200000101b0 */
[----:B------:R-:W-:Y:S01]  /*7da0*/  F2FP.F16.F32.PACK_AB R34, R35, R34 ;  /* 0x000000222322723e */ /* 0x000fe200000000ff */
[----:B------:R-:W-:Y:S01]  /*7db0*/  STS [R131+0xa000], R101 ;  /* 0x00a0006583007388 */ /* 0x000fe20000000800 */
[----:B------:R-:W-:Y:S01]  /*7dc0*/  FMUL.FTZ R58, R157, R58 ;  /* 0x0000003a9d3a7220 */ /* 0x000fe20000410000 */
[----:B------:R-:W-:Y:S01]  /*7dd0*/  FMUL.FTZ R8, R8, UR10 ;  /* 0x0000000a08087c20 */ /* 0x000fe20008410000 */
[----:B------:R-:W-:Y:S01]  /*7de0*/  FADD.FTZ R46, -R114, R46 ;  /* 0x0000002e722e7221 */ /* 0x000fe20000010100 */
[----:B------:R-:W-:Y:S01]  /*7df0*/  STS [R131+0xa400], R22 ;  /* 0x00a4001683007388 */ /* 0x000fe20000000800 */
[----:B------:R-:W-:Y:S01]  /*7e00*/  FFMA.FTZ R6, -R202, R202, 1 ;  /* 0x3f800000ca067423 */ /* 0x000fe200000101ca */
[----:B------:R-:W-:Y:S01]  /*7e10*/  FMUL.FTZ R31, R0, R31 ;  /* 0x0000001f001f7220 */ /* 0x000fe20000410000 */
        /* <DEDUP_REMOVED lines=17> */
[----:B------:R2:W-:Y:S01]  /*7f30*/  STS [R131+0xc400], R0 ;  /* 0x00c4000083007388 */ /* 0x0005e20000000800 */
[----:B------:R-:W-:Y:S01]  /*7f40*/  FFMA.FTZ R6, -R177, R177, 1 ;  /* 0x3f800000b1067423 */ /* 0x000fe200000101b1 */
[----:B------:R-:W-:Y:S01]  /*7f50*/  FADD.FTZ R62, -R114, R62 ;  /* 0x0000003e723e7221 */ /* 0x000fe20000010100 */
[----:B------:R-:W-:Y:S01]  /*7f60*/  F2FP.F16.F32.PACK_AB R21, R21, R38 ;  /* 0x000000261515723e */ /* 0x000fe200000000ff */
[----:B------:R-:W-:Y:S01]  /*7f70*/  STS [R132+0xc000], R20 ;  /* 0x00c0001484007388 */ /* 0x000fe20000000800 */
[----:B------:R-:W-:Y:S01]  /*7f80*/  FMUL.FTZ R43, R7, R43 ;  /* 0x0000002b072b7220 */ /* 0x000fe20000410000 */
[----:B------:R-:W-:Y:S01]  /*7f90*/  FMUL.FTZ R6, R6, UR10 ;  /* 0x0000000a06067c20 */ /* 0x000fe20008410000 */
[----:B------:R-:W-:Y:S01]  /*7fa0*/  FMUL.FTZ R62, R149, R62 ;  /* 0x0000003e953e7220 */ /* 0x000fe20000410000 */
[----:B------:R-:W-:Y:S01]  /*7fb0*/  STS [R132+0xc400], R4 ;  /* 0x00c4000484007388 */ /* 0x000fe20000000800 */
[----:B------:R-:W-:Y:S01]  /*7fc0*/  F2FP.F16.F32.PACK_AB R50, R51, R50 ;  /* 0x000000323332723e */ /* 0x000fe200000000ff */
[----:B------:R-:W-:Y:S01]  /*7fd0*/  FADD.FTZ R59, -R114, R59 ;  /* 0x0000003b723b7221 */ /* 0x000fe20000010100 */
[----:B------:R-:W-:Y:S01]  /*7fe0*/  FMUL.FTZ R62, R6, R62 ;  /* 0x0000003e063e7220 */ /* 0x000fe20000410000 */
[----:B------:R-:W-:Y:S01]  /*7ff0*/  STS [R127+-0x8000], R53 ;  /* 0xff8000357f007388 */ /* 0x000fe20000000800 */
[----:B------:R-:W-:Y:S01]  /*8000*/  F2FP.F16.F32.PACK_AB R13, R13, R40 ;  /* 0x000000280d0d723e */ /* 0x000fe200000000ff */
[----:B------:R-:W-:Y:S01]  /*8010*/  FFMA.FTZ R7, -R186, R186, 1 ;  /* 0x3f800000ba077423 */ /* 0x000fe200000101ba */
[----:B------:R-:W-:Y:S01]  /*8020*/  F2FP.F16.F32.PACK_AB R6, R43, R42 ;  /* 0x0000002a2b06723e */ /* 0x000fe200000000ff */
[----:B------:R-:W-:Y:S01]  /*8030*/  STS [R127+-0x7c00], R21 ;  /* 0xff8400157f007388 */ /* 0x000fe20000000800 */
[----:B------:R-:W-:Y:S01]  /*8040*/  F2FP.F16.F32.PACK_AB R12, R12, R44 ;  /* 0x0000002c0c0c723e */ /* 0x000fe200000000ff */
[----:B------:R-:W-:Y:S01]  /*8050*/  FMUL.FTZ R59, R156, R59 ;  /* 0x0000003b9c3b7220 */ /* 0x000fe20000410000 */
[----:B------:R-:W-:Y:S01]  /*8060*/  F2FP.F16.F32.PACK_AB R5, R11, R46 ;  /* 0x0000002e0b05723e */ /* 0x000fe200000000ff */
[----:B------:R-:W-:Y:S01]  /*8070*/  STS [R130+-0x8000], R49 ;  /* 0xff80003182007388 */ /* 0x000fe20000000800 */
[----:B------:R-:W-:Y:S01]  /*8080*/  FMUL.FTZ R7, R7, UR10 ;  /* 0x0000000a07077c20 */ /* 0x000fe20008410000 */
[----:B------:R-:W-:Y:S01]  /*8090*/  F2FP.F16.F32.PACK_AB R54, R55, R54 ;  /* 0x000000363736723e */ /* 0x000fe200000000ff */
[----:B------:R-:W3:Y:S01]  /*80a0*/  LDC R52, c[0x0][0x44c] ;  /* 0x00011300ff347b82 */ /* 0x000ee20000000800 */
        /* <DEDUP_REMOVED lines=8> */
[--C-:B--2---:R-:W-:Y:S01]  /*8130*/  SHF.R.U32.HI R0, RZ, 0x4, R122.reuse ;  /* 0x00000004ff007819 */ /* 0x104fe2000001167a */
[----:B------:R-:W-:Y:S01]  /*8140*/  STS [R130+-0x6000], R12 ;  /* 0xffa0000c82007388 */ /* 0x000fe20000000800 */
[----:B------:R-:W-:Y:S02]  /*8150*/  SHF.L.U32 R40, R122, 0x5, RZ ;  /* 0x000000057a287819 */ /* 0x000fe400000006ff */
[----:B------:R-:W-:Y:S01]  /*8160*/  LOP3.LUT R59, R0, 0x8, RZ, 0xc0, !PT ;  /* 0x00000008003b7812 */ /* 0x000fe200078ec0ff */
[----:B------:R-:W-:Y:S01]  /*8170*/  STS [R130+-0x5c00], R5 ;  /* 0xffa4000582007388 */ /* 0x000fe20000000800 */
[----:B------:R-:W-:Y:S02]  /*8180*/  SHF.L.U32 R60, R122, 0x2, RZ ;  /* 0x000000027a3c7819 */ /* 0x000fe400000006ff */
[----:B------:R-:W-:Y:S01]  /*8190*/  LOP3.LUT R0, R59, 0x10, R122, 0xf8, !PT ;  /* 0x000000103b007812 */ /* 0x000fe200078ef87a */
[----:B------:R-:W-:Y:S03]  /*81a0*/  STS [R126+-0x8000], R48 ;  /* 0xff8000307e007388 */ /* 0x000fe60000000800 */
[----:B------:R-:W-:Y:S01]  /*81b0*/  LOP3.LUT R0, R0, 0xc0, R40, 0xf8, !PT ;  /* 0x000000c000007812 */ /* 0x000fe200078ef828 */
[----:B------:R-:W-:Y:S01]  /*81c0*/  STS [R126+-0x7c00], R54 ;  /* 0xff8400367e007388 */ /* 0x000fe20000000800 */
[----:B---3--:R-:W-:Y:S02]  /*81d0*/  IMAD R102, R52, UR8, RZ ;  /* 0x0000000834667c24 */ /* 0x008fe4000f8e02ff */
[----:B------:R-:W-:Y:S01]  /*81e0*/  LOP3.LUT R0, R0, 0x18, R60, 0x78, !PT ;  /* 0x0000001800007812 */ /* 0x000fe200078e783c */
[----:B------:R-:W-:Y:S03]  /*81f0*/  STS [R128+-0x8000], R36 ;  /* 0xff80002480007388 */ /* 0x000fe60000000800 */
[----:B------:R-:W-:Y:S01]  /*8200*/  LOP3.LUT R0, R0, 0x120, R40, 0xf8, !PT ;  /* 0x0000012000007812 */ /* 0x000fe200078ef828 */
[----:B------:R-:W-:Y:S03]  /*8210*/  STS [R128+-0x7c00], R66 ;  /* 0xff84004280007388 */ /* 0x000fe60000000800 */
[----:B------:R-:W-:Y:S01]  /*8220*/  LEA R56, R0, UR4, 0x1 ;  /* 0x0000000400387c11 */ /* 0x000fe2000f8e08ff */
[----:B------:R-:W-:Y:S01]  /*8230*/  STS [R126+-0x6000], R17 ;  /* 0xffa000117e007388 */ /* 0x000fe20000000800 */
[----:B------:R-:W-:Y:S03]  /*8240*/  LEA R0, -R102, RZ, 0x7 ;  /* 0x000000ff66007211 */ /* 0x000fe600078e39ff */
        /* <DEDUP_REMOVED lines=10> */
[----:B------:R-:W-:Y:S04]  /*82f0*/  LDSM.16.MT88.4 R28, [R3+UR4+0x13000] ;  /* 0x01300004031c783b */ /* 0x000fe80008004200 */
        /* <DEDUP_REMOVED lines=10> */
[C---:B-1----:R-:W-:Y:S08]  /*83a0*/  HMMA.16816.F32 R72, R24.reuse, R20, R72 ;  /* 0x000000141848723c */ /* 0x042ff00000001848 */
        /* <DEDUP_REMOVED lines=11> */
[----:B------:R-:W3:Y:S03]  /*8460*/  LDSM.16.MT88.4 R32, [R56+0x5400] ;  /* 0x005400003820783b */ /* 0x000ee60000004200 */
        /* <DEDUP_REMOVED lines=14> */
[-C--:B---3--:R-:W-:Y:S01]  /*8550*/  HMMA.16816.F32 R68, R28, R32.reuse, R68 ;  /* 0x000000201c44723c */ /* 0x088fe20000001844 */
[----:B------:R-:W-:Y:S07]  /*8560*/  BAR.SYNC.DEFER_BLOCKING 0x0 ;  /* 0x0000000000007b1d */ /* 0x000fee0000010000 */
[C---:B------:R-:W-:Y:S08]  /*8570*/  HMMA.16816.F32 R72, R36.reuse, R32, R72 ;  /* 0x000000202448723c */ /* 0x040ff00000001848 */
[-C--:B------:R-:W-:Y:S08]  /*8580*/  HMMA.16816.F32 R76, R36, R34.reuse, R76 ;  /* 0x00000022244c723c */ /* 0x080ff0000000184c */
[----:B------:R-:W-:Y:S08]  /*8590*/  HMMA.16816.F32 R80, R28, R34, R80 ;  /* 0x000000221c50723c */ /* 0x000ff00000001850 */
[-C--:B--2---:R-:W-:Y:S08]  /*85a0*/  HMMA.16816.F32 R68, R4, R8.reuse, R68 ;  /* 0x000000080444723c */ /* 0x084ff00000001844 */
[C---:B------:R-:W-:Y:S08]  /*85b0*/  HMMA.16816.F32 R72, R12.reuse, R8, R72 ;  /* 0x000000080c48723c */ /* 0x040ff00000001848 */
[-C--:B------:R-:W-:Y:S08]  /*85c0*/  HMMA.16816.F32 R76, R12, R10.reuse, R76 ;  /* 0x0000000a0c4c723c */ /* 0x080ff0000000184c */
[----:B------:R-:W-:Y:S04]  /*85d0*/  HMMA.16816.F32 R80, R4, R10, R80 ;  /* 0x0000000a0450723c */ /* 0x000fe80000001850 */
[----:B------:R-:W-:Y:S02]  /*85e0*/  LOP3.LUT R4, R121, 0xd8, RZ, 0xc0, !PT ;  /* 0x000000d879047812 */ /* 0x000fe400078ec0ff */
[----:B------:R-:W-:Y:S02]  /*85f0*/  LEA R6, P0, R0, R214, 0x2 ;  /* 0x000000d600067211 */ /* 0x000fe400078010ff */
[-C--:B-1----:R-:W-:Y:S05]  /*8600*/  HMMA.16816.F32 R68, R16, R20.reuse, R68 ;  /* 0x000000141044723c */ /* 0x082fea0000001844 */
        /* <DEDUP_REMOVED lines=37> */
.L_x_1369:
        /* <DEDUP_REMOVED lines=12> */
[----:B------:R-:W5:Y:S01]  /*8920*/  LDL R106, [R1] ;  /* 0x00000000016a7983 */ /* 0x000f620000100800 */
[----:B------:R-:W-:Y:S01]  /*8930*/  LEA R100, P0, R100, R214, 0x2 ;  /* 0x000000d664647211 */ /* 0x000fe200078010ff */
[----:B------:R-:W-:Y:S01]  /*8940*/  UISETP.NE.U32.AND UP2, UPT, UR12, 0x1, UPT ;  /* 0x000000010c00788c */ /* 0x000fe2000bf45070 */
[----:B------:R-:W-:Y:S01]  /*8950*/  LEA R0, R0, UR4, 0x1 ;  /* 0x0000000400007c11 */ /* 0x000fe2000f8e08ff */
[----:B------:R-:W-:Y:S01]  /*8960*/  LDSM.16.MT88.4 R20, [R56+0x6000] ;  /* 0x006000003814783b */ /* 0x000fe20000004200 */
[----:B------:R-:W-:Y:S01]  /*8970*/  @UP0 UIADD3 UR14, UP3, UPT, UR50, -0x200, URZ ;  /* 0xfffffe00320e0890 */ /* 0x000fe2000ff7e0ff */
[----:B------:R-:W-:Y:S01]  /*8980*/  VIADD R129, R129, 0xffffff80 ;  /* 0xffffff8081817836 */ /* 0x000fe20000000000 */
        /* <DEDUP_REMOVED lines=176> */
[----:B-----5:R2:W-:Y:S03]  /*9490*/  @P2 STL [R1], R106 ;  /* 0x0000006a01002387 */ /* 0x0205e60000100800 */
        /* <DEDUP_REMOVED lines=91> */
.L_x_1371:
[----:B------:R-:W1:Y:S01]  /*9a50*/  LDCU.64 UR12, c[0x0][0x5c0] ;  /* 0x0000b800ff0c77ac */ /* 0x000e620008000a00 */
[----:B------:R-:W-:-:S05]  /*9a60*/  IADD3 R2, PT, PT, R44, UR37, RZ ;  /* 0x000000252c027c10 */ /* 0x000fca000fffe0ff */
[C---:B-1----:R-:W-:Y:S02]  /*9a70*/  IMAD R0, R2.reuse, UR13, RZ ;  /* 0x0000000d02007c24 */ /* 0x042fe4000f8e02ff */
[----:B------:R-:W-:-:S05]  /*9a80*/  IMAD.WIDE.U32 R2, R2, UR12, RZ ;  /* 0x0000000c02027c25 */ /* 0x000fca000f8e00ff */
[----:B------:R-:W-:Y:S02]  /*9a90*/  IADD3 R8, PT, PT, R3, R0, RZ ;  /* 0x0000000003087210 */ /* 0x000fe40007ffe0ff */
[----:B------:R-:W-:Y:S02]  /*9aa0*/  MOV R5, R2 ;  /* 0x0000000200057202 */ /* 0x000fe40000000f00 */
.L_x_1372:
        /* <DEDUP_REMOVED lines=17> */
.L_x_1373:
[----:B------:R-:W1:Y:S01]  /*9bc0*/  LDCU.64 UR10, c[0x0][0x5c8] ;  /* 0x0000b900ff0a77ac */ /* 0x000e620008000a00 */
[----:B------:R-:W-:-:S05]  /*9bd0*/  IADD3 R2, PT, PT, R44, UR37, RZ ;  /* 0x000000252c027c10 */ /* 0x000fca000fffe0ff */
[C---:B-1----:R-:W-:Y:S02]  /*9be0*/  IMAD R0, R2.reuse, UR11, RZ ;  /* 0x0000000b02007c24 */ /* 0x042fe4000f8e02ff */
[----:B------:R-:W-:-:S05]  /*9bf0*/  IMAD.WIDE.U32 R2, R2, UR10, RZ ;  /* 0x0000000a02027c25 */ /* 0x000fca000f8e00ff */
[----:B------:R-:W-:Y:S02]  /*9c00*/  IADD3 R19, PT, PT, R3, R0, RZ ;  /* 0x0000000003137210 */ /* 0x000fe40007ffe0ff */
[----:B------:R-:W-:-:S07]  /*9c10*/  MOV R18, R2 ;  /* 0x0000000200127202 */ /* 0x000fce0000000f00 */
.L_x_1374:
        /* <DEDUP_REMOVED lines=42> */
.L_x_1376:
[----:B------:R-:W-:Y:S05]  /*9ec0*/  BSYNC.RECONVERGENT B0 ;  /* 0x0000000000007941 */ /* 0x000fea0003800200 */
.L_x_1375:
        /* <DEDUP_REMOVED lines=11> */
.L_x_1378:
[----:B------:R-:W-:Y:S05]  /*9f80*/  BSYNC.RECONVERGENT B0 ;  /* 0x0000000000007941 */ /* 0x000fea0003800200 */
.L_x_1377:
        /* <DEDUP_REMOVED lines=25> */
.L_x_1343:
[----:B------:R-:W-:Y:S05]  /*a120*/  BSYNC.RECONVERGENT B1 ;  /* 0x0000000000017941 */ /* 0x000fea0003800200 */
.L_x_1325:
        /* <DEDUP_REMOVED lines=11> */
.L_x_1380:
        /* <DEDUP_REMOVED lines=10> */
.L_x_1611:


//--------------------- .text._ZN5flash44flash_bwd_dq_dk_dv_loop_seqk_parallel_kernelI23Flash_bwd_kernel_traitsILi32ELi128ELi128ELi8ELi4ELi4ELi4ELb0ELb0EN7cutlass6half_tE19Flash_kernel_traitsILi32ELi128ELi128ELi8ES3_EELb1ELb0ELb1ELb0ELb0ELb1ELb0EEEvNS_16Flash_bwd_paramsE --------------------------
	.section	.text._ZN5flash44flash_bwd_dq_dk_dv_loop_seqk_parallel_kernelI23Flash_bwd_kernel_traitsILi32ELi128ELi128ELi8ELi4ELi4ELi4ELb0ELb0EN7cutlass6half_tE19Flash_kernel_traitsILi32ELi128ELi128ELi8ES3_EELb1ELb0ELb1ELb0ELb0ELb1ELb0EEEvNS_16Flash_bwd_paramsE,"ax",@progbits
	.align	128
        .global         _ZN5flash44flash_bwd_dq_dk_dv_loop_seqk_parallel_kernelI23Flash_bwd_kernel_traitsILi32ELi128ELi128ELi8ELi4ELi4ELi4ELb0ELb0EN7cutlass6half_tE19Flash_kernel_traitsILi32ELi128ELi128ELi8ES3_EELb1ELb0ELb1ELb0ELb0ELb1ELb0EEEvNS_16Flash_bwd_paramsE
        .type           _ZN5flash44flash_bwd_dq_dk_dv_loop_seqk_parallel_kernelI23Flash_bwd_kernel_traitsILi32ELi128ELi128ELi8ELi4ELi4ELi4ELb0ELb0EN7cutlass6half_tE19Flash_kernel_traitsILi32ELi128ELi128ELi8ES3_EELb1ELb0ELb1ELb0ELb0ELb1ELb0EEEvNS_16Flash_bwd_paramsE,@function
        .size           _ZN5flash44flash_bwd_dq_dk_dv_loop_seqk_parallel_kernelI23Flash_bwd_kernel_traitsILi32ELi128ELi128ELi8ELi4ELi4ELi4ELb0ELb0EN7cutlass6half_tE19Flash_kernel_traitsILi32ELi128ELi128ELi8ES3_EELb1ELb0ELb1ELb0ELb0ELb1ELb0EEEvNS_16Flash_bwd_paramsE,(.L_x_1612 - _ZN5flash44flash_bwd_dq_dk_dv_loop_seqk_parallel_kernelI23Flash_bwd_kernel_traitsILi32ELi128ELi128ELi8ELi4ELi4ELi4ELb0ELb0EN7cutlass6half_tE19Flash_kernel_traitsILi32ELi128ELi128ELi8ES3_EELb1ELb0ELb1ELb0ELb0ELb1ELb0EEEvNS_16Flash_bwd_paramsE)
        .other          _ZN5flash44flash_bwd_dq_dk_dv_loop_seqk_parallel_kernelI23Flash_bwd_kernel_traitsILi32ELi128ELi128ELi8ELi4ELi4ELi4ELb0ELb0EN7cutlass6half_tE19Flash_kernel_traitsILi32ELi128ELi128ELi8ES3_EELb1ELb0ELb1ELb0ELb0ELb1ELb0EEEvNS_16Flash_bwd_paramsE,@"STO_CUDA_ENTRY STV_DEFAULT"
_ZN5flash44flash_bwd_dq_dk_dv_loop_seqk_parallel_kernelI23Flash_bwd_kernel_traitsILi32ELi128ELi128ELi8ELi4ELi4ELi4ELb0ELb0EN7cutlass6half_tE19Flash_kernel_traitsILi32ELi128ELi128ELi8ES3_EELb1ELb0ELb1ELb0ELb0ELb1ELb0EEEvNS_16Flash_bwd_paramsE:
.text._ZN5flash44flash_bwd_dq_dk_dv_loop_seqk_parallel_kernelI23Flash_bwd_kernel_traitsILi32ELi128ELi128ELi8ELi4ELi4ELi4ELb0ELb0EN7cutlass6half_tE19Flash_kernel_traitsILi32ELi128ELi128ELi8ES3_EELb1ELb0ELb1ELb0ELb0ELb1ELb0EEEvNS_16Flash_bwd_paramsE:
        /* <DEDUP_REMOVED lines=23> */
[----:B-1----:R-:W-:Y:S01]  /*0170*/  SHF.R.U32.HI R182, RZ, 0x4, R190 ;  /* 0x00000004ffb67819 */ /* 0x002fe200000116be */
[C---:B------:R-:W-:Y:S01]  /*0180*/  IMAD.SHL.U32 R2, R190.reuse, 0x10, RZ ;  /* 0x00000010be027824 */ /* 0x040fe200078e00ff */
[C---:B------:R-:W-:Y:S01]  /*0190*/  LOP3.LUT P0, R3, R190.reuse, 0x10, RZ, 0xc0, !PT ;  /* 0x00000010be037812 */ /* 0x040fe2000780c0ff */
[----:B------:R-:W-:Y:S01]  /*01a0*/  IMAD.SHL.U32 R5, R190, 0x20, RZ ;  /* 0x00000020be057824 */ /* 0x000fe200078e00ff */
[----:B------:R-:W-:Y:S01]  /*01b0*/  LOP3.LUT R182, R182, 0x8, RZ, 0xc0, !PT ;  /* 0x00000008b6b67812 */ /* 0x000fe200078ec0ff */
[----:B------:R-:W-:Y:S01]  /*01c0*/  IMAD.SHL.U32 R180, R190, 0x40, RZ ;  /* 0x00000040beb47824 */ /* 0x000fe200078e00ff */
[----:B------:R-:W-:Y:S01]  /*01d0*/  LOP3.LUT R8, R2, 0x1c0, RZ, 0xc0, !PT ;  /* 0x000001c002087812 */ /* 0x000fe200078ec0ff */
[----:B------:R-:W-:Y:S01]  /*01e0*/  IMAD.SHL.U32 R186, R190, 0x8, RZ ;  /* 0x00000008beba7824 */ /* 0x000fe200078e00ff */
[----:B------:R-:W-:Y:S01]  /*01f0*/  LOP3.LUT R182, R182, R3, RZ, 0xfc, !PT ;  /* 0x00000003b6b67212 */ /* 0x000fe200078efcff */
[----:B------:R-:W-:Y:S01]  /*0200*/  IMAD.SHL.U32 R3, R190, 0x2, RZ ;  /* 0x00000002be037824 */ /* 0x000fe200078e00ff */
[----:B------:R-:W-:Y:S01]  /*0210*/  LOP3.LUT R181, R5, 0x20, RZ, 0xc0, !PT ;  /* 0x0000002005b57812 */ /* 0x000fe200078ec0ff */
[----:B------:R-:W1:Y:S01]  /*0220*/  LDC R11, c[0x0][0x438] ;  /* 0x00010e00ff0b7b82 */ /* 0x000e620000000800 */
[----:B------:R-:W-:Y:S01]  /*0230*/  LOP3.LUT R179, R180, 0x1c0, RZ, 0xc0, !PT ;  /* 0x000001c0b4b37812 */ /* 0x000fe200078ec0ff */
[----:B-----5:R-:W-:Y:S01]  /*0240*/  ULEA UR18, UR18, UR4, 0x18 ;  /* 0x0000000412127291 */ /* 0x020fe2000f8ec0ff */
[----:B------:R-:W-:Y:S01]  /*0250*/  LOP3.LUT R8, R8, 0x38, R3, 0xf8, !PT ;  /* 0x0000003808087812 */ /* 0x000fe200078ef803 */
[----:B------:R-:W-:Y:S01]  /*0260*/  UIADD3 UR4, UPT, UPT, UR5, 0x6000, URZ ;  /* 0x0000600005047890 */ /* 0x000fe2000fffe0ff */
[----:B------:R-:W-:Y:S01]  /*0270*/  LOP3.LUT R10, R3, 0xe006, R180, 0xc8, !PT ;  /* 0x0000e006030a7812 */ /* 0x000fe200078ec8b4 */
[----:B------:R-:W-:Y:S01]  /*0280*/  UIADD3 UR18, UPT, UPT, UR18, 0x6000, URZ ;  /* 0x0000600012127890 */ /* 0x000fe2000fffe0ff */
[----:B------:R-:W-:-:S02]  /*0290*/  LOP3.LUT R3, R5, 0x120, RZ, 0xc0, !PT ;  /* 0x0000012005037812 */ /* 0x000fc400078ec0ff */
[--C-:B------:R-:W-:Y:S02]  /*02a0*/  LOP3.LUT R181, R181, 0x3800, R2.reuse, 0xf8, !PT ;  /* 0x00003800b5b57812 */ /* 0x100fe400078ef802 */
[--C-:B------:R-:W-:Y:S02]  /*02b0*/  LOP3.LUT R0, R3, 0x600, R2.reuse, 0xf8, !PT ;  /* 0x0000060003007812 */ /* 0x100fe400078ef802 */
[----:B------:R-:W-:Y:S01]  /*02c0*/  LOP3.LUT R181, R181, 0x100, R2, 0xf8, !PT ;  /* 0x00000100b5b57812 */ /* 0x000fe200078ef802 */
[----:B------:R-:W-:Y:S01]  /*02d0*/  IMAD.SHL.U32 R2, R190, 0x4, RZ ;  /* 0x00000004be027824 */ /* 0x000fe200078e00ff */
[----:B------:R-:W-:Y:S02]  /*02e0*/  SHF.R.U32.HI R4, RZ, 0x1, R190 ;  /* 0x00000001ff047819 */ /* 0x000fe400000116be */
[----:B------:R-:W-:Y:S02]  /*02f0*/  LOP3.LUT R6, R180, 0x200, RZ, 0xc0, !PT ;  /* 0x00000200b4067812 */ /* 0x000fe400078ec0ff */
[----:B------:R-:W-:-:S02]  /*0300*/  LOP3.LUT R179, R179, 0x38, R186, 0xf8, !PT ;  /* 0x00000038b3b37812 */ /* 0x000fc400078ef8ba */
[--C-:B------:R-:W-:Y:S02]  /*0310*/  LOP3.LUT R6, R6, 0xc00, R5.reuse, 0xf8, !PT ;  /* 0x00000c0006067812 */ /* 0x100fe400078ef805 */
[----:B------:R-:W-:Y:S02]  /*0320*/  LOP3.LUT R179, R179, 0x8, R4, 0x78, !PT ;  /* 0x00000008b3b37812 */ /* 0x000fe400078e7804 */
[----:B------:R-:W-:Y:S02]  /*0330*/  LOP3.LUT R2, R2, 0x18, RZ, 0xc0, !PT ;  /* 0x0000001802027812 */ /* 0x000fe400078ec0ff */
[----:B------:R-:W-:Y:S02]  /*0340*/  LOP3.LUT R179, R6, R179, RZ, 0xfc, !PT ;  /* 0x000000b306b37212 */ /* 0x000fe400078efcff */
[----:B------:R-:W-:Y:S02]  /*0350*/  LOP3.LUT R7, R2, 0xc0, R5, 0xf8, !PT ;  /* 0x000000c002077812 */ /* 0x000fe400078ef805 */
[----:B------:R-:W-:-:S02]  /*0360*/  LOP3.LUT P1, RZ, R190, 0x4, RZ, 0xc0, !PT ;  /* 0x00000004beff7812 */ /* 0x000fc4000782c0ff */
[----:B------:R-:W-:Y:S02]  /*0370*/  SHF.R.U32.HI R6, RZ, 0x2, R190 ;  /* 0x00000002ff067819 */ /* 0x000fe400000116be */
[----:B------:R-:W-:Y:S02]  /*0380*/  LOP3.LUT R3, R4, 0x30, RZ, 0xc0, !PT ;  /* 0x0000003004037812 */ /* 0x000fe400078ec0ff */
[----:B------:R-:W-:Y:S02]  /*0390*/  LOP3.LUT R183, R7, 0x8, R4, 0x78, !PT ;  /* 0x0000000807b77812 */ /* 0x000fe400078e7804 */
[----:B------:R-:W-:Y:S02]  /*03a0*/  LEA R179, R179, UR5, 0x1 ;  /* 0x00000005b3b37c11 */ /* 0x000fe4000f8e08ff */
[--C-:B------:R-:W-:Y:S02]  /*03b0*/  LOP3.LUT R189, R10, 0xc00, R5.reuse, 0xf8, !PT ;  /* 0x00000c000abd7812 */ /* 0x100fe400078ef805 */
[----:B------:R-:W-:Y:S01]  /*03c0*/  LOP3.LUT R182, R182, 0xc0, R5, 0xf8, !PT ;  /* 0x000000c0b6b67812 */ /* 0x000fe200078ef805 */
[----:B------:R-:W-:Y:S01]  /*03d0*/  VIADD R178, R179, 0xa040 ;  /* 0x0000a040b3b27836 */ /* 0x000fe20000000000 */
[----:B------:R-:W-:-:S02]  /*03e0*/  LOP3.LUT R185, R3, 0x7, R6, 0xf8, !PT ;  /* 0x0000000703b97812 */ /* 0x000fc400078ef806 */
[----:B------:R-:W-:Y:S01]  /*03f0*/  LOP3.LUT R183, R0, R183, RZ, 0xfc, !PT ;  /* 0x000000b700b77212 */ /* 0x000fe200078efcff */
[----:B------:R-:W-:Y:S01]  /*0400*/  VIADD R0, R179, 0xa000 ;  /* 0x0000a000b3007836 */ /* 0x000fe20000000000 */
[--C-:B------:R-:W-:Y:S02]  /*0410*/  LOP3.LUT R3, R3, 0x8, R190.reuse, 0xf8, !PT ;  /* 0x0000000803037812 */ /* 0x100fe400078ef8be */
[----:B------:R-:W-:Y:S01]  /*0420*/  LOP3.LUT R189, R189, R8, RZ, 0xfc, !PT ;  /* 0x00000008bdbd7212 */ /* 0x000fe200078efcff */
[----:B------:R-:W-:Y:S01]  /*0430*/  @P1 VIADD R178, R0, 0xffffffc0 ;  /* 0xffffffc000b21836 */ /* 0x000fe20000000000 */
[----:B------:R-:W-:Y:S02]  /*0440*/  LOP3.LUT R182, R182, R2, RZ, 0x3c, !PT ;  /* 0x00000002b6b67212 */ /* 0x000fe400078e3cff */
[----:B------:R-:W-:Y:S02]  /*0450*/  LOP3.LUT R2, R7, 0x8, R190, 0x78, !PT ;  /* 0x0000000807027812 */ /* 0x000fe400078e78be */
[----:B------:R-:W-:-:S02]  /*0460*/  LOP3.LUT R191, R186, 0xd8, RZ, 0xc0, !PT ;  /* 0x000000d8babf7812 */ /* 0x000fc400078ec0ff */
[----:B------:R-:W-:Y:S02]  /*0470*/  LOP3.LUT R3, R3, 0x1c0, R180, 0xf8, !PT ;  /* 0x000001c003037812 */ /* 0x000fe400078ef8b4 */
[C---:B------:R-:W-:Y:S02]  /*0480*/  LOP3.LUT P2, RZ, R190.reuse, 0x2, RZ, 0xc0, !PT ;  /* 0x00000002beff7812 */ /* 0x040fe4000784c0ff */
[----:B------:R-:W-:Y:S02]  /*0490*/  LOP3.LUT P1, RZ, R190, 0x8, RZ, 0xc0, !PT ;  /* 0x00000008beff7812 */ /* 0x000fe4000782c0ff */
[----:B------:R-:W-:Y:S02]  /*04a0*/  LEA R189, R189, UR8, 0x1 ;  /* 0x00000008bdbd7c11 */ /* 0x000fe4000f8e08ff */
[----:B------:R-:W-:Y:S02]  /*04b0*/  LOP3.LUT R181, R181, R2, RZ, 0xfc, !PT ;  /* 0x00000002b5b57212 */ /* 0x000fe400078efcff */
[----:B------:R-:W-:Y:S01]  /*04c0*/  LOP3.LUT R191, R191, 0x18, R190, 0x78, !PT ;  /* 0x00000018bfbf7812 */ /* 0x000fe200078e78be */
[C---:B------:R-:W-:Y:S01]  /*04d0*/  VIADD R188, R189.reuse, 0x40 ;  /* 0x00000040bdbc7836 */ /* 0x040fe20000000000 */
[----:B------:R-:W-:Y:S01]  /*04e0*/  LOP3.LUT R180, R180, 0x400, RZ, 0xc0, !PT ;  /* 0x00000400b4b47812 */ /* 0x000fe200078ec0ff */
[----:B------:R-:W-:Y:S01]  /*04f0*/  @P0 VIADD R188, R189, 0xffffffc0 ;  /* 0xffffffc0bdbc0836 */ /* 0x000fe20000000000 */
[----:B------:R-:W-:-:S02]  /*0500*/  LOP3.LUT R3, R3, 0x38, R186, 0x78, !PT ;  /* 0x0000003803037812 */ /* 0x000fc400078e78ba */
[C---:B------:R-:W-:Y:S02]  /*0510*/  SEL R2, R194.reuse, 0xffffffe0, !P2 ;  /* 0xffffffe0c2027807 */ /* 0x040fe40005000000 */
[----:B------:R-:W-:Y:S01]  /*0520*/  SEL R194, R194, 0xffffffe0, !P1 ;  /* 0xffffffe0c2c27807 */ /* 0x000fe20004800000 */
[----:B------:R-:W-:Y:S01]  /*0530*/  IMAD R180, R3, 0x2, R180 ;  /* 0x0000000203b47824 */ /* 0x000fe200078e02b4 */
[----:B------:R-:W-:Y:S01]  /*0540*/  LOP3.LUT R182, R182, 0x120, R5, 0xf8, !PT ;  /* 0x00000120b6b67812 */ /* 0x000fe200078ef805 */
[----:B------:R-:W-:Y:S01]  /*0550*/  IMAD.IADD R3, R2, 0x1, R179 ;  /* 0x0000000102037824 */ /* 0x000fe200078e02b3 */
[----:B------:R-:W-:Y:S01]  /*0560*/  LOP3.LUT R191, R191, 0x1f20, R186, 0xf8, !PT ;  /* 0x00001f20bfbf7812 */ /* 0x000fe200078ef8ba */
[----:B------:R-:W-:Y:S01]  /*0570*/  IMAD.IADD R193, R189, 0x1, R194 ;  /* 0x00000001bdc17824 */ /* 0x000fe200078e02c2 */
[----:B------:R-:W-:Y:S01]  /*0580*/  SHF.R.U32.HI R190, RZ, 0x5, R190 ;  /* 0x00000005ffbe7819 */ /* 0x000fe200000116be */
[----:B------:R-:W-:Y:S01]  /*0590*/  IMAD.IADD R194, R194, 0x1, R188 ;  /* 0x00000001c2c27824 */ /* 0x000fe200078e02bc */
[----:B------:R-:W-:Y:S01]  /*05a0*/  LEA R191, R191, UR5, 0x1 ;  /* 0x00000005bfbf7c11 */ /* 0x000fe2000f8e08ff */
[----:B------:R-:W-:Y:S01]  /*05b0*/  IMAD.IADD R2, R2, 0x1, R178 ;  /* 0x0000000102027824 */ /* 0x000fe200078e02b2 */
[----:B------:R-:W-:-:S02]  /*05c0*/  LEA R183, R183, UR5, 0x1 ;  /* 0x00000005b7b77c11 */ /* 0x000fc4000f8e08ff */
[----:B------:R-:W-:Y:S02]  /*05d0*/  LEA R182, R182, UR5, 0x1 ;  /* 0x00000005b6b67c11 */ /* 0x000fe4000f8e08ff */
[----:B------:R-:W-:Y:S01]  /*05e0*/  LEA R181, R181, UR4, 0x1 ;  /* 0x00000004b5b57c11 */ /* 0x000fe2000f8e08ff */
[----:B-1234-:R-:W-:-:S06]  /*05f0*/  UMOV UR4, URZ ;  /* 0x000000ff00047c82 */ /* 0x01efcc0008000000 */
.L_x_1414:
[----:B------:R-:W1:Y:S01]  /*0600*/  LDC.64 R8, c[0x0][0x478] ;  /* 0x00011e00ff087b82 */ /* 0x000e620000000a00 */
[----:B------:R-:W2:Y:S01]  /*0610*/  S2R R13, SR_CTAID.Y ;  /* 0x00000000000d7919 */ /* 0x000ea20000002600 */
[----:B------:R-:W-:Y:S01]  /*0620*/  ISETP.NE.U32.AND P5, PT, RZ, UR6, PT ;  /* 0x00000006ff007c0c */ /* 0x000fe2000bfa5070 */
[----:B------:R-:W-:-:S03]  /*0630*/  IMAD.MOV.U32 R212, RZ, RZ, RZ ;  /* 0x000000ffffd47224 */ /* 0x000fc600078e00ff */
[----:B------:R-:W-:Y:S02]  /*0640*/  ISETP.NE.AND.EX P5, PT, RZ, UR7, PT, P5 ;  /* 0x00000007ff007c0c */ /* 0x000fe4000bfa5350 */
[----:B------:R-:W3:Y:S08]  /*0650*/  LDC.64 R4, c[0x0][0x460] ;  /* 0x00011800ff047b82 */ /* 0x000ef00000000a00 */
[----:B------:R-:W4:Y:S01]  /*0660*/  LDC.64 R16, c[0x0][0x460] ;  /* 0x00011800ff107b82 */ /* 0x000f220000000a00 */
[----:B-1----:R-:W-:-:S07]  /*0670*/  ISETP.NE.U32.AND P4, PT, R8, RZ, PT ;  /* 0x000000ff0800720c */ /* 0x002fce0003f85070 */
[----:B------:R-:W1:Y:S01]  /*0680*/  LDC.U8 R12, c[0x0][0x532] ;  /* 0x00014c80ff0c7b82 */ /* 0x000e620000000000 */
[----:B------:R-:W-:Y:S02]  /*0690*/  ISETP.NE.AND.EX P4, PT, R9, RZ, PT, P4 ;  /* 0x000000ff0900720c */ /* 0x000fe40003f85340 */
[C---:B---3--:R-:W-:Y:S01]  /*06a0*/  ISETP.NE.U32.AND P3, PT, R4.reuse, RZ, PT ;  /* 0x000000ff0400720c */ /* 0x048fe20003f65070 */
[----:B--2---:R-:W-:Y:S01]  /*06b0*/  IMAD.SHL.U32 R15, R13, 0x4, RZ ;  /* 0x000000040d0f7824 */ /* 0x004fe200078e00ff */
[----:B------:R-:W-:-:S03]  /*06c0*/  ISETP.NE.U32.AND P2, PT, R4, RZ, PT ;  /* 0x000000ff0400720c */ /* 0x000fc60003f45070 */
[----:B------:R-:W2:Y:S01]  /*06d0*/  LDC.64 R6, c[0x0][0x468] ;  /* 0x00011a00ff067b82 */ /* 0x000ea20000000a00 */
[----:B------:R-:W-:Y:S02]  /*06e0*/  SHF.R.U32.HI R10, RZ, 0x1e, R13 ;  /* 0x0000001eff0a7819 */ /* 0x000fe4000001160d */
[----:B------:R-:W-:Y:S02]  /*06f0*/  @P5 IADD3 R20, P1, PT, R15, UR6, RZ ;  /* 0x000000060f145c10 */ /* 0x000fe4000ff3e0ff */
[----:B------:R-:W-:Y:S02]  /*0700*/  ISETP.NE.AND.EX P3, PT, R5, RZ, PT, P3 ;  /* 0x000000ff0500720c */ /* 0x000fe40003f65330 */
[----:B------:R-:W-:Y:S02]  /*0710*/  @P4 IADD3 R18, P0, PT, R15, R8, RZ ;  /* 0x000000080f124210 */ /* 0x000fe40007f1e0ff */
[----:B------:R-:W-:Y:S01]  /*0720*/  ISETP.NE.AND.EX P2, PT, R5, RZ, PT, P2 ;  /* 0x000000ff0500720c */ /* 0x000fe20003f45320 */
[----:B------:R-:W-:Y:S01]  /*0730*/  IMAD.MOV.U32 R0, RZ, RZ, -0x1 ;  /* 0xffffffffff007424 */ /* 0x000fe200078e00ff */
[C---:B------:R-:W-:Y:S01]  /*0740*/  @P5 IADD3.X R21, PT, PT, R10.reuse, UR7, RZ, P1, !PT ;  /* 0x000000070a155c10 */ /* 0x040fe20008ffe4ff */
[----:B------:R-:W-:Y:S01]  /*0750*/  @P4 IMAD.X R19, R10, 0x1, R9, P0 ;  /* 0x000000010a134824 */ /* 0x000fe200000e0609 */
[----:B------:R-:W3:Y:S01]  /*0760*/  @!P4 LDC.64 R4, c[0x0][0x488] ;  /* 0x00012200ff04cb82 */ /* 0x000ee20000000a00 */
[----:B----4-:R-:W-:-:S02]  /*0770*/  IMAD.WIDE.U32 R16, R13, 0x4, R16 ;  /* 0x000000040d107825 */ /* 0x010fc400078e0010 */
[----:B------:R-:W4:Y:S04]  /*0780*/  @P5 LDG.E R212, desc[UR22][R20.64] ;  /* 0x0000001614d45981 */ /* 0x000f28000c1e1900 */
[----:B------:R-:W4:Y:S01]  /*0790*/  @P4 LDG.E R211, desc[UR22][R18.64] ;  /* 0x0000001612d34981 */ /* 0x000f22000c1e1900 */
[----:B------:R-:W-:Y:S01]  /*07a0*/  IMAD.MOV.U32 R213, RZ, RZ, -0x1 ;  /* 0xffffffffffd57424 */ /* 0x000fe200078e00ff */
[----:B------:R-:W3:Y:S02]  /*07b0*/  @!P4 LDC R8, c[0x0][0x43c] ;  /* 0x00010f00ff08cb82 */ /* 0x000ee40000000800 */
[----:B-----5:R3:W5:Y:S04]  /*07c0*/  @P3 LDG.E R0, desc[UR22][R16.64] ;  /* 0x0000001610003981 */ /* 0x020768000c1e1900 */
[----:B------:R3:W5:Y:S01]  /*07d0*/  @P2 LDG.E R9, desc[UR22][R16.64+0x4] ;  /* 0x0000041610092981 */ /* 0x000762000c1e1900 */
[----:B-1----:R-:W-:-:S02]  /*07e0*/  ISETP.NE.AND P5, PT, R12, RZ, PT ;  /* 0x000000ff0c00720c */ /* 0x002fc40003fa5270 */
[----:B--2---:R-:W-:Y:S02]  /*07f0*/  ISETP.EQ.U32.AND P1, PT, R6, RZ, PT ;  /* 0x000000ff0600720c */ /* 0x004fe40003f22070 */
[----:B------:R-:W-:Y:S02]  /*0800*/  IADD3 R14, P0, PT, R15, R6, RZ ;  /* 0x000000060f0e7210 */ /* 0x000fe40007f1e0ff */
[----:B------:R-:W-:-:S03]  /*0810*/  ISETP.EQ.OR.EX P1, PT, R7, RZ, !P5, P1 ;  /* 0x000000ff0700720c */ /* 0x000fc60006f22710 */
[----:B------:R-:W-:Y:S01]  /*0820*/  IMAD.X R15, R10, 0x1, R7, P0 ;  /* 0x000000010a0f7824 */ /* 0x000fe200000e0607 */
[----:B------:R-:W1:Y:S09]  /*0830*/  @!P2 LDC R214, c[0x0][0x434] ;  /* 0x00010d00ffd6ab82 */ /* 0x000e720000000800 */
[----:B------:R2:W5:Y:S01]  /*0840*/  @!P1 LDG.E R213, desc[UR22][R14.64] ;  /* 0x000000160ed59981 */ /* 0x000562000c1e1900 */
[----:B------:R-:W-:-:S02]  /*0850*/  ISETP.NE.U32.AND P1, PT, R6, RZ, PT ;  /* 0x000000ff0600720c */ /* 0x000fc40003f25070 */
[----:B---3--:R-:W-:Y:S02]  /*0860*/  @!P4 ISETP.NE.U32.AND P0, PT, R4, RZ, PT ;  /* 0x000000ff0400c20c */ /* 0x008fe40003f05070 */
[----:B------:R-:W-:Y:S02]  /*0870*/  ISETP.NE.AND.EX P1, PT, R7, RZ, PT, P1 ;  /* 0x000000ff0700720c */ /* 0x000fe40003f25310 */
[----:B------:R-:W-:-:S04]  /*0880*/  @!P4 ISETP.NE.AND.EX P0, PT, R5, RZ, PT, P0 ;  /* 0x000000ff0500c20c */ /* 0x000fc80003f05300 */
[----:B------:R-:W-:Y:S01]  /*0890*/  @!P4 SEL R8, R8, RZ, P0 ;  /* 0x000000ff0808c207 */ /* 0x000fe20000000000 */
[----:B----4-:R-:W-:-:S06]  /*08a0*/  @P4 IMAD.IADD R211, R211, 0x1, -R212 ;  /* 0x00000001d3d34824 */ /* 0x010fcc00078e0ad4 */
[----:B-12---:R-:W-:Y:S05]  /*08b0*/  @!P1 BRA `(.L_x_1381) ;  /* 0x00000000000c9947 */ /* 0x006fea0003800000 */
[----:B------:R-:W2:Y:S02]  /*08c0*/  @P5 LDG.E R4, desc[UR22][R14.64+0x4] ;  /* 0x000004160e045981 */ /* 0x000ea4000c1e1900 */
[----:B--2--5:R-:W-:-:S06]  /*08d0*/  @P5 IADD3 R11, PT, PT, R4, -R213, RZ ;  /* 0x800000d5040b5210 */ /* 0x024fcc0007ffe0ff */
[----:B------:R1:W5:Y:S02]  /*08e0*/  @!P5 LDG.E R11, desc[UR22][R14.64] ;  /* 0x000000160e0bd981 */ /* 0x000364000c1e1900 */
.L_x_1381:
[----:B------:R-:W-:Y:S01]  /*08f0*/  IMAD.SHL.U32 R20, R192, 0x80, RZ ;  /* 0x00000080c0147824 */ /* 0x000fe200078e00ff */
[----:B-----5:R-:W-:Y:S01]  /*0900*/  @!P4 IADD3 R211, PT, PT, R8, R11, -R212 ;  /* 0x0000000b08d3c210 */ /* 0x020fe20007ffe8d4 */
[----:B------:R-:W-:-:S03]  /*0910*/  @P2 IMAD.IADD R214, R9, 0x1, -R0 ;  /* 0x0000000109d62824 */ /* 0x000fc600078e0a00 */
[----:B------:R-:W-:-:S13]  /*0920*/  ISETP.GT.AND P0, PT, R211, R20, PT ;  /* 0x00000014d300720c */ /* 0x000fda0003f04270 */
[----:B------:R-:W-:Y:S05]  /*0930*/  @!P0 BRA `(.L_x_1382) ;  /* 0x0000008800948947 */ /* 0x000fea0003800000 */
[----:B------:R-:W2:Y:S01]  /*0940*/  LDC R9, c[0x0][0x504] ;  /* 0x00014100ff097b82 */ /* 0x000ea20000000800 */
[----:B------:R-:W-:Y:S01]  /*0950*/  ISETP.NE.AND P4, PT, R0, -0x1, PT ;  /* 0xffffffff0000780c */ /* 0x000fe20003f85270 */
[----:B------:R-:W-:Y:S01]  /*0960*/  VIADD R6, R214, 0x7f ;  /* 0x0000007fd6067836 */ /* 0x000fe20000000000 */
[----:B------:R-:W-:Y:S02]  /*0970*/  IADD3 R208, PT, PT, R20, 0x80, R214 ;  /* 0x0000008014d07810 */ /* 0x000fe40007ffe0d6 */
[----:B------:R-:W-:Y:S02]  /*0980*/  ISETP.NE.AND P0, PT, R213, -0x1, PT ;  /* 0xffffffffd500780c */ /* 0x000fe40003f05270 */
[----:B------:R-:W-:-:S04]  /*0990*/  SHF.R.S32.HI R7, RZ, 0x1f, R6 ;  /* 0x0000001fff077819 */ /* 0x000fc80000011406 */
[----:B------:R-:W-:-:S03]  /*09a0*/  LEA.HI R7, R7, R6, RZ, 0x7 ;  /* 0x0000000607077211 */ /* 0x000fc600078f38ff */
[----:B-1----:R-:W1:Y:S01]  /*09b0*/  @!P4 LDC.64 R14, c[0x0][0x398] ;  /* 0x0000e600ff0ecb82 */ /* 0x002e620000000a00 */
[----:B------:R-:W-:-:S07]  /*09c0*/  SHF.R.S32.HI R7, RZ, 0x7, R7 ;  /* 0x00000007ff077819 */ /* 0x000fce0000011407 */
[----:B------:R-:W3:Y:S01]  /*09d0*/  @P4 LDC.64 R4, c[0x0][0x3b0] ;  /* 0x0000ec00ff044b82 */ /* 0x000ee20000000a00 */
[----:B--2---:R-:W-:-:S05]  /*09e0*/  IADD3 R9, PT, PT, R208, R9, -R211 ;  /* 0x00000009d0097210 */ /* 0x004fca0007ffe8d3 */
[----:B------:R-:W-:-:S05]  /*09f0*/  VIADD R9, R9, 0x7f ;  /* 0x0000007f09097836 */ /* 0x000fca0000000000 */
[----:B------:R-:W-:-:S04]  /*0a00*/  SHF.R.S32.HI R16, RZ, 0x1f, R9 ;  /* 0x0000001fff107819 */ /* 0x000fc80000011409 */
[----:B------:R-:W-:Y:S01]  /*0a10*/  LEA.HI R16, R16, R9, RZ, 0x7 ;  /* 0x0000000910107211 */ /* 0x000fe200078f38ff */
[----:B-1----:R-:W-:-:S03]  /*0a20*/  @!P4 IMAD.WIDE.U32 R34, R13, R14, RZ ;  /* 0x0000000e0d22c225 */ /* 0x002fc600078e00ff */
        /* <DEDUP_REMOVED lines=19> */
.L_x_1383:
[----:B------:R-:W1:Y:S01]  /*0b60*/  LDCU.64 UR14, c[0x0][0x3b8] ;  /* 0x00007700ff0e77ac */ /* 0x000e620008000a00 */
[----:B------:R-:W-:-:S05]  /*0b70*/  IADD3 R22, PT, PT, R212, R213, RZ ;  /* 0x000000d5d4167210 */ /* 0x000fca0007ffe0ff */
[C---:B-1----:R-:W-:Y:S02]  /*0b80*/  IMAD R11, R22.reuse, UR15, RZ ;  /* 0x0000000f160b7c24 */ /* 0x042fe4000f8e02ff */
[----:B------:R-:W-:-:S05]  /*0b90*/  IMAD.WIDE.U32 R22, R22, UR14, RZ ;  /* 0x0000000e16167c25 */ /* 0x000fca000f8e00ff */
[----:B------:R-:W-:Y:S02]  /*0ba0*/  IADD3 R11, PT, PT, R23, R11, RZ ;  /* 0x0000000b170b7210 */ /* 0x000fe40007ffe0ff */
.L_x_1384:
[----:B------:R-:W1:Y:S02]  /*0bb0*/  LDC R4, c[0x0][0x3e8] ;  /* 0x0000fa00ff047b82 */ /* 0x000e640000000800 */
[----:B-1----:R-:W-:-:S04]  /*0bc0*/  IABS R7, R4 ;  /* 0x0000000400077213 */ /* 0x002fc80000000000 */
[----:B------:R-:W1:Y:S08]  /*0bd0*/  I2F.RP R10, R7 ;  /* 0x00000007000a7306 */ /* 0x000e700000209400 */
[----:B-1----:R-:W1:Y:S02]  /*0be0*/  MUFU.RCP R8, R10 ;  /* 0x0000000a00087308 */ /* 0x002e640000001000 */
[----:B-1----:R-:W-:Y:S01]  /*0bf0*/  VIADD R8, R8, 0xffffffe ;  /* 0x0ffffffe08087836 */ /* 0x002fe20000000000 */
[----:B------:R-:W-:-:S05]  /*0c00*/  SHF.R.S32.HI R10, RZ, 0x1f, R20 ;  /* 0x0000001fff0a7819 */ /* 0x000fca0000011414 */
        /* <DEDUP_REMOVED lines=31> */
.L_x_1385:
[----:B------:R-:W1:Y:S01]  /*0e00*/  LDCU.64 UR12, c[0x0][0x3c0] ;  /* 0x00007800ff0c77ac */ /* 0x000e620008000a00 */
[----:B------:R-:W-:-:S05]  /*0e10*/  IADD3 R24, PT, PT, R212, R213, RZ ;  /* 0x000000d5d4187210 */ /* 0x000fca0007ffe0ff */
[C---:B-1----:R-:W-:Y:S02]  /*0e20*/  IMAD R19, R24.reuse, UR13, RZ ;  /* 0x0000000d18137c24 */ /* 0x042fe4000f8e02ff */
[----:B------:R-:W-:-:S05]  /*0e30*/  IMAD.WIDE.U32 R24, R24, UR12, RZ ;  /* 0x0000000c18187c25 */ /* 0x000fca000f8e00ff */
[----:B------:R-:W-:Y:S02]  /*0e40*/  IADD3 R19, PT, PT, R25, R19, RZ ;  /* 0x0000001319137210 */ /* 0x000fe40007ffe0ff */
.L_x_1386:
        /* <DEDUP_REMOVED lines=27> */
.L_x_1387:
[-C--:B------:R-:W-:Y:S02]  /*1000*/  IMAD R30, R27, R0.reuse, RZ ;  /* 0x000000001b1e7224 */ /* 0x080fe400078e02ff */
[----:B------:R-:W-:-:S05]  /*1010*/  IMAD.WIDE.U32 R32, R26, R0, RZ ;  /* 0x000000001a207225 */ /* 0x000fca00078e00ff */
[----:B------:R-:W-:-:S07]  /*1020*/  IADD3 R30, PT, PT, R33, R30, RZ ;  /* 0x0000001e211e7210 */ /* 0x000fce0007ffe0ff */
.L_x_1388:
        /* <DEDUP_REMOVED lines=20> */
.L_x_1389:
[----:B------:R-:W1:Y:S01]  /*1170*/  LDC R17, c[0x0][0x434] ;  /* 0x00010d00ff117b82 */ /* 0x000e620000000800 */
[----:B------:R-:W-:-:S04]  /*1180*/  IMAD R4, R13, R14, R187 ;  /* 0x0000000e0d047224 */ /* 0x000fc800078e02bb */
[----:B-1----:R-:W-:-:S03]  /*1190*/  IMAD R17, R4, R17, RZ ;  /* 0x0000001104117224 */ /* 0x002fc600078e02ff */
.L_x_1390:
        /* <DEDUP_REMOVED lines=11> */
.L_x_1391:
[----:B------:R-:W1:Y:S01]  /*1250*/  LDC R23, c[0x0][0x444] ;  /* 0x00011100ff177b82 */ /* 0x000e620000000800 */
[----:B------:R-:W-:-:S04]  /*1260*/  IMAD R0, R13, R14, R187 ;  /* 0x0000000e0d007224 */ /* 0x000fc800078e02bb */
[----:B-1----:R-:W-:-:S07]  /*1270*/  IMAD R23, R0, R23, RZ ;  /* 0x0000001700177224 */ /* 0x002fce00078e02ff */
.L_x_1392:
[----:B------:R-:W1:Y:S01]  /*1280*/  LDCU.128 UR8, c[0x0][0x590] ;  /* 0x0000b200ff0877ac */ /* 0x000e620008000c00 */
[----:B------:R-:W-:Y:S01]  /*1290*/  LOP3.LUT R28, R186, 0x18, RZ, 0xc0, !PT ;  /* 0x00000018ba1c7812 */ /* 0x000fe200078ec0ff */
[----:B------:R-:W2:Y:S01]  /*12a0*/  LDC.64 R4, c[0x0][0x3b0] ;  /* 0x0000ec00ff047b82 */ /* 0x000ea20000000a00 */
[----:B------:R-:W3:Y:S01]  /*12b0*/  S2R R12, SR_TID.X ;  /* 0x00000000000c7919 */ /* 0x000ee20000002100 */
[----:B------:R-:W-:Y:S01]  /*12c0*/  IMAD.MOV.U32 R29, RZ, RZ, RZ ;  /* 0x000000ffff1d7224 */ /* 0x000fe200078e00ff */
[----:B------:R-:W-:Y:S01]  /*12d0*/  IADD3 R36, P1, PT, R28, R36, RZ ;  /* 0x000000241c247210 */ /* 0x000fe20007f3e0ff */
[----:B------:R-:W4:Y:S01]  /*12e0*/  LDCU.64 UR16, c[0x0][0x3c8] ;  /* 0x00007900ff1077ac */ /* 0x000f220008000a00 */
[----:B------:R-:W5:Y:S01]  /*12f0*/  S2R R0, SR_TID.X ;  /* 0x0000000000007919 */ /* 0x000f620000002100 */
[----:B------:R-:W-:Y:S01]  /*1300*/  IMAD R203, R14, UR25, RZ ;  /* 0x000000190ecb7c24 */ /* 0x000fe2000f8e02ff */
[----:B------:R-:W-:Y:S01]  /*1310*/  ISETP.NE.AND P6, PT, RZ, UR24, PT ;  /* 0x00000018ff007c0c */ /* 0x000fe2000bfc5270 */
[----:B------:R-:W-:Y:S01]  /*1320*/  IMAD.X R37, RZ, RZ, R7, P1 ;  /* 0x000000ffff257224 */ /* 0x000fe200008e0607 */
[--C-:B------:R-:W-:Y:S01]  /*1330*/  IADD3 R32, P2, P1, R38, R32, R27.reuse ;  /* 0x0000002026207210 */ /* 0x100fe2000795e01b */
[----:B------:R-:W4:Y:S01]  /*1340*/  LDC.64 R6, c[0x0][0x5f8] ;  /* 0x00017e00ff067b82 */ /* 0x000f220000000a00 */
[----:B------:R-:W-:Y:S01]  /*1350*/  SHF.R.S32.HI R27, RZ, 0x1f, R27 ;  /* 0x0000001fff1b7819 */ /* 0x000fe2000001141b */
[----:B------:R-:W-:Y:S01]  /*1360*/  BSSY.RECONVERGENT B1, `(.L_x_1382) ;  /* 0x0000802000017945 */ /* 0x000fe20003800200 */
[----:B-1----:R-:W-:Y:S01]  /*1370*/  IMAD R18, R31, UR8, RZ ;  /* 0x000000081f127c24 */ /* 0x002fe2000f8e02ff */
[----:B------:R-:W-:Y:S01]  /*1380*/  USHF.L.U64.HI UR24, UR8, 0x6, UR9 ;  /* 0x0000000608187899 */ /* 0x000fe20008010209 */
[----:B------:R-:W-:Y:S01]  /*1390*/  IMAD.WIDE.U32 R36, R21, UR8, R36 ;  /* 0x0000000815247c25 */ /* 0x000fe2000f8e0024 */
[----:B------:R-:W-:-:S02]  /*13a0*/  USHF.L.U32 UR25, UR8, 0x6, URZ ;  /* 0x0000000608197899 */ /* 0x000fc400080006ff */
[----:B------:R-:W1:Y:S01]  /*13b0*/  LDC.64 R220, c[0x0][0x420] ;  /* 0x00010800ffdc7b82 */ /* 0x000e620000000a00 */
[----:B------:R-:W-:Y:S02]  /*13c0*/  IMAD R18, R21, UR9, R18 ;  /* 0x0000000915127c24 */ /* 0x000fe4000f8e0212 */
[----:B--2---:R-:W-:Y:S02]  /*13d0*/  IMAD R26, R31, R4, RZ ;  /* 0x000000041f1a7224 */ /* 0x004fe400078e02ff */
[----:B------:R-:W-:-:S03]  /*13e0*/  IMAD.IADD R37, R37, 0x1, R18 ;  /* 0x0000000125257824 */ /* 0x000fc600078e0212 */
[----:B------:R-:W2:Y:S01]  /*13f0*/  LDC R18, c[0x0][0x508] ;  /* 0x00014200ff127b82 */ /* 0x000ea20000000800 */
[----:B------:R-:W-:-:S04]  /*1400*/  IMAD.WIDE.U32 R38, R21, R4, R28 ;  /* 0x0000000415267225 */ /* 0x000fc800078e001c */
[----:B------:R-:W-:Y:S01]  /*1410*/  IMAD.WIDE.U32 R36, R187, UR10, R36 ;  /* 0x0000000abb247c25 */ /* 0x000fe2000f8e0024 */
[----:B------:R-:W-:-:S03]  /*1420*/  IADD3 R34, P3, PT, R34, R38, RZ ;  /* 0x0000002622227210 */ /* 0x000fc60007f7e0ff */
[----:B------:R-:W-:Y:S01]  /*1430*/  IMAD R26, R21, R5, R26 ;  /* 0x00000005151a7224 */ /* 0x000fe200078e021a */
[----:B------:R-:W-:Y:S01]  /*1440*/  IADD3.X R21, PT, PT, R25, R30, R27, P2, P1 ;  /* 0x0000001e19157210 */ /* 0x000fe200017e241b */
[----:B------:R-:W-:Y:S01]  /*1450*/  IMAD R31, R187, UR11, R37 ;  /* 0x0000000bbb1f7c24 */ /* 0x000fe2000f8e0225 */
[----:B------:R-:W1:Y:S01]  /*1460*/  LDCU.64 UR10, c[0x0][0x550] ;  /* 0x0000aa00ff0a77ac */ /* 0x000e620008000a00 */
[----:B------:R-:W-:Y:S01]  /*1470*/  IMAD.MOV.U32 R30, RZ, RZ, R36 ;  /* 0x000000ffff1e7224 */ /* 0x000fe200078e0024 */
[----:B------:R-:W-:Y:S01]  /*1480*/  IADD3.X R35, PT, PT, R15, R39, R26, P3, !PT ;  /* 0x000000270f237210 */ /* 0x000fe20001ffe41a */
[----:B----4-:R-:W-:Y:S01]  /*1490*/  IMAD.WIDE.U32 R26, R6, UR20, RZ ;  /* 0x00000014061a7c25 */ /* 0x010fe2000f8e00ff */
[----:B---3--:R-:W-:Y:S02]  /*14a0*/  SHF.R.U32.HI R15, RZ, 0x2, R12 ;  /* 0x00000002ff0f7819 */ /* 0x008fe4000001160c */
[----:B-----5:R-:W-:Y:S01]  /*14b0*/  LOP3.LUT R222, R0, 0x1f, RZ, 0xc0, !PT ;  /* 0x0000001f00de7812 */ /* 0x020fe200078ec0ff */
[----:B------:R-:W-:Y:S01]  /*14c0*/  IMAD.WIDE.U32 R34, R187, UR16, R34 ;  /* 0x00000010bb227c25 */ /* 0x000fe2000f8e0022 */
[----:B------:R-:W-:-:S03]  /*14d0*/  SEL R26, R26, RZ, P6 ;  /* 0x000000ff1a1a7207 */ /* 0x000fc60003000000 */
[----:B------:R-:W-:Y:S01]  /*14e0*/  IMAD.WIDE.U32 R30, R15, UR8, R30 ;  /* 0x000000080f1e7c25 */ /* 0x000fe2000f8e001e */
[----:B--2---:R-:W-:-:S03]  /*14f0*/  IADD3 R208, PT, PT, R208, -R18, -R211 ;  /* 0x80000012d0d07210 */ /* 0x004fc60007ffe8d3 */
[----:B------:R-:W-:Y:S01]  /*1500*/  IMAD R201, R15, UR9, R31 ;  /* 0x000000090fc97c24 */ /* 0x000fe2000f8e021f */
[----:B------:R-:W2:Y:S01]  /*1510*/  LDCU.64 UR8, c[0x0][0x380] ;  /* 0x00007000ff0877ac */ /* 0x000ea20008000a00 */
[----:B------:R-:W-:Y:S01]  /*1520*/  VIADD R18, R208, 0xffffff80 ;  /* 0xffffff80d0127836 */ /* 0x000fe20000000000 */
[----:B-1----:R-:W-:Y:S01]  /*1530*/  LEA R200, P3, R30, UR10, 0x1 ;  /* 0x0000000a1ec87c11 */ /* 0x002fe2000f8608ff */
[----:B------:R-:W-:Y:S02]  /*1540*/  IMAD R25, R190, R203, R222 ;  /* 0x000000cbbe197224 */ /* 0x000fe400078e02de */
[----:B------:R-:W-:Y:S01]  /*1550*/  IMAD R6, R7, UR20, R27 ;  /* 0x0000001407067c24 */ /* 0x000fe2000f8e021b */
[----:B------:R-:W-:Y:S01]  /*1560*/  SHF.R.S32.HI R195, RZ, 0x1f, R18 ;  /* 0x0000001fffc37819 */ /* 0x000fe20000011412 */
[----:B------:R-:W-:Y:S01]  /*1570*/  IMAD R31, R187, UR17, R35 ;  /* 0x00000011bb1f7c24 */ /* 0x000fe2000f8e0223 */
[----:B------:R-:W-:Y:S01]  /*1580*/  LEA.HI.X R201, R30, UR11, R201, 0x1, P3 ;  /* 0x0000000b1ec97c11 */ /* 0x000fe200098f0cc9 */
[----:B------:R-:W1:Y:S01]  /*1590*/  LDCU.64 UR16, c[0x0][0x570] ;  /* 0x0000ae00ff1077ac */ /* 0x000e620008000a00 */
[----:B------:R-:W-:Y:S01]  /*15a0*/  IMAD.MOV.U32 R30, RZ, RZ, R34 ;  /* 0x000000ffff1e7224 */ /* 0x000fe200078e0022 */
[----:B------:R-:W-:Y:S01]  /*15b0*/  LEA.HI R195, R195, R18, RZ, 0x7 ;  /* 0x00000012c3c37211 */ /* 0x000fe200078f38ff */
[----:B------:R-:W-:Y:S01]  /*15c0*/  IMAD R18, R210, 0x80, R23 ;  /* 0x00000080d2127824 */ /* 0x000fe200078e0217 */
[----:B------:R-:W-:Y:S01]  /*15d0*/  IADD3 R32, P2, P1, R25, R32, R26 ;  /* 0x0000002019207210 */ /* 0x000fe2000795e01a */
[----:B------:R-:W-:Y:S01]  /*15e0*/  IMAD.WIDE.U32 R30, R15, R4, R30 ;  /* 0x000000040f1e7225 */ /* 0x000fe200078e001e */
[----:B------:R-:W3:Y:S01]  /*15f0*/  LDC.64 R26, c[0x0][0x5e8] ;  /* 0x00017a00ff1a7b82 */ /* 0x000ee20000000a00 */
[----:B------:R-:W-:-:S02]  /*1600*/  SHF.R.S32.HI R7, RZ, 0x1f, R25 ;  /* 0x0000001fff077819 */ /* 0x000fc40000011419 */
[----:B------:R-:W-:Y:S01]  /*1610*/  SEL R6, R6, RZ, P6 ;  /* 0x000000ff06067207 */ /* 0x000fe20003000000 */
[----:B------:R-:W-:Y:S01]  /*1620*/  IMAD R199, R15, R5, R31 ;  /* 0x000000050fc77224 */ /* 0x000fe200078e021f */
[----:B------:R-:W-:Y:S02]  /*1630*/  SHF.R.S32.HI R195, RZ, 0x7, R195 ;  /* 0x00000007ffc37819 */ /* 0x000fe400000114c3 */
[----:B------:R-:W-:Y:S02]  /*1640*/  IADD3.X R6, PT, PT, R7, R21, R6, P2, P1 ;  /* 0x0000001507067210 */ /* 0x000fe400017e2406 */
[----:B------:R-:W-:Y:S02]  /*1650*/  SHF.L.U32 R21, R203, 0x7, RZ ;  /* 0x00000007cb157819 */ /* 0x000fe400000006ff */
[----:B--2---:R-:W-:Y:S02]  /*1660*/  LEA R198, P2, R30, UR8, 0x1 ;  /* 0x000000081ec67c11 */ /* 0x004fe4000f8408ff */
[----:B------:R-:W-:-:S02]  /*1670*/  VIMNMX R195, PT, PT, RZ, R195, !PT ;  /* 0x000000c3ffc37248 */ /* 0x000fc40007fe0100 */
[C---:B------:R-:W-:Y:S02]  /*1680*/  IADD3 R7, P1, PT, R21.reuse, R32, RZ ;  /* 0x0000002015077210 */ /* 0x040fe40007f3e0ff */
[----:B------:R-:W-:Y:S02]  /*1690*/  LEA.HI.X R199, R30, UR9, R199, 0x1, P2 ;  /* 0x000000091ec77c11 */ /* 0x000fe400090f0cc7 */
[----:B------:R-:W-:Y:S02]  /*16a0*/  ISETP.GT.AND P2, PT, R16, R195, PT ;  /* 0x000000c31000720c */ /* 0x000fe40003f44270 */
[----:B------:R-:W-:Y:S01]  /*16b0*/  LEA.HI.X.SX32 R6, R21, R6, 0x1, P1 ;  /* 0x0000000615067211 */ /* 0x000fe200008f0eff */
[----:B------:R-:W-:Y:S01]  /*16c0*/  IMAD.SHL.U32 R21, R4, 0x40, RZ ;  /* 0x0000004004157824 */ /* 0x000fe200078e00ff */
[----:B-1----:R-:W-:Y:S01]  /*16d0*/  LEA R218, P1, R7, UR16, 0x2 ;  /* 0x0000001007da7c11 */ /* 0x002fe2000f8210ff */
[----:B---3--:R-:W-:-:S03]  /*16e0*/  IMAD.WIDE R196, R18, 0x4, R26 ;  /* 0x0000000412c47825 */ /* 0x008fc600078e021a */
[----:B------:R-:W-:Y:S01]  /*16f0*/  LEA.HI.X R219, R7, UR17, R6, 0x2, P1 ;  /* 0x0000001107db7c11 */ /* 0x000fe200088f1406 */
[----:B------:R-:W-:Y:S01]  /*1700*/  IMAD R7, R210, 0x80, R17 ;  /* 0x00000080d2077824 */ /* 0x000fe200078e0211 */
[----:B------:R-:W-:Y:S02]  /*1710*/  IADD3 R17, P1, PT, R15, 0x40, RZ ;  /* 0x000000400f117810 */ /* 0x000fe40007f3e0ff */
[----:B------:R-:W-:Y:S01]  /*1720*/  SHF.L.U64.HI R6, R4, 0x6, R5 ;  /* 0x0000000604067819 */ /* 0x000fe20000010205 */
[----:B------:R-:W-:Y:S01]  /*1730*/  IMAD.WIDE R220, R7, 0x4, R220 ;  /* 0x0000000407dc7825 */ /* 0x000fe200078e02dc */
[----:B------:R-:W-:-:S03]  /*1740*/  IADD3 R5, PT, PT, R15, 0x40, RZ ;  /* 0x000000400f057810 */ /* 0x000fc60007ffe0ff */
        /* <DEDUP_REMOVED lines=14> */
.L_x_1394:
[----:B------:R-:W1:Y:S01]  /*1830*/  LDCU.64 UR12, c[0x0][0x5c0] ;  /* 0x0000b800ff0c77ac */ /* 0x000e620008000a00 */
[----:B------:R-:W-:-:S05]  /*1840*/  IADD3 R0, PT, PT, R212, R213, RZ ;  /* 0x000000d5d4007210 */ /* 0x000fca0007ffe0ff */
[C---:B-1----:R-:W-:Y:S02]  /*1850*/  IMAD R4, R0.reuse, UR13, RZ ;  /* 0x0000000d00047c24 */ /* 0x042fe4000f8e02ff */
[----:B------:R-:W-:-:S05]  /*1860*/  IMAD.WIDE.U32 R6, R0, UR12, RZ ;  /* 0x0000000c00067c25 */ /* 0x000fca000f8e00ff */
[----:B------:R-:W-:Y:S02]  /*1870*/  IADD3 R0, PT, PT, R7, R4, RZ ;  /* 0x0000000407007210 */ /* 0x000fe40007ffe0ff */
[----:B------:R-:W-:Y:S02]  /*1880*/  MOV R4, R6 ;  /* 0x0000000600047202 */ /* 0x000fe40000000f00 */
.L_x_1395:
        /* <DEDUP_REMOVED lines=11> */
.L_x_1396:
[----:B------:R-:W1:Y:S01]  /*1940*/  LDCU.64 UR10, c[0x0][0x5c8] ;  /* 0x0000b900ff0a77ac */ /* 0x000e620008000a00 */
[----:B------:R-:W-:-:S05]  /*1950*/  IADD3 R212, PT, PT, R212, R213, RZ ;  /* 0x000000d5d4d47210 */ /* 0x000fca0007ffe0ff */
[C---:B-1----:R-:W-:Y:S02]  /*1960*/  IMAD R13, R212.reuse, UR11, RZ ;  /* 0x0000000bd40d7c24 */ /* 0x042fe4000f8e02ff */
[----:B------:R-:W-:-:S05]  /*1970*/  IMAD.WIDE.U32 R8, R212, UR10, RZ ;  /* 0x0000000ad4087c25 */ /* 0x000fca000f8e00ff */
[----:B------:R-:W-:-:S07]  /*1980*/  IADD3 R13, PT, PT, R9, R13, RZ ;  /* 0x0000000d090d7210 */ /* 0x000fce0007ffe0ff */
.L_x_1397:
[----:B------:R-:W-:Y:S01]  /*1990*/  IADD3 R12, PT, PT, -R20, R211, RZ ;  /* 0x000000d3140c7210 */ /* 0x000fe20007ffe1ff */
        /* <DEDUP_REMOVED lines=28> */
[----:B------:R2:W-:Y:S04]  /*1b60*/  STG.E.128 desc[UR22][R6.64], RZ ;  /* 0x000000ff06007986 */ /* 0x0005e8000c101d16 */
.L_x_1399:
[----:B------:R-:W-:Y:S05]  /*1b70*/  BSYNC.RECONVERGENT B0 ;  /* 0x0000000000007941 */ /* 0x000fea0003800200 */
.L_x_1398:
[----:B------:R-:W3:Y:S01]  /*1b80*/  LDCU.64 UR8, c[0x0][0x5e0] ;  /* 0x0000bc00ff0877ac */ /* 0x000ee20008000a00 */
[----:B------:R-:W-:Y:S02]  /*1b90*/  IMAD R5, R10, UR10, RZ ;  /* 0x0000000a0a057c24 */ /* 0x000fe4000f8e02ff */
[----:B------:R-:W-:-:S04]  /*1ba0*/  IMAD.WIDE.U32 R28, R20, UR10, R28 ;  /* 0x0000000a141c7c25 */ /* 0x000fc8000f8e001c */
[----:B------:R-:W-:Y:S01]  /*1bb0*/  IMAD R20, R20, UR11, R5 ;  /* 0x0000000b14147c24 */ /* 0x000fe2000f8e0205 */
[----:B-12---:R-:W-:Y:S01]  /*1bc0*/  IADD3 R6, P0, PT, R8, R28, RZ ;  /* 0x0000001c08067210 */ /* 0x006fe20007f1e0ff */
[----:B------:R-:W1:Y:S03]  /*1bd0*/  @!P2 LDC.64 R4, c[0x0][0x568] ;  /* 0x00015a00ff04ab82 */ /* 0x000e660000000a00 */
        /* <DEDUP_REMOVED lines=20> */
.L_x_1393:
[C---:B------:R-:W-:Y:S01]  /*1d20*/  IMAD R16, R210.reuse, -0x80, R214 ;  /* 0xffffff80d2107824 */ /* 0x040fe200078e02d6 */
[----:B------:R-:W-:Y:S01]  /*1d30*/  LOP3.LUT R4, R210, 0x80000001, RZ, 0xc0, !PT ;  /* 0x80000001d2047812 */ /* 0x000fe200078ec0ff */
[C---:B------:R-:W-:Y:S01]  /*1d40*/  IMAD R7, R10.reuse, UR14, RZ ;  /* 0x0000000e0a077c24 */ /* 0x040fe2000f8e02ff */
[----:B------:R-:W1:Y:S01]  /*1d50*/  LDCU.64 UR10, c[0x0][0x3d0] ;  /* 0x00007a00ff0a77ac */ /* 0x000e620008000a00 */
[----:B------:R-:W-:Y:S01]  /*1d60*/  IMAD R25, R10, UR12, RZ ;  /* 0x0000000c0a197c24 */ /* 0x000fe2000f8e02ff */
[-C--:B------:R-:W-:Y:S01]  /*1d70*/  ISETP.GE.AND P3, PT, R5, R16.reuse, PT ;  /* 0x000000100500720c */ /* 0x080fe20003f66270 */
[--C-:B------:R-:W-:Y:S01]  /*1d80*/  IMAD.WIDE.U32 R30, R20, UR14, R28.reuse ;  /* 0x0000000e141e7c25 */ /* 0x100fe2000f8e001c */
[----:B------:R-:W-:Y:S01]  /*1d90*/  ISETP.NE.AND P5, PT, R4, 0x1, PT ;  /* 0x000000010400780c */ /* 0x000fe20003fa5270 */
[----:B------:R-:W2:Y:S01]  /*1da0*/  LDCU.64 UR8, c[0x0][0x3d8] ;  /* 0x00007b00ff0877ac */ /* 0x000ea20008000a00 */
[----:B------:R-:W-:Y:S01]  /*1db0*/  ISETP.GE.AND P4, PT, R15, R16, PT ;  /* 0x000000100f00720c */ /* 0x000fe20003f86270 */
[----:B------:R-:W-:Y:S01]  /*1dc0*/  IMAD.U32 R23, RZ, RZ, UR25 ;  /* 0x00000019ff177e24 */ /* 0x000fe2000f8e00ff */
[----:B------:R-:W-:Y:S01]  /*1dd0*/  IADD3 R22, P1, PT, R22, R30, RZ ;  /* 0x0000001e16167210 */ /* 0x000fe20007f3e0ff */
[----:B------:R-:W-:Y:S01]  /*1de0*/  IMAD.WIDE.U32 R28, R20, UR12, R28 ;  /* 0x0000000c141c7c25 */ /* 0x000fe2000f8e001c */
[----:B------:R-:W-:Y:S01]  /*1df0*/  @P6 BAR.SYNC.DEFER_BLOCKING 0x0 ;  /* 0x0000000000006b1d */ /* 0x000fe20000010000 */
[----:B------:R-:W-:-:S02]  /*1e00*/  SEL R176, RZ, 0x2000, P5 ;  /* 0x00002000ffb07807 */ /* 0x000fc40002800000 */
[C---:B------:R-:W-:Y:S02]  /*1e10*/  IMAD R26, R20.reuse, UR15, R7 ;  /* 0x0000000f141a7c24 */ /* 0x040fe4000f8e0207 */
[----:B------:R-:W-:Y:S01]  /*1e20*/  IMAD R25, R20, UR13, R25 ;  /* 0x0000000d14197c24 */ /* 0x000fe2000f8e0219 */
[----:B------:R-:W-:Y:S01]  /*1e30*/  @!P3 LEA R32, P0, R23, R200, 0x1 ;  /* 0x000000c81720b211 */ /* 0x000fe200078008ff */
[----:B------:R-:W-:Y:S01]  /*1e40*/  IMAD.IADD R20, R211, 0x1, -R20 ;  /* 0x00000001d3147824 */ /* 0x000fe200078e0a14 */
[----:B------:R-:W-:Y:S01]  /*1e50*/  IADD3.X R23, PT, PT, R11, R31, R26, P1, !PT ;  /* 0x0000001f0b177210 */ /* 0x000fe20000ffe41a */
[----:B------:R-:W-:Y:S01]  /*1e60*/  IMAD.U32 R10, RZ, RZ, UR25 ;  /* 0x00000019ff0a7e24 */ /* 0x000fe2000f8e00ff */
[----:B------:R-:W3:Y:S01]  /*1e70*/  LDC.64 R34, c[0x0][0x528] ;  /* 0x00014a00ff227b82 */ /* 0x000ee20000000a00 */
[----:B------:R-:W-:Y:S01]  /*1e80*/  IMAD.U32 R4, RZ, RZ, UR24 ;  /* 0x00000018ff047e24 */ /* 0x000fe2000f8e00ff */
[-C--:B------:R-:W-:Y:S01]  /*1e90*/  ISETP.GE.AND P2, PT, R5, R20.reuse, PT ;  /* 0x000000140500720c */ /* 0x080fe20003f46270 */
[----:B-1----:R-:W-:Y:S01]  /*1ea0*/  IMAD.WIDE.U32 R22, R9, UR10, R22 ;  /* 0x0000000a09167c25 */ /* 0x002fe2000f8e0016 */
[----:B------:R-:W-:-:S02]  /*1eb0*/  ISETP.GE.AND P1, PT, R15, R20, PT ;  /* 0x000000140f00720c */ /* 0x000fc40003f26270 */
[----:B------:R-:W-:Y:S01]  /*1ec0*/  @!P3 LEA.HI.X R33, R10, R201, R4, 0x1, P0 ;  /* 0x000000c90a21b211 */ /* 0x000fe200000f0c04 */
[----:B--2---:R-:W-:Y:S01]  /*1ed0*/  IMAD R26, R8, UR8, RZ ;  /* 0x00000008081a7c24 */ /* 0x004fe2000f8e02ff */
[----:B------:R-:W-:Y:S01]  /*1ee0*/  IADD3 R30, P0, PT, R24, R28, RZ ;  /* 0x0000001c181e7210 */ /* 0x000fe20007f1e0ff */
[----:B------:R-:W-:Y:S02]  /*1ef0*/  IMAD R28, R8, UR10, RZ ;  /* 0x0000000a081c7c24 */ /* 0x000fe4000f8e02ff */
[----:B------:R-:W-:Y:S01]  /*1f00*/  IMAD.MOV.U32 R207, RZ, RZ, 0x7f800000 ;  /* 0x7f800000ffcf7424 */ /* 0x000fe200078e00ff */
[----:B------:R-:W-:Y:S01]  /*1f10*/  IADD3.X R31, PT, PT, R19, R29, R25, P0, !PT ;  /* 0x0000001d131f7210 */ /* 0x000fe200007fe419 */
[----:B------:R-:W-:Y:S01]  /*1f20*/  IMAD R28, R9, UR11, R28 ;  /* 0x0000000b091c7c24 */ /* 0x000fe2000f8e021c */
[----:B------:R-:W-:Y:S01]  /*1f30*/  @!P3 LEA R20, P0, R21, R198, 0x1 ;  /* 0x000000c61514b211 */ /* 0x000fe200078008ff */
[----:B------:R-:W1:Y:S01]  /*1f40*/  @!P2 LDC.64 R4, c[0x0][0x390] ;  /* 0x0000e400ff04ab82 */ /* 0x000e620000000a00 */
[----:B------:R-:W-:Y:S01]  /*1f50*/  IMAD R26, R9, UR9, R26 ;  /* 0x00000009091a7c24 */ /* 0x000fe2000f8e021a */
[----:B------:R-:W-:Y:S01]  /*1f60*/  @!PT LDS RZ, [RZ] ;  /* 0x00000000fffff984 */ /* 0x000fe20000000800 */
[----:B------:R-:W-:Y:S01]  /*1f70*/  @!PT LDS RZ, [RZ] ;  /* 0x00000000fffff984 */ /* 0x000fe20000000800 */
[----:B------:R-:W-:Y:S01]  /*1f80*/  @!PT LDS RZ, [RZ] ;  /* 0x00000000fffff984 */ /* 0x000fe20000000800 */
[----:B------:R-:W-:Y:S01]  /*1f90*/  @!P4 LDGSTS.E.BYPASS.LTC128B.128 [R191+0x4000], desc[UR22][R200.64] ;  /* 0x04000000c8bfcfae */ /* 0x000fe2000b981a16 */
[----:B------:R-:W-:Y:S01]  /*1fa0*/  @!P3 LEA.HI.X R21, R21, R199, R6, 0x1, P0 ;  /* 0x000000c71515b211 */ /* 0x000fe200000f0c06 */
[----:B------:R-:W-:Y:S01]  /*1fb0*/  IMAD.IADD R29, R23, 0x1, R28 ;  /* 0x00000001171d7824 */ /* 0x000fe200078e021c */
[----:B------:R-:W2:Y:S01]  /*1fc0*/  LDCU UR11, c[0x0][0x590] ;  /* 0x0000b200ff0b77ac */ /* 0x000ea20008000800 */
[----:B------:R-:W-:Y:S01]  /*1fd0*/  IMAD.WIDE.U32 R30, R9, UR8, R30 ;  /* 0x00000008091e7c25 */ /* 0x000fe2000f8e001e */
[----:B------:R4:W-:Y:S01]  /*1fe0*/  @P4 STS.128 [R191+0x4000], RZ ;  /* 0x004000ffbf004388 */ /* 0x0009e20000000c00 */
[----:B------:R-:W2:Y:S02]  /*1ff0*/  @!P2 LDC.64 R6, c[0x0][0x388] ;  /* 0x0000e200ff06ab82 */ /* 0x000ea40000000a00 */
[----:B------:R-:W-:Y:S01]  /*2000*/  IMAD.MOV.U32 R204, RZ, RZ, 0x7f800000 ;  /* 0x7f800000ffcc7424 */ /* 0x000fe200078e00ff */
[----:B------:R4:W-:Y:S01]  /*2010*/  @P3 STS.128 [R191+0x5000], RZ ;  /* 0x005000ffbf003388 */ /* 0x0009e20000000c00 */
[----:B------:R-:W-:-:S02]  /*2020*/  @!P1 IMAD.MOV.U32 R28, RZ, RZ, R22 ;  /* 0x000000ffff1c9224 */ /* 0x000fc400078e0016 */
[----:B------:R-:W-:Y:S01]  /*2030*/  IMAD.MOV.U32 R206, RZ, RZ, 0x7f800000 ;  /* 0x7f800000ffce7424 */ /* 0x000fe200078e00ff */
[----:B------:R-:W-:Y:S01]  /*2040*/  @!PT LDS RZ, [RZ] ;  /* 0x00000000fffff984 */ /* 0x000fe20000000800 */
[----:B------:R-:W-:Y:S01]  /*2050*/  @!PT LDS RZ, [RZ] ;  /* 0x00000000fffff984 */ /* 0x000fe20000000800 */
[----:B------:R-:W-:Y:S01]  /*2060*/  @!PT LDS RZ, [RZ] ;  /* 0x00000000fffff984 */ /* 0x000fe20000000800 */
[----:B------:R3:W-:Y:S01]  /*2070*/  @!P3 LDGSTS.E.BYPASS.LTC128B.128 [R191+0x5000], desc[UR22][R32.64] ;  /* 0x0500000020bfbfae */ /* 0x0007e2000b981a16 */
[----:B------:R-:W4:Y:S01]  /*2080*/  @!P1 LDC.64 R10, c[0x0][0x388] ;  /* 0x0000e200ff0a9b82 */ /* 0x000f220000000a00 */
[----:B------:R-:W-:Y:S02]  /*2090*/  @!P2 IMAD.MOV.U32 R24, RZ, RZ, R22 ;  /* 0x000000ffff18a224 */ /* 0x000fe400078e0016 */
[----:B------:R-:W-:Y:S01]  /*20a0*/  IMAD.MOV.U32 R205, RZ, RZ, 0x7f800000 ;  /* 0x7f800000ffcd7424 */ /* 0x000fe200078e00ff */
[----:B------:R-:W-:Y:S01]  /*20b0*/  CS2R R154, SRZ ;  /* 0x00000000009a7805 */ /* 0x000fe2000001ff00 */
[----:B------:R-:W-:Y:S01]  /*20c0*/  @!P2 IMAD.MOV.U32 R25, RZ, RZ, R29 ;  /* 0x000000ffff19a224 */ /* 0x000fe200078e001d */
[----:B------:R-:W-:Y:S01]  /*20d0*/  CS2R R152, SRZ ;  /* 0x0000000000987805 */ /* 0x000fe2000001ff00 */
[C---:B------:R-:W-:Y:S01]  /*20e0*/  @!P2 IMAD R22, R18.reuse, UR14, RZ ;  /* 0x0000000e1216ac24 */ /* 0x040fe2000f8e02ff */
[----:B------:R-:W4:Y:S01]  /*20f0*/  @!P1 LDC.64 R8, c[0x0][0x390] ;  /* 0x0000e400ff089b82 */ /* 0x000f220000000a00 */
[----:B------:R-:W-:Y:S01]  /*2100*/  IMAD.IADD R27, R31, 0x1, R26 ;  /* 0x000000011f1b7824 */ /* 0x000fe200078e021a */
[----:B------:R-:W-:Y:S01]  /*2110*/  CS2R R158, SRZ ;  /* 0x00000000009e7805 */ /* 0x000fe2000001ff00 */
[C---:B------:R-:W-:Y:S01]  /*2120*/  @!P2 IMAD R22, R17.reuse, UR15, R22 ;  /* 0x0000000f1116ac24 */ /* 0x040fe2000f8e0216 */
[----:B------:R-:W-:Y:S01]  /*2130*/  CS2R R156, SRZ ;  /* 0x00000000009c7805 */ /* 0x000fe2000001ff00 */
[----:B------:R-:W-:Y:S01]  /*2140*/  @!P2 IMAD R18, R18, UR12, RZ ;  /* 0x0000000c1212ac24 */ /* 0x000fe2000f8e02ff */
[----:B------:R-:W-:Y:S01]  /*2150*/  CS2R R150, SRZ ;  /* 0x0000000000967805 */ /* 0x000fe2000001ff00 */
[----:B------:R-:W-:Y:S01]  /*2160*/  @!P2 IMAD.MOV.U32 R31, RZ, RZ, R27 ;  /* 0x000000ffff1fa224 */ /* 0x000fe200078e001b */
[----:B------:R-:W-:Y:S01]  /*2170*/  CS2R R148, SRZ ;  /* 0x0000000000947805 */ /* 0x000fe2000001ff00 */
[----:B------:R-:W-:Y:S01]  /*2180*/  @!P1 IMAD.MOV.U32 R26, RZ, RZ, R30 ;  /* 0x000000ffff1a9224 */ /* 0x000fe200078e001e */
[----:B------:R-:W-:Y:S01]  /*2190*/  CS2R R146, SRZ ;  /* 0x0000000000927805 */ /* 0x000fe2000001ff00 */
[C---:B------:R-:W-:Y:S01]  /*21a0*/  @!P2 IMAD R18, R17.reuse, UR13, R18 ;  /* 0x0000000d1112ac24 */ /* 0x040fe2000f8e0212 */
[----:B------:R-:W-:Y:S01]  /*21b0*/  CS2R R144, SRZ ;  /* 0x0000000000907805 */ /* 0x000fe2000001ff00 */
[----:B------:R-:W-:Y:S01]  /*21c0*/  @!P2 IMAD.WIDE.U32 R30, R17, UR12, R30 ;  /* 0x0000000c111eac25 */ /* 0x000fe2000f8e001e */
[----:B------:R-:W-:-:S02]  /*21d0*/  CS2R R138, SRZ ;  /* 0x00000000008a7805 */ /* 0x000fc4000001ff00 */
[----:B------:R-:W-:Y:S02]  /*21e0*/  CS2R R136, SRZ ;  /* 0x0000000000887805 */ /* 0x000fe4000001ff00 */
[----:B------:R-:W-:Y:S01]  /*21f0*/  CS2R R142, SRZ ;  /* 0x00000000008e7805 */ /* 0x000fe2000001ff00 */
[----:B------:R-:W-:Y:S01]  /*2200*/  @!P2 IMAD.IADD R18, R31, 0x1, R18 ;  /* 0x000000011f12a824 */ /* 0x000fe200078e0212 */
[----:B------:R-:W-:Y:S01]  /*2210*/  CS2R R140, SRZ ;  /* 0x00000000008c7805 */ /* 0x000fe2000001ff00 */
[----:B---3--:R-:W-:Y:S01]  /*2220*/  @!P2 IMAD.WIDE.U32 R32, R17, UR14, R24 ;  /* 0x0000000e1120ac25 */ /* 0x008fe2000f8e0018 */
[----:B------:R-:W-:Y:S02]  /*2230*/  CS2R R134, SRZ ;  /* 0x0000000000867805 */ /* 0x000fe4000001ff00 */
[----:B------:R-:W-:Y:S02]  /*2240*/  CS2R R132, SRZ ;  /* 0x0000000000847805 */ /* 0x000fe4000001ff00 */
[----:B------:R-:W-:Y:S01]  /*2250*/  CS2R R130, SRZ ;  /* 0x0000000000827805 */ /* 0x000fe2000001ff00 */
[----:B------:R-:W-:Y:S01]  /*2260*/  @!P2 IMAD.IADD R22, R33, 0x1, R22 ;  /* 0x000000012116a824 */ /* 0x000fe200078e0216 */
[C---:B--2---:R-:W-:Y:S01]  /*2270*/  @!P2 LEA R6, P0, R32.reuse, R6, 0x1 ;  /* 0x000000062006a211 */ /* 0x044fe200078008ff */
[----:B------:R-:W-:Y:S01]  /*2280*/  IMAD.IADD R209, R191, 0x1, R176 ;  /* 0x00000001bfd17824 */ /* 0x000fe200078e02b0 */
[----:B------:R-:W-:Y:S01]  /*2290*/  CS2R R128, SRZ ;  /* 0x0000000000807805 */ /* 0x000fe2000001ff00 */
[C---:B------:R-:W-:Y:S01]  /*22a0*/  @!P1 IMAD.WIDE.U32 R28, R15.reuse, UR14, R28 ;  /* 0x0000000e0f1c9c25 */ /* 0x040fe2000f8e001c */
[----:B------:R-:W-:Y:S01]  /*22b0*/  @!P2 LEA.HI.X R7, R32, R7, R22, 0x1, P0 ;  /* 0x000000072007a211 */ /* 0x000fe200000f0c16 */
[----:B------:R-:W2:Y:S01]  /*22c0*/  LDCU UR8, c[0x0][0x3e0] ;  /* 0x00007c00ff0877ac */ /* 0x000ea20008000800 */
[C---:B-1----:R-:W-:Y:S01]  /*22d0*/  @!P2 LEA R22, P0, R30.reuse, R4, 0x1 ;  /* 0x000000041e16a211 */ /* 0x042fe200078008ff */
[----:B------:R-:W-:Y:S01]  /*22e0*/  @!P4 LDGSTS.E.BYPASS.LTC128B.128 [R209], desc[UR22][R198.64] ;  /* 0x00000000c6d1cfae */ /* 0x000fe2000b981a16 */
[C---:B------:R-:W-:Y:S01]  /*22f0*/  @!P1 IMAD R24, R15.reuse, UR15, R29 ;  /* 0x0000000f0f189c24 */ /* 0x040fe2000f8e021d */
[----:B------:R-:W1:Y:S01]  /*2300*/  LDCU UR10, c[0x0][0x45c] ;  /* 0x00008b80ff0a77ac */ /* 0x000e620008000800 */
[----:B------:R-:W-:Y:S01]  /*2310*/  @!P2 LEA.HI.X R23, R30, R5, R18, 0x1, P0 ;  /* 0x000000051e17a211 */ /* 0x000fe200000f0c12 */
[----:B------:R3:W-:Y:S01]  /*2320*/  @P4 STS.128 [R209], RZ ;  /* 0x000000ffd1004388 */ /* 0x0007e20000000c00 */
[C---:B----4-:R-:W-:Y:S01]  /*2330*/  @!P1 LEA R10, P4, R28.reuse, R10, 0x1 ;  /* 0x0000000a1c0a9211 */ /* 0x050fe200078808ff */
[C---:B------:R-:W-:Y:S01]  /*2340*/  @!P1 IMAD.WIDE.U32 R26, R15.reuse, UR12, R26 ;  /* 0x0000000c0f1a9c25 */ /* 0x040fe2000f8e001a */
[----:B------:R-:W4:Y:S01]  /*2350*/  LDCU.U8 UR9, c[0x0][0x4f8] ;  /* 0x00009f00ff0977ac */ /* 0x000f220008000000 */
[----:B------:R-:W2:Y:S01]  /*2360*/  LDG.E.64 R4, desc[UR22][R34.64] ;  /* 0x0000001622047981 */ /* 0x000ea2000c1e1b00 */
[----:B------:R-:W-:Y:S01]  /*2370*/  @!P1 LEA.HI.X R11, R28, R11, R24, 0x1, P4 ;  /* 0x0000000b1c0b9211 */ /* 0x000fe200020f0c18 */
[----:B------:R-:W-:-:S02]  /*2380*/  @!P1 IMAD R15, R15, UR13, R27 ;  /* 0x0000000d0f0f9c24 */ /* 0x000fc4000f8e021b */
[----:B------:R3:W-:Y:S04]  /*2390*/  @P3 STS.128 [R209+0x1000], RZ ;  /* 0x001000ffd1003388 */ /* 0x0007e80000000c00 */
[----:B------:R-:W-:Y:S01]  /*23a0*/  @!PT LDS RZ, [RZ] ;  /* 0x00000000fffff984 */ /* 0x000fe20000000800 */
[----:B------:R-:W-:Y:S01]  /*23b0*/  @!PT LDS RZ, [RZ] ;  /* 0x00000000fffff984 */ /* 0x000fe20000000800 */
[----:B------:R-:W-:Y:S01]  /*23c0*/  @!PT LDS RZ, [RZ] ;  /* 0x00000000fffff984 */ /* 0x000fe20000000800 */
[----:B------:R-:W-:Y:S01]  /*23d0*/  @!P3 LDGSTS.E.BYPASS.LTC128B.128 [R209+0x1000], desc[UR22][R20.64] ;  /* 0x0100000014d1bfae */ /* 0x000fe2000b981a16 */
[----:B------:R-:W-:-:S03]  /*23e0*/  @!P1 LEA R8, P3, R26, R8, 0x1 ;  /* 0x000000081a089211 */ /* 0x000fc600078608ff */
[----:B------:R-:W-:Y:S01]  /*23f0*/  @!P1 LDGSTS.E.BYPASS.LTC128B.128 [R191+0x6000], desc[UR22][R10.64] ;  /* 0x060000000abf9fae */ /* 0x000fe2000b981a16 */
[----:B------:R-:W-:Y:S02]  /*2400*/  @!P1 LEA.HI.X R9, R26, R9, R15, 0x1, P3 ;  /* 0x000000091a099211 */ /* 0x000fe400018f0c0f */
[C---:B------:R-:W-:Y:S01]  /*2410*/  ISETP.GE.AND P3, PT, R185.reuse, R16, PT ;  /* 0x00000010b900720c */ /* 0x040fe20003f66270 */
[----:B------:R3:W-:Y:S04]  /*2420*/  @P1 STS.128 [R191+0x6000], RZ ;  /* 0x006000ffbf001388 */ /* 0x0007e80000000c00 */
[----:B------:R3:W-:Y:S04]  /*2430*/  @P2 STS.128 [R191+0x7000], RZ ;  /* 0x007000ffbf002388 */ /* 0x0007e80000000c00 */
[----:B------:R-:W-:Y:S01]  /*2440*/  @!PT LDS RZ, [RZ] ;  /* 0x00000000fffff984 */ /* 0x000fe20000000800 */
[----:B------:R-:W-:Y:S01]  /*2450*/  @!PT LDS RZ, [RZ] ;  /* 0x00000000fffff984 */ /* 0x000fe20000000800 */
[----:B------:R-:W-:Y:S01]  /*2460*/  @!PT LDS RZ, [RZ] ;  /* 0x00000000fffff984 */ /* 0x000fe20000000800 */
[----:B------:R-:W-:Y:S04]  /*2470*/  @!P2 LDGSTS.E.BYPASS.LTC128B.128 [R191+0x7000], desc[UR22][R6.64] ;  /* 0x0700000006bfafae */ /* 0x000fe8000b981a16 */
[----:B------:R1:W-:Y:S01]  /*2480*/  @!P1 LDGSTS.E.BYPASS.LTC128B.128 [R191+0x8000], desc[UR22][R8.64] ;  /* 0x0800000008bf9fae */ /* 0x0003e2000b981a16 */
[----:B------:R-:W-:-:S03]  /*2490*/  VIADD R15, R185, 0x48 ;  /* 0x00000048b90f7836 */ /* 0x000fc60000000000 */
[----:B------:R3:W-:Y:S04]  /*24a0*/  @P1 STS.128 [R191+0x8000], RZ ;  /* 0x008000ffbf001388 */ /* 0x0007e80000000c00 */
[----:B------:R-:W4:Y:S01]  /*24b0*/  LDG.E.64 R10, desc[UR22][R34.64+0x8] ;  /* 0x00000816220a7981 */ /* 0x000f22000c1e1b00 */
[C---:B-1----:R-:W-:Y:S01]  /*24c0*/  IMAD.WIDE.U32 R8, R185.reuse, 0x4, R220 ;  /* 0x00000004b9087825 */ /* 0x042fe200078e00dc */
[----:B------:R-:W-:Y:S02]  /*24d0*/  LOP3.LUT R17, R185, 0x40, RZ, 0xfc, !PT ;  /* 0x00000040b9117812 */ /* 0x000fe400078efcff */
[----:B------:R3:W-:Y:S02]  /*24e0*/  @P2 STS.128 [R191+0x9000], RZ ;  /* 0x009000ffbf002388 */ /* 0x0007e40000000c00 */
[----:B------:R-:W-:-:S02]  /*24f0*/  ISETP.GE.AND P1, PT, R17, R16, PT ;  /* 0x000000101100720c */ /* 0x000fc40003f26270 */
[----:B------:R3:W5:Y:S01]  /*2500*/  @!P3 LDG.E R207, desc[UR22][R8.64] ;  /* 0x0000001608cfb981 */ /* 0x000762000c1e1900 */
[----:B------:R-:W-:Y:S01]  /*2510*/  VIADD R19, R185, 0x8 ;  /* 0x00000008b9137836 */ /* 0x000fe20000000000 */
[-C--:B------:R-:W-:Y:S02]  /*2520*/  ISETP.GE.AND P0, PT, R15, R16.reuse, PT ;  /* 0x000000100f00720c */ /* 0x080fe40003f06270 */
[----:B------:R-:W-:Y:S01]  /*2530*/  @!PT LDS RZ, [RZ] ;  /* 0x00000000fffff984 */ /* 0x000fe20000000800 */
[----:B------:R-:W-:Y:S01]  /*2540*/  @!PT LDS RZ, [RZ] ;  /* 0x00000000fffff984 */ /* 0x000fe20000000800 */
[----:B------:R-:W-:Y:S01]  /*2550*/  @!PT LDS RZ, [RZ] ;  /* 0x00000000fffff984 */ /* 0x000fe20000000800 */
[----:B------:R3:W-:Y:S02]  /*2560*/  @!P2 LDGSTS.E.BYPASS.LTC128B.128 [R191+0x9000], desc[UR22][R22.64] ;  /* 0x0900000016bfafae */ /* 0x0007e4000b981a16 */
[----:B------:R-:W-:Y:S01]  /*2570*/  ISETP.GE.AND P2, PT, R19, R16, PT ;  /* 0x000000101300720c */ /* 0x000fe20003f46270 */
[----:B------:R-:W-:Y:S01]  /*2580*/  IMAD R7, R13, R14, R187 ;  /* 0x0000000e0d077224 */ /* 0x000fe200078e02bb */
[----:B------:R-:W0:Y:S03]  /*2590*/  LDGDEPBAR ;  /* 0x00000000000079af */ /* 0x000e260000000000 */
[----:B------:R-:W-:Y:S01]  /*25a0*/  IMAD.SHL.U32 R7, R7, 0x20, RZ ;  /* 0x0000002007077824 */ /* 0x000fe200078e00ff */
[----:B------:R3:W5:Y:S04]  /*25b0*/  @!P1 LDG.E R205, desc[UR22][R8.64+0x100] ;  /* 0x0001001608cd9981 */ /* 0x000768000c1e1900 */
[----:B------:R3:W5:Y:S01]  /*25c0*/  @!P0 LDG.E R204, desc[UR22][R8.64+0x120] ;  /* 0x0001201608cc8981 */ /* 0x000762000c1e1900 */
[----:B------:R-:W-:-:S03]  /*25d0*/  LOP3.LUT P0, RZ, R12, 0x4, RZ, 0xc0, !PT ;  /* 0x000000040cff7812 */ /* 0x000fc6000780c0ff */
[----:B------:R3:W5:Y:S01]  /*25e0*/  @!P2 LDG.E R206, desc[UR22][R8.64+0x20] ;  /* 0x0000201608cea981 */ /* 0x000762000c1e1900 */
[--C-:B------:R-:W-:Y:S02]  /*25f0*/  IMAD.IADD R177, R183, 0x1, R176.reuse ;  /* 0x00000001b7b17824 */ /* 0x100fe400078e02b0 */
[----:B------:R-:W-:Y:S02]  /*2600*/  IMAD.SHL.U32 R203, R203, 0x8, RZ ;  /* 0x00000008cbcb7824 */ /* 0x000fe400078e00ff */
[----:B------:R-:W-:Y:S01]  /*2610*/  IMAD.IADD R176, R182, 0x1, R176 ;  /* 0x00000001b6b07824 */ /* 0x000fe200078e02b0 */
[----:B------:R-:W-:Y:S01]  /*2620*/  USHF.L.U32 UR11, UR11, 0x7, URZ ;  /* 0x000000070b0b7899 */ /* 0x000fe200080006ff */
[----:B--2---:R-:W-:Y:S02]  /*2630*/  R2UR UR12, R5 ;  /* 0x00000000050c72ca */ /* 0x004fe400000e0000 */
[----:B------:R-:W-:-:S04]  /*2640*/  SHF.R.U32.HI R5, RZ, 0x6, R0 ;  /* 0x00000006ff057819 */ /* 0x000fc80000011600 */
[----:B------:R-:W-:Y:S01]  /*2650*/  LOP3.LUT R5, R5, 0xe, RZ, 0xc0, !PT ;  /* 0x0000000e05057812 */ /* 0x000fe200078ec0ff */
[----:B------:R-:W-:Y:S01]  /*2660*/  IMAD.MOV.U32 R0, RZ, RZ, 0x10 ;  /* 0x00000010ff007424 */ /* 0x000fe200078e00ff */
[----:B------:R-:W-:-:S03]  /*2670*/  R2UR UR28, R4 ;  /* 0x00000000041c72ca */ /* 0x000fc600000e0000 */
[----:B------:R-:W-:Y:S01]  /*2680*/  IMAD R4, R192, 0x4, R5 ;  /* 0x00000004c0047824 */ /* 0x000fe200078e0205 */
[----:B------:R-:W-:-:S03]  /*2690*/  SEL R0, R0, 0xfffffff0, !P0 ;  /* 0xfffffff000007807 */ /* 0x000fc60004000000 */
[C---:B------:R-:W-:Y:S01]  /*26a0*/  VIADD R215, R4.reuse, 0x1 ;  /* 0x0000000104d77836 */ /* 0x040fe20000000000 */
[----:B------:R-:W-:Y:S01]  /*26b0*/  LOP3.LUT R5, R4, UR12, RZ, 0x3c, !PT ;  /* 0x0000000c04057c12 */ /* 0x000fe2000f8e3cff */
[----:B------:R-:W-:-:S03]  /*26c0*/  IMAD.SHL.U32 R0, R0, 0x2, RZ ;  /* 0x0000000200007824 */ /* 0x000fc600078e00ff */
[----:B------:R-:W-:Y:S01]  /*26d0*/  LOP3.LUT R215, R215, UR12, RZ, 0x3c, !PT ;  /* 0x0000000cd7d77c12 */ /* 0x000fe2000f8e3cff */
[----:B------:R-:W-:Y:S01]  /*26e0*/  IMAD.IADD R184, R181, 0x1, R0 ;  /* 0x00000001b5b87824 */ /* 0x000fe200078e0200 */
[----:B------:R-:W-:Y:S02]  /*26f0*/  UIADD3 UR27, UPT, UPT, UR12, -0x4498517b, URZ ;  /* 0xbb67ae850c1b7890 */ /* 0x000fe4000fffe0ff */
[----:B------:R-:W-:Y:S02]  /*2700*/  UIADD3 UR26, UPT, UPT, UR12, 0x76cf5d0a, URZ ;  /* 0x76cf5d0a0c1a7890 */ /* 0x000fe4000fffe0ff */
[----:B------:R-:W-:Y:S01]  /*2710*/  UIADD3 UR17, UPT, UPT, UR12, 0x32370b8f, URZ ;  /* 0x32370b8f0c117890 */ /* 0x000fe2000fffe0ff */
[----:B----4-:R-:W-:Y:S02]  /*2720*/  IADD3 R222, P2, P1, R7, R10, R222 ;  /* 0x0000000a07de7210 */ /* 0x010fe4000795e0de */
[----:B------:R-:W-:-:S03]  /*2730*/  SHF.R.S32.HI R7, RZ, 0x1f, R7 ;  /* 0x0000001fff077819 */ /* 0x000fc60000011407 */
[----:B------:R-:W-:Y:S01]  /*2740*/  IMAD.WIDE.U32 R222, R222, -0x2daee0ad, RZ ;  /* 0xd2511f53dede7825 */ /* 0x000fe200078e00ff */
[----:B------:R-:W-:Y:S01]  /*2750*/  IADD3.X R202, PT, PT, R7, R11, RZ, P2, P1 ;  /* 0x0000000b07ca7210 */ /* 0x000fe200017e24ff */
[----:B------:R-:W-:-:S03]  /*2760*/  UIADD3 UR16, UPT, UPT, UR12, -0x126145ec, URZ ;  /* 0xed9eba140c107890 */ /* 0x000fc6000fffe0ff */
[C---:B------:R-:W-:Y:S02]  /*2770*/  LOP3.LUT R216, R223.reuse, R5, RZ, 0x3c, !PT ;  /* 0x00000005dfd87212 */ /* 0x040fe400078e3cff */
[----:B------:R-:W-:Y:S01]  /*2780*/  LOP3.LUT R215, R223, R215, RZ, 0x3c, !PT ;  /* 0x000000d7dfd77212 */ /* 0x000fe200078e3cff */
[----:B------:R-:W-:Y:S02]  /*2790*/  UIADD3 UR15, UPT, UPT, UR12, -0x56f99767, URZ ;  /* 0xa90668990c0f7890 */ /* 0x000fe4000fffe0ff */
[----:B---3--:R-:W-:-:S12]  /*27a0*/  UIADD3 UR14, UPT, UPT, UR12, 0x646e171e, URZ ;  /* 0x646e171e0c0e7890 */ /* 0x008fd8000fffe0ff */
.L_x_1405:
[----:B------:R-:W0:Y:S01]  /*27b0*/  LDGDEPBAR ;  /* 0x00000000000079af */ /* 0x000e220000000000 */
        /* <DEDUP_REMOVED lines=8> */
[----:B------:R-:W1:Y:S05]  /*2840*/  LDSM.16.M88.4 R72, [R181] ;  /* 0x00000000b548783b */ /* 0x000e6a0000000200 */
[----:B------:R-:W2:Y:S05]  /*2850*/  LDSM.16.M88.4 R76, [R177+0x1000] ;  /* 0x00100000b14c783b */ /* 0x000eaa0000000200 */
[----:B-----5:R3:W5:Y:S05]  /*2860*/  LDG.E R226, desc[UR22][R118.64] ;  /* 0x0000001676e27981 */ /* 0x02076a000c1e1900 */
[----:B------:R3:W5:Y:S05]  /*2870*/  LDG.E R225, desc[UR22][R118.64+0x20] ;  /* 0x0000201676e17981 */ /* 0x00076a000c1e1900 */
[----:B------:R3:W5:Y:S05]  /*2880*/  LDG.E R224, desc[UR22][R118.64+0x100] ;  /* 0x0001001676e07981 */ /* 0x00076a000c1e1900 */
[----:B------:R3:W5:Y:S05]  /*2890*/  LDG.E R217, desc[UR22][R118.64+0x120] ;  /* 0x0001201676d97981 */ /* 0x00076a000c1e1900 */
[----:B------:R-:W4:Y:S05]  /*28a0*/  LDSM.16.M88.4 R80, [R181+0x400] ;  /* 0x00040000b550783b */ /* 0x000f2a0000000200 */
[----:B------:R-:W3:Y:S05]  /*28b0*/  LDSM.16.M88.4 R84, [R181+0x800] ;  /* 0x00080000b554783b */ /* 0x000eea0000000200 */
[----:B------:R-:W3:Y:S01]  /*28c0*/  LDSM.16.M88.4 R88, [R181+0xc00] ;  /* 0x000c0000b558783b */ /* 0x000ee20000000200 */
[-C--:B-1----:R-:W-:Y:S04]  /*28d0*/  HMMA.16816.F32 R4, R68, R72.reuse, RZ ;  /* 0x000000484404723c */ /* 0x082fe800000018ff */
[----:B------:R-:W-:Y:S05]  /*28e0*/  LDSM.16.M88.4 R92, [R116] ;  /* 0x00000000745c783b */ /* 0x000fea0000000200 */
[----:B------:R-:W1:Y:S01]  /*28f0*/  LDSM.16.M88.4 R96, [R184] ;  /* 0x00000000b860783b */ /* 0x000e620000000200 */
[C---:B--2---:R-:W-:Y:S04]  /*2900*/  HMMA.16816.F32 R8, R76.reuse, R72, RZ ;  /* 0x000000484c08723c */ /* 0x044fe800000018ff */
[----:B------:R-:W2:Y:S04]  /*2910*/  LDSM.16.M88.4 R100, [R116+0x1000] ;  /* 0x001000007464783b */ /* 0x000ea80000000200 */
[-C--:B------:R-:W-:Y:S01]  /*2920*/  HMMA.16816.F32 R12, R76, R74.reuse, RZ ;  /* 0x0000004a4c0c723c */ /* 0x080fe200000018ff */
        /* <DEDUP_REMOVED lines=45> */
.L_x_1401:
        /* <DEDUP_REMOVED lines=77> */
[----:B------:R-:W-:Y:S02]  /*30d0*/  ISETP.GE.AND P0, PT, R71, R87, PT ;  /* 0x000000574700720c */ /* 0x000fe40003f06270 */
        /* <DEDUP_REMOVED lines=40> */
[----:B------:R-:W-:Y:S02]  /*3360*/  ISETP.GE.AND P4, PT, R73, R87, PT ;  /* 0x000000574900720c */ /* 0x000fe40003f86270 */
        /* <DEDUP_REMOVED lines=9> */
[-C--:B------:R-:W-:Y:S02]  /*3400*/  ISETP.GE.AND P6, PT, R70, R87.reuse, PT ;  /* 0x000000574600720c */ /* 0x080fe40003fc6270 */
[----:B------:R-:W-:Y:S02]  /*3410*/  ISETP.GE.AND P4, PT, R68, R87, PT ;  /* 0x000000574400720c */ /* 0x000fe40003f86270 */
[-C--:B------:R-:W-:Y:S02]  /*3420*/  ISETP.GE.AND P1, PT, R75, R85.reuse, PT ;  /* 0x000000554b00720c */ /* 0x080fe40003f26270 */
[----:B------:R-:W-:Y:S02]  /*3430*/  ISETP.GE.AND P0, PT, R74, R85, PT ;  /* 0x000000554a00720c */ /* 0x000fe40003f06270 */
[----:B------:R-:W-:Y:S02]  /*3440*/  FSEL R163, R40, -INF , P3 ;  /* 0xff80000028a37808 */ /* 0x000fe40001800000 */
[----:B------:R-:W-:Y:S02]  /*3450*/  FSEL R162, R41, -INF , P2 ;  /* 0xff80000029a27808 */ /* 0x000fe40001000000 */
[----:B------:R-:W-:Y:S02]  /*3460*/  ISETP.GE.AND P5, PT, R69, R87, PT ;  /* 0x000000574500720c */ /* 0x000fe40003fa6270 */
        /* <DEDUP_REMOVED lines=157> */
.L_x_1402:
[C---:B------:R-:W-:Y:S01]  /*3e40*/  FSETP.NEU.FTZ.AND P0, PT, R207.reuse, -INF , PT ;  /* 0xff800000cf00780b */ /* 0x040fe20003f1d000 */
[----:B------:R-:W1:Y:S01]  /*3e50*/  S2R R69, SR_TID.X ;  /* 0x0000000000457919 */ /* 0x000e620000002100 */
[----:B------:R-:W-:Y:S01]  /*3e60*/  FMUL.FTZ R70, R207, 1.4426950216293334961 ;  /* 0x3fb8aa3bcf467820 */ /* 0x000fe20000410000 */
[----:B------:R-:W-:Y:S02]  /*3e70*/  IMAD.IADD R184, R181, 0x1, R0 ;  /* 0x00000001b5b87824 */ /* 0x000fe400078e0200 */
[----:B------:R-:W-:Y:S01]  /*3e80*/  FMUL.FTZ R68, R206, 1.4426950216293334961 ;  /* 0x3fb8aa3bce447820 */ /* 0x000fe20000410000 */
[----:B------:R-:W-:Y:S04]  /*3e90*/  IMAD.WIDE.U32 R102, R216, -0x326172a9, RZ ;  /* 0xcd9e8d57d8667825 */ /* 0x000fe800078e00ff */
[----:B------:R-:W-:Y:S01]  /*3ea0*/  FMUL.FTZ R74, R205, 1.4426950216293334961 ;  /* 0x3fb8aa3bcd4a7820 */ /* 0x000fe20000410000 */
        /* <DEDUP_REMOVED lines=10> */
[----:B------:R2:W-:Y:S01]  /*3f50*/  MUFU.EX2 R17, R75 ;  /* 0x0000004b00117308 */ /* 0x0005e20000000800 */
[--C-:B------:R-:W-:Y:S01]  /*3f60*/  FFMA.FTZ R87, R4, UR10, -R70.reuse ;  /* 0x0000000a04577c23 */ /* 0x100fe20008010846 */
        /* <DEDUP_REMOVED lines=10> */
[----:B------:R-:W-:Y:S01]  /*4010*/  FFMA.FTZ R57, R57, UR10, -R74 ;  /* 0x0000000a39397c23 */ /* 0x000fe2000801084a */
[----:B------:R-:W-:Y:S01]  /*4020*/  MUFU.EX2 R19, R91 ;  /* 0x0000005b00137308 */ /* 0x000fe20000000800 */
[--C-:B------:R-:W-:Y:S01]  /*4030*/  FFMA.FTZ R237, R35, UR10, -R68.reuse ;  /* 0x0000000a23ed7c23 */ /* 0x100fe20008010844 */
[--C-:B------:R-:W-:Y:S01]  /*4040*/  FFMA.FTZ R229, R66, UR10, -R68.reuse ;  /* 0x0000000a42e57c23 */ /* 0x100fe20008010844 */
[----:B-1----:R-:W-:Y:S01]  /*4050*/  LOP3.LUT P0, RZ, R69, 0x4, RZ, 0xc0, !PT ;  /* 0x0000000445ff7812 */ /* 0x002fe2000780c0ff */
[--C-:B------:R-:W-:Y:S01]  /*4060*/  FFMA.FTZ R69, R6, UR10, -R68.reuse ;  /* 0x0000000a06457c23 */ /* 0x100fe20008010844 */
        /* <DEDUP_REMOVED lines=9> */
[----:B------:R1:W-:Y:S01]  /*4100*/  MUFU.EX2 R34, R92 ;  /* 0x0000005c00227308 */ /* 0x0003e20000000800 */
[----:B------:R-:W-:Y:S01]  /*4110*/  FFMA.FTZ R68, R38, UR10, -R68 ;  /* 0x0000000a26447c23 */ /* 0x000fe20008010844 */
[--C-:B--2---:R-:W-:Y:S01]  /*4120*/  FFMA.FTZ R75, R41, UR10, -R74.reuse ;  /* 0x0000000a294b7c23 */ /* 0x104fe2000801084a */
[--C-:B------:R-:W-:Y:S01]  /*4130*/  FFMA.FTZ R41, R61, UR10, -R74.reuse ;  /* 0x0000000a3d297c23 */ /* 0x100fe2000801084a */
[--C-:B------:R-:W-:Y:S01]  /*4140*/  FFMA.FTZ R61, R27, UR10, -R73.reuse ;  /* 0x0000000a1b3d7c23 */ /* 0x100fe20008010849 */
[----:B------:R-:W-:Y:S01]  /*4150*/  LOP3.LUT R27, R190, 0x3, RZ, 0xc0, !PT ;  /* 0x00000003be1b7812 */ /* 0x000fe200078ec0ff */
        /* <DEDUP_REMOVED lines=11> */
[----:B------:R-:W-:Y:S01]  /*4210*/  FFMA.FTZ R80, R40, UR10, -R74 ;  /* 0x0000000a28507c23 */ /* 0x000fe2000801084a */
[--C-:B------:R-:W-:Y:S01]  /*4220*/  FFMA.FTZ R74, R15, UR10, -R73.reuse ;  /* 0x0000000a0f4a7c23 */ /* 0x100fe20008010849 */
[----:B------:R-:W-:Y:S01]  /*4230*/  FFMA.FTZ R15, R26, UR10, -R73 ;  /* 0x0000000a1a0f7c23 */ /* 0x000fe20008010849 */
[----:B------:R-:W-:Y:S02]  /*4240*/  IMAD R26, R210, 0x8, R27 ;  /* 0x00000008d21a7824 */ /* 0x000fe400078e021b */
[--C-:B-1----:R-:W-:Y:S01]  /*4250*/  FFMA.FTZ R92, R14, UR10, -R73.reuse ;  /* 0x0000000a0e5c7c23 */ /* 0x102fe20008010849 */
[--C-:B------:R-:W-:Y:S01]  /*4260*/  FFMA.FTZ R27, R62, UR10, -R73.reuse ;  /* 0x0000000a3e1b7c23 */ /* 0x100fe20008010849 */
[----:B------:R-:W-:Y:S01]  /*4270*/  FFMA.FTZ R14, R11, UR10, -R73 ;  /* 0x0000000a0b0e7c23 */ /* 0x000fe20008010849 */
[C---:B------:R-:W-:Y:S01]  /*4280*/  IMAD.WIDE.U32 R96, R26.reuse, -0x326172a9, RZ ;  /* 0xcd9e8d571a607825 */ /* 0x040fe200078e00ff */
[----:B------:R-:W-:Y:S03]  /*4290*/  MUFU.EX2 R51, R87 ;  /* 0x0000005700337308 */ /* 0x000fe60000000800 */
[--C-:B------:R-:W-:Y:S01]  /*42a0*/  FFMA.FTZ R81, R21, UR10, -R70.reuse ;  /* 0x0000000a15517c23 */ /* 0x100fe20008010846 */
[----:B------:R-:W-:Y:S01]  /*42b0*/  VIADD R26, R26, 0x4 ;  /* 0x000000041a1a7836 */ /* 0x000fe20000000000 */
[----:B------:R-:W-:Y:S01]  /*42c0*/  LOP3.LUT R62, R202, UR28, R97, 0x96, !PT ;  /* 0x0000001cca3e7c12 */ /* 0x000fe2000f8e9661 */
[--C-:B------:R-:W-:Y:S01]  /*42d0*/  FFMA.FTZ R234, R32, UR10, -R70.reuse ;  /* 0x0000000a20ea7c23 */ /* 0x100fe20008010846 */
[----:B------:R-:W-:Y:S01]  /*42e0*/  LOP3.LUT R98, R96, UR12, R103, 0x96, !PT ;  /* 0x0000000c60627c12 */ /* 0x000fe2000f8e9667 */
[----:B------:R-:W-:Y:S01]  /*42f0*/  FFMA.FTZ R11, R10, UR10, -R73 ;  /* 0x0000000a0a0b7c23 */ /* 0x000fe20008010849 */
[----:B------:R-:W-:Y:S01]  /*4300*/  LOP3.LUT R96, R96, UR12, R101, 0x96, !PT ;  /* 0x0000000c60607c12 */ /* 0x000fe2000f8e9665 */
[--C-:B------:R-:W-:Y:S01]  /*4310*/  FFMA.FTZ R10, R42, UR10, -R73.reuse ;  /* 0x0000000a2a0a7c23 */ /* 0x100fe20008010849 */
[--C-:B------:R-:W-:Y:S01]  /*4320*/  FFMA.FTZ R251, R43, UR10, -R73.reuse ;  /* 0x0000000a2bfb7c23 */ /* 0x100fe20008010849 */
[----:B--2---:R-:W-:Y:S04]  /*4330*/  IMAD.WIDE.U32 R84, R26, -0x326172a9, RZ ;  /* 0xcd9e8d571a547825 */ /* 0x004fe800078e00ff */
[--C-:B------:R-:W-:Y:S01]  /*4340*/  FFMA.FTZ R240, R30, UR10, -R73.reuse ;  /* 0x0000000a1ef07c23 */ /* 0x100fe20008010849 */
[----:B------:R-:W-:Y:S01]  /*4350*/  MUFU.EX2 R45, R69 ;  /* 0x00000045002d7308 */ /* 0x000fe20000000800 */
[--C-:B------:R-:W-:Y:S01]  /*4360*/  FFMA.FTZ R241, R31, UR10, -R73.reuse ;  /* 0x0000000a1ff17c23 */ /* 0x100fe20008010849 */
[----:B------:R-:W-:Y:S01]  /*4370*/  FFMA.FTZ R46, R46, UR10, -R73 ;  /* 0x0000000a2e2e7c23 */ /* 0x000fe20008010849 */
[----:B------:R-:W-:Y:S01]  /*4380*/  LOP3.LUT R26, R202, UR28, R85, 0x96, !PT ;  /* 0x0000001cca1a7c12 */ /* 0x000fe2000f8e9655 */
[----:B------:R-:W-:Y:S01]  /*4390*/  FFMA.FTZ R47, R47, UR10, -R73 ;  /* 0x0000000a2f2f7c23 */ /* 0x000fe20008010849 */
[C---:B------:R-:W-:Y:S01]  /*43a0*/  LOP3.LUT R94, R84.reuse, UR12, R103, 0x96, !PT ;  /* 0x0000000c545e7c12 */ /* 0x040fe2000f8e9667 */
[----:B------:R-:W-:Y:S01]  /*43b0*/  FFMA.FTZ R42, R59, UR10, -R73 ;  /* 0x0000000a3b2a7c23 */ /* 0x000fe20008010849 */
[----:B------:R-:W-:Y:S01]  /*43c0*/  LOP3.LUT R84, R84, UR12, R101, 0x96, !PT ;  /* 0x0000000c54547c12 */ /* 0x000fe2000f8e9665 */
[--C-:B------:R-:W-:Y:S01]  /*43d0*/  FFMA.FTZ R43, R58, UR10, -R73.reuse ;  /* 0x0000000a3a2b7c23 */ /* 0x100fe20008010849 */
[----:B------:R-:W-:Y:S01]  /*43e0*/  FFMA.FTZ R73, R63, UR10, -R73 ;  /* 0x0000000a3f497c23 */ /* 0x000fe20008010849 */
[----:B------:R-:W-:Y:S01]  /*43f0*/  IMAD.WIDE.U32 R62, R62, -0x2daee0ad, RZ ;  /* 0xd2511f533e3e7825 */ /* 0x000fe200078e00ff */
[----:B------:R-:W-:Y:S01]  /*4400*/  MUFU.EX2 R22, R68 ;  /* 0x0000004400167308 */ /* 0x000fe20000000800 */
[----:B------:R-:W-:Y:S02]  /*4410*/  UIADD3 UR12, UPT, UPT, UR28, -0x255992d5, URZ ;  /* 0xdaa66d2b1c0c7890 */ /* 0x000fe4000fffe0ff */
[--C-:B------:R-:W-:Y:S01]  /*4420*/  FFMA.FTZ R235, R33, UR10, -R70.reuse ;  /* 0x0000000a21eb7c23 */ /* 0x100fe20008010846 */
[----:B------:R-:W-:Y:S01]  /*4430*/  IMAD.WIDE.U32 R98, R98, -0x2daee0ad, RZ ;  /* 0xd2511f5362627825 */ /* 0x000fe200078e00ff */
[----:B------:R-:W-:Y:S03]  /*4440*/  LOP3.LUT R58, R222, UR27, R63, 0x96, !PT ;  /* 0x0000001bde3a7c12 */ /* 0x000fe6000f8e963f */
[--C-:B------:R-:W-:Y:S01]  /*4450*/  FFMA.FTZ R227, R64, UR10, -R70.reuse ;  /* 0x0000000a40e37c23 */ /* 0x100fe20008010846 */
[----:B------:R-:W-:Y:S01]  /*4460*/  IMAD.WIDE.U32 R96, R96, -0x2daee0ad, RZ ;  /* 0xd2511f5360607825 */ /* 0x000fe200078e00ff */
[----:B------:R-:W-:Y:S01]  /*4470*/  LOP3.LUT R112, R62, UR26, R99, 0x96, !PT ;  /* 0x0000001a3e707c12 */ /* 0x000fe2000f8e9663 */
[----:B------:R1:W-:Y:S02]  /*4480*/  MUFU.EX2 R21, R61 ;  /* 0x0000003d00157308 */ /* 0x0003e40000000800 */
[--C-:B------:R-:W-:Y:S01]  /*4490*/  FFMA.FTZ R242, R20, UR10, -R70.reuse ;  /* 0x0000000a14f27c23 */ /* 0x100fe20008010846 */
[----:B------:R-:W-:Y:S01]  /*44a0*/  IMAD.WIDE.U32 R108, R26, -0x2daee0ad, RZ ;  /* 0xd2511f531a6c7825 */ /* 0x000fe200078e00ff */
[----:B------:R-:W-:Y:S03]  /*44b0*/  LOP3.LUT R62, R62, UR26, R97, 0x96, !PT ;  /* 0x0000001a3e3e7c12 */ /* 0x000fe6000f8e9661 */
[--C-:B------:R-:W-:Y:S01]  /*44c0*/  FFMA.FTZ R228, R65, UR10, -R70.reuse ;  /* 0x0000000a41e47c23 */ /* 0x100fe20008010846 */
[----:B------:R-:W-:Y:S01]  /*44d0*/  IMAD.WIDE.U32 R104, R58, -0x326172a9, RZ ;  /* 0xcd9e8d573a687825 */ /* 0x000fe200078e00ff */
[----:B------:R-:W-:Y:S01]  /*44e0*/  LOP3.LUT R26, R222, UR27, R109, 0x96, !PT ;  /* 0x0000001bde1a7c12 */ /* 0x000fe2000f8e966d */
[----:B------:R-:W-:Y:S02]  /*44f0*/  MUFU.EX2 R35, R76 ;  /* 0x0000004c00237308 */ /* 0x000fe40000000800 */
[--C-:B------:R-:W-:Y:S01]  /*4500*/  FFMA.FTZ R231, R52, UR10, -R70.reuse ;  /* 0x0000000a34e77c23 */ /* 0x100fe20008010846 */
[----:B------:R-:W-:Y:S01]  /*4510*/  IMAD.WIDE.U32 R94, R94, -0x2daee0ad, RZ ;  /* 0xd2511f535e5e7825 */ /* 0x000fe200078e00ff */
[--C-:B------:R-:W-:Y:S02]  /*4520*/  LOP3.LUT R59, R102, UR13, R105.reuse, 0x96, !PT ;  /* 0x0000000d663b7c12 */ /* 0x100fe4000f8e9669 */
[----:B------:R-:W-:Y:S01]  /*4530*/  LOP3.LUT R58, R100, UR13, R105, 0x96, !PT ;  /* 0x0000000d643a7c12 */ /* 0x000fe2000f8e9669 */
        /* <DEDUP_REMOVED lines=19> */
[----:B------:R-:W-:Y:S01]  /*4670*/  LOP3.LUT R59, R98, UR17, R117, 0x96, !PT ;  /* 0x00000011623b7c12 */ /* 0x000fe2000f8e9675 */
[----:B------:R-:W-:Y:S02]  /*4680*/  UIADD3 UR13, UPT, UPT, UR28, 0x78dde6e4, URZ ;  /* 0x78dde6e41c0d7890 */ /* 0x000fe4000fffe0ff */
[----:B------:R-:W-:Y:S01]  /*4690*/  FFMA.FTZ R70, R37, UR10, -R70 ;  /* 0x0000000a25467c23 */ /* 0x000fe20008010846 */
[----:B------:R-:W-:Y:S01]  /*46a0*/  IMAD.WIDE.U32 R110, R110, -0x326172a9, RZ ;  /* 0xcd9e8d576e6e7825 */ /* 0x000fe200078e00ff */
[----:B------:R-:W-:Y:S02]  /*46b0*/  LOP3.LUT R98, R116, UR16, R107, 0x96, !PT ;  /* 0x0000001074627c12 */ /* 0x000fe4000f8e966b */
[----:B------:R-:W-:Y:S01]  /*46c0*/  MUFU.EX2 R39, R79 ;  /* 0x0000004f00277308 */ /* 0x000fe20000000800 */
[----:B------:R-:W-:Y:S01]  /*46d0*/  IMAD.WIDE.U32 R108, R108, -0x326172a9, RZ ;  /* 0xcd9e8d576c6c7825 */ /* 0x000fe200078e00ff */
[----:B------:R-:W-:Y:S03]  /*46e0*/  LOP3.LUT R102, R114, UR12, R111, 0x96, !PT ;  /* 0x0000000c72667c12 */ /* 0x000fe6000f8e966f */
[----:B------:R-:W-:Y:S01]  /*46f0*/  IMAD.WIDE.U32 R104, R104, -0x2daee0ad, RZ ;  /* 0xd2511f5368687825 */ /* 0x000fe200078e00ff */
[----:B------:R-:W-:Y:S01]  /*4700*/  LOP3.LUT R100, R114, UR12, R109, 0x96, !PT ;  /* 0x0000000c72647c12 */ /* 0x000fe2000f8e966d */
[----:B------:R-:W-:Y:S03]  /*4710*/  UIADD3 UR12, UPT, UPT, UR28, 0x1715609d, URZ ;  /* 0x1715609d1c0c7890 */ /* 0x000fe6000fffe0ff */
[----:B------:R-:W-:Y:S01]  /*4720*/  MUFU.EX2 R9, R70 ;  /* 0x0000004600097308 */ /* 0x000fe20000000800 */
[----:B------:R-:W-:Y:S04]  /*4730*/  IMAD.WIDE.U32 R116, R61, -0x2daee0ad, RZ ;  /* 0xd2511f533d747825 */ /* 0x000fe800078e00ff */
[----:B------:R-:W-:Y:S05]  /*4740*/  IMAD.WIDE.U32 R114, R58, -0x2daee0ad, RZ ;  /* 0xd2511f533a727825 */ /* 0x000fea00078e00ff */
[----:B------:R2:W-:Y:S01]  /*4750*/  MUFU.EX2 R61, R77 ;  /* 0x0000004d003d7308 */ /* 0x0005e20000000800 */
[----:B------:R-:W-:Y:S01]  /*4760*/  IMAD.WIDE.U32 R98, R98, -0x326172a9, RZ ;  /* 0xcd9e8d5762627825 */ /* 0x000fe200078e00ff */
[----:B------:R-:W-:Y:S02]  /*4770*/  LOP3.LUT R58, R96, UR17, R115, 0x96, !PT ;  /* 0x00000011603a7c12 */ /* 0x000fe4000f8e9673 */
[----:B------:R-:W-:Y:S01]  /*4780*/  LOP3.LUT R96, R114, UR16, R105, 0x96, !PT ;  /* 0x0000001072607c12 */ /* 0x000fe2000f8e9669 */
[----:B------:R-:W-:Y:S01]  /*4790*/  IMAD.WIDE.U32 R114, R26, -0x2daee0ad, RZ ;  /* 0xd2511f531a727825 */ /* 0x000fe200078e00ff */
[----:B------:R-:W-:Y:S04]  /*47a0*/  LOP3.LUT R26, R94, UR17, R117, 0x96, !PT ;  /* 0x000000115e1a7c12 */ /* 0x000fe8000f8e9675 */
[----:B------:R3:W-:Y:S01]  /*47b0*/  MUFU.EX2 R13, R88 ;  /* 0x00000058000d7308 */ /* 0x0007e20000000800 */
[----:B------:R-:W-:Y:S01]  /*47c0*/  IMAD.WIDE.U32 R100, R100, -0x2daee0ad, RZ ;  /* 0xd2511f5364647825 */ /* 0x000fe200078e00ff */
[----:B-1----:R-:W-:Y:S03]  /*47d0*/  LOP3.LUT R78, R84, UR17, R115, 0x96, !PT ;  /* 0x00000011544e7c12 */ /* 0x002fe6000f8e9673 */
[----:B------:R-:W-:Y:S01]  /*47e0*/  IMAD.WIDE.U32 R118, R59, -0x326172a9, RZ ;  /* 0xcd9e8d573b767825 */ /* 0x000fe200078e00ff */
[----:B------:R-:W-:Y:S04]  /*47f0*/  LOP3.LUT R84, R114, UR16, R101, 0x96, !PT ;  /* 0x0000001072547c12 */ /* 0x000fe8000f8e9665 */
[----:B------:R-:W1:Y:S01]  /*4800*/  MUFU.EX2 R234, R234 ;  /* 0x000000ea00ea7308 */ /* 0x000e620000000800 */
[----:B------:R-:W-:Y:S01]  /*4810*/  IMAD.WIDE.U32 R102, R102, -0x2daee0ad, RZ ;  /* 0xd2511f5366667825 */ /* 0x000fe200078e00ff */
[----:B------:R-:W-:Y:S02]  /*4820*/  LOP3.LUT R59, R118, UR12, R99, 0x96, !PT ;  /* 0x0000000c763b7c12 */ /* 0x000fe4000f8e9663 */
[----:B--2---:R-:W-:Y:S01]  /*4830*/  LOP3.LUT R77, R112, UR13, R119, 0x96, !PT ;  /* 0x0000000d704d7c12 */ /* 0x004fe2000f8e9677 */
[----:B------:R-:W-:Y:S01]  /*4840*/  IMAD.WIDE.U32 R114, R26, -0x326172a9, RZ ;  /* 0xcd9e8d571a727825 */ /* 0x000fe200078e00ff */
[----:B------:R-:W-:Y:S04]  /*4850*/  LOP3.LUT R94, R116, UR16, R103, 0x96, !PT ;  /* 0x00000010745e7c12 */ /* 0x000fe8000f8e9667 */
[----:B------:R-:W2:Y:S01]  /*4860*/  MUFU.EX2 R235, R235 ;  /* 0x000000eb00eb7308 */ /* 0x000ea20000000800 */
[----:B------:R-:W-:Y:S01]  /*4870*/  IMAD.WIDE.U32 R96, R96, -0x326172a9, RZ ;  /* 0xcd9e8d5760607825 */ /* 0x000fe200078e00ff */
[----:B------:R-:W-:Y:S03]  /*4880*/  LOP3.LUT R26, R110, UR13, R115, 0x96, !PT ;  /* 0x0000000d6e1a7c12 */ /* 0x000fe6000f8e9673 */
[----:B------:R-:W-:Y:S05]  /*4890*/  IMAD.WIDE.U32 R116, R58, -0x326172a9, RZ ;  /* 0xcd9e8d573a747825 */ /* 0x000fea00078e00ff */
[----:B------:R-:W-:Y:S01]  /*48a0*/  MUFU.EX2 R25, R74 ;  /* 0x0000004a00197308 */ /* 0x000fe20000000800 */
[----:B------:R-:W-:Y:S01]  /*48b0*/  IMAD.WIDE.U32 R110, R59, -0x2daee0ad, RZ ;  /* 0xd2511f533b6e7825 */ /* 0x000fe200078e00ff */
[----:B------:R-:W-:Y:S02]  /*48c0*/  LOP3.LUT R58, R116, UR12, R97, 0x96, !PT ;  /* 0x0000000c743a7c12 */ /* 0x000fe4000f8e9661 */
[----:B------:R-:W-:Y:S01]  /*48d0*/  LOP3.LUT R62, R62, UR13, R117, 0x96, !PT ;  /* 0x0000000d3e3e7c12 */ /* 0x000fe2000f8e9675 */
[----:B------:R-:W-:Y:S01]  /*48e0*/  IMAD.WIDE.U32 R112, R77, -0x2daee0ad, RZ ;  /* 0xd2511f534d707825 */ /* 0x000fe200078e00ff */
[C---:B------:R-:W-:Y:S02]  /*48f0*/  PRMT R99, R110.reuse, 0x7770, RZ ;  /* 0x000077706e637816 */ /* 0x040fe400000000ff */
[----:B------:R-:W-:Y:S01]  /*4900*/  PRMT R97, R110, 0x7771, RZ ;  /* 0x000077716e617816 */ /* 0x000fe200000000ff */
[----:B------:R-:W-:Y:S01]  /*4910*/  IMAD.WIDE.U32 R94, R94, -0x326172a9, RZ ;  /* 0xcd9e8d575e5e7825 */ /* 0x000fe200078e00ff */
[----:B------:R-:W-:Y:S01]  /*4920*/  LOP3.LUT R93, R106, UR15, R113, 0x96, !PT ;  /* 0x0000000f6a5d7c12 */ /* 0x000fe2000f8e9671 */
[----:B------:R-:W4:Y:S01]  /*4930*/  MUFU.EX2 R236, R236 ;  /* 0x000000ec00ec7308 */ /* 0x000f220000000800 */
[----:B------:R-:W-:Y:S01]  /*4940*/  ISETP.LE.U32.AND P2, PT, R99, UR9, PT ;  /* 0x0000000963007c0c */ /* 0x000fe2000bf43070 */
[----:B------:R-:W-:Y:S01]  /*4950*/  IMAD.WIDE.U32 R106, R58, -0x2daee0ad, RZ ;  /* 0xd2511f533a6a7825 */ /* 0x000fe200078e00ff */
[----:B------:R-:W-:Y:S02]  /*4960*/  LOP3.LUT R59, R114, UR12, R95, 0x96, !PT ;  /* 0x0000000c723b7c12 */ /* 0x000fe4000f8e965f */
[----:B------:R-:W-:Y:S01]  /*4970*/  ISETP.GT.U32.AND P6, PT, R97, UR9, PT ;  /* 0x0000000961007c0c */ /* 0x000fe2000bfc4070 */
[----:B------:R-:W-:Y:S01]  /*4980*/  IMAD.WIDE.U32 R78, R78, -0x326172a9, RZ ;  /* 0xcd9e8d574e4e7825 */ /* 0x000fe200078e00ff */
[C---:B------:R-:W-:Y:S03]  /*4990*/  PRMT R95, R110.reuse, 0x7772, RZ ;  /* 0x000077726e5f7816 */ /* 0x040fe600000000ff */
[----:B------:R-:W4:Y:S01]  /*49a0*/  MUFU.EX2 R237, R237 ;  /* 0x000000ed00ed7308 */ /* 0x000f220000000800 */
[----:B------:R-:W-:Y:S01]  /*49b0*/  PRMT R87, R110, 0x7773, RZ ;  /* 0x000077736e577816 */ /* 0x000fe200000000ff */
[----:B------:R-:W-:Y:S01]  /*49c0*/  IMAD.WIDE.U32 R84, R84, -0x326172a9, RZ ;  /* 0xcd9e8d5754547825 */ /* 0x000fe200078e00ff */
[----:B------:R-:W-:Y:S02]  /*49d0*/  PRMT R101, R106, 0x7770, RZ ;  /* 0x000077706a657816 */ /* 0x000fe400000000ff */
[----:B---3--:R-:W-:Y:S01]  /*49e0*/  LOP3.LUT R88, R108, UR13, R79, 0x96, !PT ;  /* 0x0000000d6c587c12 */ /* 0x008fe2000f8e964f */
[----:B------:R-:W-:Y:S01]  /*49f0*/  IMAD.WIDE.U32 R108, R62, -0x2daee0ad, RZ ;  /* 0xd2511f533e6c7825 */ /* 0x000fe200078e00ff */
[----:B------:R-:W-:Y:S03]  /*4a00*/  ISETP.GT.U32.AND P5, PT, R95, UR9, PT ;  /* 0x000000095f007c0c */ /* 0x000fe6000bfa4070 */
[----:B------:R-:W3:Y:S01]  /*4a10*/  MUFU.EX2 R227, R227 ;  /* 0x000000e300e37308 */ /* 0x000ee20000000800 */
[----:B------:R-:W-:Y:S01]  /*4a20*/  ISETP.GT.U32.AND P4, PT, R87, UR9, PT ;  /* 0x0000000957007c0c */ /* 0x000fe2000bf84070 */
[----:B-1----:R-:W-:Y:S01]  /*4a30*/  @!P2 FADD.FTZ R234, -R234, -RZ ;  /* 0x800000ffeaeaa221 */ /* 0x002fe20000010100 */
[----:B------:R-:W-:Y:S01]  /*4a40*/  ISETP.LE.U32.AND P1, PT, R101, UR9, PT ;  /* 0x0000000965007c0c */ /* 0x000fe2000bf23070 */
[----:B--2---:R-:W-:Y:S01]  /*4a50*/  @P6 FADD.FTZ R235, -R235, -RZ ;  /* 0x800000ffebeb6221 */ /* 0x004fe20000010100 */
[----:B------:R-:W-:Y:S01]  /*4a60*/  LOP3.LUT R77, R112, UR14, R111, 0x96, !PT ;  /* 0x0000000e704d7c12 */ /* 0x000fe2000f8e966f */
[----:B------:R-:W-:Y:S01]  /*4a70*/  IMAD.MOV.U32 R87, RZ, RZ, 0x10 ;  /* 0x00000010ff577424 */ /* 0x000fe200078e00ff */
[----:B------:R-:W-:Y:S03]  /*4a80*/  PRMT R58, R106, 0x7773, RZ ;  /* 0x000077736a3a7816 */ /* 0x000fe600000000ff */
[----:B------:R1:W-:Y:S01]  /*4a90*/  MUFU.EX2 R29, R89 ;  /* 0x00000059001d7308 */ /* 0x0003e20000000800 */
[----:B------:R-:W-:Y:S01]  /*4aa0*/  LOP3.LUT R91, R104, UR15, R109, 0x96, !PT ;  /* 0x0000000f685b7c12 */ /* 0x000fe2000f8e966d */
[----:B------:R-:W-:Y:S01]  /*4ab0*/  IMAD.WIDE.U32 R104, R59, -0x2daee0ad, RZ ;  /* 0xd2511f533b687825 */ /* 0x000fe200078e00ff */
[----:B------:R-:W-:Y:S02]  /*4ac0*/  ISETP.GT.U32.AND P2, PT, R58, UR9, PT ;  /* 0x000000093a007c0c */ /* 0x000fe4000bf44070 */
[----:B------:R-:W-:Y:S01]  /*4ad0*/  LOP3.LUT R99, R77, 0xff, RZ, 0xc0, !PT ;  /* 0x000000ff4d637812 */ /* 0x000fe200078ec0ff */
[----:B----4-:R-:W-:Y:S01]  /*4ae0*/  @P5 FADD.FTZ R236, -R236, -RZ ;  /* 0x800000ffecec5221 */ /* 0x010fe20000010100 */
[----:B------:R-:W-:Y:S03]  /*4af0*/  LOP3.LUT R78, R78, UR12, R85, 0x96, !PT ;  /* 0x0000000c4e4e7c12 */ /* 0x000fe6000f8e9655 */
[----:B------:R-:W2:Y:S01]  /*4b00*/  MUFU.EX2 R230, R230 ;  /* 0x000000e600e67308 */ /* 0x000ea20000000800 */
[----:B------:R-:W-:Y:S01]  /*4b10*/  ISETP.LE.U32.AND P6, PT, R99, UR9, PT ;  /* 0x0000000963007c0c */ /* 0x000fe2000bfc3070 */
[----:B------:R-:W-:Y:S01]  /*4b20*/  @P4 FADD.FTZ R237, -R237, -RZ ;  /* 0x800000ffeded4221 */ /* 0x000fe20000010100 */
[----:B------:R-:W-:Y:S01]  /*4b30*/  LOP3.LUT R62, R108, UR14, R107, 0x96, !PT ;  /* 0x0000000e6c3e7c12 */ /* 0x000fe2000f8e966b */
[----:B---3--:R-:W-:Y:S01]  /*4b40*/  @!P1 FADD.FTZ R227, -R227, -RZ ;  /* 0x800000ffe3e39221 */ /* 0x008fe20000010100 */
[C---:B------:R-:W-:Y:S01]  /*4b50*/  PRMT R85, R106.reuse, 0x7771, RZ ;  /* 0x000077716a557816 */ /* 0x040fe200000000ff */
[----:B------:R-:W-:Y:S01]  /*4b60*/  UIADD3 UR12, UPT, UPT, UR28, -0x4ab325aa, URZ ;  /* 0xb54cda561c0c7890 */ /* 0x000fe2000fffe0ff */
[----:B------:R-:W-:Y:S03]  /*4b70*/  PRMT R79, R106, 0x7772, RZ ;  /* 0x000077726a4f7816 */ /* 0x000fe600000000ff */
[----:B------:R3:W-:Y:S01]  /*4b80*/  MUFU.EX2 R40, R15 ;  /* 0x0000000f00287308 */ /* 0x0007e20000000800 */
[----:B------:R-:W-:Y:S01]  /*4b90*/  PRMT R97, R104, 0x7770, RZ ;  /* 0x0000777068617816 */ /* 0x000fe200000000ff */
[----:B------:R-:W-:Y:S01]  /*4ba0*/  IMAD.WIDE.U32 R106, R26, -0x2daee0ad, RZ ;  /* 0xd2511f531a6a7825 */ /* 0x000fe200078e00ff */
[----:B------:R-:W-:Y:S02]  /*4bb0*/  PRMT R95, R104, 0x7771, RZ ;  /* 0x00007771685f7816 */ /* 0x000fe400000000ff */
[----:B------:R-:W-:Y:S01]  /*4bc0*/  SHF.R.U32.HI R74, RZ, 0x18, R77 ;  /* 0x00000018ff4a7819 */ /* 0x000fe2000001164d */
[----:B-1----:R-:W-:Y:S01]  /*4bd0*/  IMAD.WIDE.U32 R88, R88, -0x2daee0ad, RZ ;  /* 0xd2511f5358587825 */ /* 0x002fe200078e00ff */
[----:B------:R-:W-:Y:S03]  /*4be0*/  SEL R26, R87, 0xfffffff0, !P0 ;  /* 0xfffffff0571a7807 */ /* 0x000fe60004000000 */
[----:B------:R-:W1:Y:S01]  /*4bf0*/  MUFU.EX2 R242, R242 ;  /* 0x000000f200f27308 */ /* 0x000e620000000800 */
[----:B------:R-:W-:Y:S01]  /*4c00*/  ISETP.GT.U32.AND P0, PT, R79, UR9, PT ;  /* 0x000000094f007c0c */ /* 0x000fe2000bf04070 */
[----:B--2---:R-:W-:Y:S01]  /*4c10*/  @P2 FADD.FTZ R230, -R230, -RZ ;  /* 0x800000ffe6e62221 */ /* 0x004fe20000010100 */
[----:B------:R-:W-:Y:S02]  /*4c20*/  ISETP.LE.U32.AND P5, PT, R74, UR9, PT ;  /* 0x000000094a007c0c */ /* 0x000fe4000bfa3070 */
[----:B------:R-:W-:Y:S02]  /*4c30*/  ISETP.LE.U32.AND P4, PT, R97, UR9, PT ;  /* 0x0000000961007c0c */ /* 0x000fe4000bf83070 */
[----:B------:R-:W-:Y:S03]  /*4c40*/  ISETP.GT.U32.AND P1, PT, R95, UR9, PT ;  /* 0x000000095f007c0c */ /* 0x000fe6000bf24070 */
[----:B------:R2:W-:Y:S01]  /*4c50*/  MUFU.EX2 R66, R90 ;  /* 0x0000005a00427308 */ /* 0x0005e20000000800 */
[----:B------:R-:W-:Y:S02]  /*4c60*/  LOP3.LUT R74, R62, 0xff, RZ, 0xc0, !PT ;  /* 0x000000ff3e4a7812 */ /* 0x000fe400078ec0ff */
[----:B------:R-:W-:Y:S01]  /*4c70*/  LOP3.LUT R79, R102, UR15, R107, 0x96, !PT ;  /* 0x0000000f664f7c12 */ /* 0x000fe2000f8e966b */
[----:B------:R-:W-:Y:S01]  /*4c80*/  IMAD.WIDE.U32 R102, R78, -0x2daee0ad, RZ ;  /* 0xd2511f534e667825 */ /* 0x000fe200078e00ff */
[----:B------:R-:W-:Y:S02]  /*4c90*/  LOP3.LUT R78, R100, UR15, R89, 0x96, !PT ;  /* 0x0000000f644e7c12 */ /* 0x000fe4000f8e9659 */
[----:B------:R-:W-:Y:S03]  /*4ca0*/  ISETP.GT.U32.AND P3, PT, R85, UR9, PT ;  /* 0x0000000955007c0c */ /* 0x000fe6000bf64070 */
[----:B------:R-:W4:Y:S01]  /*4cb0*/  MUFU.EX2 R229, R229 ;  /* 0x000000e500e57308 */ /* 0x000f220000000800 */
[----:B------:R-:W-:Y:S01]  /*4cc0*/  ISETP.LE.U32.AND P2, PT, R74, UR9, PT ;  /* 0x000000094a007c0c */ /* 0x000fe2000bf43070 */
[----:B------:R-:W-:Y:S01]  /*4cd0*/  IMAD.WIDE.U32 R100, R93, -0x326172a9, RZ ;  /* 0xcd9e8d575d647825 */ /* 0x000fe200078e00ff */
[----:B---3--:R-:W-:Y:S02]  /*4ce0*/  SHF.R.U32.HI R15, RZ, 0x18, R62 ;  /* 0x00000018ff0f7819 */ /* 0x008fe4000001163e */
[----:B------:R-:W-:Y:S01]  /*4cf0*/  LOP3.LUT R58, R88, UR14, R103, 0x96, !PT ;  /* 0x0000000e583a7c12 */ /* 0x000fe2000f8e9667 */
[----:B-1----:R-:W-:Y:S01]  /*4d00*/  @!P6 FADD.FTZ R242, -R242, -RZ ;  /* 0x800000fff2f2e221 */ /* 0x002fe20000010100 */
[----:B------:R-:W-:Y:S03]  /*4d10*/  ISETP.LE.U32.AND P6, PT, R15, UR9, PT ;  /* 0x000000090f007c0c */ /* 0x000fe6000bfc3070 */
[----:B------:R-:W1:Y:S01]  /*4d20*/  MUFU.EX2 R238, R238 ;  /* 0x000000ee00ee7308 */ /* 0x000e620000000800 */
[----:B--2---:R-:W-:Y:S02]  /*4d30*/  PRMT R90, R104, 0x7773, RZ ;  /* 0x00007773685a7816 */ /* 0x004fe400000000ff */
[----:B------:R-:W-:Y:S02]  /*4d40*/  PRMT R88, R102, 0x7771, RZ ;  /* 0x0000777166587816 */ /* 0x000fe400000000ff */
[----:B------:R-:W-:Y:S02]  /*4d50*/  PRMT R95, R100, 0x7770, RZ ;  /* 0x00007770645f7816 */ /* 0x000fe400000000ff */
[----:B------:R-:W-:Y:S03]  /*4d60*/  PRMT R89, R102, 0x7770, RZ ;  /* 0x0000777066597816 */ /* 0x000fe600000000ff */
[----:B------:R-:W2:Y:S01]  /*4d70*/  MUFU.EX2 R239, R239 ;  /* 0x000000ef00ef7308 */ /* 0x000ea20000000800 */
[----:B------:R-:W-:Y:S01]  /*4d80*/  LOP3.LUT R59, R106, UR14, R105, 0x96, !PT ;  /* 0x0000000e6a3b7c12 */ /* 0x000fe2000f8e9669 */
[----:B----4-:R-:W-:Y:S01]  /*4d90*/  @P0 FADD.FTZ R229, -R229, -RZ ;  /* 0x800000ffe5e50221 */ /* 0x010fe20000010100 */
[----:B------:R-:W-:Y:S02]  /*4da0*/  ISETP.GT.U32.AND P0, PT, R90, UR9, PT ;  /* 0x000000095a007c0c */ /* 0x000fe4000bf04070 */
[----:B------:R-:W-:Y:S02]  /*4db0*/  PRMT R90, R100, 0x7773, RZ ;  /* 0x00007773645a7816 */ /* 0x000fe400000000ff */
[----:B------:R-:W-:Y:S03]  /*4dc0*/  LOP3.LUT R74, R98, UR12, R101, 0x96, !PT ;  /* 0x0000000c624a7c12 */ /* 0x000fe6000f8e9665 */
[----:B------:R-:W3:Y:S01]  /*4dd0*/  MUFU.EX2 R243, R243 ;  /* 0x000000f300f37308 */ /* 0x000ee20000000800 */
[----:B------:R-:W-:Y:S01]  /*4de0*/  PRMT R93, R100, 0x7771, RZ ;  /* 0x00007771645d7816 */ /* 0x000fe200000000ff */
[----:B-1----:R-:W-:Y:S01]  /*4df0*/  @!P4 FADD.FTZ R238, -R238, -RZ ;  /* 0x800000ffeeeec221 */ /* 0x002fe20000010100 */
[----:B------:R-:W-:Y:S01]  /*4e00*/  ISETP.GT.U32.AND P4, PT, R88, UR9, PT ;  /* 0x0000000958007c0c */ /* 0x000fe2000bf84070 */
[----:B------:R-:W-:Y:S01]  /*4e10*/  IMAD.WIDE.U32 R98, R91, -0x326172a9, RZ ;  /* 0xcd9e8d575b627825 */ /* 0x000fe200078e00ff */
[----:B------:R-:W-:Y:S02]  /*4e20*/  PRMT R88, R77, 0x7632, R88 ;  /* 0x000076324d587816 */ /* 0x000fe40000000058 */
[----:B------:R-:W-:Y:S03]  /*4e30*/  PRMT R87, R102, 0x7772, RZ ;  /* 0x0000777266577816 */ /* 0x000fe600000000ff */
[----:B------:R1:W-:Y:S01]  /*4e40*/  MUFU.EX2 R60, R92 ;  /* 0x0000005c003c7308 */ /* 0x0003e20000000800 */
[----:B------:R-:W-:Y:S01]  /*4e50*/  LOP3.LUT R88, R88, 0xff, RZ, 0xc0, !PT ;  /* 0x000000ff58587812 */ /* 0x000fe200078ec0ff */
[----:B--2---:R-:W-:Y:S01]  /*4e60*/  @P1 FADD.FTZ R239, -R239, -RZ ;  /* 0x800000ffefef1221 */ /* 0x004fe20000010100 */
[----:B------:R-:W-:Y:S02]  /*4e70*/  ISETP.LE.U32.AND P1, PT, R95, UR9, PT ;  /* 0x000000095f007c0c */ /* 0x000fe4000bf23070 */
[----:B------:R-:W-:Y:S02]  /*4e80*/  LOP3.LUT R77, R77, 0xffff, RZ, 0xc0, !PT ;  /* 0x0000ffff4d4d7812 */ /* 0x000fe400078ec0ff */
[----:B------:R-:W-:Y:S03]  /*4e90*/  LOP3.LUT R15, R96, UR12, R99, 0x96, !PT ;  /* 0x0000000c600f7c12 */ /* 0x000fe6000f8e9663 */
[----:B------:R-:W2:Y:S01]  /*4ea0*/  MUFU.EX2 R228, R228 ;  /* 0x000000e400e47308 */ /* 0x000ea20000000800 */
[----:B------:R-:W-:Y:S01]  /*4eb0*/  SHF.R.U32.HI R77, RZ, 0x8, R77 ;  /* 0x00000008ff4d7819 */ /* 0x000fe2000001164d */
[----:B---3--:R-:W-:Y:S01]  /*4ec0*/  @!P5 FADD.FTZ R243, -R243, -RZ ;  /* 0x800000fff3f3d221 */ /* 0x008fe20000010100 */
[----:B------:R-:W-:Y:S02]  /*4ed0*/  ISETP.LE.U32.AND P5, PT, R89, UR9, PT ;  /* 0x0000000959007c0c */ /* 0x000fe4000bfa3070 */
[----:B------:R-:W-:Y:S02]  /*4ee0*/  LOP3.LUT R77, R77, 0xffff, RZ, 0xc0, !PT ;  /* 0x0000ffff4d4d7812 */ /* 0x000fe400078ec0ff */
[----:B------:R-:W-:Y:S03]  /*4ef0*/  F2FP.RELU.F16.F32.PACK_AB R69, R235, R234 ;  /* 0x000000eaeb45723e */ /* 0x000fe600000008ff */
[----:B------:R-:W3:Y:S01]  /*4f00*/  MUFU.EX2 R231, R231 ;  /* 0x000000e700e77308 */ /* 0x000ee20000000800 */
[----:B-1----:R-:W-:Y:S01]  /*4f10*/  PRMT R92, R104, 0x7772, RZ ;  /* 0x00007772685c7816 */ /* 0x002fe200000000ff */
[----:B------:R-:W-:Y:S01]  /*4f20*/  @!P1 FADD.FTZ R17, -R17, -RZ ;  /* 0x800000ff11119221 */ /* 0x000fe20000010100 */
[----:B------:R-:W-:Y:S02]  /*4f30*/  PRMT R89, R98, 0x7770, RZ ;  /* 0x0000777062597816 */ /* 0x000fe400000000ff */
[----:B------:R-:W-:Y:S05]  /*4f40*/  PRMT R85, R102, 0x7773, RZ ;  /* 0x0000777366557816 */ /* 0x000fea00000000ff */
[----:B------:R-:W1:Y:S01]  /*4f50*/  MUFU.EX2 R232, R232 ;  /* 0x000000e800e87308 */ /* 0x000e620000000800 */
[----:B--2---:R-:W-:Y:S01]  /*4f60*/  @P3 FADD.FTZ R228, -R228, -RZ ;  /* 0x800000ffe4e43221 */ /* 0x004fe20000010100 */
[----:B------:R-:W-:Y:S02]  /*4f70*/  ISETP.GT.U32.AND P3, PT, R92, UR9, PT ;  /* 0x000000095c007c0c */ /* 0x000fe4000bf64070 */
[----:B------:R-:W-:Y:S06]  /*4f80*/  PRMT R92, R100, 0x7772, RZ ;  /* 0x00007772645c7816 */ /* 0x000fec00000000ff */
[----:B------:R-:W2:Y:S01]  /*4f90*/  MUFU.EX2 R233, R233 ;  /* 0x000000e900e97308 */ /* 0x000ea20000000800 */
[----:B---3--:R-:W-:Y:S01]  /*4fa0*/  @!P2 FADD.FTZ R231, -R231, -RZ ;  /* 0x800000ffe7e7a221 */ /* 0x008fe20000010100 */
[----:B------:R-:W-:Y:S02]  /*4fb0*/  ISETP.GT.U32.AND P2, PT, R90, UR9, PT ;  /* 0x000000095a007c0c */ /* 0x000fe4000bf44070 */
[----:B------:R-:W-:Y:S06]  /*4fc0*/  LOP3.LUT R90, R59, 0xff, RZ, 0xc0, !PT ;  /* 0x000000ff3b5a7812 */ /* 0x000fec00078ec0ff */
[----:B------:R3:W-:Y:S01]  /*4fd0*/  MUFU.EX2 R30, R86 ;  /* 0x00000056001e7308 */ /* 0x0007e20000000800 */
[----:B-1----:R-:W-:Y:S01]  /*4fe0*/  @!P6 FADD.FTZ R232, -R232, -RZ ;  /* 0x800000ffe8e8e221 */ /* 0x002fe20000010100 */
[----:B------:R-:W-:Y:S02]  /*4ff0*/  ISETP.LE.U32.AND P6, PT, R88, UR9, PT ;  /* 0x0000000958007c0c */ /* 0x000fe4000bfc3070 */
[----:B------:R-:W-:Y:S01]  /*5000*/  SHF.R.U32.HI R88, RZ, 0x18, R59 ;  /* 0x00000018ff587819 */ /* 0x000fe2000001163b */
[----:B------:R-:W-:Y:S03]  /*5010*/  @P2 FADD.FTZ R54, -R54, -RZ ;  /* 0x800000ff36362221 */ /* 0x000fe60000010100 */
[----:B------:R-:W-:Y:S02]  /*5020*/  ISETP.LE.U32.AND P1, PT, R88, UR9, PT ;  /* 0x0000000958007c0c */ /* 0x000fe4000bf23070 */
[----:B------:R-:W1:Y:S01]  /*5030*/  MUFU.EX2 R240, R240 ;  /* 0x000000f000f07308 */ /* 0x000e620000000800 */
[----:B--2---:R-:W-:Y:S01]  /*5040*/  @!P5 FADD.FTZ R233, -R233, -RZ ;  /* 0x800000ffe9e9d221 */ /* 0x004fe20000010100 */
[----:B------:R-:W-:Y:S03]  /*5050*/  ISETP.LE.U32.AND P5, PT, R90, UR9, PT ;  /* 0x000000095a007c0c */ /* 0x000fe6000bfa3070 */
[----:B------:R-:W-:Y:S01]  /*5060*/  @!P6 FADD.FTZ R38, -R38, -RZ ;  /* 0x800000ff2626e221 */ /* 0x000fe20000010100 */
[----:B---3--:R-:W-:Y:S04]  /*5070*/  PRMT R86, R98, 0x7771, RZ ;  /* 0x0000777162567816 */ /* 0x008fe800000000ff */
[----:B------:R2:W-:Y:S01]  /*5080*/  MUFU.EX2 R23, R81 ;  /* 0x0000005100177308 */ /* 0x0005e20000000800 */
[----:B------:R-:W-:Y:S01]  /*5090*/  ISETP.GT.U32.AND P2, PT, R86, UR9, PT ;  /* 0x0000000956007c0c */ /* 0x000fe2000bf44070 */
[----:B------:R-:W-:Y:S03]  /*50a0*/  @!P1 FADD.FTZ R21, -R21, -RZ ;  /* 0x800000ff15159221 */ /* 0x000fe60000010100 */
[----:B------:R-:W-:Y:S05]  /*50b0*/  @!P5 FADD.FTZ R19, -R19, -RZ ;  /* 0x800000ff1313d221 */ /* 0x000fea0000010100 */
[----:B------:R3:W-:Y:S01]  /*50c0*/  MUFU.EX2 R250, R46 ;  /* 0x0000002e00fa7308 */ /* 0x0007e20000000800 */
[----:B-1----:R-:W-:Y:S01]  /*50d0*/  @P3 FADD.FTZ R240, -R240, -RZ ;  /* 0x800000fff0f03221 */ /* 0x002fe20000010100 */
[----:B------:R-:W-:Y:S08]  /*50e0*/  ISETP.GT.U32.AND P3, PT, R93, UR9, PT ;  /* 0x000000095d007c0c */ /* 0x000ff0000bf64070 */
[----:B------:R1:W-:Y:S01]  /*50f0*/  MUFU.EX2 R7, R72 ;  /* 0x0000004800077308 */ /* 0x0003e20000000800 */
[----:B--2---:R-:W-:Y:S04]  /*5100*/  PRMT R81, R98, 0x7772, RZ ;  /* 0x0000777262517816 */ /* 0x004fe800000000ff */
[----:B------:R-:W-:Y:S01]  /*5110*/  ISETP.GT.U32.AND P6, PT, R81, UR9, PT ;  /* 0x0000000951007c0c */ /* 0x000fe2000bfc4070 */
[----:B------:R-:W-:Y:S01]  /*5120*/  @P3 FADD.FTZ R34, -R34, -RZ ;  /* 0x800000ff22223221 */ /* 0x000fe20000010100 */
[----:B------:R-:W-:Y:S03]  /*5130*/  ISETP.GT.U32.AND P3, PT, R87, UR9, PT ;  /* 0x0000000957007c0c */ /* 0x000fe6000bf64070 */
[----:B------:R-:W2:Y:S01]  /*5140*/  MUFU.EX2 R245, R245 ;  /* 0x000000f500f57308 */ /* 0x000ea20000000800 */
[C---:B---3--:R-:W-:Y:S01]  /*5150*/  PRMT R46, R62.reuse, 0x7632, R46 ;  /* 0x000076323e2e7816 */ /* 0x048fe2000000002e */
[----:B------:R-:W-:Y:S01]  /*5160*/  IMAD.WIDE.U32 R86, R79, -0x326172a9, RZ ;  /* 0xcd9e8d574f567825 */ /* 0x000fe200078e00ff */
[----:B------:R-:W-:Y:S02]  /*5170*/  LOP3.LUT R62, R62, 0xffff, RZ, 0xc0, !PT ;  /* 0x0000ffff3e3e7812 */ /* 0x000fe400078ec0ff */
[----:B------:R-:W-:Y:S01]  /*5180*/  LOP3.LUT R46, R46, 0xff, RZ, 0xc0, !PT ;  /* 0x000000ff2e2e7812 */ /* 0x000fe200078ec0ff */
[----:B------:R-:W-:Y:S01]  /*5190*/  IMAD.WIDE.U32 R78, R78, -0x326172a9, RZ ;  /* 0xcd9e8d574e4e7825 */ /* 0x000fe200078e00ff */
[----:B------:R-:W-:Y:S03]  /*51a0*/  LOP3.LUT R94, R94, UR12, R87, 0x96, !PT ;  /* 0x0000000c5e5e7c12 */ /* 0x000fe6000f8e9657 */
[----:B------:R-:W3:Y:S01]  /*51b0*/  MUFU.EX2 R246, R246 ;  /* 0x000000f600f67308 */ /* 0x000ee20000000800 */
[----:B-1----:R-:W-:Y:S02]  /*51c0*/  PRMT R72, R98, 0x7773, RZ ;  /* 0x0000777362487816 */ /* 0x002fe400000000ff */
[----:B------:R-:W-:Y:S02]  /*51d0*/  ISETP.LE.U32.AND P1, PT, R46, UR9, PT ;  /* 0x000000092e007c0c */ /* 0x000fe4000bf23070 */
[----:B------:R-:W-:Y:S02]  /*51e0*/  ISETP.GT.U32.AND P5, PT, R72, UR9, PT ;  /* 0x0000000948007c0c */ /* 0x000fe4000bfa4070 */
[----:B------:R-:W-:Y:S03]  /*51f0*/  SHF.R.U32.HI R46, RZ, 0x18, R74 ;  /* 0x00000018ff2e7819 */ /* 0x000fe6000001164a */
[----:B------:R1:W-:Y:S01]  /*5200*/  MUFU.EX2 R247, R47 ;  /* 0x0000002f00f77308 */ /* 0x0003e20000000800 */
[----:B------:R-:W-:Y:S01]  /*5210*/  SHF.R.U32.HI R62, RZ, 0x8, R62 ;  /* 0x00000008ff3e7819 */ /* 0x000fe2000001163e */
[----:B--2---:R-:W-:Y:S01]  /*5220*/  @P2 FADD.FTZ R245, -R245, -RZ ;  /* 0x800000fff5f52221 */ /* 0x004fe20000010100 */
[----:B------:R-:W-:Y:S02]  /*5230*/  ISETP.LE.U32.AND P2, PT, R46, UR9, PT ;  /* 0x000000092e007c0c */ /* 0x000fe4000bf43070 */
[----:B------:R-:W-:Y:S02]  /*5240*/  LOP3.LUT R46, R74, 0xff, RZ, 0xc0, !PT ;  /* 0x000000ff4a2e7812 */ /* 0x000fe400078ec0ff */
[----:B------:R-:W-:Y:S03]  /*5250*/  LOP3.LUT R62, R62, 0xffff, RZ, 0xc0, !PT ;  /* 0x0000ffff3e3e7812 */ /* 0x000fe600078ec0ff */
[----:B------:R2:W-:Y:S01]  /*5260*/  MUFU.EX2 R31, R14 ;  /* 0x0000000e001f7308 */ /* 0x0005e20000000800 */
[----:B------:R-:W-:Y:S01]  /*5270*/  LOP3.LUT R84, R84, UR12, R79, 0x96, !PT ;  /* 0x0000000c54547c12 */ /* 0x000fe2000f8e964f */
[----:B---3--:R-:W-:Y:S01]  /*5280*/  @P6 FADD.FTZ R246, -R246, -RZ ;  /* 0x800000fff6f66221 */ /* 0x008fe20000010100 */
[----:B------:R-:W-:Y:S01]  /*5290*/  ISETP.LE.U32.AND P6, PT, R46, UR9, PT ;  /* 0x000000092e007c0c */ /* 0x000fe2000bfc3070 */
[----:B------:R-:W-:Y:S01]  /*52a0*/  @P5 FADD.FTZ R63, -R63, -RZ ;  /* 0x800000ff3f3f5221 */ /* 0x000fe20000010100 */
[----:B------:R-:W-:Y:S01]  /*52b0*/  PRMT R46, R86, 0x7771, RZ ;  /* 0x00007771562e7816 */ /* 0x000fe200000000ff */
[----:B------:R-:W-:Y:S01]  /*52c0*/  @!P1 FADD.FTZ R61, -R61, -RZ ;  /* 0x800000ff3d3d9221 */ /* 0x000fe20000010100 */
[----:B------:R-:W-:Y:S01]  /*52d0*/  F2FP.RELU.F16.F32.PACK_AB R72, R34, R17 ;  /* 0x000000112248723e */ /* 0x000fe200000008ff */
[----:B------:R-:W-:Y:S01]  /*52e0*/  @!P2 FADD.FTZ R39, -R39, -RZ ;  /* 0x800000ff2727a221 */ /* 0x000fe20000010100 */
[----:B-1----:R-:W-:Y:S01]  /*52f0*/  PRMT R47, R86, 0x7770, RZ ;  /* 0x00007770562f7816 */ /* 0x002fe200000000ff */
[----:B------:R-:W-:Y:S01]  /*5300*/  MUFU.EX2 R249, R249 ;  /* 0x000000f900f97308 */ /* 0x000fe20000000800 */
[----:B------:R-:W-:Y:S02]  /*5310*/  ISETP.GT.U32.AND P1, PT, R46, UR9, PT ;  /* 0x000000092e007c0c */ /* 0x000fe4000bf24070 */
[----:B------:R-:W-:Y:S02]  /*5320*/  ISETP.LE.U32.AND P5, PT, R47, UR9, PT ;  /* 0x000000092f007c0c */ /* 0x000fe4000bfa3070 */
[C---:B------:R-:W-:Y:S01]  /*5330*/  PRMT R46, R86.reuse, 0x7772, RZ ;  /* 0x00007772562e7816 */ /* 0x040fe200000000ff */
[----:B------:R-:W-:Y:S01]  /*5340*/  @!P6 FADD.FTZ R51, -R51, -RZ ;  /* 0x800000ff3333e221 */ /* 0x000fe20000010100 */
[----:B------:R-:W-:Y:S03]  /*5350*/  PRMT R47, R86, 0x7773, RZ ;  /* 0x00007773562f7816 */ /* 0x000fe600000000ff */
[----:B------:R-:W1:Y:S01]  /*5360*/  MUFU.EX2 R252, R252 ;  /* 0x000000fc00fc7308 */ /* 0x000e620000000800 */
[----:B------:R-:W-:Y:S02]  /*5370*/  ISETP.GT.U32.AND P2, PT, R46, UR9, PT ;  /* 0x000000092e007c0c */ /* 0x000fe4000bf44070 */
[----:B--2---:R-:W-:Y:S02]  /*5380*/  PRMT R14, R59, 0x7632, R14 ;  /* 0x000076323b0e7816 */ /* 0x004fe4000000000e */
[----:B------:R-:W-:Y:S01]  /*5390*/  ISETP.GT.U32.AND P6, PT, R47, UR9, PT ;  /* 0x000000092f007c0c */ /* 0x000fe2000bfc4070 */
[----:B------:R-:W-:Y:S01]  /*53a0*/  @P1 FADD.FTZ R29, -R29, -RZ ;  /* 0x800000ff1d1d1221 */ /* 0x000fe20000010100 */
[----:B------:R-:W-:Y:S01]  /*53b0*/  LOP3.LUT R14, R14, 0xff, RZ, 0xc0, !PT ;  /* 0x000000ff0e0e7812 */ /* 0x000fe200078ec0ff */
[----:B------:R-:W-:Y:S01]  /*53c0*/  @!P5 FADD.FTZ R66, -R66, -RZ ;  /* 0x800000ff4242d221 */ /* 0x000fe20000010100 */
[----:B------:R-:W-:Y:S01]  /*53d0*/  ISETP.LE.U32.AND P5, PT, R77, UR9, PT ;  /* 0x000000094d007c0c */ /* 0x000fe2000bfa3070 */
[----:B------:R-:W-:Y:S01]  /*53e0*/  MUFU.EX2 R33, R11 ;  /* 0x0000000b00217308 */ /* 0x000fe20000000800 */
[----:B------:R-:W-:Y:S02]  /*53f0*/  ISETP.LE.U32.AND P1, PT, R14, UR9, PT ;  /* 0x000000090e007c0c */ /* 0x000fe4000bf23070 */
[----:B------:R-:W-:Y:S01]  /*5400*/  LOP3.LUT R14, R15, 0xff, RZ, 0xc0, !PT ;  /* 0x000000ff0f0e7812 */ /* 0x000fe200078ec0ff */
[----:B------:R-:W-:Y:S01]  /*5410*/  @P2 FADD.FTZ R60, -R60, -RZ ;  /* 0x800000ff3c3c2221 */ /* 0x000fe20000010100 */
[----:B------:R-:W-:Y:S02]  /*5420*/  SHF.R.U32.HI R46, RZ, 0x18, R15 ;  /* 0x00000018ff2e7819 */ /* 0x000fe4000001160f */
[----:B------:R-:W-:Y:S01]  /*5430*/  ISETP.LE.U32.AND P2, PT, R14, UR9, PT ;  /* 0x000000090e007c0c */ /* 0x000fe2000bf43070 */
[----:B------:R-:W-:Y:S01]  /*5440*/  @P6 FADD.FTZ R25, -R25, -RZ ;  /* 0x800000ff19196221 */ /* 0x000fe20000010100 */
[----:B------:R-:W-:Y:S01]  /*5450*/  PRMT R14, R78, 0x7770, RZ ;  /* 0x000077704e0e7816 */ /* 0x000fe200000000ff */
[----:B------:R-:W2:Y:S01]  /*5460*/  MUFU.EX2 R244, R244 ;  /* 0x000000f400f47308 */ /* 0x000ea20000000800 */
[----:B------:R-:W-:Y:S01]  /*5470*/  ISETP.LE.U32.AND P6, PT, R46, UR9, PT ;  /* 0x000000092e007c0c */ /* 0x000fe2000bfc3070 */
[----:B------:R-:W-:Y:S01]  /*5480*/  @!P5 FADD.FTZ R23, -R23, -RZ ;  /* 0x800000ff1717d221 */ /* 0x000fe20000010100 */
[----:B------:R-:W-:Y:S01]  /*5490*/  PRMT R46, R78, 0x7771, RZ ;  /* 0x000077714e2e7816 */ /* 0x000fe200000000ff */
[----:B------:R-:W-:Y:S01]  /*54a0*/  @!P1 FADD.FTZ R40, -R40, -RZ ;  /* 0x800000ff28289221 */ /* 0x000fe20000010100 */
[----:B------:R-:W-:Y:S02]  /*54b0*/  ISETP.LE.U32.AND P5, PT, R14, UR9, PT ;  /* 0x000000090e007c0c */ /* 0x000fe4000bfa3070 */
[----:B------:R-:W-:Y:S03]  /*54c0*/  PRMT R14, R78, 0x7772, RZ ;  /* 0x000077724e0e7816 */ /* 0x000fe600000000ff */
[----:B------:R-:W3:Y:S01]  /*54d0*/  MUFU.EX2 R37, R83 ;  /* 0x0000005300257308 */ /* 0x000ee20000000800 */
[----:B------:R-:W-:Y:S01]  /*54e0*/  ISETP.GT.U32.AND P1, PT, R46, UR9, PT ;  /* 0x000000092e007c0c */ /* 0x000fe2000bf24070 */
[----:B------:R-:W-:Y:S01]  /*54f0*/  @!P2 FADD.FTZ R30, -R30, -RZ ;  /* 0x800000ff1e1ea221 */ /* 0x000fe20000010100 */
[----:B------:R-:W-:Y:S02]  /*5500*/  ISETP.GT.U32.AND P2, PT, R14, UR9, PT ;  /* 0x000000090e007c0c */ /* 0x000fe4000bf44070 */
[----:B------:R-:W-:Y:S01]  /*5510*/  PRMT R78, R78, 0x7773, RZ ;  /* 0x000077734e4e7816 */ /* 0x000fe200000000ff */
[----:B------:R-:W-:Y:S01]  /*5520*/  @!P6 FADD.FTZ R7, -R7, -RZ ;  /* 0x800000ff0707e221 */ /* 0x000fe20000010100 */
[----:B------:R-:W-:Y:S03]  /*5530*/  PRMT R14, R74, 0x7632, R14 ;  /* 0x000076324a0e7816 */ /* 0x000fe6000000000e */
[----:B------:R-:W-:Y:S01]  /*5540*/  MUFU.EX2 R6, R10 ;  /* 0x0000000a00067308 */ /* 0x000fe20000000800 */
[----:B------:R-:W-:Y:S01]  /*5550*/  ISETP.GT.U32.AND P6, PT, R78, UR9, PT ;  /* 0x000000094e007c0c */ /* 0x000fe2000bfc4070 */
[----:B-1----:R-:W-:Y:S01]  /*5560*/  @!P5 FADD.FTZ R252, -R252, -RZ ;  /* 0x800000fffcfcd221 */ /* 0x002fe20000010100 */
[----:B------:R-:W-:Y:S02]  /*5570*/  LOP3.LUT R14, R14, 0xff, RZ, 0xc0, !PT ;  /* 0x000000ff0e0e7812 */ /* 0x000fe400078ec0ff */
[----:B------:R-:W-:Y:S01]  /*5580*/  LOP3.LUT R46, R94, 0xff, RZ, 0xc0, !PT ;  /* 0x000000ff5e2e7812 */ /* 0x000fe200078ec0ff */
[----:B------:R-:W-:Y:S01]  /*5590*/  @P1 FADD.FTZ R249, -R249, -RZ ;  /* 0x800000fff9f91221 */ /* 0x000fe20000010100 */
[----:B------:R-:W-:Y:S01]  /*55a0*/  ISETP.LE.U32.AND P1, PT, R14, UR9, PT ;  /* 0x000000090e007c0c */ /* 0x000fe2000bf23070 */
[----:B------:R-:W-:Y:S01]  /*55b0*/  @P2 FADD.FTZ R250, -R250, -RZ ;  /* 0x800000fffafa2221 */ /* 0x000fe20000010100 */
[----:B------:R-:W-:Y:S01]  /*55c0*/  ISETP.LE.U32.AND P5, PT, R62, UR9, PT ;  /* 0x000000093e007c0c */ /* 0x000fe2000bfa3070 */
[----:B------:R-:W1:Y:S01]  /*55d0*/  MUFU.EX2 R50, R82 ;  /* 0x0000005200327308 */ /* 0x000e620000000800 */
[----:B------:R-:W-:Y:S02]  /*55e0*/  ISETP.LE.U32.AND P2, PT, R46, UR9, PT ;  /* 0x000000092e007c0c */ /* 0x000fe4000bf43070 */
[----:B------:R-:W-:Y:S01]  /*55f0*/  SHF.R.U32.HI R46, RZ, 0x18, R94 ;  /* 0x00000018ff2e7819 */ /* 0x000fe2000001165e */
[----:B------:R-:W-:Y:S01]  /*5600*/  @P6 FADD.FTZ R247, -R247, -RZ ;  /* 0x800000fff7f76221 */ /* 0x000fe20000010100 */
[----:B------:R-:W-:Y:S02]  /*5610*/  LOP3.LUT R59, R59, 0xffff, RZ, 0xc0, !PT ;  /* 0x0000ffff3b3b7812 */ /* 0x000fe400078ec0ff */
[----:B------:R-:W-:Y:S03]  /*5620*/  PRMT R47, R15, 0x7632, R47 ;  /* 0x000076320f2f7816 */ /* 0x000fe6000000002f */
[----:B------:R-:W-:Y:S01]  /*5630*/  MUFU.EX2 R62, R56 ;  /* 0x00000038003e7308 */ /* 0x000fe20000000800 */
[----:B------:R-:W-:Y:S01]  /*5640*/  ISETP.LE.U32.AND P6, PT, R46, UR9, PT ;  /* 0x000000092e007c0c */ /* 0x000fe2000bfc3070 */
[----:B------:R-:W-:Y:S01]  /*5650*/  @!P1 FADD.FTZ R45, -R45, -RZ ;  /* 0x800000ff2d2d9221 */ /* 0x000fe20000010100 */
[----:B------:R-:W-:Y:S01]  /*5660*/  SHF.R.U32.HI R14, RZ, 0x8, R59 ;  /* 0x00000008ff0e7819 */ /* 0x000fe2000001163b */
[----:B--2---:R-:W-:Y:S01]  /*5670*/  @!P5 FADD.FTZ R244, -R244, -RZ ;  /* 0x800000fff4f4d221 */ /* 0x004fe20000010100 */
[----:B------:R-:W-:Y:S01]  /*5680*/  LOP3.LUT R47, R47, 0xff, RZ, 0xc0, !PT ;  /* 0x000000ff2f2f7812 */ /* 0x000fe200078ec0ff */
[----:B---3--:R-:W-:Y:S01]  /*5690*/  @!P2 FADD.FTZ R37, -R37, -RZ ;  /* 0x800000ff2525a221 */ /* 0x008fe20000010100 */
[----:B------:R-:W-:Y:S03]  /*56a0*/  LOP3.LUT R14, R14, 0xffff, RZ, 0xc0, !PT ;  /* 0x0000ffff0e0e7812 */ /* 0x000fe600078ec0ff */
[----:B------:R-:W2:Y:S01]  /*56b0*/  MUFU.EX2 R46, R41 ;  /* 0x00000029002e7308 */ /* 0x000ea20000000800 */
[----:B------:R-:W-:Y:S02]  /*56c0*/  ISETP.LE.U32.AND P1, PT, R47, UR9, PT ;  /* 0x000000092f007c0c */ /* 0x000fe4000bf23070 */
[----:B------:R-:W-:Y:S02]  /*56d0*/  LOP3.LUT R11, R84, 0xff, RZ, 0xc0, !PT ;  /* 0x000000ff540b7812 */ /* 0x000fe400078ec0ff */
[----:B------:R-:W-:Y:S01]  /*56e0*/  ISETP.LE.U32.AND P5, PT, R14, UR9, PT ;  /* 0x000000090e007c0c */ /* 0x000fe2000bfa3070 */
[----:B------:R-:W-:Y:S01]  /*56f0*/  @!P6 FADD.FTZ R31, -R31, -RZ ;  /* 0x800000ff1f1fe221 */ /* 0x000fe20000010100 */
[----:B------:R-:W-:Y:S03]  /*5700*/  SHF.R.U32.HI R14, RZ, 0x18, R84 ;  /* 0x00000018ff0e7819 */ /* 0x000fe60000011654 */
[----:B------:R-:W3:Y:S01]  /*5710*/  MUFU.EX2 R18, R80 ;  /* 0x0000005000127308 */ /* 0x000ee20000000800 */
[----:B------:R-:W-:Y:S02]  /*5720*/  ISETP.LE.U32.AND P2, PT, R11, UR9, PT ;  /* 0x000000090b007c0c */ /* 0x000fe4000bf43070 */
[----:B------:R-:W-:Y:S02]  /*5730*/  PRMT R11, R94, 0x7632, R11 ;  /* 0x000076325e0b7816 */ /* 0x000fe4000000000b */
[----:B------:R-:W-:Y:S01]  /*5740*/  LOP3.LUT R74, R74, 0xffff, RZ, 0xc0, !PT ;  /* 0x0000ffff4a4a7812 */ /* 0x000fe200078ec0ff */
[----:B------:R-:W-:Y:S01]  /*5750*/  @!P1 FADD.FTZ R22, -R22, -RZ ;  /* 0x800000ff16169221 */ /* 0x000fe20000010100 */
[----:B------:R-:W-:Y:S03]  /*5760*/  ISETP.LE.U32.AND P6, PT, R14, UR9, PT ;  /* 0x000000090e007c0c */ /* 0x000fe6000bfc3070 */
[----:B------:R-:W4:Y:S01]  /*5770*/  MUFU.EX2 R241, R241 ;  /* 0x000000f100f17308 */ /* 0x000f220000000800 */
[----:B------:R-:W-:Y:S01]  /*5780*/  LOP3.LUT R15, R15, 0xffff, RZ, 0xc0, !PT ;  /* 0x0000ffff0f0f7812 */ /* 0x000fe200078ec0ff */
[----:B-1----:R-:W-:Y:S01]  /*5790*/  @!P5 FADD.FTZ R50, -R50, -RZ ;  /* 0x800000ff3232d221 */ /* 0x002fe20000010100 */
[----:B------:R-:W-:Y:S01]  /*57a0*/  LOP3.LUT R14, R11, 0xff, RZ, 0xc0, !PT ;  /* 0x000000ff0b0e7812 */ /* 0x000fe200078ec0ff */
[----:B--2---:R-:W-:Y:S01]  /*57b0*/  @P4 FADD.FTZ R46, -R46, -RZ ;  /* 0x800000ff2e2e4221 */ /* 0x004fe20000010100 */
[----:B------:R-:W-:Y:S02]  /*57c0*/  SHF.R.U32.HI R74, RZ, 0x8, R74 ;  /* 0x00000008ff4a7819 */ /* 0x000fe4000001164a */
[----:B------:R-:W-:Y:S03]  /*57d0*/  SHF.R.U32.HI R15, RZ, 0x8, R15 ;  /* 0x00000008ff0f7819 */ /* 0x000fe6000001160f */
[----:B------:R-:W-:Y:S01]  /*57e0*/  MUFU.EX2 R47, R57 ;  /* 0x00000039002f7308 */ /* 0x000fe20000000800 */
[----:B------:R-:W-:Y:S01]  /*57f0*/  ISETP.LE.U32.AND P1, PT, R14, UR9, PT ;  /* 0x000000090e007c0c */ /* 0x000fe2000bf23070 */
[----:B---3--:R-:W-:Y:S01]  /*5800*/  @!P2 FADD.FTZ R18, -R18, -RZ ;  /* 0x800000ff1212a221 */ /* 0x008fe20000010100 */
[----:B------:R-:W-:Y:S02]  /*5810*/  LOP3.LUT R74, R74, 0xffff, RZ, 0xc0, !PT ;  /* 0x0000ffff4a4a7812 */ /* 0x000fe400078ec0ff */
[----:B------:R-:W-:Y:S02]  /*5820*/  LOP3.LUT R94, R94, 0xffff, RZ, 0xc0, !PT ;  /* 0x0000ffff5e5e7812 */ /* 0x000fe400078ec0ff */
[----:B------:R-:W-:Y:S01]  /*5830*/  LOP3.LUT R10, R15, 0xffff, RZ, 0xc0, !PT ;  /* 0x0000ffff0f0a7812 */ /* 0x000fe200078ec0ff */
[----:B------:R-:W-:Y:S01]  /*5840*/  IMAD.IADD R15, R26, 0x1, R189 ;  /* 0x000000011a0f7824 */ /* 0x000fe200078e02bd */
[----:B------:R-:W-:Y:S01]  /*5850*/  ISETP.LE.U32.AND P5, PT, R74, UR9, PT ;  /* 0x000000094a007c0c */ /* 0x000fe2000bfa3070 */
[----:B----4-:R-:W-:Y:S01]  /*5860*/  @P0 FADD.FTZ R241, -R241, -RZ ;  /* 0x800000fff1f10221 */ /* 0x010fe20000010100 */
[----:B------:R-:W-:Y:S01]  /*5870*/  SHF.R.U32.HI R94, RZ, 0x8, R94 ;  /* 0x00000008ff5e7819 */ /* 0x000fe2000001165e */
[----:B------:R-:W1:Y:S01]  /*5880*/  MUFU.EX2 R251, R251 ;  /* 0x000000fb00fb7308 */ /* 0x000e620000000800 */
[----:B------:R-:W-:Y:S01]  /*5890*/  ISETP.LE.U32.AND P2, PT, R10, UR9, PT ;  /* 0x000000090a007c0c */ /* 0x000fe2000bf43070 */
[----:B------:R-:W-:Y:S01]  /*58a0*/  @!P1 FADD.FTZ R33, -R33, -RZ ;  /* 0x800000ff21219221 */ /* 0x000fe20000010100 */
[C---:B------:R-:W-:Y:S02]  /*58b0*/  PRMT R11, R84.reuse, 0x7632, R11 ;  /* 0x00007632540b7816 */ /* 0x040fe4000000000b */
[----:B------:R-:W-:Y:S02]  /*58c0*/  LOP3.LUT R84, R84, 0xffff, RZ, 0xc0, !PT ;  /* 0x0000ffff54547812 */ /* 0x000fe400078ec0ff */
[----:B------:R-:W-:Y:S03]  /*58d0*/  ISETP.GT.U32.AND P0, PT, R92, UR9, PT ;  /* 0x000000095c007c0c */ /* 0x000fe6000bf04070 */
[----:B------:R-:W-:Y:S01]  /*58e0*/  MUFU.EX2 R248, R248 ;  /* 0x000000f800f87308 */ /* 0x000fe20000000800 */
[----:B------:R-:W-:Y:S01]  /*58f0*/  LOP3.LUT R94, R94, 0xffff, RZ, 0xc0, !PT ;  /* 0x0000ffff5e5e7812 */ /* 0x000fe200078ec0ff */
[----:B------:R-:W-:Y:S01]  /*5900*/  @!P5 FADD.FTZ R49, -R49, -RZ ;  /* 0x800000ff3131d221 */ /* 0x000fe20000010100 */
[----:B------:R-:W-:Y:S02]  /*5910*/  SHF.R.U32.HI R84, RZ, 0x8, R84 ;  /* 0x00000008ff547819 */ /* 0x000fe40000011654 */
[----:B------:R-:W-:Y:S01]  /*5920*/  ISETP.LE.U32.AND P1, PT, R94, UR9, PT ;  /* 0x000000095e007c0c */ /* 0x000fe2000bf23070 */
[----:B------:R-:W-:Y:S01]  /*5930*/  @!P2 FADD.FTZ R9, -R9, -RZ ;  /* 0x800000ff0909a221 */ /* 0x000fe20000010100 */
[----:B------:R-:W-:Y:S03]  /*5940*/  LOP3.LUT R84, R84, 0xffff, RZ, 0xc0, !PT ;  /* 0x0000ffff54547812 */ /* 0x000fe600078ec0ff */
[----:B------:R-:W-:Y:S01]  /*5950*/  MUFU.EX2 R42, R42 ;  /* 0x0000002a002a7308 */ /* 0x000fe20000000800 */
[----:B------:R-:W-:Y:S01]  /*5960*/  LOP3.LUT R10, R58, 0xff, RZ, 0xc0, !PT ;  /* 0x000000ff3a0a7812 */ /* 0x000fe200078ec0ff */
[----:B-1----:R-:W-:Y:S01]  /*5970*/  @!P6 FADD.FTZ R251, -R251, -RZ ;  /* 0x800000fffbfbe221 */ /* 0x002fe20000010100 */
[----:B------:R-:W-:Y:S01]  /*5980*/  ISETP.LE.U32.AND P2, PT, R84, UR9, PT ;  /* 0x0000000954007c0c */ /* 0x000fe2000bf43070 */
[----:B------:R-:W-:Y:S01]  /*5990*/  @P0 FADD.FTZ R13, -R13, -RZ ;  /* 0x800000ff0d0d0221 */ /* 0x000fe20000010100 */
[----:B------:R-:W-:Y:S02]  /*59a0*/  ISETP.LE.U32.AND P5, PT, R10, UR9, PT ;  /* 0x000000090a007c0c */ /* 0x000fe4000bfa3070 */
[----:B------:R-:W-:Y:S03]  /*59b0*/  LOP3.LUT R10, R58, 0xffff, RZ, 0xc0, !PT ;  /* 0x0000ffff3a0a7812 */ /* 0x000fe600078ec0ff */
[----:B------:R-:W-:Y:S01]  /*59c0*/  MUFU.EX2 R43, R43 ;  /* 0x0000002b002b7308 */ /* 0x000fe20000000800 */
[----:B------:R-:W-:Y:S01]  /*59d0*/  F2FP.RELU.F16.F32.PACK_AB R14, R39, R45 ;  /* 0x0000002d270e723e */ /* 0x000fe200000008ff */
[----:B------:R-:W-:Y:S01]  /*59e0*/  @!P1 FADD.FTZ R35, -R35, -RZ ;  /* 0x800000ff23239221 */ /* 0x000fe20000010100 */
[----:B------:R-:W-:Y:S02]  /*59f0*/  F2FP.RELU.F16.F32.PACK_AB R68, R49, R51 ;  /* 0x000000333144723e */ /* 0x000fe400000008ff */
[----:B------:R-:W-:Y:S01]  /*5a00*/  SHF.R.U32.HI R10, RZ, 0x8, R10 ;  /* 0x00000008ff0a7819 */ /* 0x000fe2000001160a */
[----:B------:R1:W-:Y:S01]  /*5a10*/  STS [R189+0x400], R14 ;  /* 0x0004000ebd007388 */ /* 0x0003e20000000800 */
[----:B------:R-:W-:Y:S01]  /*5a20*/  F2FP.RELU.F16.F32.PACK_AB R56, R54, R13 ;  /* 0x0000000d3638723e */ /* 0x000fe200000008ff */
[----:B------:R-:W-:Y:S01]  /*5a30*/  @!P2 FADD.FTZ R5, -R5, -RZ ;  /* 0x800000ff0505a221 */ /* 0x000fe20000010100 */
[----:B------:R-:W-:Y:S01]  /*5a40*/  LOP3.LUT R10, R10, 0xffff, RZ, 0xc0, !PT ;  /* 0x0000ffff0a0a7812 */ /* 0x000fe200078ec0ff */
[----:B------:R2:W-:Y:S01]  /*5a50*/  STS [R189], R68 ;  /* 0x00000044bd007388 */ /* 0x0005e20000000800 */
[----:B------:R-:W-:Y:S01]  /*5a60*/  F2FP.RELU.F16.F32.PACK_AB R76, R35, R37 ;  /* 0x00000025234c723e */ /* 0x000fe200000008ff */
[----:B------:R-:W-:Y:S01]  /*5a70*/  @!P5 FADD.FTZ R62, -R62, -RZ ;  /* 0x800000ff3e3ed221 */ /* 0x000fe20000010100 */
[----:B------:R-:W-:Y:S01]  /*5a80*/  F2FP.RELU.F16.F32.PACK_AB R74, R31, R33 ;  /* 0x000000211f4a723e */ /* 0x000fe200000008ff */
[----:B------:R-:W-:Y:S01]  /*5a90*/  STS [R15], R72 ;  /* 0x000000480f007388 */ /* 0x000fe20000000800 */
[----:B------:R-:W-:Y:S01]  /*5aa0*/  ISETP.LE.U32.AND P2, PT, R10, UR9, PT ;  /* 0x000000090a007c0c */ /* 0x000fe2000bf43070 */
[----:B------:R-:W3:Y:S01]  /*5ab0*/  MUFU.EX2 R27, R27 ;  /* 0x0000001b001b7308 */ /* 0x000ee20000000800 */
[----:B------:R-:W-:Y:S01]  /*5ac0*/  F2FP.RELU.F16.F32.PACK_AB R10, R29, R66 ;  /* 0x000000421d0a723e */ /* 0x000fe200000008ff */
[----:B------:R4:W-:Y:S01]  /*5ad0*/  STS [R15+0x400], R56 ;  /* 0x000400380f007388 */ /* 0x0009e20000000800 */
[----:B------:R-:W-:Y:S02]  /*5ae0*/  LOP3.LUT R11, R11, 0xff, RZ, 0xc0, !PT ;  /* 0x000000ff0b0b7812 */ /* 0x000fe400078ec0ff */
[----:B------:R-:W-:Y:S01]  /*5af0*/  F2FP.RELU.F16.F32.PACK_AB R70, R25, R60 ;  /* 0x0000003c1946723e */ /* 0x000fe200000008ff */
[----:B------:R-:W-:Y:S01]  /*5b00*/  STS [R189+0x2000], R76 ;  /* 0x0020004cbd007388 */ /* 0x000fe20000000800 */
[----:B------:R-:W-:Y:S02]  /*5b10*/  ISETP.LE.U32.AND P6, PT, R11, UR9, PT ;  /* 0x000000090b007c0c */ /* 0x000fe4000bfc3070 */
[--C-:B------:R-:W-:Y:S01]  /*5b20*/  SHF.R.U32.HI R11, RZ, 0x18, R58.reuse ;  /* 0x00000018ff0b7819 */ /* 0x100fe2000001163a */
[----:B------:R-:W-:Y:S01]  /*5b30*/  STS [R189+0x2400], R74 ;  /* 0x0024004abd007388 */ /* 0x000fe20000000800 */
[----:B------:R-:W-:Y:S01]  /*5b40*/  PRMT R58, R58, 0x7632, R58 ;  /* 0x000076323a3a7816 */ /* 0x000fe2000000003a */
[----:B------:R-:W-:Y:S01]  /*5b50*/  @!P2 FADD.FTZ R47, -R47, -RZ ;  /* 0x800000ff2f2fa221 */ /* 0x000fe20000010100 */
[----:B------:R-:W-:Y:S01]  /*5b60*/  ISETP.LE.U32.AND P0, PT, R89, UR9, PT ;  /* 0x0000000959007c0c */ /* 0x000fe2000bf03070 */
[----:B------:R4:W-:Y:S01]  /*5b70*/  STS [R15+0x2000], R10 ;  /* 0x0020000a0f007388 */ /* 0x0009e20000000800 */
[----:B------:R-:W-:Y:S01]  /*5b80*/  LOP3.LUT R58, R58, 0xff, RZ, 0xc0, !PT ;  /* 0x000000ff3a3a7812 */ /* 0x000fe200078ec0ff */
[----:B-1----:R-:W-:Y:S01]  /*5b90*/  IMAD.IADD R14, R26, 0x1, R193 ;  /* 0x000000011a0e7824 */ /* 0x002fe200078e02c1 */
[----:B------:R-:W-:Y:S01]  /*5ba0*/  F2FP.RELU.F16.F32.PACK_AB R59, R239, R238 ;  /* 0x000000eeef3b723e */ /* 0x000fe200000008ff */
[----:B------:R1:W-:Y:S01]  /*5bb0*/  STS [R15+0x2400], R70 ;  /* 0x002400460f007388 */ /* 0x0003e20000000800 */
[----:B------:R-:W-:Y:S01]  /*5bc0*/  ISETP.LE.U32.AND P1, PT, R58, UR9, PT ;  /* 0x000000093a007c0c */ /* 0x000fe2000bf23070 */
[----:B------:R-:W-:Y:S01]  /*5bd0*/  @!P6 FADD.FTZ R6, -R6, -RZ ;  /* 0x800000ff0606e221 */ /* 0x000fe20000010100 */
[----:B--2---:R-:W-:Y:S01]  /*5be0*/  F2FP.RELU.F16.F32.PACK_AB R68, R23, R242 ;  /* 0x000000f21744723e */ /* 0x004fe200000008ff */
[----:B---3--:R-:W-:Y:S01]  /*5bf0*/  @P3 FADD.FTZ R27, -R27, -RZ ;  /* 0x800000ff1b1b3221 */ /* 0x008fe20000010100 */
[----:B------:R-:W-:Y:S02]  /*5c00*/  F2FP.RELU.F16.F32.PACK_AB R58, R243, R38 ;  /* 0x00000026f33a723e */ /* 0x000fe400000008ff */
[----:B------:R-:W-:Y:S01]  /*5c10*/  ISETP.LE.U32.AND P6, PT, R11, UR9, PT ;  /* 0x000000090b007c0c */ /* 0x000fe2000bfc3070 */
[----:B------:R2:W-:Y:S01]  /*5c20*/  STS [R193], R68 ;  /* 0x00000044c1007388 */ /* 0x0005e20000000800 */
[----:B------:R-:W-:Y:S01]  /*5c30*/  F2FP.RELU.F16.F32.PACK_AB R11, R237, R236 ;  /* 0x000000eced0b723e */ /* 0x000fe200000008ff */
[----:B------:R-:W-:Y:S01]  /*5c40*/  @!P0 FADD.FTZ R248, -R248, -RZ ;  /* 0x800000fff8f88221 */ /* 0x000fe20000010100 */
[----:B----4-:R-:W-:Y:S01]  /*5c50*/  F2FP.RELU.F16.F32.PACK_AB R56, R50, R19 ;  /* 0x000000133238723e */ /* 0x010fe200000008ff */
[----:B------:R3:W-:Y:S01]  /*5c60*/  STS [R193+0x400], R58 ;  /* 0x0004003ac1007388 */ /* 0x0007e20000000800 */
[----:B------:R-:W-:Y:S01]  /*5c70*/  F2FP.RELU.F16.F32.PACK_AB R57, R241, R240 ;  /* 0x000000f0f139723e */ /* 0x000fe200000008ff */
[----:B------:R-:W-:Y:S01]  /*5c80*/  @!P1 FADD.FTZ R43, -R43, -RZ ;  /* 0x800000ff2b2b9221 */ /* 0x000fe20000010100 */
[----:B------:R-:W-:Y:S01]  /*5c90*/  F2FP.RELU.F16.F32.PACK_AB R41, R9, R30 ;  /* 0x0000001e0929723e */ /* 0x000fe200000008ff */
[----:B------:R4:W-:Y:S01]  /*5ca0*/  STS [R14+0x400], R11 ;  /* 0x0004000b0e007388 */ /* 0x0009e20000000800 */
[----:B------:R-:W-:Y:S02]  /*5cb0*/  F2FP.RELU.F16.F32.PACK_AB R75, R7, R22 ;  /* 0x00000016074b723e */ /* 0x000fe400000008ff */
[----:B------:R-:W-:Y:S01]  /*5cc0*/  F2FP.RELU.F16.F32.PACK_AB R71, R5, R18 ;  /* 0x000000120547723e */ /* 0x000fe200000008ff */
[----:B------:R4:W-:Y:S01]  /*5cd0*/  STS [R14], R69 ;  /* 0x000000450e007388 */ /* 0x0009e20000000800 */
[----:B------:R-:W-:Y:S01]  /*5ce0*/  F2FP.RELU.F16.F32.PACK_AB R10, R21, R40 ;  /* 0x00000028150a723e */ /* 0x000fe200000008ff */
[----:B------:R-:W-:Y:S01]  /*5cf0*/  @!P6 FADD.FTZ R42, -R42, -RZ ;  /* 0x800000ff2a2ae221 */ /* 0x000fe20000010100 */
[----:B------:R-:W-:Y:S01]  /*5d00*/  ISETP.GT.U32.AND P0, PT, R85, UR9, PT ;  /* 0x0000000955007c0c */ /* 0x000fe2000bf04070 */
[----:B------:R4:W-:Y:S01]  /*5d10*/  STS [R193+0x2000], R56 ;  /* 0x00200038c1007388 */ /* 0x0009e20000000800 */
[----:B-1----:R-:W-:Y:S02]  /*5d20*/  F2FP.RELU.F16.F32.PACK_AB R70, R245, R248 ;  /* 0x000000f8f546723e */ /* 0x002fe400000008ff */
[----:B------:R-:W-:Y:S01]  /*5d30*/  FSETP.GE.FTZ.AND P3, PT, R51, RZ, PT ;  /* 0x000000ff3300720b */ /* 0x000fe20003f76000 */
[----:B------:R1:W-:Y:S01]  /*5d40*/  STS [R193+0x2400], R10 ;  /* 0x0024000ac1007388 */ /* 0x0003e20000000800 */
[----:B------:R-:W-:Y:S02]  /*5d50*/  FSETP.GE.FTZ.AND P2, PT, R49, RZ, PT ;  /* 0x000000ff3100720b */ /* 0x000fe40003f56000 */
[----:B------:R-:W-:Y:S01]  /*5d60*/  FSETP.GE.FTZ.AND P1, PT, R45, RZ, PT ;  /* 0x000000ff2d00720b */ /* 0x000fe20003f36000 */
[----:B------:R1:W-:Y:S01]  /*5d70*/  STS [R14+0x2000], R59 ;  /* 0x0020003b0e007388 */ /* 0x0003e20000000800 */
[----:B--2---:R-:W-:Y:S02]  /*5d80*/  F2FP.RELU.F16.F32.PACK_AB R68, R63, R246 ;  /* 0x000000f63f44723e */ /* 0x004fe400000008ff */
[----:B------:R-:W-:Y:S01]  /*5d90*/  FSETP.GE.FTZ.AND P4, PT, R228, RZ, PT ;  /* 0x000000ffe400720b */ /* 0x000fe20003f96000 */
[----:B------:R2:W-:Y:S01]  /*5da0*/  STS [R14+0x2400], R57 ;  /* 0x002400390e007388 */ /* 0x0005e20000000800 */
[----:B---3--:R-:W-:Y:S03]  /*5db0*/  F2FP.RELU.F16.F32.PACK_AB R58, R249, R252 ;  /* 0x000000fcf93a723e */ /* 0x008fe600000008ff */
[----:B------:R3:W-:Y:S01]  /*5dc0*/  STS [R188], R41 ;  /* 0x00000029bc007388 */ /* 0x0007e20000000800 */
[----:B----4-:R-:W-:Y:S03]  /*5dd0*/  IMAD.IADD R11, R26, 0x1, R188 ;  /* 0x000000011a0b7824 */ /* 0x010fe600078e02bc */
[----:B------:R-:W-:Y:S01]  /*5de0*/  STS [R188+0x400], R75 ;  /* 0x0004004bbc007388 */ /* 0x000fe20000000800 */
[----:B------:R-:W-:Y:S03]  /*5df0*/  F2FP.RELU.F16.F32.PACK_AB R69, R251, R6 ;  /* 0x00000006fb45723e */ /* 0x000fe600000008ff */
[----:B------:R-:W-:Y:S01]  /*5e00*/  STS [R11], R70 ;  /* 0x000000460b007388 */ /* 0x000fe20000000800 */
[----:B------:R-:W-:Y:S03]  /*5e10*/  F2FP.RELU.F16.F32.PACK_AB R56, R247, R250 ;  /* 0x000000faf738723e */ /* 0x000fe600000008ff */
[----:B------:R4:W-:Y:S01]  /*5e20*/  STS [R11+0x400], R68 ;  /* 0x000400440b007388 */ /* 0x0009e20000000800 */
[----:B-1----:R-:W-:Y:S03]  /*5e30*/  F2FP.RELU.F16.F32.PACK_AB R10, R228, R227 ;  /* 0x000000e3e40a723e */ /* 0x002fe600000008ff */
[----:B------:R-:W-:Y:S01]  /*5e40*/  STS [R188+0x2000], R71 ;  /* 0x00200047bc007388 */ /* 0x000fe20000000800 */
[----:B------:R-:W-:Y:S03]  /*5e50*/  F2FP.RELU.F16.F32.PACK_AB R59, R244, R231 ;  /* 0x000000e7f43b723e */ /* 0x000fe600000008ff */
[----:B------:R-:W-:Y:S01]  /*5e60*/  STS [R188+0x2400], R69 ;  /* 0x00240045bc007388 */ /* 0x000fe20000000800 */
[----:B--2---:R-:W-:Y:S03]  /*5e70*/  F2FP.RELU.F16.F32.PACK_AB R57, R232, R61 ;  /* 0x0000003de839723e */ /* 0x004fe600000008ff */
[----:B------:R1:W-:Y:S01]  /*5e80*/  STS [R11+0x2000], R58 ;  /* 0x0020003a0b007388 */ /* 0x0003e20000000800 */
[----:B---3--:R-:W-:Y:S02]  /*5e90*/  IMAD.IADD R41, R26, 0x1, R194 ;  /* 0x000000011a297824 */ /* 0x008fe400078e02c2 */
[----:B------:R-:W2:Y:S01]  /*5ea0*/  MUFU.EX2 R26, R73 ;  /* 0x00000049001a7308 */ /* 0x000ea20000000800 */
[----:B------:R3:W-:Y:S04]  /*5eb0*/  STS [R11+0x2400], R56 ;  /* 0x002400380b007388 */ /* 0x0007e80000000800 */
[----:B------:R3:W-:Y:S04]  /*5ec0*/  STS [R194], R59 ;  /* 0x0000003bc2007388 */ /* 0x0007e80000000800 */
[----:B------:R3:W-:Y:S01]  /*5ed0*/  STS [R194+0x400], R57 ;  /* 0x00040039c2007388 */ /* 0x0007e20000000800 */
[----:B----4-:R-:W-:Y:S03]  /*5ee0*/  F2FP.RELU.F16.F32.PACK_AB R68, R230, R229 ;  /* 0x000000e5e644723e */ /* 0x010fe600000008ff */
[----:B------:R4:W-:Y:S01]  /*5ef0*/  STS [R41], R10 ;  /* 0x0000000a29007388 */ /* 0x0009e20000000800 */
[----:B--2---:R-:W-:Y:S01]  /*5f00*/  @P0 FADD.FTZ R26, -R26, -RZ ;  /* 0x800000ff1a1a0221 */ /* 0x004fe20000010100 */
[----:B------:R-:W-:Y:S02]  /*5f10*/  FSETP.GE.FTZ.AND P0, PT, R39, RZ, PT ;  /* 0x000000ff2700720b */ /* 0x000fe40003f16000 */
[----:B------:R-:W-:Y:S01]  /*5f20*/  STS [R41+0x400], R68 ;  /* 0x0004004429007388 */ /* 0x000fe20000000800 */
[----:B-1----:R-:W-:Y:S02]  /*5f30*/  F2FP.RELU.F16.F32.PACK_AB R58, R46, R233 ;  /* 0x000000e92e3a723e */ /* 0x002fe400000008ff */
[----:B---3--:R-:W-:Y:S02]  /*5f40*/  F2FP.RELU.F16.F32.PACK_AB R56, R26, R27 ;  /* 0x0000001b1a38723e */ /* 0x008fe400000008ff */
[----:B------:R-:W-:Y:S02]  /*5f50*/  F2FP.RELU.F16.F32.PACK_AB R59, R47, R62 ;  /* 0x0000003e2f3b723e */ /* 0x000fe400000008ff */
[----:B------:R-:W-:Y:S03]  /*5f60*/  F2FP.RELU.F16.F32.PACK_AB R57, R42, R43 ;  /* 0x0000002b2a39723e */ /* 0x000fe600000008ff */
[----:B------:R-:W-:Y:S01]  /*5f70*/  STS [R194+0x2000], R59 ;  /* 0x0020003bc2007388 */ /* 0x000fe20000000800 */
[----:B----4-:R-:W-:Y:S03]  /*5f80*/  IMAD.IADD R10, R183, 0x1, R0 ;  /* 0x00000001b70a7824 */ /* 0x010fe600078e0200 */
        /* <DEDUP_REMOVED lines=37> */
[----:B------:R-:W-:Y:S01]  /*61e0*/  FSEL R168, R169, R226, P2 ;  /* 0x000000e2a9a87208 */ /* 0x000fe20001000000 */
[C---:B------:R-:W-:Y:S04]  /*61f0*/  HMMA.16816.F32 R76, R164.reuse, R170, R76 ;  /* 0x000000aaa44c723c */ /* 0x040fe8000000184c */
[----:B------:R-:W-:Y:S01]  /*6200*/  FSETP.GE.FTZ.AND P3, PT, R37, RZ, PT ;  /* 0x000000ff2500720b */ /* 0x000fe20003f76000 */
[----:B------:R-:W-:Y:S01]  /*6210*/  FADD.FTZ R70, -R217, R70 ;  /* 0x00000046d9467221 */ /* 0x000fe20000010100 */
[----:B------:R-:W-:Y:S01]  /*6220*/  FSETP.GE.FTZ.AND P2, PT, R35, RZ, PT ;  /* 0x000000ff2300720b */ /* 0x000fe20003f56000 */
[----:B------:R-:W-:Y:S01]  /*6230*/  FMUL.FTZ R162, R51, R162 ;  /* 0x000000a233a27220 */ /* 0x000fe20000410000 */
[-C--:B------:R-:W-:Y:S01]  /*6240*/  FSEL R160, R160, R225.reuse, P0 ;  /* 0x000000e1a0a07208 */ /* 0x080fe20000000000 */
[----:B------:R-:W-:Y:S01]  /*6250*/  FADD.FTZ R161, -R224, R68 ;  /* 0x00000044e0a17221 */ /* 0x000fe20000010100 */
[----:B------:R-:W-:Y:S01]  /*6260*/  FSETP.GE.FTZ.AND P0, PT, R31, RZ, PT ;  /* 0x000000ff1f00720b */ /* 0x000fe20003f16000 */
[----:B------:R-:W-:Y:S01]  /*6270*/  FADD.FTZ R68, -R217, R71 ;  /* 0x00000047d9447221 */ /* 0x000fe20000010100 */
[----:B------:R-:W-:Y:S01]  /*6280*/  FSEL R10, R10, R225, P1 ;  /* 0x000000e10a0a7208 */ /* 0x000fe20000800000 */
[----:B------:R-:W-:Y:S01]  /*6290*/  FMUL.FTZ R71, R49, R168 ;  /* 0x000000a831477220 */ /* 0x000fe20000410000 */
[-C--:B------:R-:W-:Y:S01]  /*62a0*/  FSEL R171, R161, R224.reuse, P3 ;  /* 0x000000e0a1ab7208 */ /* 0x080fe20001800000 */
[----:B------:R-:W-:Y:S01]  /*62b0*/  FADD.FTZ R69, -R224, R69 ;  /* 0x00000045e0457221 */ /* 0x000fe20000010100 */
[----:B------:R-:W-:Y:S01]  /*62c0*/  FSETP.GE.FTZ.AND P3, PT, R66, RZ, PT ;  /* 0x000000ff4200720b */ /* 0x000fe20003f76000 */
[----:B------:R-:W-:Y:S01]  /*62d0*/  FADD.FTZ R161, -R224, R73 ;  /* 0x00000049e0a17221 */ /* 0x000fe20000010100 */
[----:B------:R-:W-:Y:S01]  /*62e0*/  FSEL R168, R68, R217, P0 ;  /* 0x000000d944a87208 */ /* 0x000fe20000000000 */
[----:B------:R-:W-:Y:S01]  /*62f0*/  FMUL.FTZ R68, R37, R171 ;  /* 0x000000ab25447220 */ /* 0x000fe20000410000 */
[----:B------:R-:W-:Y:S01]  /*6300*/  FSEL R169, R69, R224, P2 ;  /* 0x000000e045a97208 */ /* 0x000fe20001000000 */
[----:B------:R-:W-:Y:S01]  /*6310*/  FADD.FTZ R69, -R224, R72 ;  /* 0x00000048e0457221 */ /* 0x000fe20000010100 */
[----:B------:R-:W-:Y:S01]  /*6320*/  FSETP.GE.FTZ.AND P2, PT, R29, RZ, PT ;  /* 0x000000ff1d00720b */ /* 0x000fe20003f56000 */
[C---:B------:R-:W-:Y:S01]  /*6330*/  FADD.FTZ R77, -R226.reuse, R77 ;  /* 0x0000004de24d7221 */ /* 0x040fe20000010100 */
[----:B------:R-:W-:Y:S01]  /*6340*/  F2FP.F16.F32.PACK_AB R72, R71, R162 ;  /* 0x000000a24748723e */ /* 0x000fe200000000ff */
[----:B------:R-:W-:Y:S01]  /*6350*/  FADD.FTZ R71, -R226, R76 ;  /* 0x0000004ce2477221 */ /* 0x000fe20000010100 */
        /* <DEDUP_REMOVED lines=8> */
[----:B------:R-:W-:Y:S01]  /*63e0*/  FSEL R170, R70, R217, P1 ;  /* 0x000000d946aa7208 */ /* 0x000fe20000800000 */
[----:B------:R-:W-:Y:S01]  /*63f0*/  FADD.FTZ R70, -R217, R74 ;  /* 0x0000004ad9467221 */ /* 0x000fe20000010100 */
[----:B------:R-:W-:Y:S01]  /*6400*/  FSETP.GE.FTZ.AND P1, PT, R60, RZ, PT ;  /* 0x000000ff3c00720b */ /* 0x000fe20003f36000 */
[----:B------:R-:W-:Y:S01]  /*6410*/  FMUL.FTZ R69, R66, R69 ;  /* 0x0000004542457220 */ /* 0x000fe20000410000 */
[----:B------:R-:W-:Y:S01]  /*6420*/  FSETP.GE.FTZ.AND P0, PT, R25, RZ, PT ;  /* 0x000000ff1900720b */ /* 0x000fe20003f16000 */
[-C--:B-1----:R-:W-:Y:S03]  /*6430*/  HMMA.16816.F32 R80, R164, R56.reuse, R80 ;  /* 0x00000038a450723c */ /* 0x082fe60000001850 */
[-C--:B------:R-:W-:Y:S01]  /*6440*/  FSEL R79, R70, R217.reuse, P1 ;  /* 0x000000d9464f7208 */ /* 0x080fe20000800000 */
[----:B------:R-:W-:Y:S01]  /*6450*/  FMUL.FTZ R75, R31, R168 ;  /* 0x000000a81f4b7220 */ /* 0x000fe20000410000 */
[----:B------:R-:W-:Y:S01]  /*6460*/  FSETP.GE.FTZ.AND P2, PT, R34, RZ, PT ;  /* 0x000000ff2200720b */ /* 0x000fe20003f56000 */
[----:B------:R-:W-:Y:S01]  /*6470*/  FADD.FTZ R78, -R225, R78 ;  /* 0x0000004ee14e7221 */ /* 0x000fe20000010100 */
[----:B------:R-:W-:Y:S01]  /*6480*/  FSEL R160, R160, R217, P0 ;  /* 0x000000d9a0a07208 */ /* 0x000fe20000000000 */
[C---:B------:R-:W-:Y:S04]  /*6490*/  HMMA.16816.F32 R84, R172.reuse, R56, R84 ;  /* 0x00000038ac54723c */ /* 0x040fe80000001854 */
[----:B------:R-:W-:Y:S01]  /*64a0*/  FSETP.GE.FTZ.AND P1, PT, R13, RZ, PT ;  /* 0x000000ff0d00720b */ /* 0x000fe20003f36000 */
[----:B------:R-:W-:Y:S01]  /*64b0*/  FMUL.FTZ R56, R29, R76 ;  /* 0x0000004c1d387220 */ /* 0x000fe20000410000 */
[----:B------:R-:W-:Y:S01]  /*64c0*/  F2FP.F16.F32.PACK_AB R76, R73, R68 ;  /* 0x00000044494c723e */ /* 0x000fe200000000ff */
[----:B------:R-:W-:Y:S01]  /*64d0*/  FMUL.FTZ R79, R60, R79 ;  /* 0x0000004f3c4f7220 */ /* 0x000fe20000410000 */
[----:B------:R-:W-:Y:S01]  /*64e0*/  FSEL R68, R71, R226, P3 ;  /* 0x000000e247447208 */ /* 0x000fe20001800000 */
[-C--:B------:R-:W-:Y:S03]  /*64f0*/  HMMA.16816.F32 R88, R172, R58.reuse, R88 ;  /* 0x0000003aac58723c */ /* 0x080fe60000001858 */
[----:B------:R-:W-:Y:S01]  /*6500*/  FSETP.GE.FTZ.AND P0, PT, R54, RZ, PT ;  /* 0x000000ff3600720b */ /* 0x000fe20003f16000 */
[----:B------:R-:W-:Y:S01]  /*6510*/  FMUL.FTZ R57, R17, R68 ;  /* 0x0000004411397220 */ /* 0x000fe20000410000 */
[-C--:B------:R-:W-:Y:S01]  /*6520*/  FSEL R77, R77, R226.reuse, P2 ;  /* 0x000000e24d4d7208 */ /* 0x080fe20001000000 */
[----:B------:R-:W-:Y:S01]  /*6530*/  FADD.FTZ R73, -R226, R80 ;  /* 0x00000050e2497221 */ /* 0x000fe20000010100 */
[----:B------:R-:W-:Y:S01]  /*6540*/  F2FP.F16.F32.PACK_AB R80, R56, R69 ;  /* 0x000000453850723e */ /* 0x000fe200000000ff */
[C---:B------:R-:W-:Y:S01]  /*6550*/  HMMA.16816.F32 R92, R164.reuse, R58, R92 ;  /* 0x0000003aa45c723c */ /* 0x040fe2000000185c */
[----:B------:R-:W1:Y:S03]  /*6560*/  LDSM.16.M88.4 R68, [R184+0x2800] ;  /* 0x00280000b844783b */ /* 0x000e660000000200 */
[----:B------:R-:W-:Y:S01]  /*6570*/  FSEL R78, R78, R225, P1 ;  /* 0x000000e14e4e7208 */ /* 0x000fe20000800000 */
        /* <DEDUP_REMOVED lines=8> */
[----:B------:R-:W-:Y:S01]  /*6600*/  FMUL.FTZ R160, R25, R160 ;  /* 0x000000a019a07220 */ /* 0x000fe20000410000 */
[----:B------:R-:W-:Y:S01]  /*6610*/  FSETP.GE.FTZ.AND P3, PT, R19, RZ, PT ;  /* 0x000000ff1300720b */ /* 0x000fe20003f76000 */
[----:B------:R-:W-:Y:S01]  /*6620*/  FADD.FTZ R81, -R226, R81 ;  /* 0x00000051e2517221 */ /* 0x000fe20000010100 */
[----:B------:R-:W-:Y:S01]  /*6630*/  FADD.FTZ R85, -R224, R85 ;  /* 0x00000055e0557221 */ /* 0x000fe20000010100 */
[----:B------:R-:W-:Y:S01]  /*6640*/  FMUL.FTZ R73, R242, R73 ;  /* 0x00000049f2497220 */ /* 0x000fe20000410000 */
[----:B------:R-:W-:Y:S01]  /*6650*/  FMUL.FTZ R82, R13, R78 ;  /* 0x0000004e0d527220 */ /* 0x000fe20000410000 */
[----:B------:R-:W-:Y:S01]  /*6660*/  F2FP.F16.F32.PACK_AB R78, R160, R79 ;  /* 0x0000004fa04e723e */ /* 0x000fe200000000ff */
[----:B------:R-:W-:Y:S01]  /*6670*/  FADD.FTZ R93, -R226, R93 ;  /* 0x0000005de25d7221 */ /* 0x000fe20000010100 */
[----:B------:R-:W-:Y:S01]  /*6680*/  FSEL R79, R168, R225, P1 ;  /* 0x000000e1a84f7208 */ /* 0x000fe20000800000 */
[----:B------:R-:W-:Y:S01]  /*6690*/  FADD.FTZ R94, -R225, R94 ;  /* 0x0000005ee15e7221 */ /* 0x000fe20000010100 */
[----:B------:R-:W-:Y:S01]  /*66a0*/  FSETP.GE.FTZ.AND P1, PT, R40, RZ, PT ;  /* 0x000000ff2800720b */ /* 0x000fe20003f36000 */
[----:B------:R-:W-:Y:S01]  /*66b0*/  FADD.FTZ R160, -R217, R90 ;  /* 0x0000005ad9a07221 */ /* 0x000fe20000010100 */
[----:B------:R-:W-:Y:S01]  /*66c0*/  FMUL.FTZ R74, R33, R170 ;  /* 0x000000aa214a7220 */ /* 0x000fe20000410000 */
        /* <DEDUP_REMOVED lines=9> */
[----:B------:R-:W-:Y:S01]  /*6760*/  FSETP.GE.FTZ.AND P0, PT, R243, RZ, PT ;  /* 0x000000fff300720b */ /* 0x000fe20003f16000 */
[----:B------:R-:W-:Y:S01]  /*6770*/  FADD.FTZ R77, -R224, R84 ;  /* 0x00000054e04d7221 */ /* 0x000fe20000010100 */
[----:B------:R-:W-:Y:S01]  /*6780*/  FSEL R84, R81, R226, P2 ;  /* 0x000000e251547208 */ /* 0x000fe20001000000 */
[----:B------:R-:W-:Y:S01]  /*6790*/  FMUL.FTZ R75, R54, R75 ;  /* 0x0000004b364b7220 */ /* 0x000fe20000410000 */
[----:B------:R-:W-:Y:S02]  /*67a0*/  FSEL R170, R170, R225, P0 ;  /* 0x000000e1aaaa7208 */ /* 0x000fe40000000000 */
[----:B------:R-:W-:Y:S01]  /*67b0*/  FSETP.GE.FTZ.AND P2, PT, R50, RZ, PT ;  /* 0x000000ff3200720b */ /* 0x000fe20003f56000 */
[----:B------:R-:W-:Y:S01]  /*67c0*/  FMUL.FTZ R58, R23, R84 ;  /* 0x00000054173a7220 */ /* 0x000fe20000410000 */
[----:B------:R-:W-:Y:S01]  /*67d0*/  FSETP.GE.FTZ.AND P0, PT, R21, RZ, PT ;  /* 0x000000ff1500720b */ /* 0x000fe20003f16000 */
[-C--:B-1----:R-:W-:Y:S03]  /*67e0*/  HMMA.16816.F32 R96, R164, R68.reuse, R96 ;  /* 0x00000044a460723c */ /* 0x082fe60000001860 */
[----:B------:R-:W-:Y:S01]  /*67f0*/  F2FP.F16.F32.PACK_AB R84, R162, R57 ;  /* 0x00000039a254723e */ /* 0x000fe200000000ff */
[----:B------:R-:W-:Y:S01]  /*6800*/  FADD.FTZ R57, -R224, R88 ;  /* 0x00000058e0397221 */ /* 0x000fe20000010100 */
[----:B------:R-:W-:Y:S01]  /*6810*/  F2FP.F16.F32.PACK_AB R82, R75, R82 ;  /* 0x000000524b52723e */ /* 0x000fe200000000ff */
[----:B------:R-:W-:Y:S01]  /*6820*/  FADD.FTZ R162, -R217, R91 ;  /* 0x0000005bd9a27221 */ /* 0x000fe20000010100 */
[-C--:B------:R-:W-:Y:S01]  /*6830*/  FSEL R168, R77, R224.reuse, P3 ;  /* 0x000000e04da87208 */ /* 0x080fe20001800000 */
[C---:B------:R-:W-:Y:S04]  /*6840*/  HMMA.16816.F32 R100, R172.reuse, R68, R100 ;  /* 0x00000044ac64723c */ /* 0x040fe80000001864 */
        /* <DEDUP_REMOVED lines=23> */
[C---:B------:R-:W-:Y:S04]  /*69c0*/  HMMA.16816.F32 R108, R164.reuse, R70, R108 ;  /* 0x00000046a46c723c */ /* 0x040fe8000000186c */
[----:B------:R-:W-:Y:S01]  /*69d0*/  FSETP.GE.FTZ.AND P1, PT, R236, RZ, PT ;  /* 0x000000ffec00720b */ /* 0x000fe20003f36000 */
[----:B------:R-:W-:Y:S01]  /*69e0*/  FADD.FTZ R77, -R224, R100 ;  /* 0x00000064e04d7221 */ /* 0x000fe20000010100 */
[----:B------:R-:W-:Y:S01]  /*69f0*/  FSETP.GE.FTZ.AND P0, PT, R237, RZ, PT ;  /* 0x000000ffed00720b */ /* 0x000fe20003f16000 */
[C---:B------:R-:W-:Y:S01]  /*6a00*/  FADD.FTZ R97, -R226.reuse, R97 ;  /* 0x00000061e2617221 */ /* 0x040fe20000010100 */
[----:B------:R-:W-:Y:S01]  /*6a10*/  F2FP.F16.F32.PACK_AB R68, R75, R56 ;  /* 0x000000384b44723e */ /* 0x000fe200000000ff */
[----:B------:R-:W-:Y:S01]  /*6a20*/  FADD.FTZ R75, -R226, R96 ;  /* 0x00000060e24b7221 */ /* 0x000fe20000010100 */
[----:B------:R-:W-:Y:S01]  /*6a30*/  F2FP.F16.F32.PACK_AB R90, R90, R59 ;  /* 0x0000003b5a5a723e */ /* 0x000fe200000000ff */
[C---:B------:R-:W-:Y:S01]  /*6a40*/  FADD.FTZ R71, -R224.reuse, R104 ;  /* 0x00000068e0477221 */ /* 0x040fe20000010100 */
        /* <DEDUP_REMOVED lines=10> */
[----:B------:R-:W-:Y:S01]  /*6af0*/  FSETP.GE.FTZ.AND P1, PT, R22, RZ, PT ;  /* 0x000000ff1600720b */ /* 0x000fe20003f36000 */
[----:B------:R-:W-:Y:S01]  /*6b00*/  FMUL.FTZ R237, R237, R58 ;  /* 0x0000003aeded7220 */ /* 0x000fe20000410000 */
[----:B------:R-:W-:Y:S01]  /*6b10*/  FSETP.GE.FTZ.AND P0, PT, R7, RZ, PT ;  /* 0x000000ff0700720b */ /* 0x000fe20003f16000 */
[----:B------:R-:W1:Y:S01]  /*6b20*/  LDSM.16.M88.4 R56, [R184+0x2c00] ;  /* 0x002c0000b838783b */ /* 0x000e620000000200 */
[----:B------:R-:W-:Y:S01]  /*6b30*/  FSETP.GE.FTZ.AND P3, PT, R30, RZ, PT ;  /* 0x000000ff1e00720b */ /* 0x000fe20003f76000 */
        /* <DEDUP_REMOVED lines=12> */
[----:B------:R-:W-:Y:S01]  /*6c00*/  FADD.FTZ R110, -R225, R110 ;  /* 0x0000006ee16e7221 */ /* 0x000fe20000010100 */
        /* <DEDUP_REMOVED lines=12> */
[----:B------:R-:W-:Y:S01]  /*6cd0*/  FSEL R96, R97, R226, P2 ;  /* 0x000000e261607208 */ /* 0x000fe20001000000 */
[----:B------:R-:W-:Y:S01]  /*6ce0*/  FMUL.FTZ R162, R241, R162 ;  /* 0x000000a2f1a27220 */ /* 0x000fe20000410000 */
[----:B------:R-:W-:Y:S01]  /*6cf0*/  F2FP.F16.F32.PACK_AB R79, R94, R79 ;  /* 0x0000004f5e4f723e */ /* 0x000fe200000000ff */
[----:B------:R-:W-:Y:S01]  /*6d00*/  FADD.FTZ R94, -R225, R111 ;  /* 0x0000006fe15e7221 */ /* 0x000fe20000010100 */
[----:B------:R-:W-:Y:S01]  /*6d10*/  FSETP.GE.FTZ.AND P2, PT, R5, RZ, PT ;  /* 0x000000ff0500720b */ /* 0x000fe20003f56000 */
[----:B------:R-:W-:Y:S01]  /*6d20*/  FMUL.FTZ R96, R9, R96 ;  /* 0x0000006009607220 */ /* 0x000fe20000410000 */
[----:B------:R-:W-:Y:S02]  /*6d30*/  FSEL R71, R71, R224, P3 ;  /* 0x000000e047477208 */ /* 0x000fe40001800000 */
[----:B------:R-:W-:Y:S02]  /*6d40*/  FSEL R92, R92, R217, P0 ;  /* 0x000000d95c5c7208 */ /* 0x000fe40000000000 */
[----:B------:R-:W-:Y:S01]  /*6d50*/  FSETP.GE.FTZ.AND P3, PT, R248, RZ, PT ;  /* 0x000000fff800720b */ /* 0x000fe20003f76000 */
[----:B------:R-:W-:Y:S01]  /*6d60*/  FMUL.FTZ R71, R252, R71 ;  /* 0x00000047fc477220 */ /* 0x000fe20000410000 */
[----:B------:R-:W-:Y:S01]  /*6d70*/  FSETP.GE.FTZ.AND P0, PT, R63, RZ, PT ;  /* 0x000000ff3f00720b */ /* 0x000fe20003f16000 */
[-C--:B-1----:R-:W-:Y:S03]  /*6d80*/  HMMA.16816.F32 R112, R164, R56.reuse, R112 ;  /* 0x00000038a470723c */ /* 0x082fe60000001870 */
[----:B------:R-:W-:Y:S01]  /*6d90*/  FSEL R81, R102, R217, P1 ;  /* 0x000000d966517208 */ /* 0x000fe20000800000 */
[----:B------:R-:W-:Y:S01]  /*6da0*/  FMUL.FTZ R92, R247, R92 ;  /* 0x0000005cf75c7220 */ /* 0x000fe20000410000 */
[----:B------:R-:W-:Y:S02]  /*6db0*/  FSETP.GE.FTZ.AND P1, PT, R250, RZ, PT ;  /* 0x000000fffa00720b */ /* 0x000fe40003f36000 */
[----:B------:R-:W-:Y:S01]  /*6dc0*/  FSEL R100, R101, R224, P2 ;  /* 0x000000e065647208 */ /* 0x000fe20001000000 */
[C---:B------:R-:W-:Y:S04]  /*6dd0*/  HMMA.16816.F32 R116, R172.reuse, R56, R116 ;  /* 0x00000038ac74723c */ /* 0x040fe80000001874 */
[----:B------:R-:W-:Y:S01]  /*6de0*/  FSEL R83, R83, R226, P3 ;  /* 0x000000e253537208 */ /* 0x000fe20001800000 */
[----:B------:R-:W-:Y:S01]  /*6df0*/  FMUL.FTZ R77, R5, R100 ;  /* 0x00000064054d7220 */ /* 0x000fe20000410000 */
[----:B------:R-:W-:Y:S01]  /*6e00*/  FSEL R94, R94, R225, P0 ;  /* 0x000000e15e5e7208 */ /* 0x000fe20000000000 */
[----:B------:R-:W-:Y:S01]  /*6e10*/  FMUL.FTZ R81, R6, R81 ;  /* 0x0000005106517220 */ /* 0x000fe20000410000 */
[----:B------:R-:W-:Y:S01]  /*6e20*/  FSETP.GE.FTZ.AND P3, PT, R231, RZ, PT ;  /* 0x000000ffe700720b */ /* 0x000fe20003f76000 */
[-C--:B------:R-:W-:Y:S03]  /*6e30*/  HMMA.16816.F32 R120, R172, R58.reuse, R120 ;  /* 0x0000003aac78723c */ /* 0x080fe60000001878 */
[----:B------:R-:W-:Y:S01]  /*6e40*/  FSEL R85, R106, R217, P1 ;  /* 0x000000d96a557208 */ /* 0x000fe20000800000 */
[----:B------:R-:W-:Y:S01]  /*6e50*/  FADD.FTZ R57, -R226, R112 ;  /* 0x00000070e2397221 */ /* 0x000fe20000010100 */
[----:B------:R-:W-:Y:S01]  /*6e60*/  FSETP.GE.FTZ.AND P0, PT, R232, RZ, PT ;  /* 0x000000ffe800720b */ /* 0x000fe20003f16000 */
[----:B------:R-:W-:Y:S01]  /*6e70*/  FADD.FTZ R56, -R225, R115 ;  /* 0x00000073e1387221 */ /* 0x000fe20000010100 */
[----:B------:R-:W-:Y:S01]  /*6e80*/  FSETP.GE.FTZ.AND P1, PT, R246, RZ, PT ;  /* 0x000000fff600720b */ /* 0x000fe20003f36000 */
[----:B------:R-:W-:Y:S01]  /*6e90*/  FMUL.FTZ R94, R63, R94 ;  /* 0x0000005e3f5e7220 */ /* 0x000fe20000410000 */
[----:B------:R-:W-:Y:S01]  /*6ea0*/  FSEL R100, R57, R226, P3 ;  /* 0x000000e239647208 */ /* 0x000fe20001800000 */
[----:B------:R-:W-:Y:S01]  /*6eb0*/  FADD.FTZ R63, -R224, R116 ;  /* 0x00000074e03f7221 */ /* 0x000fe20000010100 */
[-C--:B------:R-:W-:Y:S01]  /*6ec0*/  FSEL R57, R56, R225.reuse, P0 ;  /* 0x000000e138397208 */ /* 0x080fe20000000000 */
[----:B------:R-:W-:Y:S01]  /*6ed0*/  FADD.FTZ R114, -R225, R114 ;  /* 0x00000072e1727221 */ /* 0x000fe20000010100 */
[----:B------:R-:W-:Y:S01]  /*6ee0*/  FSEL R87, R110, R225, P1 ;  /* 0x000000e16e577208 */ /* 0x000fe20000800000 */
[----:B------:R-:W-:Y:S04]  /*6ef0*/  HMMA.16816.F32 R124, R164, R58, R124 ;  /* 0x0000003aa47c723c */ /* 0x000fe8000000187c */
        /* <DEDUP_REMOVED lines=8> */
[----:B------:R-:W-:Y:S01]  /*6f80*/  F2FP.F16.F32.PACK_AB R75, R96, R75 ;  /* 0x0000004b604b723e */ /* 0x000fe200000000ff */
[----:B------:R-:W-:Y:S01]  /*6f90*/  FADD.FTZ R117, -R224, R117 ;  /* 0x00000075e0757221 */ /* 0x000fe20000010100 */
        /* <DEDUP_REMOVED lines=91> */
.L_x_1403:
        /* <DEDUP_REMOVED lines=34> */
[----:B--2---:R-:W2:Y:S08]  /*7770*/  LDC R56, c[0x0][0x44c] ;  /* 0x00011300ff387b82 */ /* 0x004eb00000000800 */
[----:B------:R-:W-:Y:S01]  /*7780*/  BAR.SYNC.DEFER_BLOCKING 0x0 ;  /* 0x0000000000007b1d */ /* 0x000fe20000010000 */
[----:B--2---:R-:W-:Y:S05]  /*7790*/  IMAD R56, R56, UR8, RZ ;  /* 0x0000000838387c24 */ /* 0x004fea000f8e02ff */
        /* <DEDUP_REMOVED lines=78> */
.L_x_1404:
        /* <DEDUP_REMOVED lines=273> */
.L_x_1406:
[----:B------:R-:W2:Y:S01]  /*8d90*/  LDCU.64 UR12, c[0x0][0x5c0] ;  /* 0x0000b800ff0c77ac */ /* 0x000ea20008000a00 */
[----:B------:R-:W-:-:S05]  /*8da0*/  IADD3 R10, PT, PT, R212, R213, RZ ;  /* 0x000000d5d40a7210 */ /* 0x000fca0007ffe0ff */
[C---:B--2---:R-:W-:Y:S02]  /*8db0*/  IMAD R8, R10.reuse, UR13, RZ ;  /* 0x0000000d0a087c24 */ /* 0x044fe4000f8e02ff */
[----:B------:R-:W-:-:S05]  /*8dc0*/  IMAD.WIDE.U32 R10, R10, UR12, RZ ;  /* 0x0000000c0a0a7c25 */ /* 0x000fca000f8e00ff */
[----:B------:R-:W-:Y:S02]  /*8dd0*/  IADD3 R8, PT, PT, R11, R8, RZ ;  /* 0x000000080b087210 */ /* 0x000fe40007ffe0ff */
.L_x_1407:
        /* <DEDUP_REMOVED lines=11> */
.L_x_1408:
[----:B------:R-:W2:Y:S01]  /*8e90*/  LDCU.64 UR10, c[0x0][0x5c8] ;  /* 0x0000b900ff0a77ac */ /* 0x000ea20008000a00 */
[----:B------:R-:W-:-:S05]  /*8ea0*/  IADD3 R22, PT, PT, R212, R213, RZ ;  /* 0x000000d5d4167210 */ /* 0x000fca0007ffe0ff */
[C---:B--2---:R-:W-:Y:S02]  /*8eb0*/  IMAD R18, R22.reuse, UR11, RZ ;  /* 0x0000000b16127c24 */ /* 0x044fe4000f8e02ff */
[----:B------:R-:W-:-:S05]  /*8ec0*/  IMAD.WIDE.U32 R22, R22, UR10, RZ ;  /* 0x0000000a16167c25 */ /* 0x000fca000f8e00ff */
[----:B------:R-:W-:Y:S02]  /*8ed0*/  IADD3 R18, PT, PT, R23, R18, RZ ;  /* 0x0000001217127210 */ /* 0x000fe40007ffe0ff */
.L_x_1409:
[----:B------:R-:W-:Y:S01]  /*8ee0*/  BAR.SYNC.DEFER_BLOCKING 0x0 ;  /* 0x0000000000007b1d */ /* 0x000fe20000010000 */
[----:B------:R-:W-:Y:S01]  /*8ef0*/  IMAD.SHL.U32 R19, R192, 0x80, RZ ;  /* 0x00000080c0137824 */ /* 0x000fe200078e00ff */
[----:B------:R-:W-:Y:S02]  /*8f00*/  SHF.R.U32.HI R0, RZ, 0x2, R0 ;  /* 0x00000002ff007819 */ /* 0x000fe40000011600 */
[----:B------:R-:W-:Y:S01]  /*8f10*/  LOP3.LUT R24, R186, 0x18, RZ, 0xc0, !PT ;  /* 0x00000018ba187812 */ /* 0x000fe200078ec0ff */
[----:B------:R-:W-:Y:S01]  /*8f20*/  IMAD.WIDE.U32 R12, R19, UR12, RZ ;  /* 0x0000000c130c7c25 */ /* 0x000fe2000f8e00ff */
[----:B------:R-:W-:Y:S01]  /*8f30*/  SHF.R.S32.HI R20, RZ, 0x1f, R19 ;  /* 0x0000001fff147819 */ /* 0x000fe20000011413 */
[----:B------:R-:W2:Y:S01]  /*8f40*/  LDCU.64 UR8, c[0x0][0x5d8] ;  /* 0x0000bb00ff0877ac */ /* 0x000ea20008000a00 */
[----:B------:R-:W-:Y:S01]  /*8f50*/  BSSY.RECONVERGENT B0, `(.L_x_1410) ;  /* 0x000001a000007945 */ /* 0x000fe20003800200 */
[----:B------:R-:W-:Y:S02]  /*8f60*/  MOV R25, RZ ;  /* 0x000000ff00197202 */ /* 0x000fe40000000f00 */
[----:B------:R-:W-:Y:S01]  /*8f70*/  LOP3.LUT R9, R12, 0x18, R186, 0xf8, !PT ;  /* 0x000000180c097812 */ /* 0x000fe200078ef8ba */
[----:B------:R-:W-:-:S02]  /*8f80*/  IMAD.SHL.U32 R12, R192, 0x80, RZ ;  /* 0x00000080c00c7824 */ /* 0x000fc400078e00ff */
[----:B------:R-:W-:Y:S02]  /*8f90*/  IMAD R14, R20, UR12, RZ ;  /* 0x0000000c140e7c24 */ /* 0x000fe4000f8e02ff */
[----:B------:R-:W-:Y:S02]  /*8fa0*/  IMAD.IADD R12, R211, 0x1, -R12 ;  /* 0x00000001d30c7824 */ /* 0x000fe400078e0a0c */
[----:B------:R-:W-:Y:S01]  /*8fb0*/  IMAD R11, R19, UR13, R14 ;  /* 0x0000000d130b7c24 */ /* 0x000fe2000f8e020e */
[----:B------:R-:W-:Y:S02]  /*8fc0*/  IADD3 R14, P0, PT, R10, R9, RZ ;  /* 0x000000090a0e7210 */ /* 0x000fe40007f1e0ff */
[----:B------:R-:W-:Y:S02]  /*8fd0*/  ISETP.GE.AND P1, PT, R0, R12, PT ;  /* 0x0000000c0000720c */ /* 0x000fe40003f26270 */
[----:B------:R-:W-:Y:S01]  /*8fe0*/  IADD3.X R15, PT, PT, R8, R13, R11, P0, !PT ;  /* 0x0000000d080f7210 */ /* 0x000fe200007fe40b */
[----:B-1----:R1:W3:Y:S01]  /*8ff0*/  LDS.128 R4, [R191+0x7000] ;  /* 0x00700000bf047984 */ /* 0x0022e20000000c00 */
[----:B------:R-:W-:-:S02]  /*9000*/  IADD3 R17, P0, PT, R0, 0x40, RZ ;  /* 0x0000004000117810 */ /* 0x000fc40007f1e0ff */
[----:B------:R-:W-:Y:S01]  /*9010*/  IADD3 R9, PT, PT, R0, 0x40, RZ ;  /* 0x0000004000097810 */ /* 0x000fe20007ffe0ff */
[----:B--2---:R-:W-:-:S03]  /*9020*/  IMAD.WIDE.U32 R14, R187, UR8, R14 ;  /* 0x00000008bb0e7c25 */ /* 0x004fc6000f8e000e */
[----:B------:R-:W-:Y:S01]  /*9030*/  ISETP.GE.AND P2, PT, R9, R12, PT ;  /* 0x0000000c0900720c */ /* 0x000fe20003f46270 */
[----:B------:R-:W-:Y:S02]  /*9040*/  IMAD R13, R187, UR9, R15 ;  /* 0x00000009bb0d7c24 */ /* 0x000fe4000f8e020f */
[----:B------:R-:W-:Y:S01]  /*9050*/  IMAD.X R16, RZ, RZ, RZ, P0 ;  /* 0x000000ffff107224 */ /* 0x000fe200000e06ff */
[----:B------:R-:W-:Y:S09]  /*9060*/  @P1 BRA `(.L_x_1411) ;  /* 0x0000000000201947 */ /* 0x000ff20003800000 */
[----:B------:R-:W2:Y:S01]  /*9070*/  LDS.128 R8, [R191+0x6000] ;  /* 0x00600000bf087984 */ /* 0x000ea20000000c00 */
[----:B------:R-:W4:Y:S01]  /*9080*/  LDCU.64 UR8, c[0x0][0x560] ;  /* 0x0000ac00ff0877ac */ /* 0x000f220008000a00 */
[----:B------:R-:W-:-:S05]  /*9090*/  MOV R12, R14 ;  /* 0x0000000e000c7202 */ /* 0x000fca0000000f00 */
[----:B------:R-:W-:-:S04]  /*90a0*/  IMAD.WIDE.U32 R28, R0, UR12, R12 ;  /* 0x0000000c001c7c25 */ /* 0x000fc8000f8e000c */
[----:B------:R-:W-:Y:S01]  /*90b0*/  IMAD R12, R0, UR13, R29 ;  /* 0x0000000d000c7c24 */ /* 0x000fe2000f8e021d */
[----:B----4-:R-:W-:-:S04]  /*90c0*/  LEA R26, P0, R28, UR8, 0x1 ;  /* 0x000000081c1a7c11 */ /* 0x010fc8000f8008ff */
[----:B------:R-:W-:-:S05]  /*90d0*/  LEA.HI.X R27, R28, UR9, R12, 0x1, P0 ;  /* 0x000000091c1b7c11 */ /* 0x000fca00080f0c0c */
[----:B--2---:R2:W-:Y:S04]  /*90e0*/  STG.E.128 desc[UR22][R26.64], R8 ;  /* 0x000000081a007986 */ /* 0x0045e8000c101d16 */
.L_x_1411:
[----:B------:R-:W-:Y:S05]  /*90f0*/  BSYNC.RECONVERGENT B0 ;  /* 0x0000000000007941 */ /* 0x000fea0003800200 */
.L_x_1410:
[----:B------:R-:W-:Y:S04]  /*9100*/  BSSY.RECONVERGENT B0, `(.L_x_1412) ;  /* 0x000000b000007945 */ /* 0x000fe80003800200 */
[----:B------:R-:W-:Y:S05]  /*9110*/  @P2 BRA `(.L_x_1413) ;  /* 0x0000000000242947 */ /* 0x000fea0003800000 */
[----:B------:R-:W4:Y:S01]  /*9120*/  LDCU.64 UR8, c[0x0][0x560] ;  /* 0x0000ac00ff0877ac */ /* 0x000f220008000a00 */
[----:B------:R-:W-:Y:S01]  /*9130*/  MOV R12, R14 ;  /* 0x0000000e000c7202 */ /* 0x000fe20000000f00 */
[----:B--2---:R-:W-:-:S04]  /*9140*/  IMAD R8, R16, UR12, RZ ;  /* 0x0000000c10087c24 */ /* 0x004fc8000f8e02ff */
[----:B------:R-:W-:-:S04]  /*9150*/  IMAD.WIDE.U32 R10, R17, UR12, R12 ;  /* 0x0000000c110a7c25 */ /* 0x000fc8000f8e000c */
[----:B------:R-:W-:-:S05]  /*9160*/  IMAD R8, R17, UR13, R8 ;  /* 0x0000000d11087c24 */ /* 0x000fca000f8e0208 */
[----:B------:R-:W-:Y:S02]  /*9170*/  IADD3 R8, PT, PT, R8, R11, RZ ;  /* 0x0000000b08087210 */ /* 0x000fe40007ffe0ff */
[----:B----4-:R-:W-:-:S04]  /*9180*/  LEA R12, P0, R10, UR8, 0x1 ;  /* 0x000000080a0c7c11 */ /* 0x010fc8000f8008ff */
[----:B------:R-:W-:-:S05]  /*9190*/  LEA.HI.X R13, R10, UR9, R8, 0x1, P0 ;  /* 0x000000090a0d7c11 */ /* 0x000fca00080f0c08 */
[----:B---3--:R4:W-:Y:S04]  /*91a0*/  STG.E.128 desc[UR22][R12.64], R4 ;  /* 0x000000040c007986 */ /* 0x0089e8000c101d16 */
.L_x_1413:
[----:B------:R-:W-:Y:S05]  /*91b0*/  BSYNC.RECONVERGENT B0 ;  /* 0x0000000000007941 */ /* 0x000fea0003800200 */
.L_x_1412:
[----:B------:R-:W1:Y:S01]  /*91c0*/  LDCU.64 UR8, c[0x0][0x5e0] ;  /* 0x0000bc00ff0877ac */ /* 0x000e620008000a00 */
[----:B----4-:R-:W4:Y:S01]  /*91d0*/  LDS.128 R12, [R191+0x8000] ;  /* 0x00800000bf0c7984 */ /* 0x010f220000000c00 */
[----:B------:R-:W-:Y:S01]  /*91e0*/  IMAD R20, R20, UR10, RZ ;  /* 0x0000000a14147c24 */ /* 0x000fe2000f8e02ff */
[----:B---3--:R-:W3:Y:S01]  /*91f0*/  @!P1 LDC.64 R4, c[0x0][0x568] ;  /* 0x00015a00ff049b82 */ /* 0x008ee20000000a00 */
[C---:B------:R-:W-:Y:S01]  /*9200*/  IMAD.WIDE.U32 R24, R19.reuse, UR10, R24 ;  /* 0x0000000a13187c25 */ /* 0x040fe2000f8e0018 */
[----:B--2---:R2:W2:Y:S03]  /*9210*/  LDS.128 R8, [R191+0x9000] ;  /* 0x00900000bf087984 */ /* 0x0044a60000000c00 */
[----:B------:R-:W-:Y:S01]  /*9220*/  IMAD R19, R19, UR11, R20 ;  /* 0x0000000b13137c24 */ /* 0x000fe2000f8e0214 */
[----:B------:R-:W-:-:S04]  /*9230*/  IADD3 R6, P0, PT, R22, R24, RZ ;  /* 0x0000001816067210 */ /* 0x000fc80007f1e0ff */
[----:B------:R-:W-:-:S03]  /*9240*/  IADD3.X R7, PT, PT, R18, R25, R19, P0, !PT ;  /* 0x0000001912077210 */ /* 0x000fc600007fe413 */
[----:B-1----:R-:W-:-:S04]  /*9250*/  IMAD.WIDE.U32 R6, R187, UR8, R6 ;  /* 0x00000008bb067c25 */ /* 0x002fc8000f8e0006 */
[----:B------:R-:W-:Y:S01]  /*9260*/  IMAD R19, R187, UR9, R7 ;  /* 0x00000009bb137c24 */ /* 0x000fe2000f8e0207 */
[----:B------:R-:W-:-:S05]  /*9270*/  @!P1 MOV R18, R6 ;  /* 0x0000000600129202 */ /* 0x000fca0000000f00 */
[----:B------:R-:W-:-:S04]  /*9280*/  @!P1 IMAD.WIDE.U32 R20, R0, UR10, R18 ;  /* 0x0000000a00149c25 */ /* 0x000fc8000f8e0012 */
[----:B------:R-:W-:Y:S01]  /*9290*/  @!P1 IMAD R0, R0, UR11, R21 ;  /* 0x0000000b00009c24 */ /* 0x000fe2000f8e0215 */
[----:B---3--:R-:W-:-:S04]  /*92a0*/  @!P1 LEA R4, P0, R20, R4, 0x1 ;  /* 0x0000000414049211 */ /* 0x008fc800078008ff */
[----:B------:R-:W-:-:S05]  /*92b0*/  @!P1 LEA.HI.X R5, R20, R5, R0, 0x1, P0 ;  /* 0x0000000514059211 */ /* 0x000fca00000f0c00 */
[----:B----4-:R1:W-:Y:S01]  /*92c0*/  @!P1 STG.E.128 desc[UR22][R4.64], R12 ;  /* 0x0000000c04009986 */ /* 0x0103e2000c101d16 */
        /* <DEDUP_REMOVED lines=11> */
.L_x_1400:
[----:B------:R-:W-:Y:S05]  /*9380*/  BSYNC.RECONVERGENT B1 ;  /* 0x0000000000017941 */ /* 0x000fea0003800200 */
.L_x_1382:
[----:B------:R-:W2:Y:S01]  /*9390*/  LDCU UR9, c[0x0][0x438] ;  /* 0x00008700ff0977ac */ /* 0x000ea20008000800 */
[----:B-1-34-:R-:W1:Y:S08]  /*93a0*/  LDC R5, c[0x0][0x370] ;  /* 0x0000dc00ff057b82 */ /* 0x01ae700000000800 */
[----:B--2---:R-:W2:Y:S01]  /*93b0*/  LDC R11, c[0x0][0x438] ;  /* 0x00010e00ff0b7b82 */ /* 0x004ea20000000800 */
[----:B------:R-:W-:-:S04]  /*93c0*/  UIADD3 UR9, UPT, UPT, UR9, 0x7f, URZ ;  /* 0x0000007f09097890 */ /* 0x000fc8000fffe0ff */
[----:B------:R-:W-:Y:S01]  /*93d0*/  USHF.R.S32.HI UR8, URZ, 0x1f, UR9 ;  /* 0x0000001fff087899 */ /* 0x000fe20008011409 */
[----:B-1----:R-:W-:-:S03]  /*93e0*/  IADD3 R192, PT, PT, R5, R192, RZ ;  /* 0x000000c005c07210 */ /* 0x002fc60007ffe0ff */
[----:B------:R-:W-:-:S04]  /*93f0*/  ULEA.HI UR8, UR8, UR9, URZ, 0x7 ;  /* 0x0000000908087291 */ /* 0x000fc8000f8f38ff */
[----:B------:R-:W-:-:S06]  /*9400*/  USHF.R.S32.HI UR8, URZ, 0x7, UR8 ;  /* 0x00000007ff087899 */ /* 0x000fcc0008011408 */
[----:B------:R-:W-:-:S13]  /*9410*/  ISETP.GE.AND P0, PT, R192, UR8, PT ;  /* 0x00000008c0007c0c */ /* 0x000fda000bf06270 */
[----:B--2---:R-:W-:Y:S05]  /*9420*/  @!P0 BRA `(.L_x_1414) ;  /* 0xffffff7000748947 */ /* 0x004fea000383ffff */
[----:B------:R-:W-:Y:S05]  /*9430*/  EXIT ;  /* 0x000000000000794d */ /* 0x000fea0003800000 */
.L_x_1415:
        /* <DEDUP_REMOVED lines=12> */
.L_x_1612:


//--------------------- .text._ZN5flash44flash_bwd_dq_dk_dv_loop_seqk_parallel_kernelI23Flash_bwd_kernel_traitsILi32ELi128ELi128ELi8ELi4ELi4ELi4ELb0ELb0EN7cutlass6half_tE19Flash_kernel_traitsILi32ELi128ELi128ELi8ES3_EELb0ELb0ELb1ELb0ELb0ELb1ELb1EEEvNS_16Flash_bwd_paramsE --------------------------
	.section	.text._ZN5flash44flash_bwd_dq_dk_dv_loop_seqk_parallel_kernelI23Flash_bwd_kernel_traitsILi32ELi128ELi128ELi8ELi4ELi4ELi4ELb0ELb0EN7cutlass6half_tE19Flash_kernel_traitsILi32ELi128ELi128ELi8ES3_EELb0ELb0ELb1ELb0ELb0ELb1ELb1EEEvNS_16Flash_bwd_paramsE,"ax",@progbits
	.align	128
        .global         _ZN5flash44flash_bwd_dq_dk_dv_loop_seqk_parallel_kernelI23Flash_bwd_kernel_traitsILi32ELi128ELi128ELi8ELi4ELi4ELi4ELb0ELb0EN7cutlass6half_tE19Flash_kernel_traitsILi32ELi128ELi128ELi8ES3_EELb0ELb0ELb1ELb0ELb0ELb1ELb1EEEvNS_16Flash_bwd_paramsE
        .type           _ZN5flash44flash_bwd_dq_dk_dv_loop_seqk_parallel_kernelI23Flash_bwd_kernel_traitsILi32ELi128ELi128ELi8ELi4ELi4ELi4ELb0ELb0EN7cutlass6half_tE19Flash_kernel_traitsILi32ELi128ELi128ELi8ES3_EELb0ELb0ELb1ELb0ELb0ELb1ELb1EEEvNS_16Flash_bwd_paramsE,@function
        .size           _ZN5flash44flash_bwd_dq_dk_dv_loop_seqk_parallel_kernelI23Flash_bwd_kernel_traitsILi32ELi128ELi128ELi8ELi4ELi4ELi4ELb0ELb0EN7cutlass6half_tE19Flash_kernel_traitsILi32ELi128ELi128ELi8ES3_EELb0ELb0ELb1ELb0ELb0ELb1ELb1EEEvNS_16Flash_bwd_paramsE,(.L_x_1613 - _ZN5flash44flash_bwd_dq_dk_dv_loop_seqk_parallel_kernelI23Flash_bwd_kernel_traitsILi32ELi128ELi128ELi8ELi4ELi4ELi4ELb0ELb0EN7cutlass6half_tE19Flash_kernel_traitsILi32ELi128ELi128ELi8ES3_EELb0ELb0ELb1ELb0ELb0ELb1ELb1EEEvNS_16Flash_bwd_paramsE)
        .other          _ZN5flash44flash_bwd_dq_dk_dv_loop_seqk_parallel_kernelI23Flash_bwd_kernel_traitsILi32ELi128ELi128ELi8ELi4ELi4ELi4ELb0ELb0EN7cutlass6half_tE19Flash_kernel_traitsILi32ELi128ELi128ELi8ES3_EELb0ELb0ELb1ELb0ELb0ELb1ELb1EEEvNS_16Flash_bwd_paramsE,@"STO_CUDA_ENTRY STV_DEFAULT"
_ZN5flash44flash_bwd_dq_dk_dv_loop_seqk_parallel_kernelI23Flash_bwd_kernel_traitsILi32ELi128ELi128ELi8ELi4ELi4ELi4ELb0ELb0EN7cutlass6half_tE19Flash_kernel_traitsILi32ELi128ELi128ELi8ES3_EELb0ELb0ELb1ELb0ELb0ELb1ELb1EEEvNS_16Flash_bwd_paramsE:
.text._ZN5flash44flash_bwd_dq_dk_dv_loop_seqk_parallel_kernelI23Flash_bwd_kernel_traitsILi32ELi128ELi128ELi8ELi4ELi4ELi4ELb0ELb0EN7cutlass6half_tE19Flash_kernel_traitsILi32ELi128ELi128ELi8ES3_EELb0ELb0ELb1ELb0ELb0ELb1ELb1EEEvNS_16Flash_bwd_paramsE:
        /* <DEDUP_REMOVED lines=13> */
[----:B------:R-:W-:Y:S01]  /*00d0*/  S2UR UR24, SR_CgaCtaId ;  /* 0x00000000001879c3 */ /* 0x000fe20000008800 */
[----:B------:R-:W3:Y:S01]  /*00e0*/  LDCU.64 UR4, c[0x0][0x468] ;  /* 0x00008d00ff0477ac */ /* 0x000ee20008000a00 */
[----:B------:R-:W4:Y:S06]  /*00f0*/  LDCU.U8 UR8, c[0x0][0x532] ;  /* 0x0000a640ff0877ac */ /* 0x000f2c0008000000 */
[----:B------:R-:W-:Y:S01]  /*0100*/  S2UR UR23, SR_CTAID.Z ;  /* 0x00000000001779c3 */ /* 0x000fe20000002700 */
[----:B------:R-:W4:Y:S01]  /*0110*/  LDCU UR10, c[0x0][0x438] ;  /* 0x00008700ff0a77ac */ /* 0x000f220008000800 */
[----:B------:R-:W4:Y:S06]  /*0120*/  LDCU.64 UR32, c[0x0][0x358] ;  /* 0x00006b00ff2077ac */ /* 0x000f2c0008000a00 */
[----:B------:R-:W-:Y:S01]  /*0130*/  S2UR UR21, SR_CTAID.X ;  /* 0x00000000001579c3 */ /* 0x000fe20000002500 */
[----:B-1----:R-:W-:-:S02]  /*0140*/  ULEA UR36, UP0, UR38, UR36, 0x2 ;  /* 0x0000002426247291 */ /* 0x002fc4000f8010ff */
[----:B--2---:R-:W-:Y:S02]  /*0150*/  UISETP.NE.U32.AND UP1, UPT, UR6, URZ, UPT ;  /* 0x000000ff0600728c */ /* 0x004fe4000bf25070 */
[----:B------:R-:W-:Y:S02]  /*0160*/  ULEA.HI.X UR37, UR38, UR37, URZ, 0x2, UP0 ;  /* 0x0000002526257291 */ /* 0x000fe400080f14ff */
[----:B------:R-:W-:Y:S01]  /*0170*/  UISETP.NE.U32.AND UP0, UPT, UR6, URZ, UPT ;  /* 0x000000ff0600728c */ /* 0x000fe2000bf05070 */
[----:B------:R-:W-:Y:S01]  /*0180*/  S2UR UR18, SR_CTAID.Y ;  /* 0x00000000001279c3 */ /* 0x000fe20000002600 */
[----:B---3--:R-:W-:Y:S02]  /*0190*/  UISETP.EQ.U32.AND UP2, UPT, UR4, URZ, UPT ;  /* 0x000000ff0400728c */ /* 0x008fe4000bf42070 */
[----:B------:R-:W-:Y:S02]  /*01a0*/  UISETP.NE.U32.AND UP6, UPT, UR4, URZ, UPT ;  /* 0x000000ff0400728c */ /* 0x000fe4000bfc5070 */
[----:B------:R-:W-:-:S02]  /*01b0*/  UISETP.NE.AND.EX UP5, UPT, UR7, URZ, UPT, UP1 ;  /* 0x000000ff0700728c */ /* 0x000fc4000bfa5310 */
[----:B------:R-:W-:Y:S01]  /*01c0*/  UISETP.NE.AND.EX UP4, UPT, UR7, URZ, UPT, UP0 ;  /* 0x000000ff0700728c */ /* 0x000fe2000bf85300 */
[----:B------:R-:W1:Y:S01]  /*01d0*/  S2UR UR4, SR_CgaCtaId ;  /* 0x00000000000479c3 */ /* 0x000e620000008800 */
[----:B------:R-:W2:Y:S01]  /*01e0*/  LDCU.64 UR6, c[0x0][0x470] ;  /* 0x00008e00ff0677ac */ /* 0x000ea20008000a00 */
[----:B----4-:R-:W-:Y:S02]  /*01f0*/  UISETP.NE.AND UP3, UPT, UR8, URZ, UPT ;  /* 0x000000ff0800728c */ /* 0x010fe4000bf65270 */
[----:B------:R-:W-:-:S04]  /*0200*/  UISETP.NE.AND.EX UP6, UPT, UR5, URZ, UPT, UP6 ;  /* 0x000000ff0500728c */ /* 0x000fc8000bfc5360 */
[----:B------:R-:W3:Y:S01]  /*0210*/  S2UR UR20, SR_CTAID.Z ;  /* 0x00000000001479c3 */ /* 0x000ee20000002700 */
        /* <DEDUP_REMOVED lines=8> */
[----:B-1----:R-:W-:Y:S01]  /*02a0*/  ULEA UR4, UR4, UR5, 0x18 ;  /* 0x0000000504047291 */ /* 0x002fe2000f8ec0ff */
[----:B------:R-:W1:Y:S01]  /*02b0*/  @!UP4 LDCU UR22, c[0x0][0x434] ;  /* 0x00008680ff16c7ac */ /* 0x000e620008000800 */
[----:B------:R-:W-:-:S02]  /*02c0*/  ULEA UR24, UR24, UR8, 0x18 ;  /* 0x0000000818187291 */ /* 0x000fc4000f8ec0ff */
[----:B------:R-:W-:Y:S01]  /*02d0*/  UISETP.NE.AND.EX UP3, UPT, UR7, URZ, UPT, UP0 ;  /* 0x000000ff0700728c */ /* 0x000fe2000bf65300 */
[----:B------:R-:W-:Y:S01]  /*02e0*/  UMOV UR5, 0xffffe000 ;  /* 0xffffe00000057882 */ /* 0x000fe20000000000 */
[----:B------:R-:W-:Y:S01]  /*02f0*/  UMOV UR27, URZ ;  /* 0x000000ff001b7c82 */ /* 0x000fe20008000000 */
[----:B------:R-:W-:-:S08]  /*0300*/  UMOV UR30, URZ ;  /* 0x000000ff001e7c82 */ /* 0x000fd00008000000 */
.L_x_1449:
[----:B-----5:R-:W5:Y:S01]  /*0310*/  LDCU.64 UR8, c[0x0][0x478] ;  /* 0x00008f00ff0877ac */ /* 0x020f620008000a00 */
        /* <DEDUP_REMOVED lines=8> */
[----:B----4-:R-:W-:Y:S02]  /*03a0*/  UIMAD.WIDE.U32 UR12, UR38, 0x4, UR28 ;  /* 0x00000004260c78a5 */ /* 0x010fe4000f8e001c */
[----:B-----5:R-:W-:Y:S01]  /*03b0*/  UISETP.NE.U32.AND UP0, UPT, UR8, URZ, UPT ;  /* 0x000000ff0800728c */ /* 0x020fe2000bf05070 */
[----:B------:R-:W-:Y:S02]  /*03c0*/  PLOP3.LUT P3, PT, PT, PT, UP2, 0x80, 0x8 ;  /* 0x000000000008781c */ /* 0x000fe40003f6f028 */
[----:B------:R-:W4:Y:S01]  /*03d0*/  @P1 LDG.E R3, desc[UR32][R2.64] ;  /* 0x0000002002031981 */ /* 0x000f22000c1e1900 */
[----:B------:R-:W-:-:S06]  /*03e0*/  UISETP.NE.AND.EX UP0, UPT, UR9, URZ, UPT, UP0 ;  /* 0x000000ff0900728c */ /* 0x000fcc000bf05300 */
[----:B------:R-:W-:-:S05]  /*03f0*/  PLOP3.LUT P0, PT, PT, PT, UP0, 0x80, 0x8 ;  /* 0x000000000008781c */ /* 0x000fca0003f0f008 */
[----:B------:R-:W-:Y:S01]  /*0400*/  @UP0 ULEA UR14, UP1, UR38, UR8, 0x2 ;  /* 0x00000008260e0291 */ /* 0x000fe2000f8210ff */
[----:B------:R-:W-:Y:S01]  /*0410*/  IMAD.U32 R6, RZ, RZ, UR12 ;  /* 0x0000000cff067e24 */ /* 0x000fe2000f8e00ff */
[----:B------:R-:W5:Y:S02]  /*0420*/  @!UP0 LDCU UR11, c[0x0][0x43c] ;  /* 0x00008780ff0b87ac */ /* 0x000f640008000800 */
[----:B------:R-:W-:Y:S02]  /*0430*/  @UP0 ULEA.HI.X UR15, UR38, UR9, URZ, 0x2, UP1 ;  /* 0x00000009260f0291 */ /* 0x000fe400088f14ff */
[----:B-1----:R-:W-:Y:S01]  /*0440*/  IMAD.U32 R4, RZ, RZ, UR14 ;  /* 0x0000000eff047e24 */ /* 0x002fe2000f8e00ff */
[----:B------:R-:W2:Y:S01]  /*0450*/  @!UP0 LDCU.64 UR8, c[0x0][0x488] ;  /* 0x00009100ff0887ac */ /* 0x000ea20008000a00 */
[----:B------:R-:W-:Y:S02]  /*0460*/  IMAD.U32 R7, RZ, RZ, UR13 ;  /* 0x0000000dff077e24 */ /* 0x000fe4000f8e00ff */
[----:B------:R-:W-:-:S03]  /*0470*/  IMAD.U32 R5, RZ, RZ, UR15 ;  /* 0x0000000fff057e24 */ /* 0x000fc6000f8e00ff */
[----:B------:R-:W3:Y:S04]  /*0480*/  @P2 LDG.E R2, desc[UR32][R6.64+0x4] ;  /* 0x0000042006022981 */ /* 0x000ee8000c1e1900 */
[----:B------:R-:W3:Y:S01]  /*0490*/  @P0 LDG.E R0, desc[UR32][R4.64] ;  /* 0x0000002004000981 */ /* 0x000ee2000c1e1900 */
[----:B------:R-:W-:Y:S01]  /*04a0*/  UMOV UR34, URZ ;  /* 0x000000ff00227c82 */ /* 0x000fe20008000000 */
[----:B------:R-:W-:Y:S01]  /*04b0*/  UMOV UR17, 0xffffffff ;  /* 0xffffffff00117882 */ /* 0x000fe20000000000 */
[----:B------:R-:W-:Y:S01]  /*04c0*/  UMOV UR39, 0xffffffff ;  /* 0xffffffff00277882 */ /* 0x000fe20000000000 */
[----:B--2---:R-:W-:-:S04]  /*04d0*/  @!UP0 UISETP.NE.U32.AND UP1, UPT, UR8, URZ, UPT ;  /* 0x000000ff0800828c */ /* 0x004fc8000bf25070 */
[----:B------:R-:W-:Y:S02]  /*04e0*/  @!UP0 UISETP.NE.AND.EX UP1, UPT, UR9, URZ, UPT, UP1 ;  /* 0x000000ff0900828c */ /* 0x000fe4000bf25310 */
[----:B------:R-:W-:Y:S02]  /*04f0*/  USHF.L.U32 UR40, UR35, 0x7, URZ ;  /* 0x0000000723287899 */ /* 0x000fe400080006ff */
[----:B-----5:R-:W-:Y:S01]  /*0500*/  @!UP0 USEL UR9, UR11, URZ, UP1 ;  /* 0x000000ff0b098287 */ /* 0x020fe20008800000 */
[----:B------:R2:W5:Y:S02]  /*0510*/  @P4 LDG.E R4, desc[UR32][R6.64] ;  /* 0x0000002006044981 */ /* 0x000564000c1e1900 */
[----:B--2---:R-:W-:Y:S02]  /*0520*/  IMAD.U32 R6, RZ, RZ, UR36 ;  /* 0x00000024ff067e24 */ /* 0x004fe4000f8e00ff */
[----:B------:R-:W-:-:S05]  /*0530*/  IMAD.U32 R7, RZ, RZ, UR37 ;  /* 0x00000025ff077e24 */ /* 0x000fca000f8e00ff */
[----:B------:R-:W2:Y:S01]  /*0540*/  @!P3 LDG.E R6, desc[UR32][R6.64] ;  /* 0x000000200606b981 */ /* 0x000ea2000c1e1900 */
[----:B----4-:R-:W-:Y:S02]  /*0550*/  @P1 R2UR UR34, R3 ;  /* 0x00000000032212ca */ /* 0x010fe400000e0000 */
[----:B---3--:R-:W-:Y:S02]  /*0560*/  @P2 R2UR UR8, R2 ;  /* 0x00000000020822ca */ /* 0x008fe400000e0000 */
[----:B------:R-:W-:-:S13]  /*0570*/  @P0 R2UR UR31, R0 ;  /* 0x00000000001f02ca */ /* 0x000fda00000e0000 */
[----:B------:R-:W-:Y:S01]  /*0580*/  @UP0 UIADD3 UR31, UPT, UPT, UR31, -UR34, URZ ;  /* 0x800000221f1f0290 */ /* 0x000fe2000fffe0ff */
[----:B-----5:R-:W-:Y:S02]  /*0590*/  @P4 R2UR UR17, R4 ;  /* 0x00000000041142ca */ /* 0x020fe400000e0000 */
[----:B--2---:R-:W-:Y:S01]  /*05a0*/  @!P3 R2UR UR39, R6 ;  /* 0x000000000627b2ca */ /* 0x004fe200000e0000 */
        /* <DEDUP_REMOVED lines=10> */
.L_x_1416:
[----:B------:R-:W-:Y:S01]  /*0650*/  @!UP0 UIADD3 UR31, UPT, UPT, UR9, UR10, -UR34 ;  /* 0x0000000a091f8290 */ /* 0x000fe2000fffe822 */
[----:B-1----:R-:W-:Y:S01]  /*0660*/  @!UP4 UMOV UR42, UR22 ;  /* 0x00000016002acc82 */ /* 0x002fe20008000000 */
        /* <DEDUP_REMOVED lines=42> */
.L_x_1418:
[----:B------:R-:W1:Y:S01]  /*0910*/  LDCU.64 UR14, c[0x0][0x3b8] ;  /* 0x00007700ff0e77ac */ /* 0x000e620008000a00 */
[----:B------:R-:W-:-:S04]  /*0920*/  UIADD3 UR8, UPT, UPT, UR34, UR39, URZ ;  /* 0x0000002722087290 */ /* 0x000fc8000fffe0ff */
[----:B-1----:R-:W-:Y:S02]  /*0930*/  UIMAD.WIDE.U32 UR10, UR8, UR14, URZ ;  /* 0x0000000e080a72a5 */ /* 0x002fe4000f8e00ff */
[----:B------:R-:W-:-:S04]  /*0940*/  UIMAD UR8, UR8, UR15, URZ ;  /* 0x0000000f080872a4 */ /* 0x000fc8000f8e02ff */
[----:B------:R-:W-:Y:S01]  /*0950*/  UIADD3 UR8, UPT, UPT, UR11, UR8, URZ ;  /* 0x000000080b087290 */ /* 0x000fe2000fffe0ff */
[----:B------:R-:W-:-:S05]  /*0960*/  UMOV UR46, UR10 ;  /* 0x0000000a002e7c82 */ /* 0x000fca0008000000 */
[----:B------:R-:W-:Y:S02]  /*0970*/  MOV R2, UR8 ;  /* 0x0000000800027c02 */ /* 0x000fe40008000f00 */
.L_x_1419:
        /* <DEDUP_REMOVED lines=41> */
.L_x_1420:
[----:B------:R-:W1:Y:S01]  /*0c10*/  LDCU.64 UR12, c[0x0][0x3c0] ;  /* 0x00007800ff0c77ac */ /* 0x000e620008000a00 */
[----:B------:R-:W-:-:S04]  /*0c20*/  UIADD3 UR8, UPT, UPT, UR34, UR39, URZ ;  /* 0x0000002722087290 */ /* 0x000fc8000fffe0ff */
[----:B-1----:R-:W-:Y:S02]  /*0c30*/  UIMAD.WIDE.U32 UR52, UR8, UR12, URZ ;  /* 0x0000000c083472a5 */ /* 0x002fe4000f8e00ff */
[----:B------:R-:W-:-:S04]  /*0c40*/  UIMAD UR8, UR8, UR13, URZ ;  /* 0x0000000d080872a4 */ /* 0x000fc8000f8e02ff */
[----:B------:R-:W-:-:S06]  /*0c50*/  UIADD3 UR8, UPT, UPT, UR53, UR8, URZ ;  /* 0x0000000835087290 */ /* 0x000fcc000fffe0ff */
[----:B------:R-:W-:-:S07]  /*0c60*/  MOV R3, UR8 ;  /* 0x0000000800037c02 */ /* 0x000fce0008000f00 */
.L_x_1421:
        /* <DEDUP_REMOVED lines=28> */
.L_x_1422:
[----:B------:R-:W-:Y:S02]  /*0e30*/  UIMAD.WIDE.U32 UR10, UR58, UR17, URZ ;  /* 0x000000113a0a72a5 */ /* 0x000fe4000f8e00ff */
[----:B------:R-:W-:-:S04]  /*0e40*/  UIMAD UR8, UR59, UR17, URZ ;  /* 0x000000113b0872a4 */ /* 0x000fc8000f8e02ff */
[----:B------:R-:W-:-:S12]  /*0e50*/  UIADD3 UR8, UPT, UPT, UR11, UR8, URZ ;  /* 0x000000080b087290 */ /* 0x000fd8000fffe0ff */
.L_x_1423:
        /* <DEDUP_REMOVED lines=20> */
.L_x_1424:
[----:B------:R-:W1:Y:S01]  /*0fa0*/  LDCU UR59, c[0x0][0x434] ;  /* 0x00008680ff3b77ac */ /* 0x000e620008000800 */
[----:B------:R-:W-:-:S04]  /*0fb0*/  UIMAD UR9, UR38, UR16, UR23 ;  /* 0x00000010260972a4 */ /* 0x000fc8000f8e0217 */
[----:B-1----:R-:W-:Y:S02]  /*0fc0*/  UIMAD UR59, UR9, UR59, URZ ;  /* 0x0000003b093b72a4 */ /* 0x002fe4000f8e02ff */
.L_x_1425:
        /* <DEDUP_REMOVED lines=11> */
.L_x_1426:
[----:B------:R-:W1:Y:S01]  /*1080*/  LDCU UR58, c[0x0][0x444] ;  /* 0x00008880ff3a77ac */ /* 0x000e620008000800 */
[----:B------:R-:W-:-:S04]  /*1090*/  UIMAD UR9, UR38, UR16, UR23 ;  /* 0x00000010260972a4 */ /* 0x000fc8000f8e0217 */
[----:B-1----:R-:W-:-:S12]  /*10a0*/  UIMAD UR58, UR9, UR58, URZ ;  /* 0x0000003a093a72a4 */ /* 0x002fd8000f8e02ff */
.L_x_1427:
        /* <DEDUP_REMOVED lines=15> */
[----:B------:R-:W-:Y:S02]  /*11a0*/  ULEA.HI UR8, UR8, UR9, URZ, 0x7 ;  /* 0x0000000908087291 */ /* 0x000fe4000f8f38ff */
[----:B---3--:R-:W-:Y:S01]  /*11b0*/  UIMAD.WIDE UR60, UR59, 0x4, UR60 ;  /* 0x000000043b3c78a5 */ /* 0x008fe2000f8e023c */
[C---:B--2---:R-:W-:Y:S01]  /*11c0*/  IMAD.SHL.U32 R15, R0.reuse, 0x8, RZ ;  /* 0x00000008000f7824 */ /* 0x044fe200078e00ff */
[----:B------:R-:W-:Y:S01]  /*11d0*/  USHF.R.S32.HI UR49, URZ, 0x7, UR8 ;  /* 0x00000007ff317899 */ /* 0x000fe20008011408 */
[----:B------:R-:W-:Y:S02]  /*11e0*/  SHF.R.U32.HI R16, RZ, 0x2, R0 ;  /* 0x00000002ff107819 */ /* 0x000fe40000011600 */
[----:B------:R-:W-:Y:S01]  /*11f0*/  LOP3.LUT R5, R0, 0x1f, RZ, 0xc0, !PT ;  /* 0x0000001f00057812 */ /* 0x000fe200078ec0ff */
[----:B------:R-:W-:Y:S01]  /*1200*/  UISETP.LT.AND UP0, UPT, URZ, UR49, UPT ;  /* 0x00000031ff00728c */ /* 0x000fe2000bf01270 */
[----:B------:R-:W-:Y:S02]  /*1210*/  LOP3.LUT R20, R15, 0x18, RZ, 0xc0, !PT ;  /* 0x000000180f147812 */ /* 0x000fe400078ec0ff */
[----:B------:R-:W1:Y:S02]  /*1220*/  LDCU.128 UR8, c[0x0][0x590] ;  /* 0x0000b200ff0877ac */ /* 0x000e640008000c00 */
[----:B------:R-:W-:Y:S01]  /*1230*/  IADD3 R8, P0, PT, R20, UR62, RZ ;  /* 0x0000003e14087c10 */ /* 0x000fe2000ff1e0ff */
[----:B------:R-:W2:Y:S04]  /*1240*/  LDCU.64 UR62, c[0x0][0x5e8] ;  /* 0x0000bd00ff3e77ac */ /* 0x000ea80008000a00 */
        /* <DEDUP_REMOVED lines=9> */
[----:B--2---:R-:W-:Y:S01]  /*12e0*/  UIMAD.WIDE UR62, UR58, 0x4, UR62 ;  /* 0x000000043a3e78a5 */ /* 0x004fe2000f8e023e */
[----:B------:R-:W1:Y:S02]  /*12f0*/  LDC.64 R8, c[0x0][0x3b0] ;  /* 0x0000ec00ff087b82 */ /* 0x000e640000000a00 */
[----:B------:R-:W-:Y:S01]  /*1300*/  IMAD.U32 R12, RZ, RZ, UR11 ;  /* 0x0000000bff0c7e24 */ /* 0x000fe2000f8e00ff */
[----:B------:R-:W-:Y:S01]  /*1310*/  IADD3 R7, PT, PT, R7, UR17, RZ ;  /* 0x0000001107077c10 */ /* 0x000fe2000fffe0ff */
[----:B------:R-:W2:Y:S02]  /*1320*/  LDCU.64 UR10, c[0x0][0x550] ;  /* 0x0000aa00ff0a77ac */ /* 0x000ea40008000a00 */
[----:B------:R-:W-:-:S02]  /*1330*/  IMAD.WIDE.U32 R10, R10, UR23, R6 ;  /* 0x000000170a0a7c25 */ /* 0x000fc4000f8e0006 */
[----:B------:R-:W3:Y:S01]  /*1340*/  LDCU.64 UR16, c[0x0][0x3c8] ;  /* 0x00007900ff1077ac */ /* 0x000ee20008000a00 */
[----:B------:R-:W4:Y:S01]  /*1350*/  LDC.64 R6, c[0x0][0x5f8] ;  /* 0x00017e00ff067b82 */ /* 0x000f220000000a00 */
        /* <DEDUP_REMOVED lines=10> */
[----:B---3--:R-:W-:Y:S01]  /*1400*/  IMAD.U32 R22, RZ, RZ, UR16 ;  /* 0x00000010ff167e24 */ /* 0x008fe2000f8e00ff */
[----:B------:R-:W-:Y:S01]  /*1410*/  USHF.L.U32 UR45, UR8, 0x6, URZ ;  /* 0x00000006082d7899 */ /* 0x000fe200080006ff */
[----:B----4-:R-:W-:Y:S01]  /*1420*/  IMAD.WIDE.U32 R24, R6, UR21, RZ ;  /* 0x0000001506187c25 */ /* 0x010fe2000f8e00ff */
        /* <DEDUP_REMOVED lines=10> */
[----:B------:R-:W-:Y:S02]  /*14d0*/  SHF.R.S32.HI R5, RZ, 0x1f, R5 ;  /* 0x0000001fff057819 */ /* 0x000fe40000011405 */
        /* <DEDUP_REMOVED lines=9> */
[----:B------:R-:W-:Y:S01]  /*1570*/  IMAD R118, R16, R9, R11 ;  /* 0x0000000910767224 */ /* 0x000fe200078e020b */
[----:B-1----:R-:W-:Y:S01]  /*1580*/  LEA R128, P0, R6, UR16, 0x2 ;  /* 0x0000001006807c11 */ /* 0x002fe2000f8010ff */
[----:B------:R-:W-:Y:S01]  /*1590*/  UMOV UR16, UR62 ;  /* 0x0000003e00107c82 */ /* 0x000fe20008000000 */
[----:B--2---:R-:W-:Y:S02]  /*15a0*/  LEA R119, P1, R10, UR8, 0x1 ;  /* 0x000000080a777c11 */ /* 0x004fe4000f8208ff */
[----:B------:R-:W-:Y:S01]  /*15b0*/  LEA.HI.X R129, R6, UR17, R5, 0x2, P0 ;  /* 0x0000001106817c11 */ /* 0x000fe200080f1405 */
[----:B------:R-:W-:Y:S01]  /*15c0*/  UMOV UR17, UR63 ;  /* 0x0000003f00117c82 */ /* 0x000fe20008000000 */
[----:B------:R-:W-:Y:S02]  /*15d0*/  IADD3 R13, P0, PT, R16, 0x40, RZ ;  /* 0x00000040100d7810 */ /* 0x000fe40007f1e0ff */
[----:B------:R-:W-:Y:S01]  /*15e0*/  SHF.L.U64.HI R5, R8, 0x6, R9 ;  /* 0x0000000608057819 */ /* 0x000fe20000010209 */
[----:B------:R-:W-:Y:S01]  /*15f0*/  VIADD R9, R16, 0x40 ;  /* 0x0000004010097836 */ /* 0x000fe20000000000 */
[----:B------:R-:W-:-:S02]  /*1600*/  LEA.HI.X R118, R10, UR9, R118, 0x1, P1 ;  /* 0x000000090a767c11 */ /* 0x000fc400088f0c76 */
        /* <DEDUP_REMOVED lines=16> */
.L_x_1429:
[----:B------:R-:W1:Y:S01]  /*1710*/  LDCU.64 UR12, c[0x0][0x5c0] ;  /* 0x0000b800ff0c77ac */ /* 0x000e620008000a00 */
[----:B------:R-:W-:-:S04]  /*1720*/  UIADD3 UR8, UPT, UPT, UR34, UR39, URZ ;  /* 0x0000002722087290 */ /* 0x000fc8000fffe0ff */
[----:B-1----:R-:W-:Y:S02]  /*1730*/  UIMAD.WIDE.U32 UR14, UR8, UR12, URZ ;  /* 0x0000000c080e72a5 */ /* 0x002fe4000f8e00ff */
[----:B------:R-:W-:-:S04]  /*1740*/  UIMAD UR8, UR8, UR13, URZ ;  /* 0x0000000d080872a4 */ /* 0x000fc8000f8e02ff */
[----:B------:R-:W-:-:S06]  /*1750*/  UIADD3 UR8, UPT, UPT, UR15, UR8, URZ ;  /* 0x000000080f087290 */ /* 0x000fcc000fffe0ff */
[----:B------:R-:W-:Y:S02]  /*1760*/  MOV R4, UR8 ;  /* 0x0000000800047c02 */ /* 0x000fe40008000f00 */
.L_x_1430:
        /* <DEDUP_REMOVED lines=12> */
.L_x_1431:
[----:B------:R-:W1:Y:S01]  /*1830*/  LDCU.64 UR10, c[0x0][0x5c8] ;  /* 0x0000b900ff0a77ac */ /* 0x000e620008000a00 */
[----:B------:R-:W-:-:S04]  /*1840*/  UIADD3 UR34, UPT, UPT, UR34, UR39, URZ ;  /* 0x0000002722227290 */ /* 0x000fc8000fffe0ff */
[----:B-1----:R-:W-:Y:S02]  /*1850*/  UIMAD.WIDE.U32 UR16, UR34, UR10, URZ ;  /* 0x0000000a221072a5 */ /* 0x002fe4000f8e00ff */
[----:B------:R-:W-:-:S04]  /*1860*/  UIMAD UR34, UR34, UR11, URZ ;  /* 0x0000000b222272a4 */ /* 0x000fc8000f8e02ff */
[----:B------:R-:W-:-:S06]  /*1870*/  UIADD3 UR34, UPT, UPT, UR17, UR34, URZ ;  /* 0x0000002211227290 */ /* 0x000fcc000fffe0ff */
[----:B------:R-:W-:Y:S02]  /*1880*/  MOV R0, UR34 ;  /* 0x0000002200007c02 */ /* 0x000fe40008000f00 */
.L_x_1432:
        /* <DEDUP_REMOVED lines=33> */
.L_x_1434:
[----:B------:R-:W-:Y:S05]  /*1aa0*/  BSYNC.RECONVERGENT B0 ;  /* 0x0000000000007941 */ /* 0x000fea0003800200 */
.L_x_1433:
[----:B------:R-:W3:Y:S01]  /*1ab0*/  LDCU.64 UR8, c[0x0][0x5e0] ;  /* 0x0000bc00ff0877ac */ /* 0x000ee20008000a00 */
[----:B-1----:R-:W-:Y:S01]  /*1ac0*/  MOV R2, UR10 ;  /* 0x0000000a00027c02 */ /* 0x002fe20008000f00 */
[----:B------:R-:W-:-:S04]  /*1ad0*/  UIMAD UR43, UR43, UR10, URZ ;  /* 0x0000000a2b2b72a4 */ /* 0x000fc8000f8e02ff */
[----:B------:R-:W-:Y:S01]  /*1ae0*/  IMAD.WIDE.U32 R20, R2, UR40, R20 ;  /* 0x0000002802147c25 */ /* 0x000fe2000f8e0014 */
[----:B------:R-:W-:Y:S01]  /*1af0*/  UIMAD UR43, UR40, UR11, UR43 ;  /* 0x0000000b282b72a4 */ /* 0x000fe2000f8e022b */
[----:B------:R-:W1:Y:S01]  /*1b00*/  @!P2 LDC.64 R2, c[0x0][0x568] ;  /* 0x00015a00ff02ab82 */ /* 0x000e620000000a00 */
        /* <DEDUP_REMOVED lines=23> */
.L_x_1428:
[----:B------:R-:W-:Y:S01]  /*1c80*/  IMAD.U32 R7, RZ, RZ, UR14 ;  /* 0x0000000eff077e24 */ /* 0x000fe2000f8e00ff */
[----:B------:R-:W-:Y:S01]  /*1c90*/  UIMAD UR44, UR53, -0x80, UR42 ;  /* 0xffffff80352c78a4 */ /* 0x000fe2000f8e022a */
[----:B------:R-:W-:Y:S01]  /*1ca0*/  IMAD.U32 R6, RZ, RZ, UR12 ;  /* 0x0000000cff067e24 */ /* 0x000fe2000f8e00ff */
[----:B------:R-:W-:Y:S01]  /*1cb0*/  UIMAD UR8, UR43, UR14, URZ ;  /* 0x0000000e2b0872a4 */ /* 0x000fe2000f8e02ff */
[--C-:B------:R-:W-:Y:S01]  /*1cc0*/  IMAD.WIDE.U32 R22, R7, UR40, R20.reuse ;  /* 0x0000002807167c25 */ /* 0x100fe2000f8e0014 */
[----:B------:R-:W-:Y:S01]  /*1cd0*/  UIMAD UR43, UR43, UR12, URZ ;  /* 0x0000000c2b2b72a4 */ /* 0x000fe2000f8e02ff */
[----:B------:R-:W-:Y:S01]  /*1ce0*/  LOP3.LUT R10, R15, 0xd8, RZ, 0xc0, !PT ;  /* 0x000000d80f0a7812 */ /* 0x000fe200078ec0ff */
[----:B------:R-:W-:Y:S01]  /*1cf0*/  @P5 BAR.SYNC.DEFER_BLOCKING 0x0 ;  /* 0x0000000000005b1d */ /* 0x000fe20000010000 */
[----:B------:R-:W-:Y:S01]  /*1d00*/  IMAD.WIDE.U32 R20, R6, UR40, R20 ;  /* 0x0000002806147c25 */ /* 0x000fe2000f8e0014 */
[----:B------:R-:W-:Y:S01]  /*1d10*/  UIMAD UR43, UR40, UR13, UR43 ;  /* 0x0000000d282b72a4 */ /* 0x000fe2000f8e022b */
[--C-:B------:R-:W-:Y:S01]  /*1d20*/  LOP3.LUT R7, R10, 0x18, R0.reuse, 0x78, !PT ;  /* 0x000000180a077812 */ /* 0x100fe200078e7800 */
[----:B------:R-:W-:Y:S01]  /*1d30*/  UIMAD UR8, UR40, UR15, UR8 ;  /* 0x0000000f280872a4 */ /* 0x000fe2000f8e0208 */
[----:B------:R-:W-:Y:S01]  /*1d40*/  ISETP.GE.AND P1, PT, R9, UR44, PT ;  /* 0x0000002c09007c0c */ /* 0x000fe2000bf26270 */
[----:B------:R-:W1:Y:S01]  /*1d50*/  LDCU.64 UR10, c[0x0][0x3d0] ;  /* 0x00007a00ff0a77ac */ /* 0x000e620008000a00 */
[----:B------:R-:W-:Y:S01]  /*1d60*/  IADD3 R6, P0, PT, R20, UR52, RZ ;  /* 0x0000003414067c10 */ /* 0x000fe2000ff1e0ff */
[----:B------:R-:W-:Y:S01]  /*1d70*/  IMAD.MOV.U32 R125, RZ, RZ, 0x7f800000 ;  /* 0x7f800000ff7d7424 */ /* 0x000fe200078e00ff */
[----:B------:R-:W-:Y:S01]  /*1d80*/  IADD3 R26, P3, PT, R22, UR46, RZ ;  /* 0x0000002e161a7c10 */ /* 0x000fe2000ff7e0ff */
[----:B------:R-:W-:Y:S01]  /*1d90*/  UIADD3 UR38, UPT, UPT, -UR40, UR31, URZ ;  /* 0x0000001f28267290 */ /* 0x000fe2000fffe1ff */
[----:B------:R-:W-:Y:S01]  /*1da0*/  LOP3.LUT R15, R7, 0x1f20, R15, 0xf8, !PT ;  /* 0x00001f20070f7812 */ /* 0x000fe200078ef80f */
[----:B------:R-:W-:Y:S01]  /*1db0*/  ULOP3.LUT UR40, UR53, 0x80000001, URZ, 0xc0, !UPT ;  /* 0x8000000135287892 */ /* 0x000fe2000f8ec0ff */
[----:B------:R-:W-:Y:S01]  /*1dc0*/  IADD3.X R7, PT, PT, R3, UR43, R21, P0, !PT ;  /* 0x0000002b03077c10 */ /* 0x000fe200087fe415 */
[----:B------:R-:W-:Y:S01]  /*1dd0*/  IMAD.U32 R3, RZ, RZ, UR55 ;  /* 0x00000037ff037e24 */ /* 0x000fe2000f8e00ff */
[----:B------:R-:W-:Y:S01]  /*1de0*/  ISETP.GE.AND P0, PT, R16, UR44, PT ;  /* 0x0000002c10007c0c */ /* 0x000fe2000bf06270 */
[----:B------:R-:W-:Y:S01]  /*1df0*/  UISETP.NE.AND UP0, UPT, UR40, 0x1, UPT ;  /* 0x000000012800788c */ /* 0x000fe2000bf05270 */
[----:B------:R-:W-:Y:S01]  /*1e00*/  IADD3.X R27, PT, PT, R2, UR8, R23, P3, !PT ;  /* 0x00000008021b7c10 */ /* 0x000fe20009ffe417 */
[----:B------:R-:W-:Y:S01]  /*1e10*/  IMAD.U32 R2, RZ, RZ, UR45 ;  /* 0x0000002dff027e24 */ /* 0x000fe2000f8e00ff */
[----:B------:R-:W-:Y:S01]  /*1e20*/  ISETP.GE.AND P2, PT, R9, UR38, PT ;  /* 0x0000002609007c0c */ /* 0x000fe2000bf46270 */
[----:B------:R-:W2:Y:S01]  /*1e30*/  LDCU.64 UR8, c[0x0][0x3d8] ;  /* 0x00007b00ff0877ac */ /* 0x000ea20008000a00 */
[----:B------:R-:W-:Y:S01]  /*1e40*/  SHF.R.U32.HI R10, RZ, 0x1, R0 ;  /* 0x00000001ff0a7819 */ /* 0x000fe20000011600 */
[----:B------:R-:W-:Y:S01]  /*1e50*/  IMAD.U32 R9, RZ, RZ, UR45 ;  /* 0x0000002dff097e24 */ /* 0x000fe2000f8e00ff */
[----:B------:R-:W-:Y:S01]  /*1e60*/  @!P1 LEA R24, P3, R8, R119, 0x1 ;  /* 0x0000007708189211 */ /* 0x000fe200078608ff */
[----:B-1----:R-:W-:Y:S01]  /*1e70*/  IMAD R22, R4, UR10, RZ ;  /* 0x0000000a04167c24 */ /* 0x002fe2000f8e02ff */
[----:B------:R-:W-:Y:S01]  /*1e80*/  @!P1 LEA R2, P4, R2, R121, 0x1 ;  /* 0x0000007902029211 */ /* 0x000fe200078808ff */
[----:B------:R-:W-:Y:S01]  /*1e90*/  IMAD.WIDE.U32 R26, R18, UR10, R26 ;  /* 0x0000000a121a7c25 */ /* 0x000fe2000f8e001a */
[----:B------:R-:W-:Y:S01]  /*1ea0*/  LOP3.LUT R126, R10, 0x30, RZ, 0xc0, !PT ;  /* 0x000000300a7e7812 */ /* 0x000fe200078ec0ff */
[----:B------:R-:W-:Y:S01]  /*1eb0*/  USEL UR10, URZ, 0x2000, UP0 ;  /* 0x00002000ff0a7887 */ /* 0x000fe20008000000 */
[----:B------:R-:W-:Y:S01]  /*1ec0*/  @!P1 LEA.HI.X R25, R8, R118, R5, 0x1, P3 ;  /* 0x0000007608199211 */ /* 0x000fe200018f0c05 */
[----:B------:R-:W-:Y:S01]  /*1ed0*/  @!P0 IMAD.MOV.U32 R8, RZ, RZ, R121 ;  /* 0x000000ffff088224 */ /* 0x000fe200078e0079 */
[----:B------:R-:W-:Y:S01]  /*1ee0*/  @!P1 LEA.HI.X R3, R9, R120, R3, 0x1, P4 ;  /* 0x0000007809039211 */ /* 0x000fe200020f0c03 */
[----:B------:R-:W-:Y:S01]  /*1ef0*/  @!P0 IMAD.MOV.U32 R9, RZ, RZ, R120 ;  /* 0x000000ffff098224 */ /* 0x000fe200078e0078 */
[----:B------:R-:W-:Y:S01]  /*1f00*/  ISETP.GE.AND P3, PT, R16, UR38, PT ;  /* 0x0000002610007c0c */ /* 0x000fe2000bf66270 */
[----:B------:R-:W-:Y:S01]  /*1f10*/  IMAD R22, R18, UR11, R22 ;  /* 0x0000000b12167c24 */ /* 0x000fe2000f8e0216 */
[----:B------:R-:W-:Y:S01]  /*1f20*/  LEA R15, R15, UR24, 0x1 ;  /* 0x000000180f0f7c11 */ /* 0x000fe2000f8e08ff */
[----:B------:R-:W-:Y:S01]  /*1f30*/  @!P2 IMAD R12, R11, UR14, RZ ;  /* 0x0000000e0b0cac24 */ /* 0x000fe2000f8e02ff */
[----:B------:R-:W-:Y:S01]  /*1f40*/  LOP3.LUT R126, R126, 0x7, R16, 0xf8, !PT ;  /* 0x000000077e7e7812 */ /* 0x000fe200078ef810 */
[----:B--2---:R-:W-:-:S02]  /*1f50*/  IMAD R20, R4, UR8, RZ ;  /* 0x0000000804147c24 */ /* 0x004fc4000f8e02ff */
[----:B------:R-:W-:Y:S01]  /*1f60*/  IMAD.MOV.U32 R124, RZ, RZ, 0x7f800000 ;  /* 0x7f800000ff7c7424 */ /* 0x000fe200078e00ff */
[----:B------:R-:W-:Y:S01]  /*1f70*/  @!PT LDS RZ, [RZ] ;  /* 0x00000000fffff984 */ /* 0x000fe20000000800 */
[----:B------:R-:W-:Y:S01]  /*1f80*/  @!PT LDS RZ, [RZ] ;  /* 0x00000000fffff984 */ /* 0x000fe20000000800 */
[----:B------:R-:W-:Y:S01]  /*1f90*/  @!PT LDS RZ, [RZ] ;  /* 0x00000000fffff984 */ /* 0x000fe20000000800 */
[----:B------:R1:W-:Y:S01]  /*1fa0*/  @!P0 LDGSTS.E.BYPASS.LTC128B.128 [R15+0x4000], desc[UR32][R8.64] ;  /* 0x04000000080f8fae */ /* 0x0003e2000b981a20 */
[----:B------:R-:W-:Y:S01]  /*1fb0*/  VIADD R127, R15, UR10 ;  /* 0x0000000a0f7f7c36 */ /* 0x000fe20008000000 */
[----:B------:R-:W-:Y:S01]  /*1fc0*/  LOP3.LUT R5, R126, 0x40, RZ, 0xfc, !PT ;  /* 0x000000407e057812 */ /* 0x000fe200078efcff */
[C---:B------:R-:W-:Y:S01]  /*1fd0*/  IMAD R20, R18.reuse, UR9, R20 ;  /* 0x0000000912147c24 */ /* 0x040fe2000f8e0214 */
[----:B------:R2:W-:Y:S01]  /*1fe0*/  @P0 STS.128 [R15+0x4000], RZ ;  /* 0x004000ff0f000388 */ /* 0x0005e20000000c00 */
[----:B------:R-:W-:Y:S01]  /*1ff0*/  IMAD.WIDE.U32 R18, R18, UR8, R6 ;  /* 0x0000000812127c25 */ /* 0x000fe2000f8e0006 */
[----:B------:R-:W-:Y:S01]  /*2000*/  ISETP.GE.AND P5, PT, R5, UR44, PT ;  /* 0x0000002c05007c0c */ /* 0x000fe2000bfa6270 */
[----:B------:R-:W3:Y:S01]  /*2010*/  @!P3 LDC.64 R6, c[0x0][0x390] ;  /* 0x0000e400ff06bb82 */ /* 0x000ee20000000a00 */
[----:B------:R2:W-:Y:S01]  /*2020*/  @P1 STS.128 [R15+0x5000], RZ ;  /* 0x005000ff0f001388 */ /* 0x0005e20000000c00 */
[----:B------:R-:W-:-:S02]  /*2030*/  IMAD.IADD R23, R27, 0x1, R22 ;  /* 0x000000011b177824 */ /* 0x000fc400078e0216 */
[----:B------:R-:W-:Y:S01]  /*2040*/  IMAD.MOV.U32 R123, RZ, RZ, 0x7f800000 ;  /* 0x7f800000ff7b7424 */ /* 0x000fe200078e00ff */
[----:B------:R-:W-:Y:S01]  /*2050*/  @!PT LDS RZ, [RZ] ;  /* 0x00000000fffff984 */ /* 0x000fe20000000800 */
[----:B------:R-:W-:Y:S01]  /*2060*/  @!PT LDS RZ, [RZ] ;  /* 0x00000000fffff984 */ /* 0x000fe20000000800 */
[----:B------:R-:W-:Y:S01]  /*2070*/  @!PT LDS RZ, [RZ] ;  /* 0x00000000fffff984 */ /* 0x000fe20000000800 */
[----:B------:R4:W-:Y:S01]  /*2080*/  @!P1 LDGSTS.E.BYPASS.LTC128B.128 [R15+0x5000], desc[UR32][R2.64] ;  /* 0x05000000020f9fae */ /* 0x0009e2000b981a20 */
[----:B------:R-:W-:Y:S02]  /*2090*/  @!P3 IMAD.MOV.U32 R22, RZ, RZ, R26 ;  /* 0x000000ffff16b224 */ /* 0x000fe400078e001a */
[----:B------:R-:W-:Y:S01]  /*20a0*/  IMAD.MOV.U32 R122, RZ, RZ, 0x7f800000 ;  /* 0x7f800000ff7a7424 */ /* 0x000fe200078e00ff */
[----:B------:R-:W2:Y:S01]  /*20b0*/  @!P2 LDC.64 R4, c[0x0][0x388] ;  /* 0x0000e200ff04ab82 */ /* 0x000ea20000000a00 */
[--C-:B------:R-:W-:Y:S02]  /*20c0*/  @!P2 IMAD.MOV.U32 R27, RZ, RZ, R23.reuse ;  /* 0x000000ffff1ba224 */ /* 0x100fe400078e0017 */
[----:B------:R-:W-:Y:S01]  /*20d0*/  IMAD.MOV.U32 R113, RZ, RZ, 0x20 ;  /* 0x00000020ff717424 */ /* 0x000fe200078e00ff */
[----:B------:R-:W-:Y:S01]  /*20e0*/  CS2R R94, SRZ ;  /* 0x00000000005e7805 */ /* 0x000fe2000001ff00 */
[----:B------:R-:W-:Y:S01]  /*20f0*/  IMAD.IADD R21, R19, 0x1, R20 ;  /* 0x0000000113157824 */ /* 0x000fe200078e0214 */
[----:B------:R-:W-:Y:S01]  /*2100*/  CS2R R92, SRZ ;  /* 0x00000000005c7805 */ /* 0x000fe2000001ff00 */
[----:B------:R-:W-:Y:S01]  /*2110*/  @!P3 IMAD.WIDE.U32 R22, R16, UR14, R22 ;  /* 0x0000000e1016bc25 */ /* 0x000fe2000f8e0016 */
[----:B------:R-:W-:-:S02]  /*2120*/  CS2R R98, SRZ ;  /* 0x0000000000627805 */ /* 0x000fc4000001ff00 */
[----:B------:R-:W-:Y:S02]  /*2130*/  CS2R R96, SRZ ;  /* 0x0000000000607805 */ /* 0x000fe4000001ff00 */
[----:B------:R-:W-:Y:S01]  /*2140*/  CS2R R90, SRZ ;  /* 0x00000000005a7805 */ /* 0x000fe2000001ff00 */
[----:B-1----:R-:W-:Y:S01]  /*2150*/  VIADD R8, R126, 0x8 ;  /* 0x000000087e087836 */ /* 0x002fe20000000000 */
[----:B------:R-:W-:Y:S01]  /*2160*/  CS2R R88, SRZ ;  /* 0x0000000000587805 */ /* 0x000fe2000001ff00 */
[----:B------:R-:W-:Y:S01]  /*2170*/  @!P3 IMAD.MOV.U32 R20, RZ, RZ, R18 ;  /* 0x000000ffff14b224 */ /* 0x000fe200078e0012 */
[----:B------:R-:W-:Y:S01]  /*2180*/  CS2R R86, SRZ ;  /* 0x0000000000567805 */ /* 0x000fe2000001ff00 */
[----:B------:R-:W-:Y:S01]  /*2190*/  @!P2 IMAD.MOV.U32 R19, RZ, RZ, R21 ;  /* 0x000000ffff13a224 */ /* 0x000fe200078e0015 */
[----:B------:R-:W-:Y:S01]  /*21a0*/  ISETP.GE.AND P6, PT, R8, UR44, PT ;  /* 0x0000002c08007c0c */ /* 0x000fe2000bfc6270 */
[C---:B------:R-:W-:Y:S01]  /*21b0*/  @!P3 IMAD R14, R16.reuse, UR15, R23 ;  /* 0x0000000f100ebc24 */ /* 0x040fe2000f8e0217 */
[----:B------:R-:W1:Y:S01]  /*21c0*/  @!P3 LDC.64 R8, c[0x0][0x388] ;  /* 0x0000e200ff08bb82 */ /* 0x000e620000000a00 */
[----:B------:R-:W-:Y:S01]  /*21d0*/  @!P3 IMAD.WIDE.U32 R20, R16, UR12, R20 ;  /* 0x0000000c1014bc25 */ /* 0x000fe2000f8e0014 */
[----:B------:R-:W-:-:S02]  /*21e0*/  CS2R R84, SRZ ;  /* 0x0000000000547805 */ /* 0x000fc4000001ff00 */
[----:B------:R-:W-:Y:S02]  /*21f0*/  CS2R R78, SRZ ;  /* 0x00000000004e7805 */ /* 0x000fe4000001ff00 */
[----:B------:R-:W-:Y:S01]  /*2200*/  CS2R R76, SRZ ;  /* 0x00000000004c7805 */ /* 0x000fe2000001ff00 */
[----:B----4-:R-:W-:Y:S01]  /*2210*/  @!P0 IMAD.MOV.U32 R2, RZ, RZ, R119 ;  /* 0x000000ffff028224 */ /* 0x010fe200078e0077 */
[----:B------:R-:W-:Y:S01]  /*2220*/  CS2R R82, SRZ ;  /* 0x0000000000527805 */ /* 0x000fe2000001ff00 */
[----:B------:R-:W-:Y:S01]  /*2230*/  @!P0 IMAD.MOV.U32 R3, RZ, RZ, R118 ;  /* 0x000000ffff038224 */ /* 0x000fe200078e0076 */
[----:B------:R-:W-:Y:S01]  /*2240*/  CS2R R80, SRZ ;  /* 0x0000000000507805 */ /* 0x000fe2000001ff00 */
[----:B------:R-:W-:Y:S01]  /*2250*/  @!P2 IMAD R11, R11, UR12, RZ ;  /* 0x0000000c0b0bac24 */ /* 0x000fe2000f8e02ff */
[----:B------:R-:W-:Y:S01]  /*2260*/  CS2R R74, SRZ ;  /* 0x00000000004a7805 */ /* 0x000fe2000001ff00 */
[C---:B------:R-:W-:Y:S01]  /*2270*/  @!P2 IMAD R12, R13.reuse, UR15, R12 ;  /* 0x0000000f0d0cac24 */ /* 0x040fe2000f8e020c */
[----:B------:R4:W-:Y:S01]  /*2280*/  @!P0 LDGSTS.E.BYPASS.LTC128B.128 [R127], desc[UR32][R2.64] ;  /* 0x00000000027f8fae */ /* 0x0009e2000b981a20 */
[C---:B------:R-:W-:Y:S01]  /*2290*/  @!P2 IMAD.WIDE.U32 R26, R13.reuse, UR14, R26 ;  /* 0x0000000e0d1aac25 */ /* 0x040fe2000f8e001a */
[----:B------:R-:W4:Y:S02]  /*22a0*/  LDCU UR14, c[0x0][0x590] ;  /* 0x0000b200ff0e77ac */ /* 0x000f240008000800 */
[----:B------:R1:W-:Y:S01]  /*22b0*/  @P0 STS.128 [R127], RZ ;  /* 0x000000ff7f000388 */ /* 0x0003e20000000c00 */
[----:B------:R-:W-:Y:S01]  /*22c0*/  @!P3 IMAD R16, R16, UR13, R21 ;  /* 0x0000000d1010bc24 */ /* 0x000fe2000f8e0215 */
[----:B------:R-:W-:Y:S01]  /*22d0*/  CS2R R72, SRZ ;  /* 0x0000000000487805 */ /* 0x000fe2000001ff00 */
[C---:B------:R-:W-:Y:S01]  /*22e0*/  @!P2 IMAD R11, R13.reuse, UR13, R11 ;  /* 0x0000000d0d0bac24 */ /* 0x040fe2000f8e020b */
[----:B------:R1:W-:Y:S01]  /*22f0*/  @P1 STS.128 [R127+0x1000], RZ ;  /* 0x001000ff7f001388 */ /* 0x0003e20000000c00 */
[----:B------:R-:W-:Y:S01]  /*2300*/  @!P2 IMAD.WIDE.U32 R18, R13, UR12, R18 ;  /* 0x0000000c0d12ac25 */ /* 0x000fe2000f8e0012 */
[----:B------:R-:W-:-:S02]  /*2310*/  CS2R R70, SRZ ;  /* 0x0000000000467805 */ /* 0x000fc4000001ff00 */
[----:B------:R-:W-:Y:S02]  /*2320*/  CS2R R68, SRZ ;  /* 0x0000000000447805 */ /* 0x000fe4000001ff00 */
[----:B-1----:R-:W-:Y:S01]  /*2330*/  @!P3 LEA R8, P0, R22, R8, 0x1 ;  /* 0x000000081608b211 */ /* 0x002fe200078008ff */
[----:B------:R-:W-:Y:S01]  /*2340*/  @!PT LDS RZ, [RZ] ;  /* 0x00000000fffff984 */ /* 0x000fe20000000800 */
[----:B------:R-:W-:Y:S01]  /*2350*/  @!PT LDS RZ, [RZ] ;  /* 0x00000000fffff984 */ /* 0x000fe20000000800 */
[----:B------:R-:W-:Y:S01]  /*2360*/  @!PT LDS RZ, [RZ] ;  /* 0x00000000fffff984 */ /* 0x000fe20000000800 */
[----:B------:R-:W-:Y:S01]  /*2370*/  @!P1 LDGSTS.E.BYPASS.LTC128B.128 [R127+0x1000], desc[UR32][R24.64] ;  /* 0x01000000187f9fae */ /* 0x000fe2000b981a20 */
[----:B------:R-:W-:Y:S01]  /*2380*/  @!P2 IMAD.IADD R12, R27, 0x1, R12 ;  /* 0x000000011b0ca824 */ /* 0x000fe200078e020c */
[----:B--2---:R-:W-:Y:S01]  /*2390*/  @!P2 LEA R4, P1, R26, R4, 0x1 ;  /* 0x000000041a04a211 */ /* 0x004fe200078208ff */
[----:B------:R-:W-:Y:S01]  /*23a0*/  @!P2 IMAD.IADD R11, R19, 0x1, R11 ;  /* 0x00000001130ba824 */ /* 0x000fe200078e020b */
[----:B------:R-:W-:Y:S01]  /*23b0*/  @!P3 LEA.HI.X R9, R22, R9, R14, 0x1, P0 ;  /* 0x000000091609b211 */ /* 0x000fe200000f0c0e */
[----:B------:R-:W-:Y:S01]  /*23c0*/  IMAD.MOV.U32 R117, RZ, RZ, 0x4 ;  /* 0x00000004ff757424 */ /* 0x000fe200078e00ff */
[----:B---3--:R-:W-:Y:S01]  /*23d0*/  @!P3 LEA R6, P0, R20, R6, 0x1 ;  /* 0x000000061406b211 */ /* 0x008fe200078008ff */
[----:B------:R-:W-:Y:S01]  /*23e0*/  UIADD3 UR41, UPT, UPT, -UR51, UR41, URZ ;  /* 0x0000002933297290 */ /* 0x000fe2000fffe1ff */
[----:B------:R-:W-:Y:S01]  /*23f0*/  @!P2 LEA.HI.X R5, R26, R5, R12, 0x1, P1 ;  /* 0x000000051a05a211 */ /* 0x000fe200008f0c0c */
[----:B------:R-:W-:Y:S01]  /*2400*/  @!P3 LDGSTS.E.BYPASS.LTC128B.128 [R15+0x6000], desc[UR32][R8.64] ;  /* 0x06000000080fbfae */ /* 0x000fe2000b981a20 */
[----:B------:R-:W-:Y:S01]  /*2410*/  @!P3 LEA.HI.X R7, R20, R7, R16, 0x1, P0 ;  /* 0x000000071407b211 */ /* 0x000fe200000f0c10 */
[----:B------:R-:W-:-:S02]  /*2420*/  USHF.L.U32 UR54, UR54, 0x3, URZ ;  /* 0x0000000336367899 */ /* 0x000fc400080006ff */
[----:B------:R1:W-:Y:S01]  /*2430*/  @P3 STS.128 [R15+0x6000], RZ ;  /* 0x006000ff0f003388 */ /* 0x0003e20000000c00 */
[----:B----4-:R-:W-:Y:S01]  /*2440*/  VIADD R2, R126, 0x48 ;  /* 0x000000487e027836 */ /* 0x010fe20000000000 */
[----:B------:R-:W2:Y:S02]  /*2450*/  LDCU UR11, c[0x0][0x504] ;  /* 0x0000a080ff0b77ac */ /* 0x000ea40008000800 */
[----:B------:R1:W-:Y:S02]  /*2460*/  @P2 STS.128 [R15+0x7000], RZ ;  /* 0x007000ff0f002388 */ /* 0x0003e40000000c00 */
[----:B------:R-:W-:Y:S01]  /*2470*/  ISETP.GE.AND P4, PT, R2, UR44, PT ;  /* 0x0000002c02007c0c */ /* 0x000fe2000bf86270 */
[----:B------:R-:W3:Y:S01]  /*2480*/  LDCU UR9, c[0x0][0x508] ;  /* 0x0000a100ff0977ac */ /* 0x000ee20008000800 */
[----:B------:R-:W4:Y:S01]  /*2490*/  @!P2 LDC.64 R2, c[0x0][0x390] ;  /* 0x0000e400ff02ab82 */ /* 0x000f220000000a00 */
[----:B------:R-:W-:Y:S01]  /*24a0*/  @!PT LDS RZ, [RZ] ;  /* 0x00000000fffff984 */ /* 0x000fe20000000800 */
[----:B------:R-:W-:Y:S01]  /*24b0*/  @!PT LDS RZ, [RZ] ;  /* 0x00000000fffff984 */ /* 0x000fe20000000800 */
[----:B------:R-:W-:Y:S01]  /*24c0*/  @!PT LDS RZ, [RZ] ;  /* 0x00000000fffff984 */ /* 0x000fe20000000800 */
[----:B------:R2:W-:Y:S01]  /*24d0*/  @!P2 LDGSTS.E.BYPASS.LTC128B.128 [R15+0x7000], desc[UR32][R4.64] ;  /* 0x07000000040fafae */ /* 0x0005e2000b981a20 */
[----:B------:R-:W1:Y:S03]  /*24e0*/  LDCU UR8, c[0x0][0x3e0] ;  /* 0x00007c00ff0877ac */ /* 0x000e660008000800 */
[----:B------:R-:W-:Y:S01]  /*24f0*/  @!P3 LDGSTS.E.BYPASS.LTC128B.128 [R15+0x8000], desc[UR32][R6.64] ;  /* 0x08000000060fbfae */ /* 0x000fe2000b981a20 */
[----:B------:R-:W1:Y:S03]  /*2500*/  LDCU UR13, c[0x0][0x50c] ;  /* 0x0000a180ff0d77ac */ /* 0x000e660008000800 */
[----:B------:R1:W-:Y:S01]  /*2510*/  @P3 STS.128 [R15+0x8000], RZ ;  /* 0x008000ff0f003388 */ /* 0x0003e20000000c00 */
[----:B------:R-:W1:Y:S03]  /*2520*/  LDCU UR12, c[0x0][0x45c] ;  /* 0x00008b80ff0c77ac */ /* 0x000e660008000800 */
[----:B------:R1:W-:Y:S01]  /*2530*/  @P2 STS.128 [R15+0x9000], RZ ;  /* 0x009000ff0f002388 */ /* 0x0003e20000000c00 */
[----:B----4-:R-:W-:-:S04]  /*2540*/  @!P2 LEA R2, P0, R18, R2, 0x1 ;  /* 0x000000021202a211 */ /* 0x010fc800078008ff */
[----:B------:R-:W-:Y:S01]  /*2550*/  @!P2 LEA.HI.X R3, R18, R3, R11, 0x1, P0 ;  /* 0x000000031203a211 */ /* 0x000fe200000f0c0b */
[----:B--2---:R-:W-:Y:S01]  /*2560*/  IMAD.MOV.U32 R4, RZ, RZ, 0x4 ;  /* 0x00000004ff047424 */ /* 0x004fe200078e00ff */
[----:B------:R-:W-:-:S03]  /*2570*/  ISETP.GE.AND P0, PT, R126, UR44, PT ;  /* 0x0000002c7e007c0c */ /* 0x000fc6000bf06270 */
[----:B------:R-:W-:Y:S01]  /*2580*/  IMAD.WIDE.U32 R4, R126, R4, UR60 ;  /* 0x0000003c7e047e25 */ /* 0x000fe2000f8e0004 */
[----:B------:R-:W-:Y:S01]  /*2590*/  @!PT LDS RZ, [RZ] ;  /* 0x00000000fffff984 */ /* 0x000fe20000000800 */
[----:B------:R-:W-:Y:S01]  /*25a0*/  @!PT LDS RZ, [RZ] ;  /* 0x00000000fffff984 */ /* 0x000fe20000000800 */
[----:B------:R-:W-:Y:S01]  /*25b0*/  @!PT LDS RZ, [RZ] ;  /* 0x00000000fffff984 */ /* 0x000fe20000000800 */
[----:B------:R2:W-:Y:S04]  /*25c0*/  @!P2 LDGSTS.E.BYPASS.LTC128B.128 [R15+0x9000], desc[UR32][R2.64] ;  /* 0x09000000020fafae */ /* 0x0005e8000b981a20 */
[----:B------:R-:W0:Y:S04]  /*25d0*/  LDGDEPBAR ;  /* 0x00000000000079af */ /* 0x000e280000000000 */
[----:B------:R-:W5:Y:S04]  /*25e0*/  @!P6 LDG.E R124, desc[UR32][R4.64+0x20] ;  /* 0x00002020047ce981 */ /* 0x000f68000c1e1900 */
[----:B------:R-:W5:Y:S04]  /*25f0*/  @!P0 LDG.E R125, desc[UR32][R4.64] ;  /* 0x00000020047d8981 */ /* 0x000f68000c1e1900 */
[----:B------:R-:W5:Y:S04]  /*2600*/  @!P5 LDG.E R123, desc[UR32][R4.64+0x100] ;  /* 0x00010020047bd981 */ /* 0x000f68000c1e1900 */
[----:B------:R4:W5:Y:S01]  /*2610*/  @!P4 LDG.E R122, desc[UR32][R4.64+0x120] ;  /* 0x00012020047ac981 */ /* 0x000962000c1e1900 */
[----:B--2---:R-:W-:Y:S01]  /*2620*/  IMAD.SHL.U32 R2, R0, 0x20, RZ ;  /* 0x0000002000027824 */ /* 0x004fe200078e00ff */
[----:B------:R-:W-:-:S04]  /*2630*/  SHF.R.U32.HI R3, RZ, 0x4, R0 ;  /* 0x00000004ff037819 */ /* 0x000fc80000011600 */
[C---:B------:R-:W-:Y:S02]  /*2640*/  LOP3.LUT R112, R2.reuse, 0x20, RZ, 0xc0, !PT ;  /* 0x0000002002707812 */ /* 0x040fe400078ec0ff */
[----:B------:R-:W-:Y:S02]  /*2650*/  LOP3.LUT R3, R3, 0x8, RZ, 0xc0, !PT ;  /* 0x0000000803037812 */ /* 0x000fe400078ec0ff */
[----:B------:R-:W-:Y:S02]  /*2660*/  LOP3.LUT R6, R2, 0x120, RZ, 0xc0, !PT ;  /* 0x0000012002067812 */ /* 0x000fe400078ec0ff */
[----:B------:R-:W-:Y:S01]  /*2670*/  LOP3.LUT R3, R3, 0x10, R0, 0xf8, !PT ;  /* 0x0000001003037812 */ /* 0x000fe200078ef800 */
[C---:B----4-:R-:W-:Y:S02]  /*2680*/  IMAD.SHL.U32 R4, R0.reuse, 0x10, RZ ;  /* 0x0000001000047824 */ /* 0x050fe400078e00ff */
[----:B------:R-:W-:-:S03]  /*2690*/  IMAD.SHL.U32 R5, R0, 0x4, RZ ;  /* 0x0000000400057824 */ /* 0x000fc600078e00ff */
[--C-:B------:R-:W-:Y:S02]  /*26a0*/  LOP3.LUT R112, R112, 0x3800, R4.reuse, 0xf8, !PT ;  /* 0x0000380070707812 */ /* 0x100fe400078ef804 */
[----:B------:R-:W-:Y:S02]  /*26b0*/  LOP3.LUT R5, R5, 0x18, RZ, 0xc0, !PT ;  /* 0x0000001805057812 */ /* 0x000fe400078ec0ff */
[--C-:B------:R-:W-:Y:S02]  /*26c0*/  LOP3.LUT R6, R6, 0x600, R4.reuse, 0xf8, !PT ;  /* 0x0000060006067812 */ /* 0x100fe400078ef804 */
[----:B------:R-:W-:Y:S02]  /*26d0*/  LOP3.LUT R112, R112, 0x100, R4, 0xf8, !PT ;  /* 0x0000010070707812 */ /* 0x000fe400078ef804 */
[--C-:B------:R-:W-:Y:S02]  /*26e0*/  LOP3.LUT R4, R5, 0xc0, R2.reuse, 0xf8, !PT ;  /* 0x000000c005047812 */ /* 0x100fe400078ef802 */
[----:B------:R-:W-:-:S02]  /*26f0*/  LOP3.LUT R3, R3, 0xc0, R2, 0xf8, !PT ;  /* 0x000000c003037812 */ /* 0x000fc400078ef802 */
[----:B------:R-:W-:Y:S02]  /*2700*/  LOP3.LUT P0, RZ, R0, 0x4, RZ, 0xc0, !PT ;  /* 0x0000000400ff7812 */ /* 0x000fe4000780c0ff */
[C---:B------:R-:W-:Y:S02]  /*2710*/  LOP3.LUT R10, R4.reuse, 0x8, R10, 0x78, !PT ;  /* 0x00000008040a7812 */ /* 0x040fe400078e780a */
[----:B------:R-:W-:Y:S02]  /*2720*/  LOP3.LUT R0, R4, 0x8, R0, 0x78, !PT ;  /* 0x0000000804007812 */ /* 0x000fe400078e7800 */
[----:B------:R-:W-:Y:S02]  /*2730*/  LOP3.LUT R5, R3, R5, RZ, 0x3c, !PT ;  /* 0x0000000503057212 */ /* 0x000fe400078e3cff */
[----:B------:R-:W-:Y:S02]  /*2740*/  LOP3.LUT R3, R6, R10, RZ, 0xfc, !PT ;  /* 0x0000000a06037212 */ /* 0x000fe400078efcff */
[----:B------:R-:W-:-:S02]  /*2750*/  LOP3.LUT R112, R112, R0, RZ, 0xfc, !PT ;  /* 0x0000000070707212 */ /* 0x000fc400078efcff */
[----:B------:R-:W-:Y:S02]  /*2760*/  LOP3.LUT R2, R5, 0x120, R2, 0xf8, !PT ;  /* 0x0000012005027812 */ /* 0x000fe400078ef802 */
[----:B------:R-:W-:Y:S02]  /*2770*/  SEL R113, R113, 0xffffffe0, !P0 ;  /* 0xffffffe071717807 */ /* 0x000fe40004000000 */
[----:B------:R-:W-:Y:S02]  /*2780*/  LEA R3, R3, UR24, 0x1 ;  /* 0x0000001803037c11 */ /* 0x000fe4000f8e08ff */
[----:B------:R-:W-:Y:S02]  /*2790*/  LEA R112, R112, UR24, 0x1 ;  /* 0x0000001870707c11 */ /* 0x000fe4000f8e08ff */
[----:B------:R-:W-:Y:S01]  /*27a0*/  LEA R2, R2, UR24, 0x1 ;  /* 0x0000001802027c11 */ /* 0x000fe2000f8e08ff */
[----:B------:R-:W-:Y:S02]  /*27b0*/  IMAD.MOV.U32 R0, RZ, RZ, 0x20 ;  /* 0x00000020ff007424 */ /* 0x000fe400078e00ff */
[----:B------:R-:W-:-:S02]  /*27c0*/  VIADD R3, R3, UR10 ;  /* 0x0000000a03037c36 */ /* 0x000fc40008000000 */
[----:B------:R-:W-:Y:S02]  /*27d0*/  IMAD.IADD R116, R113, 0x1, R112 ;  /* 0x0000000171747824 */ /* 0x000fe400078e0270 */
[----:B------:R-:W-:Y:S01]  /*27e0*/  VIADD R2, R2, UR10 ;  /* 0x0000000a02027c36 */ /* 0x000fe20008000000 */
[----:B-1-3--:R-:W-:-:S12]  /*27f0*/  USHF.L.U32 UR14, UR14, 0x7, URZ ;  /* 0x000000070e0e7899 */ /* 0x00afd800080006ff */
.L_x_1440:
        /* <DEDUP_REMOVED lines=264> */
.L_x_1436:
        /* <DEDUP_REMOVED lines=38> */
[C---:B------:R-:W-:Y:S01]  /*3ae0*/  VIADD R105, R101.reuse, 0x29 ;  /* 0x0000002965697836 */ /* 0x040fe20000000000 */
[----:B-1----:R-:W-:Y:S01]  /*3af0*/  FSEL R5, R134, -INF , P4 ;  /* 0xff80000086057808 */ /* 0x002fe20002000000 */
[C---:B------:R-:W-:Y:S01]  /*3b00*/  VIADD R104, R101.reuse, 0x30 ;  /* 0x0000003065687836 */ /* 0x040fe20000000000 */
        /* <DEDUP_REMOVED lines=254> */
.L_x_1437:
        /* <DEDUP_REMOVED lines=20> */
[----:B------:R-:W4:Y:S01]  /*4c30*/  S2R R114, SR_TID.X ;  /* 0x0000000000727919 */ /* 0x000f220000002100 */
[--C-:B------:R-:W-:Y:S01]  /*4c40*/  FFMA.FTZ R215, R33, UR12, -R6.reuse ;  /* 0x0000000c21d77c23 */ /* 0x100fe20008010806 */
[--C-:B------:R-:W-:Y:S01]  /*4c50*/  FFMA.FTZ R201, R18, UR12, -R6.reuse ;  /* 0x0000000c12c97c23 */ /* 0x100fe20008010806 */
[----:B------:R-:W-:Y:S01]  /*4c60*/  MUFU.EX2 R241, R241 ;  /* 0x000000f100f17308 */ /* 0x000fe20000000800 */
[----:B------:R-:W-:Y:S01]  /*4c70*/  STL [R1+0x20], R74 ;  /* 0x0000204a01007387 */ /* 0x000fe20000100800 */
        /* <DEDUP_REMOVED lines=23> */
[----:B-1----:R-:W-:Y:S01]  /*4df0*/  FSEL R5, R101, RZ, P0 ;  /* 0x000000ff65057208 */ /* 0x002fe20000000000 */
[----:B------:R1:W-:Y:S01]  /*4e00*/  STL [R1+0x8], R68 ;  /* 0x0000084401007387 */ /* 0x0003e20000100800 */
[----:B------:R-:W-:Y:S01]  /*4e10*/  FSETP.NEU.FTZ.AND P0, PT, R123, -INF , PT ;  /* 0xff8000007b00780b */ /* 0x000fe20003f1d000 */
[----:B------:R-:W-:Y:S01]  /*4e20*/  FFMA.FTZ R137, -R137, R137, 1 ;  /* 0x3f80000089897423 */ /* 0x000fe20000010189 */
[----:B------:R-:W-:Y:S01]  /*4e30*/  FFMA.FTZ R143, -R143, R143, 1 ;  /* 0x3f8000008f8f7423 */ /* 0x000fe2000001018f */
        /* <DEDUP_REMOVED lines=19> */
[----:B------:R-:W-:Y:S01]  /*4f70*/  FFMA.FTZ R203, R17, UR12, -R5 ;  /* 0x0000000c11cb7c23 */ /* 0x000fe20008010805 */
[--C-:B------:R-:W-:Y:S01]  /*4f80*/  FFMA.FTZ R225, R14, UR12, -R224.reuse ;  /* 0x0000000c0ee17c23 */ /* 0x100fe200080108e0 */
        /* <DEDUP_REMOVED lines=16> */
[----:B------:R-:W-:Y:S01]  /*5090*/  FFMA.FTZ R224, R13, UR12, -R224 ;  /* 0x0000000c0de07c23 */ /* 0x000fe200080108e0 */
[----:B------:R2:W-:Y:S01]  /*50a0*/  STL [R1+0x4], R3 ;  /* 0x0000040301007387 */ /* 0x0005e20000100800 */
[C---:B------:R-:W-:Y:S01]  /*50b0*/  FSETP.NEU.FTZ.AND P0, PT, R122.reuse, -INF , PT ;  /* 0xff8000007a00780b */ /* 0x040fe20003f1d000 */
[----:B------:R-:W-:Y:S01]  /*50c0*/  FMUL.FTZ R137, R137, UR13 ;  /* 0x0000000d89897c20 */ /* 0x000fe20008410000 */
[----:B------:R-:W-:Y:S03]  /*50d0*/  FMUL.FTZ R143, R143, UR13 ;  /* 0x0000000d8f8f7c20 */ /* 0x000fe60008410000 */
[----:B------:R-:W-:Y:S01]  /*50e0*/  MUFU.EX2 R71, R65 ;  /* 0x0000004100477308 */ /* 0x000fe20000000800 */
[----:B------:R3:W-:Y:S01]  /*50f0*/  STL [R1], R2 ;  /* 0x0000000201007387 */ /* 0x0007e20000100800 */
[----:B-1----:R-:W-:Y:S01]  /*5100*/  FMUL.FTZ R62, R122, 1.4426950216293334961 ;  /* 0x3fb8aa3b7a3e7820 */ /* 0x002fe20000410000 */
[----:B------:R-:W-:Y:S01]  /*5110*/  FFMA.FTZ R138, -R138, R138, 1 ;  /* 0x3f8000008a8a7423 */ /* 0x000fe2000001018a */
[----:B------:R-:W-:Y:S01]  /*5120*/  FFMA.FTZ R139, -R139, R139, 1 ;  /* 0x3f8000008b8b7423 */ /* 0x000fe2000001018b */
[----:B------:R-:W-:Y:S01]  /*5130*/  FFMA.FTZ R145, -R145, R145, 1 ;  /* 0x3f80000091917423 */ /* 0x000fe20000010191 */
[----:B------:R-:W-:Y:S01]  /*5140*/  FFMA.FTZ R140, -R140, R140, 1 ;  /* 0x3f8000008c8c7423 */ /* 0x000fe2000001018c */
[----:B------:R-:W-:Y:S03]  /*5150*/  FMUL.FTZ R138, R138, UR13 ;  /* 0x0000000d8a8a7c20 */ /* 0x000fe60008410000 */
[----:B------:R-:W-:Y:S01]  /*5160*/  MUFU.EX2 R70, R64 ;  /* 0x0000004000467308 */ /* 0x000fe20000000800 */
[----:B----4-:R-:W-:Y:S01]  /*5170*/  FSEL R8, R62, RZ, P0 ;  /* 0x000000ff3e087208 */ /* 0x010fe20000000000 */
[----:B------:R-:W-:Y:S01]  /*5180*/  FMUL.FTZ R139, R139, UR13 ;  /* 0x0000000d8b8b7c20 */ /* 0x000fe20008410000 */
[----:B------:R-:W-:Y:S01]  /*5190*/  FMUL.FTZ R145, R145, UR13 ;  /* 0x0000000d91917c20 */ /* 0x000fe20008410000 */
[----:B------:R-:W-:Y:S01]  /*51a0*/  FMUL.FTZ R140, R140, UR13 ;  /* 0x0000000d8c8c7c20 */ /* 0x000fe20008410000 */
[----:B------:R-:W-:Y:S01]  /*51b0*/  FFMA.FTZ R141, -R141, R141, 1 ;  /* 0x3f8000008d8d7423 */ /* 0x000fe2000001018d */
        /* <DEDUP_REMOVED lines=19> */
[----:B------:R-:W-:Y:S01]  /*52f0*/  FMUL.FTZ R141, R141, UR13 ;  /* 0x0000000d8d8d7c20 */ /* 0x000fe20008410000 */
[----:B------:R-:W-:Y:S01]  /*5300*/  FFMA.FTZ R144, -R144, R144, 1 ;  /* 0x3f80000090907423 */ /* 0x000fe20000010190 */
[----:B------:R-:W-:Y:S01]  /*5310*/  FFMA.FTZ R154, -R154, R154, 1 ;  /* 0x3f8000009a9a7423 */ /* 0x000fe2000001019a */
[----:B------:R-:W-:Y:S01]  /*5320*/  FFMA.FTZ R170, -R170, R170, 1 ;  /* 0x3f800000aaaa7423 */ /* 0x000fe200000101aa */
[----:B------:R-:W-:Y:S01]  /*5330*/  FFMA.FTZ R182, -R182, R182, 1 ;  /* 0x3f800000b6b67423 */ /* 0x000fe200000101b6 */
        /* <DEDUP_REMOVED lines=14> */
[----:B------:R-:W-:Y:S01]  /*5420*/  UISETP.GT.AND UP0, UPT, UR53, UR49, UPT ;  /* 0x000000313500728c */ /* 0x000fe2000bf04270 */
        /* <DEDUP_REMOVED lines=16> */
[----:B------:R-:W-:Y:S01]  /*5530*/  FFMA.FTZ R194, -R194, R194, 1 ;  /* 0x3f800000c2c27423 */ /* 0x000fe200000101c2 */
[----:B------:R-:W-:Y:S01]  /*5540*/  FFMA.FTZ R195, -R195, R195, 1 ;  /* 0x3f800000c3c37423 */ /* 0x000fe200000101c3 */
[----:B------:R-:W-:Y:S03]  /*5550*/  FFMA.FTZ R196, -R196, R196, 1 ;  /* 0x3f800000c4c47423 */ /* 0x000fe600000101c4 */
[----:B------:R-:W-:Y:S01]  /*5560*/  MUFU.EX2 R250, R250 ;  /* 0x000000fa00fa7308 */ /* 0x000fe20000000800 */
[----:B------:R-:W-:Y:S01]  /*5570*/  FFMA.FTZ R198, -R198, R198, 1 ;  /* 0x3f800000c6c67423 */ /* 0x000fe200000101c6 */
[----:B------:R-:W-:Y:S01]  /*5580*/  FMUL.FTZ R194, R194, UR13 ;  /* 0x0000000dc2c27c20 */ /* 0x000fe20008410000 */
[----:B------:R-:W-:Y:S01]  /*5590*/  FMUL.FTZ R195, R195, UR13 ;  /* 0x0000000dc3c37c20 */ /* 0x000fe20008410000 */
[----:B------:R-:W-:Y:S01]  /*55a0*/  FMUL.FTZ R196, R196, UR13 ;  /* 0x0000000dc4c47c20 */ /* 0x000fe20008410000 */
[----:B------:R-:W-:Y:S05]  /*55b0*/  FMUL.FTZ R198, R198, UR13 ;  /* 0x0000000dc6c67c20 */ /* 0x000fea0008410000 */
        /* <DEDUP_REMOVED lines=89> */
[-C--:B------:R-:W-:Y:S02]  /*5b50*/  IADD3 R204, PT, PT, R197, R205.reuse, RZ ;  /* 0x000000cdc5cc7210 */ /* 0x080fe40007ffe0ff */
        /* <DEDUP_REMOVED lines=104> */
[----:B------:R-:W-:Y:S01]  /*61e0*/  FADD.FTZ R14, -R130, R14 ;  /* 0x0000000e820e7221 */ /* 0x000fe20000010100 */
        /* <DEDUP_REMOVED lines=10> */
[----:B------:R-:W-:Y:S02]  /*6290*/  FMUL.FTZ R11, R11, R141 ;  /* 0x0000008d0b0b7220 */ /* 0x000fe40000410000 */
[----:B------:R-:W-:Y:S01]  /*62a0*/  FMUL.FTZ R145, R15, R145 ;  /* 0x000000910f917220 */ /* 0x000fe20000410000 */
[----:B------:R-:W-:Y:S01]  /*62b0*/  F2FP.F16.F32.PACK_AB R15, R9, R8 ;  /* 0x00000008090f723e */ /* 0x000fe200000000ff */
[----:B------:R-:W-:Y:S01]  /*62c0*/  FMUL.FTZ R144, R14, R144 ;  /* 0x000000900e907220 */ /* 0x000fe20000410000 */
[----:B------:R-:W-:Y:S01]  /*62d0*/  F2FP.F16.F32.PACK_AB R14, R11, R10 ;  /* 0x0000000a0b0e723e */ /* 0x000fe200000000ff */
[----:B------:R-:W-:Y:S04]  /*62e0*/  FFMA.FTZ R11, -R147, R147, 1 ;  /* 0x3f800000930b7423 */ /* 0x000fe80000010193 */
[----:B------:R-:W-:Y:S01]  /*62f0*/  FMUL.FTZ R11, R11, UR13 ;  /* 0x0000000d0b0b7c20 */ /* 0x000fe20008410000 */
[-C--:B-1----:R-:W-:Y:S03]  /*6300*/  HMMA.16816.F32 R20, R104, R100.reuse, R20 ;  /* 0x000000646814723c */ /* 0x082fe60000001814 */
[----:B------:R-:W-:Y:S01]  /*6310*/  FMUL.FTZ R11, R16, R11 ;  /* 0x0000000b100b7220 */ /* 0x000fe20000410000 */
[----:B------:R-:W-:Y:S04]  /*6320*/  F2FP.F16.F32.PACK_AB R16, R145, R144 ;  /* 0x000000909110723e */ /* 0x000fe800000000ff */
[C---:B------:R-:W-:Y:S04]  /*6330*/  HMMA.16816.F32 R24, R108.reuse, R100, R24 ;  /* 0x000000646c18723c */ /* 0x040fe80000001818 */
[C---:B------:R-:W-:Y:S01]  /*6340*/  FADD.FTZ R101, -R133.reuse, R5 ;  /* 0x0000000585657221 */ /* 0x040fe20000010100 */
[C---:B------:R-:W-:Y:S03]  /*6350*/  FADD.FTZ R100, -R132.reuse, R7 ;  /* 0x0000000784647221 */ /* 0x040fe60000010100 */
        /* <DEDUP_REMOVED lines=67> */
[----:B------:R1:W5:Y:S01]  /*6790*/  LDL.LU R2, [R1] ;  /* 0x0000000001027983 */ /* 0x0003620000300800 */
[----:B------:R-:W-:Y:S01]  /*67a0*/  FADD.FTZ R29, -R131, R29 ;  /* 0x0000001d831d7221 */ /* 0x000fe20000010100 */
[----:B------:R-:W-:Y:S01]  /*67b0*/  FFMA.FTZ R21, -R150, R150, 1 ;  /* 0x3f80000096157423 */ /* 0x000fe20000010196 */
[----:B------:R-:W-:Y:S01]  /*67c0*/  FMUL.FTZ R247, R247, R28 ;  /* 0x0000001cf7f77220 */ /* 0x000fe20000410000 */
[----:B------:R-:W2:Y:S01]  /*67d0*/  LDSM.16.M88.4 R4, [R116+0x8800] ;  /* 0x008800007404783b */ /* 0x000ea20000000200 */
[----:B------:R-:W-:Y:S01]  /*67e0*/  FMUL.FTZ R246, R246, R29 ;  /* 0x0000001df6f67220 */ /* 0x000fe20000410000 */
[----:B------:R-:W-:Y:S01]  /*67f0*/  FMUL.FTZ R21, R21, UR13 ;  /* 0x0000000d15157c20 */ /* 0x000fe20008410000 */
[----:B------:R-:W-:Y:S01]  /*6800*/  FFMA.FTZ R135, -R146, R146, 1 ;  /* 0x3f80000092877423 */ /* 0x000fe20000010192 */
[----:B------:R-:W-:Y:S01]  /*6810*/  FFMA.FTZ R134, -R151, R151, 1 ;  /* 0x3f80000097867423 */ /* 0x000fe20000010197 */
[----:B------:R-:W-:Y:S01]  /*6820*/  FADD.FTZ R25, -R131, R25 ;  /* 0x0000001983197221 */ /* 0x000fe20000010100 */
[----:B------:R-:W-:Y:S01]  /*6830*/  FMUL.FTZ R21, R19, R21 ;  /* 0x0000001513157220 */ /* 0x000fe20000410000 */
[----:B------:R-:W-:Y:S01]  /*6840*/  FFMA.FTZ R19, -R153, R153, 1 ;  /* 0x3f80000099137423 */ /* 0x000fe20000010199 */
[----:B------:R-:W-:Y:S01]  /*6850*/  FMUL.FTZ R135, R135, UR13 ;  /* 0x0000000d87877c20 */ /* 0x000fe20008410000 */
[----:B------:R-:W-:Y:S01]  /*6860*/  FMUL.FTZ R134, R134, UR13 ;  /* 0x0000000d86867c20 */ /* 0x000fe20008410000 */
[----:B------:R-:W-:Y:S01]  /*6870*/  FMUL.FTZ R25, R248, R25 ;  /* 0x00000019f8197220 */ /* 0x000fe20000410000 */
        /* <DEDUP_REMOVED lines=8> */
[----:B------:R-:W-:Y:S01]  /*6900*/  FFMA.FTZ R21, -R155, R155, 1 ;  /* 0x3f8000009b157423 */ /* 0x000fe2000001019b */
[----:B------:R-:W-:Y:S01]  /*6910*/  FADD.FTZ R30, -R130, R30 ;  /* 0x0000001e821e7221 */ /* 0x000fe20000010100 */
[----:B------:R-:W-:Y:S01]  /*6920*/  FMUL.FTZ R11, R11, UR13 ;  /* 0x0000000d0b0b7c20 */ /* 0x000fe20008410000 */
[----:B------:R-:W-:Y:S01]  /*6930*/  FMUL.FTZ R20, R20, UR13 ;  /* 0x0000000d14147c20 */ /* 0x000fe20008410000 */
[----:B------:R-:W-:Y:S01]  /*6940*/  FMUL.FTZ R21, R21, UR13 ;  /* 0x0000000d15157c20 */ /* 0x000fe20008410000 */
[----:B------:R-:W-:Y:S01]  /*6950*/  FMUL.FTZ R243, R243, R30 ;  /* 0x0000001ef3f37220 */ /* 0x000fe20000410000 */
[----:B------:R-:W-:Y:S01]  /*6960*/  FMUL.FTZ R27, R27, R11 ;  /* 0x0000000b1b1b7220 */ /* 0x000fe20000410000 */
[----:B------:R-:W-:Y:S01]  /*6970*/  FMUL.FTZ R26, R26, R20 ;  /* 0x000000141a1a7220 */ /* 0x000fe20000410000 */
[----:B------:R-:W-:Y:S01]  /*6980*/  F2FP.F16.F32.PACK_AB R20, R23, R10 ;  /* 0x0000000a1714723e */ /* 0x000fe200000000ff */
[----:B------:R-:W-:Y:S01]  /*6990*/  FMUL.FTZ R25, R25, R21 ;  /* 0x0000001519197220 */ /* 0x000fe20000410000 */
[----:B------:R-:W-:Y:S01]  /*69a0*/  F2FP.F16.F32.PACK_AB R21, R9, R8 ;  /* 0x000000080915723e */ /* 0x000fe200000000ff */
[----:B------:R-:W-:Y:S01]  /*69b0*/  FFMA.FTZ R9, -R157, R157, 1 ;  /* 0x3f8000009d097423 */ /* 0x000fe2000001019d */
[----:B------:R-:W-:Y:S01]  /*69c0*/  FFMA.FTZ R8, -R159, R159, 1 ;  /* 0x3f8000009f087423 */ /* 0x000fe2000001019f */
[----:B------:R-:W-:Y:S01]  /*69d0*/  FADD.FTZ R31, -R130, R31 ;  /* 0x0000001f821f7221 */ /* 0x000fe20000010100 */
[----:B------:R-:W-:Y:S01]  /*69e0*/  SHF.R.U32.HI R103, RZ, 0x1, R114 ;  /* 0x00000001ff677819 */ /* 0x000fe20000011672 */
[----:B------:R-:W-:Y:S01]  /*69f0*/  FMUL.FTZ R9, R9, UR13 ;  /* 0x0000000d09097c20 */ /* 0x000fe20008410000 */
[----:B------:R-:W-:Y:S01]  /*6a00*/  FMUL.FTZ R8, R8, UR13 ;  /* 0x0000000d08087c20 */ /* 0x000fe20008410000 */
[----:B------:R-:W-:Y:S01]  /*6a10*/  FADD.FTZ R34, -R132, R34 ;  /* 0x0000002284227221 */ /* 0x000fe20000010100 */
[----:B------:R-:W-:Y:S01]  /*6a20*/  FMUL.FTZ R242, R242, R31 ;  /* 0x0000001ff2f27220 */ /* 0x000fe20000410000 */
[----:B------:R-:W-:Y:S01]  /*6a30*/  FMUL.FTZ R247, R247, R9 ;  /* 0x00000009f7f77220 */ /* 0x000fe20000410000 */
[----:B------:R-:W-:Y:S01]  /*6a40*/  FFMA.FTZ R9, -R165, R165, 1 ;  /* 0x3f800000a5097423 */ /* 0x000fe200000101a5 */
[----:B------:R-:W-:Y:S01]  /*6a50*/  FMUL.FTZ R246, R246, R8 ;  /* 0x00000008f6f67220 */ /* 0x000fe20000410000 */
[----:B------:R-:W-:Y:S01]  /*6a60*/  FFMA.FTZ R8, -R167, R167, 1 ;  /* 0x3f800000a7087423 */ /* 0x000fe200000101a7 */
[-C--:B--2---:R-:W-:Y:S01]  /*6a70*/  HMMA.16816.F32 R36, R104, R4.reuse, R36 ;  /* 0x000000046824723c */ /* 0x084fe20000001824 */
[----:B------:R-:W-:Y:S02]  /*6a80*/  MOV R117, 0x4 ;  /* 0x0000000400757802 */ /* 0x000fe40000000f00 */
[----:B------:R-:W-:Y:S01]  /*6a90*/  FMUL.FTZ R9, R9, UR13 ;  /* 0x0000000d09097c20 */ /* 0x000fe20008410000 */
[----:B------:R-:W-:Y:S01]  /*6aa0*/  FMUL.FTZ R8, R8, UR13 ;  /* 0x0000000d08087c20 */ /* 0x000fe20008410000 */
[----:B------:R-:W-:Y:S01]  /*6ab0*/  FMUL.FTZ R34, R237, R34 ;  /* 0x00000022ed227220 */ /* 0x000fe20000410000 */
[----:B------:R-:W-:Y:S01]  /*6ac0*/  FADD.FTZ R35, -R132, R35 ;  /* 0x0000002384237221 */ /* 0x000fe20000010100 */
[----:B------:R-:W-:Y:S01]  /*6ad0*/  FMUL.FTZ R32, R32, R9 ;  /* 0x0000000920207220 */ /* 0x000fe20000410000 */
        /* <DEDUP_REMOVED lines=10> */
[----:B------:R-:W-:Y:S01]  /*6b80*/  FADD.FTZ R36, -R133, R36 ;  /* 0x0000002485247221 */ /* 0x000fe20000010100 */
        /* <DEDUP_REMOVED lines=161> */
[----:B-1----:R-:W-:Y:S06]  /*75a0*/  BRA.U !UP0, `(.L_x_1438) ;  /* 0x00000001085c7547 */ /* 0x002fec000b800000 */
[----:B------:R-:W1:Y:S01]  /*75b0*/  LDC R10, c[0x0][0x3b0] ;  /* 0x0000ec00ff0a7b82 */ /* 0x000e620000000800 */
[----:B------:R-:W-:Y:S01]  /*75c0*/  IADD3 R22, P0, PT, RZ, -UR27, RZ ;  /* 0x8000001bff167c10 */ /* 0x000fe2000ff1e0ff */
[----:B------:R-:W-:Y:S04]  /*75d0*/  ULOP3.LUT UR10, UR53, 0x1, URZ, 0xc0, !UPT ;  /* 0x00000001350a7892 */ /* 0x000fe8000f8ec0ff */
[----:B------:R-:W-:Y:S02]  /*75e0*/  UISETP.NE.U32.AND UP1, UPT, UR10, 0x1, UPT ;  /* 0x000000010a00788c */ /* 0x000fe4000bf25070 */
[----:B------:R-:W2:Y:S02]  /*75f0*/  LDC R9, c[0x0][0x3b4] ;  /* 0x0000ed00ff097b82 */ /* 0x000ea40000000800 */
[----:B------:R-:W-:Y:S06]  /*7600*/  USEL UR10, UR5, 0x2000, !UP1 ;  /* 0x00002000050a7887 */ /* 0x000fec000c800000 */
[----:B------:R-:W-:Y:S02]  /*7610*/  VIADD R127, R127, UR10 ;  /* 0x0000000a7f7f7c36 */ /* 0x000fe40008000000 */
[----:B-----5:R-:W-:Y:S02]  /*7620*/  VIADD R3, R3, UR10 ;  /* 0x0000000a03037c36 */ /* 0x020fe40008000000 */
[----:B-1----:R-:W-:Y:S04]  /*7630*/  IMAD.SHL.U32 R11, R10, 0x80, RZ ;  /* 0x000000800a0b7824 */ /* 0x002fe800078e00ff */
[----:B------:R-:W-:Y:S05]  /*7640*/  IMAD.X R11, RZ, RZ, ~R11, P0 ;  /* 0x000000ffff0b7224 */ /* 0x000fea00000e0e0b */
[----:B------:R-:W-:Y:S04]  /*7650*/  SHF.R.S64 R22, R22, 0x1f, R11 ;  /* 0x0000001f16167819 */ /* 0x000fe8000000100b */
[----:B------:R-:W-:Y:S04]  /*7660*/  IADD3 R119, P0, PT, R22, R119, RZ ;  /* 0x0000007716777210 */ /* 0x000fe80007f1e0ff */
[----:B------:R-:W-:Y:S02]  /*7670*/  LEA.HI.X.SX32 R118, R11, R118, 0x1, P0 ;  /* 0x000000760b767211 */ /* 0x000fe400000f0eff */
[C---:B------:R-:W-:Y:S03]  /*7680*/  LEA R22, P0, R10.reuse, R119, 0x7 ;  /* 0x000000770a167211 */ /* 0x040fe600078038ff */
[----:B------:R-:W-:Y:S01]  /*7690*/  IMAD.MOV.U32 R11, RZ, RZ, R118 ;  /* 0x000000ffff0b7224 */ /* 0x000fe200078e0076 */
[----:B--2---:R-:W-:Y:S01]  /*76a0*/  LEA.HI.X R23, R10, R118, R9, 0x7, P0 ;  /* 0x000000760a177211 */ /* 0x004fe200000f3c09 */
[----:B------:R-:W-:Y:S05]  /*76b0*/  IMAD.MOV.U32 R10, RZ, RZ, R119 ;  /* 0x000000ffff0a7224 */ /* 0x000fea00078e0077 */
[----:B------:R-:W-:Y:S01]  /*76c0*/  @!PT LDS RZ, [RZ] ;  /* 0x00000000fffff984 */ /* 0x000fe20000000800 */
[----:B------:R-:W-:Y:S01]  /*76d0*/  @!PT LDS RZ, [RZ] ;  /* 0x00000000fffff984 */ /* 0x000fe20000000800 */
[----:B------:R-:W-:Y:S01]  /*76e0*/  @!PT LDS RZ, [RZ] ;  /* 0x00000000fffff984 */ /* 0x000fe20000000800 */
[----:B------:R1:W-:Y:S05]  /*76f0*/  LDGSTS.E.BYPASS.LTC128B.128 [R127], desc[UR32][R10.64] ;  /* 0x000000000a7f7fae */ /* 0x0003ea000b981a20 */
[----:B------:R1:W-:Y:S05]  /*7700*/  LDGSTS.E.BYPASS.LTC128B.128 [R127+0x1000], desc[UR32][R22.64] ;  /* 0x01000000167f7fae */ /* 0x0003ea000b981a20 */
[----:B------:R-:W0:Y:S02]  /*7710*/  LDGDEPBAR ;  /* 0x00000000000079af */ /* 0x000e240000000000 */
.L_x_1438:
[----:B------:R-:W-:Y:S01]  /*7720*/  STS [R219+0xa000], R13 ;  /* 0x00a0000ddb007388 */ /* 0x000fe20000000800 */
[----:B------:R-:W-:Y:S01]  /*7730*/  F2FP.F16.F32.PACK_AB R64, R65, R64 ;  /* 0x000000404140723e */ /* 0x000fe200000000ff */
[C---:B------:R-:W-:Y:S01]  /*7740*/  IMAD.SHL.U32 R36, R114.reuse, 0x20, RZ ;  /* 0x0000002072247824 */ /* 0x040fe200078e00ff */
[----:B------:R-:W-:Y:S01]  /*7750*/  F2FP.F16.F32.PACK_AB R66, R67, R66 ;  /* 0x000000424342723e */ /* 0x000fe200000000ff */
[----:B------:R-:W-:Y:S01]  /*7760*/  STS [R219+0xa400], R12 ;  /* 0x00a4000cdb007388 */ /* 0x000fe20000000800 */
[--C-:B------:R-:W-:Y:S01]  /*7770*/  SHF.R.U32.HI R57, RZ, 0x4, R114.reuse ;  /* 0x00000004ff397819 */ /* 0x100fe20000011672 */
[----:B------:R-:W-:Y:S01]  /*7780*/  IMAD.SHL.U32 R56, R114, 0x4, RZ ;  /* 0x0000000472387824 */ /* 0x000fe200078e00ff */
[----:B------:R-:W-:Y:S01]  /*7790*/  LOP3.LUT R63, R100, 0xd8, RZ, 0xc0, !PT ;  /* 0x000000d8643f7812 */ /* 0x000fe200078ec0ff */
[----:B------:R-:W-:Y:S01]  /*77a0*/  STS [R218+0xa000], R19 ;  /* 0x00a00013da007388 */ /* 0x000fe20000000800 */
[----:B------:R-:W-:Y:S02]  /*77b0*/  LOP3.LUT R57, R57, 0x8, RZ, 0xc0, !PT ;  /* 0x0000000839397812 */ /* 0x000fe400078ec0ff */
[--C-:B------:R-:W-:Y:S01]  /*77c0*/  LOP3.LUT R63, R63, 0x18, R114.reuse, 0x78, !PT ;  /* 0x000000183f3f7812 */ /* 0x100fe200078e7872 */
[----:B------:R-:W-:Y:S01]  /*77d0*/  STS [R218+0xa400], R18 ;  /* 0x00a40012da007388 */ /* 0x000fe20000000800 */
[----:B------:R-:W-:Y:S02]  /*77e0*/  LOP3.LUT R58, R57, 0x10, R114, 0xf8, !PT ;  /* 0x00000010393a7812 */ /* 0x000fe400078ef872 */
[----:B------:R-:W-:Y:S01]  /*77f0*/  LOP3.LUT R63, R63, 0x1f20, R100, 0xf8, !PT ;  /* 0x00001f203f3f7812 */ /* 0x000fe200078ef864 */
[----:B------:R-:W-:Y:S01]  /*7800*/  STS [R219+0xc000], R15 ;  /* 0x00c0000fdb007388 */ /* 0x000fe20000000800 */
[----:B------:R-:W-:Y:S02]  /*7810*/  LOP3.LUT R58, R58, 0xc0, R36, 0xf8, !PT ;  /* 0x000000c03a3a7812 */ /* 0x000fe400078ef824 */
[----:B------:R-:W-:Y:S01]  /*7820*/  LEA R63, R63, UR4, 0x1 ;  /* 0x000000043f3f7c11 */ /* 0x000fe2000f8e08ff */
[----:B------:R-:W-:Y:S01]  /*7830*/  STS [R219+0xc400], R14 ;  /* 0x00c4000edb007388 */ /* 0x000fe20000000800 */
[----:B------:R-:W-:Y:S03]  /*7840*/  LOP3.LUT R58, R58, 0x18, R56, 0x78, !PT ;  /* 0x000000183a3a7812 */ /* 0x000fe600078e7838 */
[----:B------:R-:W-:Y:S01]  /*7850*/  STS [R218+0xc000], R17 ;  /* 0x00c00011da007388 */ /* 0x000fe20000000800 */
[----:B------:R-:W-:Y:S03]  /*7860*/  LOP3.LUT R58, R58, 0x120, R36, 0xf8, !PT ;  /* 0x000001203a3a7812 */ /* 0x000fe600078ef824 */
[----:B------:R-:W-:Y:S01]  /*7870*/  STS [R218+0xc400], R16 ;  /* 0x00c40010da007388 */ /* 0x000fe20000000800 */
[----:B------:R-:W-:Y:S03]  /*7880*/  LEA R58, R58, UR4, 0x1 ;  /* 0x000000043a3a7c11 */ /* 0x000fe6000f8e08ff */
        /* <DEDUP_REMOVED lines=99> */
[----:B------:R-:W-:Y:S01]  /*7ec0*/  IMAD.MOV.U32 R7, RZ, RZ, R120 ;  /* 0x000000ffff077224 */ /* 0x000fe200078e0078 */
[----:B------:R-:W-:Y:S01]  /*7ed0*/  LEA.HI.X R9, R6, R120, R5, 0x1, P0 ;  /* 0x0000007806097211 */ /* 0x000fe200000f0c05 */
[----:B------:R-:W-:Y:S05]  /*7ee0*/  IMAD.MOV.U32 R6, RZ, RZ, R121 ;  /* 0x000000ffff067224 */ /* 0x000fea00078e0079 */
[----:B------:R-:W-:Y:S01]  /*7ef0*/  @!PT LDS RZ, [RZ] ;  /* 0x00000000fffff984 */ /* 0x000fe20000000800 */
[----:B------:R-:W-:Y:S01]  /*7f00*/  @!PT LDS RZ, [RZ] ;  /* 0x00000000fffff984 */ /* 0x000fe20000000800 */
[----:B------:R-:W-:Y:S01]  /*7f10*/  @!PT LDS RZ, [RZ] ;  /* 0x00000000fffff984 */ /* 0x000fe20000000800 */
[----:B------:R1:W-:Y:S04]  /*7f20*/  LDGSTS.E.BYPASS.LTC128B.128 [R63+0x4000], desc[UR32][R6.64] ;  /* 0x04000000063f7fae */ /* 0x0003e8000b981a20 */
[----:B------:R1:W-:Y:S04]  /*7f30*/  LDGSTS.E.BYPASS.LTC128B.128 [R63+0x5000], desc[UR32][R8.64] ;  /* 0x05000000083f7fae */ /* 0x0003e8000b981a20 */
[----:B------:R-:W0:Y:S02]  /*7f40*/  LDGDEPBAR ;  /* 0x00000000000079af */ /* 0x000e240000000000 */
.L_x_1439:
        /* <DEDUP_REMOVED lines=99> */
[----:B------:R-:W-:Y:S02]  /*8580*/  LEA.HI.X.SX32 R27, R64, R25, 0x5, P0 ;  /* 0x00000019401b7211 */ /* 0x000fe400000f2eff */
        /* <DEDUP_REMOVED lines=173> */
.L_x_1441:
[----:B------:R-:W2:Y:S01]  /*9060*/  LDCU.64 UR10, c[0x0][0x5c0] ;  /* 0x0000b800ff0a77ac */ /* 0x000ea20008000a00 */
[----:B------:R-:W-:-:S04]  /*9070*/  UIADD3 UR8, UPT, UPT, UR34, UR39, URZ ;  /* 0x0000002722087290 */ /* 0x000fc8000fffe0ff */
[----:B--2---:R-:W-:Y:S02]  /*9080*/  UIMAD.WIDE.U32 UR16, UR8, UR10, URZ ;  /* 0x0000000a081072a5 */ /* 0x004fe4000f8e00ff */
[----:B------:R-:W-:-:S04]  /*9090*/  UIMAD UR8, UR8, UR11, URZ ;  /* 0x0000000b080872a4 */ /* 0x000fc8000f8e02ff */
[----:B------:R-:W-:-:S06]  /*90a0*/  UIADD3 UR8, UPT, UPT, UR17, UR8, URZ ;  /* 0x0000000811087290 */ /* 0x000fcc000fffe0ff */
[----:B------:R-:W-:Y:S02]  /*90b0*/  MOV R7, UR8 ;  /* 0x0000000800077c02 */ /* 0x000fe40008000f00 */
.L_x_1442:
        /* <DEDUP_REMOVED lines=10> */
[----:B------:R-:W-:-:S03]  /*9160*/  UIMAD UR13, UR38, UR13, UR15 ;  /* 0x0000000d260d72a4 */ /* 0x000fc6000f8e020f */
[----:B------:R-:W-:-:S03]  /*9170*/  UMOV UR34, UR14 ;  /* 0x0000000e00227c82 */ /* 0x000fc60008000000 */
[----:B-1----:R-:W-:Y:S01]  /*9180*/  MOV R0, UR13 ;  /* 0x0000000d00007c02 */ /* 0x002fe20008000f00 */
[----:B------:R-:W-:Y:S06]  /*9190*/  BRA `(.L_x_1444) ;  /* 0x00000000001c7947 */ /* 0x000fec0003800000 */
.L_x_1443:
[----:B------:R-:W2:Y:S01]  /*91a0*/  LDCU.64 UR8, c[0x0][0x5c8] ;  /* 0x0000b900ff0877ac */ /* 0x000ea20008000a00 */
[----:B------:R-:W-:-:S04]  /*91b0*/  UIADD3 UR12, UPT, UPT, UR34, UR39, URZ ;  /* 0x00000027220c7290 */ /* 0x000fc8000fffe0ff */
[----:B--2---:R-:W-:Y:S02]  /*91c0*/  UIMAD.WIDE.U32 UR14, UR12, UR8, URZ ;  /* 0x000000080c0e72a5 */ /* 0x004fe4000f8e00ff */
[----:B------:R-:W-:-:S04]  /*91d0*/  UIMAD UR12, UR12, UR9, URZ ;  /* 0x000000090c0c72a4 */ /* 0x000fc8000f8e02ff */
[----:B------:R-:W-:Y:S01]  /*91e0*/  UIADD3 UR12, UPT, UPT, UR15, UR12, URZ ;  /* 0x0000000c0f0c7290 */ /* 0x000fe2000fffe0ff */
[----:B------:R-:W-:-:S05]  /*91f0*/  UMOV UR34, UR14 ;  /* 0x0000000e00227c82 */ /* 0x000fca0008000000 */
[----:B-1----:R-:W-:-:S07]  /*9200*/  MOV R0, UR12 ;  /* 0x0000000c00007c02 */ /* 0x002fce0008000f00 */
.L_x_1444:
[----:B------:R-:W-:Y:S01]  /*9210*/  BAR.SYNC.DEFER_BLOCKING 0x0 ;  /* 0x0000000000007b1d */ /* 0x000fe20000010000 */
[----:B------:R-:W-:Y:S01]  /*9220*/  USHF.L.U32 UR14, UR35, 0x7, URZ ;  /* 0x00000007230e7899 */ /* 0x000fe200080006ff */
[----:B------:R-:W-:Y:S01]  /*9230*/  SHF.R.U32.HI R6, RZ, 0x2, R114 ;  /* 0x00000002ff067819 */ /* 0x000fe20000011672 */
[----:B------:R-:W-:Y:S01]  /*9240*/  USHF.L.U32 UR13, UR35, 0x7, URZ ;  /* 0x00000007230d7899 */ /* 0x000fe200080006ff */
[----:B------:R-:W-:Y:S01]  /*9250*/  IMAD.U32 R18, RZ, RZ, UR8 ;  /* 0x00000008ff127e24 */ /* 0x000fe2000f8e00ff */
[----:B------:R-:W-:-:S03]  /*9260*/  UIMAD.WIDE.U32 UR40, UR14, UR10, URZ ;  /* 0x0000000a0e2872a5 */ /* 0x000fc6000f8e00ff */
[----:B------:R-:W1:Y:S01]  /*9270*/  LDC.64 R2, c[0x0][0x5d8] ;  /* 0x00017600ff027b82 */ /* 0x000e620000000a00 */
[----:B------:R-:W-:Y:S01]  /*9280*/  USHF.R.S32.HI UR15, URZ, 0x1f, UR14 ;  /* 0x0000001fff0f7899 */ /* 0x000fe2000801140e */
[C---:B------:R-:W-:Y:S01]  /*9290*/  VIADD R13, R6.reuse, 0x40 ;  /* 0x00000040060d7836 */ /* 0x040fe20000000000 */
[----:B------:R-:W-:Y:S01]  /*92a0*/  UIADD3 UR31, UPT, UPT, -UR13, UR31, URZ ;  /* 0x0000001f0d1f7290 */ /* 0x000fe2000fffe1ff */
[----:B------:R-:W-:Y:S01]  /*92b0*/  IMAD.MOV.U32 R101, RZ, RZ, RZ ;  /* 0x000000ffff657224 */ /* 0x000fe200078e00ff */
[----:B------:R-:W-:Y:S01]  /*92c0*/  UIMAD UR12, UR15, UR10, URZ ;  /* 0x0000000a0f0c72a4 */ /* 0x000fe2000f8e02ff */
[----:B------:R-:W-:Y:S01]  /*92d0*/  IMAD.U32 R20, RZ, RZ, UR40 ;  /* 0x00000028ff147e24 */ /* 0x000fe2000f8e00ff */
[----:B------:R-:W-:Y:S01]  /*92e0*/  BSSY.RECONVERGENT B0, `(.L_x_1445) ;  /* 0x000001a000007945 */ /* 0x000fe20003800200 */
[----:B------:R-:W2:Y:S01]  /*92f0*/  LDC.64 R4, c[0x0][0x5e0] ;  /* 0x00017800ff047b82 */ /* 0x000ea20000000a00 */
[----:B------:R-:W-:Y:S01]  /*9300*/  UIMAD UR12, UR14, UR11, UR12 ;  /* 0x0000000b0e0c72a4 */ /* 0x000fe2000f8e020c */
[----:B------:R-:W-:Y:S01]  /*9310*/  ISETP.GE.AND P1, PT, R6, UR31, PT ;  /* 0x0000001f06007c0c */ /* 0x000fe2000bf26270 */
[----:B------:R-:W-:Y:S01]  /*9320*/  IMAD.U32 R21, RZ, RZ, UR41 ;  /* 0x00000029ff157e24 */ /* 0x000fe2000f8e00ff */
[----:B------:R-:W-:-:S02]  /*9330*/  LOP3.LUT R20, R20, 0x18, R100, 0xf8, !PT ;  /* 0x0000001814147812 */ /* 0x000fc400078ef864 */
[----:B------:R-:W-:Y:S02]  /*9340*/  LOP3.LUT R100, R100, 0x18, RZ, 0xc0, !PT ;  /* 0x0000001864647812 */ /* 0x000fe400078ec0ff */
[----:B------:R-:W-:Y:S01]  /*9350*/  IADD3 R20, P0, PT, R20, UR16, RZ ;  /* 0x0000001014147c10 */ /* 0x000fe2000ff1e0ff */
[----:B------:R3:W4:Y:S01]  /*9360*/  LDS.128 R8, [R63+0x7000] ;  /* 0x007000003f087984 */ /* 0x0007220000000c00 */
[----:B------:R-:W-:Y:S01]  /*9370*/  MOV R12, UR12 ;  /* 0x0000000c000c7c02 */ /* 0x000fe20008000f00 */
[----:B------:R-:W-:Y:S01]  /*9380*/  IMAD.WIDE.U32 R18, R18, UR14, R100 ;  /* 0x0000000e12127c25 */ /* 0x000fe2000f8e0064 */
[----:B------:R-:W-:Y:S02]  /*9390*/  ISETP.GE.AND P2, PT, R13, UR31, PT ;  /* 0x0000001f0d007c0c */ /* 0x000fe4000bf46270 */
[----:B------:R-:W-:Y:S02]  /*93a0*/  IADD3.X R21, PT, PT, R7, UR41, R12, P0, !PT ;  /* 0x0000002907157c10 */ /* 0x000fe400087fe40c */
[----:B------:R-:W-:Y:S01]  /*93b0*/  IADD3 R7, P0, PT, R6, 0x40, RZ ;  /* 0x0000004006077810 */ /* 0x000fe20007f1e0ff */
[----:B-1----:R-:W-:-:S03]  /*93c0*/  IMAD.WIDE.U32 R20, R2, UR20, R20 ;  /* 0x0000001402147c25 */ /* 0x002fc6000f8e0014 */
[----:B------:R-:W-:Y:S01]  /*93d0*/  IADD3.X R16, PT, PT, RZ, RZ, RZ, P0, !PT ;  /* 0x000000ffff107210 */ /* 0x000fe200007fe4ff */
[----:B------:R-:W-:Y:S01]  /*93e0*/  IMAD R3, R3, UR20, R21 ;  /* 0x0000001403037c24 */ /* 0x000fe2000f8e0215 */
[----:B---3--:R-:W-:Y:S07]  /*93f0*/  @P1 BRA `(.L_x_1446) ;  /* 0x0000000000201947 */ /* 0x008fee0003800000 */
[----:B------:R-:W1:Y:S01]  /*9400*/  LDS.128 R12, [R63+0x6000] ;  /* 0x006000003f0c7984 */ /* 0x000e620000000c00 */
[----:B------:R-:W3:Y:S01]  /*9410*/  LDCU.64 UR12, c[0x0][0x560] ;  /* 0x0000ac00ff0c77ac */ /* 0x000ee20008000a00 */
[----:B------:R-:W-:-:S05]  /*9420*/  MOV R2, R20 ;  /* 0x0000001400027202 */ /* 0x000fca0000000f00 */
[----:B------:R-:W-:-:S04]  /*9430*/  IMAD.WIDE.U32 R24, R6, UR10, R2 ;  /* 0x0000000a06187c25 */ /* 0x000fc8000f8e0002 */
[----:B------:R-:W-:Y:S01]  /*9440*/  IMAD R2, R6, UR11, R25 ;  /* 0x0000000b06027c24 */ /* 0x000fe2000f8e0219 */
[----:B---3--:R-:W-:-:S04]  /*9450*/  LEA R22, P0, R24, UR12, 0x1 ;  /* 0x0000000c18167c11 */ /* 0x008fc8000f8008ff */
[----:B------:R-:W-:-:S05]  /*9460*/  LEA.HI.X R23, R24, UR13, R2, 0x1, P0 ;  /* 0x0000000d18177c11 */ /* 0x000fca00080f0c02 */
[----:B-1----:R1:W-:Y:S04]  /*9470*/  STG.E.128 desc[UR32][R22.64], R12 ;  /* 0x0000000c16007986 */ /* 0x0023e8000c101d20 */
.L_x_1446:
[----:B------:R-:W-:Y:S05]  /*9480*/  BSYNC.RECONVERGENT B0 ;  /* 0x0000000000007941 */ /* 0x000fea0003800200 */
.L_x_1445:
        /* <DEDUP_REMOVED lines=12> */
.L_x_1448:
[----:B------:R-:W-:Y:S05]  /*9550*/  BSYNC.RECONVERGENT B0 ;  /* 0x0000000000007941 */ /* 0x000fea0003800200 */
.L_x_1447:
[----:B---34-:R-:W3:Y:S01]  /*9560*/  LDS.128 R8, [R63+0x8000] ;  /* 0x008000003f087984 */ /* 0x018ee20000000c00 */
[----:B------:R-:W-:Y:S01]  /*9570*/  UIMAD UR15, UR15, UR8, URZ ;  /* 0x000000080f0f72a4 */ /* 0x000fe2000f8e02ff */
[----:B------:R-:W-:Y:S01]  /*9580*/  IADD3 R18, P0, PT, R18, UR34, RZ ;  /* 0x0000002212127c10 */ /* 0x000fe2000ff1e0ff */
[----:B------:R-:W4:Y:S01]  /*9590*/  @!P1 LDC.64 R2, c[0x0][0x568] ;  /* 0x00015a00ff029b82 */ /* 0x000f220000000a00 */
[----:B-1----:R1:W1:Y:S01]  /*95a0*/  LDS.128 R12, [R63+0x9000] ;  /* 0x009000003f0c7984 */ /* 0x0022620000000c00 */
[----:B------:R-:W-:-:S06]  /*95b0*/  UIMAD UR15, UR14, UR9, UR15 ;  /* 0x000000090e0f72a4 */ /* 0x000fcc000f8e020f */
[----:B------:R-:W-:-:S03]  /*95c0*/  IADD3.X R19, PT, PT, R0, UR15, R19, P0, !PT ;  /* 0x0000000f00137c10 */ /* 0x000fc600087fe413 */
[----:B--2---:R-:W-:-:S04]  /*95d0*/  IMAD.WIDE.U32 R18, R4, UR20, R18 ;  /* 0x0000001404127c25 */ /* 0x004fc8000f8e0012 */
[----:B------:R-:W-:Y:S01]  /*95e0*/  IMAD R5, R5, UR20, R19 ;  /* 0x0000001405057c24 */ /* 0x000fe2000f8e0213 */
[----:B------:R-:W-:-:S05]  /*95f0*/  @!P1 MOV R4, R18 ;  /* 0x0000001200049202 */ /* 0x000fca0000000f00 */
[----:B------:R-:W-:-:S04]  /*9600*/  @!P1 IMAD.WIDE.U32 R20, R6, UR8, R4 ;  /* 0x0000000806149c25 */ /* 0x000fc8000f8e0004 */
[----:B------:R-:W-:Y:S01]  /*9610*/  @!P1 IMAD R6, R6, UR9, R21 ;  /* 0x0000000906069c24 */ /* 0x000fe2000f8e0215 */
[----:B----4-:R-:W-:-:S04]  /*9620*/  @!P1 LEA R2, P0, R20, R2, 0x1 ;  /* 0x0000000214029211 */ /* 0x010fc800078008ff */
[----:B------:R-:W-:-:S05]  /*9630*/  @!P1 LEA.HI.X R3, R20, R3, R6, 0x1, P0 ;  /* 0x0000000314039211 */ /* 0x000fca00000f0c06 */
[----:B---3--:R2:W-:Y:S01]  /*9640*/  @!P1 STG.E.128 desc[UR32][R2.64], R8 ;  /* 0x0000000802009986 */ /* 0x0085e2000c101d20 */
        /* <DEDUP_REMOVED lines=11> */
.L_x_1435:
[----:B------:R-:W-:Y:S05]  /*9700*/  BSYNC.RECONVERGENT B1 ;  /* 0x0000000000017941 */ /* 0x000fea0003800200 */
.L_x_1417:
[----:B------:R-:W3:Y:S01]  /*9710*/  LDCU UR9, c[0x0][0x438] ;  /* 0x00008700ff0977ac */ /* 0x000ee20008000800 */
[----:B------:R-:W4:Y:S01]  /*9720*/  LDCU UR10, c[0x0][0x370] ;  /* 0x00006e00ff0a77ac */ /* 0x000f220008000800 */
[----:B---3--:R-:W-:-:S04]  /*9730*/  UIADD3 UR9, UPT, UPT, UR9, 0x7f, URZ ;  /* 0x0000007f09097890 */ /* 0x008fc8000fffe0ff */
[----:B------:R-:W-:Y:S02]  /*9740*/  USHF.R.S32.HI UR8, URZ, 0x1f, UR9 ;  /* 0x0000001fff087899 */ /* 0x000fe40008011409 */
[----:B----4-:R-:W-:Y:S02]  /*9750*/  UIADD3 UR35, UPT, UPT, UR10, UR35, URZ ;  /* 0x000000230a237290 */ /* 0x010fe4000fffe0ff */
[----:B------:R-:W-:Y:S01]  /*9760*/  ULEA.HI UR8, UR8, UR9, URZ, 0x7 ;  /* 0x0000000908087291 */ /* 0x000fe2000f8f38ff */
[----:B------:R-:W-:-:S03]  /*9770*/  UMOV UR10, UR19 ;  /* 0x00000013000a7c82 */ /* 0x000fc60008000000 */
[----:B------:R-:W-:-:S04]  /*9780*/  USHF.R.S32.HI UR8, URZ, 0x7, UR8 ;  /* 0x00000007ff087899 */ /* 0x000fc80008011408 */
[----:B------:R-:W-:-:S09]  /*9790*/  UISETP.GE.AND UP0, UPT, UR35, UR8, UPT ;  /* 0x000000082300728c */ /* 0x000fd2000bf06270 */
[----:B------:R-:W-:Y:S05]  /*97a0*/  BRA.U !UP0, `(.L_x_1449) ;  /* 0xffffff6908d87547 */ /* 0x000fea000b83ffff */
[----:B------:R-:W-:Y:S05]  /*97b0*/  EXIT ;  /* 0x000000000000794d */ /* 0x000fea0003800000 */
.L_x_1450:
        /* <DEDUP_REMOVED lines=12> */
.L_x_1613:


//--------------------- .text._ZN5flash44flash_bwd_dq_dk_dv_loop_seqk_parallel_kernelI23Flash_bwd_kernel_traitsILi32ELi128ELi128ELi8ELi4ELi4ELi4ELb0ELb0EN7cutlass6half_tE19Flash_kernel_traitsILi32ELi128ELi128ELi8ES3_EELb1ELb0ELb1ELb1ELb0ELb0ELb0EEEvNS_16Flash_bwd_paramsE --------------------------
	.section	.text._ZN5flash44flash_bwd_dq_dk_dv_loop_seqk_parallel_kernelI23Flash_bwd_kernel_traitsILi32ELi128ELi128ELi8ELi4ELi4ELi4ELb0ELb0EN7cutlass6half_tE19Flash_kernel_traitsILi32ELi128ELi128ELi8ES3_EELb1ELb0ELb1ELb1ELb0ELb0ELb0EEEvNS_16Flash_bwd_paramsE,"ax",@progbits
	.align	128
        .global         _ZN5flash44flash_bwd_dq_dk_dv_loop_seqk_parallel_kernelI23Flash_bwd_kernel_traitsILi32ELi128ELi128ELi8ELi4ELi4ELi4ELb0ELb0EN7cutlass6half_tE19Flash_kernel_traitsILi32ELi128ELi128ELi8ES3_EELb1ELb0ELb1ELb1ELb0ELb0ELb0EEEvNS_16Flash_bwd_paramsE
        .type           _ZN5flash44flash_bwd_dq_dk_dv_loop_seqk_parallel_kernelI23Flash_bwd_kernel_traitsILi32ELi128ELi128ELi8ELi4ELi4ELi4ELb0ELb0EN7cutlass6half_tE19Flash_kernel_traitsILi32ELi128ELi128ELi8ES3_EELb1ELb0ELb1ELb1ELb0ELb0ELb0EEEvNS_16Flash_bwd_paramsE,@function
        .size           _ZN5flash44flash_bwd_dq_dk_dv_loop_seqk_parallel_kernelI23Flash_bwd_kernel_traitsILi32ELi128ELi128ELi8ELi4ELi4ELi4ELb0ELb0EN7cutlass6half_tE19Flash_kernel_traitsILi32ELi128ELi128ELi8ES3_EELb1ELb0ELb1ELb1ELb0ELb0ELb0EEEvNS_16Flash_bwd_paramsE,(.L_x_1614 - _ZN5flash44flash_bwd_dq_dk_dv_loop_seqk_parallel_kernelI23Flash_bwd_kernel_traitsILi32ELi128ELi128ELi8ELi4ELi4ELi4ELb0ELb0EN7cutlass6half_tE19Flash_kernel_traitsILi32ELi128ELi128ELi8ES3_EELb1ELb0ELb1ELb1ELb0ELb0ELb0EEEvNS_16Flash_bwd_paramsE)
        .other          _ZN5flash44flash_bwd_dq_dk_dv_loop_seqk_parallel_kernelI23Flash_bwd_kernel_traitsILi32ELi128ELi128ELi8ELi4ELi4ELi4ELb0ELb0EN7cutlass6half_tE19Flash_kernel_traitsILi32ELi128ELi128ELi8ES3_EELb1ELb0ELb1ELb1ELb0ELb0ELb0EEEvNS_16Flash_bwd_paramsE,@"STO_CUDA_ENTRY STV_DEFAULT"
_ZN5flash44flash_bwd_dq_dk_dv_loop_seqk_parallel_kernelI23Flash_bwd_kernel_traitsILi32ELi128ELi128ELi8ELi4ELi4ELi4ELb0ELb0EN7cutlass6half_tE19Flash_kernel_traitsILi32ELi128ELi128ELi8ES3_EELb1ELb0ELb1ELb1ELb0ELb0ELb0EEEvNS_16Flash_bwd_paramsE:
.text._ZN5flash44flash_bwd_dq_dk_dv_loop_seqk_parallel_kernelI23Flash_bwd_kernel_traitsILi32ELi128ELi128ELi8ELi4ELi4ELi4ELb0ELb0EN7cutlass6half_tE19Flash_kernel_traitsILi32ELi128ELi128ELi8ES3_EELb1ELb0ELb1ELb1ELb0ELb0ELb0EEEvNS_16Flash_bwd_paramsE:
        /* <DEDUP_REMOVED lines=16> */
[----:B------:R-:W1:Y:S01]  /*0100*/  S2UR UR19, SR_CTAID.X ;  /* 0x00000000001379c3 */ /* 0x000e620000002500 */
[----:B------:R-:W1:Y:S01]  /*0110*/  LDCU.64 UR6, c[0x0][0x470] ;  /* 0x00008e00ff0677ac */ /* 0x000e620008000a00 */
[----:B------:R-:W-:-:S06]  /*0120*/  UMOV UR20, URZ ;  /* 0x000000ff00147c82 */ /* 0x000fcc0008000000 */
[----:B------:R-:W3:Y:S01]  /*0130*/  S2UR UR18, SR_CTAID.Y ;  /* 0x00000000001279c3 */ /* 0x000ee20000002600 */
[----:B--2---:R-:W-:-:S07]  /*0140*/  ULEA UR5, UR5, UR4, 0x18 ;  /* 0x0000000405057291 */ /* 0x004fce000f8ec0ff */
[----:B------:R-:W2:Y:S01]  /*0150*/  LDC R12, c[0x0][0x438] ;  /* 0x00010e00ff0c7b82 */ /* 0x000ea20000000800 */
[----:B------:R-:W-:Y:S02]  /*0160*/  UIADD3 UR8, UPT, UPT, UR5, 0x12000, URZ ;  /* 0x0001200005087890 */ /* 0x000fe4000fffe0ff */
        /* <DEDUP_REMOVED lines=10> */
[----:B------:R-:W-:-:S02]  /*0210*/  LOP3.LUT R6, R5, 0xe006, R140, 0xc8, !PT ;  /* 0x0000e00605067812 */ /* 0x000fc400078ec88c */
[C---:B------:R-:W-:Y:S02]  /*0220*/  LOP3.LUT R142, R141.reuse, 0x20, RZ, 0xc0, !PT ;  /* 0x000000208d8e7812 */ /* 0x040fe400078ec0ff */
[----:B------:R-:W-:Y:S02]  /*0230*/  LOP3.LUT R0, R0, 0x38, R5, 0xf8, !PT ;  /* 0x0000003800007812 */ /* 0x000fe400078ef805 */
[----:B------:R-:W-:Y:S02]  /*0240*/  LOP3.LUT R151, R6, 0xc00, R141, 0xf8, !PT ;  /* 0x00000c0006977812 */ /* 0x000fe400078ef88d */
[----:B------:R-:W-:Y:S02]  /*0250*/  LOP3.LUT R4, R141, 0x120, RZ, 0xc0, !PT ;  /* 0x000001208d047812 */ /* 0x000fe400078ec0ff */
[----:B------:R-:W-:Y:S02]  /*0260*/  LOP3.LUT R142, R142, 0x3800, R3, 0xf8, !PT ;  /* 0x000038008e8e7812 */ /* 0x000fe400078ef803 */
[----:B------:R-:W-:-:S02]  /*0270*/  LOP3.LUT R2, R2, 0x6, R5, 0xf8, !PT ;  /* 0x0000000602027812 */ /* 0x000fc400078ef805 */
[----:B------:R-:W-:Y:S01]  /*0280*/  LOP3.LUT R151, R151, R0, RZ, 0xfc, !PT ;  /* 0x0000000097977212 */ /* 0x000fe200078efcff */
[----:B------:R-:W-:Y:S01]  /*0290*/  IMAD.SHL.U32 R0, R9, 0x4, RZ ;  /* 0x0000000409007824 */ /* 0x000fe200078e00ff */
[----:B------:R-:W-:Y:S02]  /*02a0*/  SHF.R.U32.HI R5, RZ, 0x1, R9 ;  /* 0x00000001ff057819 */ /* 0x000fe40000011609 */
[--C-:B------:R-:W-:Y:S02]  /*02b0*/  LOP3.LUT R7, R4, 0x600, R3.reuse, 0xf8, !PT ;  /* 0x0000060004077812 */ /* 0x100fe400078ef803 */
[----:B------:R-:W-:Y:S02]  /*02c0*/  LOP3.LUT R142, R142, 0x100, R3, 0xf8, !PT ;  /* 0x000001008e8e7812 */ /* 0x000fe400078ef803 */
[----:B------:R-:W-:Y:S02]  /*02d0*/  SHF.R.U32.HI R3, RZ, 0x2, R9 ;  /* 0x00000002ff037819 */ /* 0x000fe40000011609 */
[----:B------:R-:W-:-:S02]  /*02e0*/  LOP3.LUT R4, R5, 0x30, RZ, 0xc0, !PT ;  /* 0x0000003005047812 */ /* 0x000fc400078ec0ff */
[----:B------:R-:W-:Y:S02]  /*02f0*/  LOP3.LUT R0, R0, 0x18, RZ, 0xc0, !PT ;  /* 0x0000001800007812 */ /* 0x000fe400078ec0ff */
[----:B------:R-:W-:Y:S02]  /*0300*/  LOP3.LUT R10, R140, 0x1c0, RZ, 0xc0, !PT ;  /* 0x000001c08c0a7812 */ /* 0x000fe400078ec0ff */
[C---:B------:R-:W-:Y:S02]  /*0310*/  LOP3.LUT R146, R4.reuse, 0x7, R3, 0xf8, !PT ;  /* 0x0000000704927812 */ /* 0x040fe400078ef803 */
[----:B------:R-:W-:Y:S02]  /*0320*/  LOP3.LUT R3, R4, 0x8, R9, 0xf8, !PT ;  /* 0x0000000804037812 */ /* 0x000fe400078ef809 */
[----:B------:R-:W-:Y:S02]  /*0330*/  LOP3.LUT R10, R10, 0x38, R147, 0xf8, !PT ;  /* 0x000000380a0a7812 */ /* 0x000fe400078ef893 */
[----:B------:R-:W-:-:S02]  /*0340*/  LOP3.LUT R4, R0, 0xc0, R141, 0xf8, !PT ;  /* 0x000000c000047812 */ /* 0x000fc400078ef88d */
[--C-:B------:R-:W-:Y:S02]  /*0350*/  LOP3.LUT R139, R10, 0x8, R5.reuse, 0x78, !PT ;  /* 0x000000080a8b7812 */ /* 0x100fe400078e7805 */
[C---:B------:R-:W-:Y:S02]  /*0360*/  LOP3.LUT R144, R4.reuse, 0x8, R5, 0x78, !PT ;  /* 0x0000000804907812 */ /* 0x040fe400078e7805 */
[C---:B------:R-:W-:Y:S02]  /*0370*/  LOP3.LUT R6, R147.reuse, 0xc0, RZ, 0xc0, !PT ;  /* 0x000000c093067812 */ /* 0x040fe400078ec0ff */
[----:B------:R-:W-:Y:S02]  /*0380*/  LOP3.LUT R150, R147, 0xd8, RZ, 0xc0, !PT ;  /* 0x000000d893967812 */ /* 0x000fe400078ec0ff */
[----:B------:R-:W-:Y:S02]  /*0390*/  LOP3.LUT R5, R4, 0x8, R9, 0x78, !PT ;  /* 0x0000000804057812 */ /* 0x000fe400078e7809 */
[----:B------:R-:W-:-:S02]  /*03a0*/  LOP3.LUT R4, R140, 0x200, RZ, 0xc0, !PT ;  /* 0x000002008c047812 */ /* 0x000fc400078ec0ff */
[C---:B------:R-:W-:Y:S02]  /*03b0*/  LOP3.LUT P2, RZ, R9.reuse, 0x4, RZ, 0xc0, !PT ;  /* 0x0000000409ff7812 */ /* 0x040fe4000784c0ff */
[C---:B------:R-:W-:Y:S02]  /*03c0*/  LOP3.LUT P1, RZ, R9.reuse, 0x8, RZ, 0xc0, !PT ;  /* 0x0000000809ff7812 */ /* 0x040fe4000782c0ff */
[--C-:B------:R-:W-:Y:S02]  /*03d0*/  LOP3.LUT R6, R6, 0x18, R9.reuse, 0xf8, !PT ;  /* 0x0000001806067812 */ /* 0x100fe400078ef809 */
[----:B------:R-:W-:Y:S02]  /*03e0*/  LOP3.LUT R150, R150, 0x18, R9, 0x78, !PT ;  /* 0x0000001896967812 */ /* 0x000fe400078e7809 */
[----:B------:R-:W-:Y:S02]  /*03f0*/  LOP3.LUT P0, R9, R9, 0x10, RZ, 0xc0, !PT ;  /* 0x0000001009097812 */ /* 0x000fe4000780c0ff */
[----:B------:R-:W-:-:S02]  /*0400*/  LOP3.LUT R8, R8, 0x8, RZ, 0xc0, !PT ;  /* 0x0000000808087812 */ /* 0x000fc400078ec0ff */
[----:B------:R-:W-:Y:S02]  /*0410*/  LOP3.LUT R4, R4, 0xc00, R141, 0xf8, !PT ;  /* 0x00000c0004047812 */ /* 0x000fe400078ef88d */
[----:B------:R-:W-:Y:S02]  /*0420*/  LOP3.LUT R153, R2, 0x20, R147, 0xf8, !PT ;  /* 0x0000002002997812 */ /* 0x000fe400078ef893 */
[----:B------:R-:W-:Y:S02]  /*0430*/  LOP3.LUT R2, R8, R9, RZ, 0xfc, !PT ;  /* 0x0000000908027212 */ /* 0x000fe400078efcff */
[----:B------:R-:W-:Y:S02]  /*0440*/  LOP3.LUT R139, R4, R139, RZ, 0xfc, !PT ;  /* 0x0000008b048b7212 */ /* 0x000fe400078efcff */
[----:B------:R-:W-:Y:S02]  /*0450*/  LOP3.LUT R9, R2, 0xc0, R141, 0xf8, !PT ;  /* 0x000000c002097812 */ /* 0x000fe400078ef88d */
[----:B------:R-:W-:-:S02]  /*0460*/  LOP3.LUT R4, R3, 0x1c0, R140, 0xf8, !PT ;  /* 0x000001c003047812 */ /* 0x000fc400078ef88c */
[----:B------:R-:W-:Y:S02]  /*0470*/  LEA R139, R139, UR5, 0x1 ;  /* 0x000000058b8b7c11 */ /* 0x000fe4000f8e08ff */
[----:B------:R-:W-:Y:S02]  /*0480*/  LOP3.LUT R2, R9, R0, RZ, 0x3c, !PT ;  /* 0x0000000009027212 */ /* 0x000fe400078e3cff */
[----:B------:R-:W-:Y:S01]  /*0490*/  LOP3.LUT R3, R4, 0x38, R147, 0x78, !PT ;  /* 0x0000003804037812 */ /* 0x000fe200078e7893 */
[----:B------:R-:W-:Y:S01]  /*04a0*/  VIADD R0, R139, 0xa000 ;  /* 0x0000a0008b007836 */ /* 0x000fe20000000000 */
[----:B------:R-:W-:Y:S01]  /*04b0*/  LEA R151, R151, UR8, 0x1 ;  /* 0x0000000897977c11 */ /* 0x000fe2000f8e08ff */
[----:B------:R-:W-:Y:S01]  /*04c0*/  IMAD.MOV.U32 R4, RZ, RZ, 0x20 ;  /* 0x00000020ff047424 */ /* 0x000fe200078e00ff */
[----:B------:R-:W-:Y:S01]  /*04d0*/  LOP3.LUT R140, R140, 0x400, RZ, 0xc0, !PT ;  /* 0x000004008c8c7812 */ /* 0x000fe200078ec0ff */
[----:B------:R-:W-:Y:S01]  /*04e0*/  VIADD R137, R139, 0xa040 ;  /* 0x0000a0408b897836 */ /* 0x000fe20000000000 */
[----:B------:R-:W-:Y:S01]  /*04f0*/  LOP3.LUT R144, R7, R144, RZ, 0xfc, !PT ;  /* 0x0000009007907212 */ /* 0x000fe200078efcff */
[----:B------:R-:W-:Y:S01]  /*0500*/  @P2 VIADD R137, R0, 0xffffffc0 ;  /* 0xffffffc000892836 */ /* 0x000fe20000000000 */
[C---:B------:R-:W-:Y:S01]  /*0510*/  SEL R0, R4.reuse, 0xffffffe0, !P3 ;  /* 0xffffffe004007807 */ /* 0x040fe20005800000 */
[C---:B------:R-:W-:Y:S01]  /*0520*/  VIADD R149, R151.reuse, 0x40 ;  /* 0x0000004097957836 */ /* 0x040fe20000000000 */
[----:B------:R-:W-:Y:S01]  /*0530*/  SEL R4, R4, 0xffffffe0, !P1 ;  /* 0xffffffe004047807 */ /* 0x000fe20004800000 */
[----:B------:R-:W-:Y:S01]  /*0540*/  @P0 VIADD R149, R151, 0xffffffc0 ;  /* 0xffffffc097950836 */ /* 0x000fe20000000000 */
[----:B------:R-:W-:Y:S01]  /*0550*/  LOP3.LUT R141, R2, 0x120, R141, 0xf8, !PT ;  /* 0x00000120028d7812 */ /* 0x000fe200078ef88d */
[----:B------:R-:W-:Y:S01]  /*0560*/  IMAD.IADD R2, R0, 0x1, R139 ;  /* 0x0000000100027824 */ /* 0x000fe200078e028b */
[----:B------:R-:W-:Y:S01]  /*0570*/  LOP3.LUT R150, R150, 0x1f20, R147, 0xf8, !PT ;  /* 0x00001f2096967812 */ /* 0x000fe200078ef893 */
[----:B------:R-:W-:Y:S01]  /*0580*/  IMAD R140, R3, 0x2, R140 ;  /* 0x00000002038c7824 */ /* 0x000fe200078e028c */
[----:B------:R-:W-:Y:S01]  /*0590*/  LOP3.LUT R153, R153, R6, R8, 0xf6, !PT ;  /* 0x0000000699997212 */ /* 0x000fe200078ef608 */
[----:B------:R-:W-:Y:S01]  /*05a0*/  IMAD.IADD R155, R151, 0x1, R4 ;  /* 0x00000001979b7824 */ /* 0x000fe200078e0204 */
[----:B------:R-:W-:Y:S01]  /*05b0*/  LOP3.LUT R142, R142, R5, RZ, 0xfc, !PT ;  /* 0x000000058e8e7212 */ /* 0x000fe200078efcff */
[----:B------:R-:W-:Y:S01]  /*05c0*/  IMAD.IADD R157, R4, 0x1, R149 ;  /* 0x00000001049d7824 */ /* 0x000fe200078e0295 */
[----:B------:R-:W-:Y:S01]  /*05d0*/  SEL R116, R116, 0xfffffff0, !P2 ;  /* 0xfffffff074747807 */ /* 0x000fe20005000000 */
[----:B------:R-:W-:Y:S01]  /*05e0*/  IMAD.IADD R0, R0, 0x1, R137 ;  /* 0x0000000100007824 */ /* 0x000fe200078e0289 */
[----:B------:R-:W-:-:S02]  /*05f0*/  LEA R150, R150, UR5, 0x1 ;  /* 0x0000000596967c11 */ /* 0x000fc4000f8e08ff */
[----:B------:R-:W-:Y:S02]  /*0600*/  LEA R144, R144, UR5, 0x1 ;  /* 0x0000000590907c11 */ /* 0x000fe4000f8e08ff */
[----:B------:R-:W-:Y:S02]  /*0610*/  LEA R141, R141, UR5, 0x1 ;  /* 0x000000058d8d7c11 */ /* 0x000fe4000f8e08ff */
[----:B------:R-:W-:Y:S02]  /*0620*/  LEA R153, R153, UR4, 0x1 ;  /* 0x0000000499997c11 */ /* 0x000fe4000f8e08ff */
[----:B------:R-:W-:Y:S01]  /*0630*/  LEA R142, R142, UR4, 0x1 ;  /* 0x000000048e8e7c11 */ /* 0x000fe2000f8e08ff */
[----:B--234-:R-:W-:-:S06]  /*0640*/  UMOV UR4, URZ ;  /* 0x000000ff00047c82 */ /* 0x01cfcc0008000000 */
.L_x_1508:
[----:B-1----:R-:W1:Y:S01]  /*0650*/  LDC.64 R10, c[0x0][0x478] ;  /* 0x00011e00ff0a7b82 */ /* 0x002e620000000a00 */
        /* <DEDUP_REMOVED lines=9> */
[----:B---3--:R-:W-:Y:S01]  /*06f0*/  ISETP.NE.U32.AND P3, PT, R4, RZ, PT ;  /* 0x000000ff0400720c */ /* 0x008fe20003f65070 */
[----:B--2---:R-:W-:Y:S01]  /*0700*/  IMAD.SHL.U32 R13, R8, 0x4, RZ ;  /* 0x00000004080d7824 */ /* 0x004fe200078e00ff */
[----:B------:R-:W-:-:S03]  /*0710*/  ISETP.NE.U32.AND P2, PT, R4, RZ, PT ;  /* 0x000000ff0400720c */ /* 0x000fc60003f45070 */
[----:B------:R-:W2:Y:S01]  /*0720*/  LDC.64 R6, c[0x0][0x468] ;  /* 0x00011a00ff067b82 */ /* 0x000ea20000000a00 */
[----:B------:R-:W-:Y:S02]  /*0730*/  SHF.R.U32.HI R14, RZ, 0x1e, R8 ;  /* 0x0000001eff0e7819 */ /* 0x000fe40000011608 */
[----:B------:R-:W-:Y:S02]  /*0740*/  @P5 IADD3 R22, P1, PT, R13, UR6, RZ ;  /* 0x000000060d165c10 */ /* 0x000fe4000ff3e0ff */
[----:B------:R-:W-:Y:S02]  /*0750*/  ISETP.NE.AND.EX P3, PT, R5, RZ, PT, P3 ;  /* 0x000000ff0500720c */ /* 0x000fe40003f65330 */
[----:B------:R-:W-:Y:S02]  /*0760*/  @P4 IADD3 R18, P0, PT, R13, R10, RZ ;  /* 0x0000000a0d124210 */ /* 0x000fe40007f1e0ff */
[----:B------:R-:W-:Y:S02]  /*0770*/  ISETP.NE.AND.EX P2, PT, R5, RZ, PT, P2 ;  /* 0x000000ff0500720c */ /* 0x000fe40003f45320 */
[C---:B------:R-:W-:Y:S01]  /*0780*/  @P5 IADD3.X R23, PT, PT, R14.reuse, UR7, RZ, P1, !PT ;  /* 0x000000070e175c10 */ /* 0x040fe20008ffe4ff */
[----:B------:R-:W-:Y:S01]  /*0790*/  @P4 IMAD.X R19, R14, 0x1, R11, P0 ;  /* 0x000000010e134824 */ /* 0x000fe200000e060b */
[----:B------:R-:W3:Y:S01]  /*07a0*/  @!P4 LDC.64 R4, c[0x0][0x488] ;  /* 0x00012200ff04cb82 */ /* 0x000ee20000000a00 */
[----:B------:R-:W-:-:S02]  /*07b0*/  IMAD.MOV.U32 R20, RZ, RZ, -0x1 ;  /* 0xffffffffff147424 */ /* 0x000fc400078e00ff */
[----:B----4-:R-:W-:Y:S01]  /*07c0*/  IMAD.WIDE.U32 R16, R8, 0x4, R16 ;  /* 0x0000000408107825 */ /* 0x010fe200078e0010 */
[----:B------:R-:W4:Y:S04]  /*07d0*/  @P5 LDG.E R177, desc[UR22][R22.64] ;  /* 0x0000001616b15981 */ /* 0x000f28000c1e1900 */
[----:B------:R-:W4:Y:S04]  /*07e0*/  @P4 LDG.E R176, desc[UR22][R18.64] ;  /* 0x0000001612b04981 */ /* 0x000f28000c1e1900 */
[----:B-----5:R3:W5:Y:S04]  /*07f0*/  @P3 LDG.E R20, desc[UR22][R16.64] ;  /* 0x0000001610143981 */ /* 0x020768000c1e1900 */
[----:B------:R3:W5:Y:S01]  /*0800*/  @P2 LDG.E R3, desc[UR22][R16.64+0x4] ;  /* 0x0000041610032981 */ /* 0x000762000c1e1900 */
[----:B-1----:R-:W-:Y:S01]  /*0810*/  ISETP.NE.AND P5, PT, R9, RZ, PT ;  /* 0x000000ff0900720c */ /* 0x002fe20003fa5270 */
[----:B------:R-:W-:Y:S01]  /*0820*/  IMAD.MOV.U32 R178, RZ, RZ, -0x1 ;  /* 0xffffffffffb27424 */ /* 0x000fe200078e00ff */
[----:B--2---:R-:W-:Y:S01]  /*0830*/  ISETP.EQ.U32.AND P1, PT, R6, RZ, PT ;  /* 0x000000ff0600720c */ /* 0x004fe20003f22070 */
[----:B------:R-:W1:Y:S01]  /*0840*/  @!P4 LDC R9, c[0x0][0x43c] ;  /* 0x00010f00ff09cb82 */ /* 0x000e620000000800 */
[----:B------:R-:W-:-:S02]  /*0850*/  IADD3 R10, P0, PT, R13, R6, RZ ;  /* 0x000000060d0a7210 */ /* 0x000fc40007f1e0ff */
[----:B------:R-:W-:-:S03]  /*0860*/  ISETP.EQ.OR.EX P1, PT, R7, RZ, !P5, P1 ;  /* 0x000000ff0700720c */ /* 0x000fc60006f22710 */
[----:B------:R-:W-:Y:S02]  /*0870*/  IMAD.X R11, R14, 0x1, R7, P0 ;  /* 0x000000010e0b7824 */ /* 0x000fe400000e0607 */
[----:B------:R-:W2:Y:S08]  /*0880*/  @!P2 LDC R179, c[0x0][0x434] ;  /* 0x00010d00ffb3ab82 */ /* 0x000eb00000000800 */
[----:B------:R1:W5:Y:S01]  /*0890*/  @!P1 LDG.E R178, desc[UR22][R10.64] ;  /* 0x000000160ab29981 */ /* 0x000362000c1e1900 */
[----:B------:R-:W-:-:S02]  /*08a0*/  ISETP.NE.U32.AND P1, PT, R6, RZ, PT ;  /* 0x000000ff0600720c */ /* 0x000fc40003f25070 */
[----:B---3--:R-:W-:Y:S02]  /*08b0*/  @!P4 ISETP.NE.U32.AND P0, PT, R4, RZ, PT ;  /* 0x000000ff0400c20c */ /* 0x008fe40003f05070 */
[----:B------:R-:W-:Y:S02]  /*08c0*/  ISETP.NE.AND.EX P1, PT, R7, RZ, PT, P1 ;  /* 0x000000ff0700720c */ /* 0x000fe40003f25310 */
[----:B------:R-:W-:-:S04]  /*08d0*/  @!P4 ISETP.NE.AND.EX P0, PT, R5, RZ, PT, P0 ;  /* 0x000000ff0500c20c */ /* 0x000fc80003f05300 */
[----:B-1----:R-:W-:Y:S01]  /*08e0*/  @!P4 SEL R9, R9, RZ, P0 ;  /* 0x000000ff0909c207 */ /* 0x002fe20000000000 */
[----:B----4-:R-:W-:-:S06]  /*08f0*/  @P4 IMAD.IADD R176, R176, 0x1, -R177 ;  /* 0x00000001b0b04824 */ /* 0x010fcc00078e0ab1 */
[----:B--2---:R-:W-:Y:S05]  /*0900*/  @!P1 BRA `(.L_x_1451) ;  /* 0x00000000000c9947 */ /* 0x004fea0003800000 */
[----:B------:R-:W2:Y:S02]  /*0910*/  @P5 LDG.E R5, desc[UR22][R10.64+0x4] ;  /* 0x000004160a055981 */ /* 0x000ea4000c1e1900 */
[----:B--2--5:R-:W-:-:S06]  /*0920*/  @P5 IADD3 R12, PT, PT, R5, -R178, RZ ;  /* 0x800000b2050c5210 */ /* 0x024fcc0007ffe0ff */
[----:B------:R1:W5:Y:S02]  /*0930*/  @!P5 LDG.E R12, desc[UR22][R10.64] ;  /* 0x000000160a0cd981 */ /* 0x000364000c1e1900 */
.L_x_1451:
[----:B------:R-:W-:Y:S01]  /*0940*/  IMAD.SHL.U32 R13, R152, 0x80, RZ ;  /* 0x00000080980d7824 */ /* 0x000fe200078e00ff */
[----:B-----5:R-:W-:Y:S01]  /*0950*/  @!P4 IADD3 R176, PT, PT, R9, R12, -R177 ;  /* 0x0000000c09b0c210 */ /* 0x020fe20007ffe8b1 */
[----:B------:R-:W-:-:S03]  /*0960*/  @P2 IMAD.IADD R179, R3, 0x1, -R20 ;  /* 0x0000000103b32824 */ /* 0x000fc600078e0a14 */
[----:B------:R-:W-:-:S13]  /*0970*/  ISETP.GT.AND P0, PT, R176, R13, PT ;  /* 0x0000000db000720c */ /* 0x000fda0003f04270 */
[----:B------:R-:W-:Y:S05]  /*0980*/  @!P0 BRA `(.L_x_1452) ;  /* 0x0000009800fc8947 */ /* 0x000fea0003800000 */
[----:B-1----:R-:W1:Y:S01]  /*0990*/  LDC R10, c[0x0][0x504] ;  /* 0x00014100ff0a7b82 */ /* 0x002e620000000800 */
[----:B------:R-:W-:Y:S01]  /*09a0*/  ISETP.NE.AND P4, PT, R20, -0x1, PT ;  /* 0xffffffff1400780c */ /* 0x000fe20003f85270 */
[----:B------:R-:W-:Y:S01]  /*09b0*/  VIADD R12, R179, 0x7f ;  /* 0x0000007fb30c7836 */ /* 0x000fe20000000000 */
[----:B------:R-:W-:Y:S02]  /*09c0*/  IADD3 R3, PT, PT, R13, 0x80, R179 ;  /* 0x000000800d037810 */ /* 0x000fe40007ffe0b3 */
[----:B------:R-:W-:Y:S02]  /*09d0*/  ISETP.NE.AND P2, PT, R178, -0x1, PT ;  /* 0xffffffffb200780c */ /* 0x000fe40003f45270 */
[----:B------:R-:W-:-:S04]  /*09e0*/  SHF.R.S32.HI R9, RZ, 0x1f, R12 ;  /* 0x0000001fff097819 */ /* 0x000fc8000001140c */
[----:B------:R-:W-:-:S03]  /*09f0*/  LEA.HI R9, R9, R12, RZ, 0x7 ;  /* 0x0000000c09097211 */ /* 0x000fc600078f38ff */
[----:B------:R-:W2:Y:S08]  /*0a00*/  @!P4 LDC.64 R6, c[0x0][0x398] ;  /* 0x0000e600ff06cb82 */ /* 0x000eb00000000a00 */
[----:B------:R-:W3:Y:S01]  /*0a10*/  @P4 LDC.64 R4, c[0x0][0x3b0] ;  /* 0x0000ec00ff044b82 */ /* 0x000ee20000000a00 */
[----:B-1----:R-:W-:-:S05]  /*0a20*/  IADD3 R10, PT, PT, R3, R10, -R176 ;  /* 0x0000000a030a7210 */ /* 0x002fca0007ffe8b0 */
[----:B------:R-:W-:-:S05]  /*0a30*/  VIADD R10, R10, 0x7f ;  /* 0x0000007f0a0a7836 */ /* 0x000fca0000000000 */
[----:B------:R-:W-:-:S04]  /*0a40*/  SHF.R.S32.HI R19, RZ, 0x1f, R10 ;  /* 0x0000001fff137819 */ /* 0x000fc8000001140a */
[----:B------:R-:W-:Y:S01]  /*0a50*/  LEA.HI R19, R19, R10, RZ, 0x7 ;  /* 0x0000000a13137211 */ /* 0x000fe200078f38ff */
[C---:B--2---:R-:W-:Y:S01]  /*0a60*/  @!P4 IMAD.WIDE.U32 R28, R8.reuse, R6, RZ ;  /* 0x00000006081cc225 */ /* 0x044fe200078e00ff */
[----:B------:R-:W-:Y:S02]  /*0a70*/  SHF.R.S32.HI R6, RZ, 0x7, R9 ;  /* 0x00000007ff067819 */ /* 0x000fe40000011409 */
        /* <DEDUP_REMOVED lines=20> */
.L_x_1453:
[----:B------:R-:W1:Y:S01]  /*0bc0*/  LDCU.64 UR14, c[0x0][0x3b8] ;  /* 0x00007700ff0e77ac */ /* 0x000e620008000a00 */
[----:B------:R-:W-:-:S05]  /*0bd0*/  IADD3 R4, PT, PT, R177, R178, RZ ;  /* 0x000000b2b1047210 */ /* 0x000fca0007ffe0ff */
[C---:B-1----:R-:W-:Y:S02]  /*0be0*/  IMAD R14, R4.reuse, UR15, RZ ;  /* 0x0000000f040e7c24 */ /* 0x042fe4000f8e02ff */
[----:B------:R-:W-:-:S05]  /*0bf0*/  IMAD.WIDE.U32 R4, R4, UR14, RZ ;  /* 0x0000000e04047c25 */ /* 0x000fca000f8e00ff */
[----:B------:R-:W-:Y:S02]  /*0c00*/  IADD3 R14, PT, PT, R5, R14, RZ ;  /* 0x0000000e050e7210 */ /* 0x000fe40007ffe0ff */
[----:B------:R-:W-:-:S07]  /*0c10*/  MOV R16, R4 ;  /* 0x0000000400107202 */ /* 0x000fce0000000f00 */
.L_x_1454:
        /* <DEDUP_REMOVED lines=39> */
.L_x_1455:
[----:B------:R-:W1:Y:S01]  /*0e90*/  LDCU.64 UR12, c[0x0][0x3c0] ;  /* 0x00007800ff0c77ac */ /* 0x000e620008000a00 */
[----:B------:R-:W-:-:S05]  /*0ea0*/  IADD3 R4, PT, PT, R177, R178, RZ ;  /* 0x000000b2b1047210 */ /* 0x000fca0007ffe0ff */
[C---:B-1----:R-:W-:Y:S02]  /*0eb0*/  IMAD R15, R4.reuse, UR13, RZ ;  /* 0x0000000d040f7c24 */ /* 0x042fe4000f8e02ff */
[----:B------:R-:W-:-:S05]  /*0ec0*/  IMAD.WIDE.U32 R4, R4, UR12, RZ ;  /* 0x0000000c04047c25 */ /* 0x000fca000f8e00ff */
[----:B------:R-:W-:Y:S02]  /*0ed0*/  IADD3 R15, PT, PT, R5, R15, RZ ;  /* 0x0000000f050f7210 */ /* 0x000fe40007ffe0ff */
[----:B------:R-:W-:-:S07]  /*0ee0*/  MOV R18, R4 ;  /* 0x0000000400127202 */ /* 0x000fce0000000f00 */
.L_x_1456:
        /* <DEDUP_REMOVED lines=11> */
[----:B------:R-:W1:Y:S02]  /*0fa0*/  LDCU UR8, c[0x0][0x444] ;  /* 0x00008880ff0877ac */ /* 0x000e640008000800 */
[----:B-1----:R-:W-:Y:S01]  /*0fb0*/  USHF.R.S32.HI UR9, URZ, 0x1f, UR8 ;  /* 0x0000001fff097899 */ /* 0x002fe20008011408 */
[----:B------:R-:W-:Y:S01]  /*0fc0*/  IMAD.WIDE.U32 R30, R8, UR8, RZ ;  /* 0x00000008081e7c25 */ /* 0x000fe2000f8e00ff */
[----:B------:R-:W-:-:S04]  /*0fd0*/  USHF.R.S32.HI UR8, URZ, 0x1f, UR21 ;  /* 0x0000001fff087899 */ /* 0x000fc80008011415 */
[----:B------:R-:W-:Y:S02]  /*0fe0*/  IMAD R5, R8, UR9, RZ ;  /* 0x0000000908057c24 */ /* 0x000fe4000f8e02ff */
[----:B------:R-:W-:-:S03]  /*0ff0*/  IMAD.WIDE.U32 R26, R30, R9, RZ ;  /* 0x000000091e1a7225 */ /* 0x000fc600078e00ff */
[----:B------:R-:W-:Y:S02]  /*1000*/  IADD3 R4, PT, PT, R31, R5, RZ ;  /* 0x000000051f047210 */ /* 0x000fe40007ffe0ff */
[----:B------:R-:W-:-:S03]  /*1010*/  SHF.R.S32.HI R5, RZ, 0x1f, R9 ;  /* 0x0000001fff057819 */ /* 0x000fc60000011409 */
        /* <DEDUP_REMOVED lines=8> */
.L_x_1457:
[-C--:B------:R-:W-:Y:S02]  /*10a0*/  IMAD R32, R23, R20.reuse, RZ ;  /* 0x0000001417207224 */ /* 0x080fe400078e02ff */
[----:B------:R-:W-:-:S05]  /*10b0*/  IMAD.WIDE.U32 R30, R22, R20, RZ ;  /* 0x00000014161e7225 */ /* 0x000fca00078e00ff */
[----:B------:R-:W-:-:S07]  /*10c0*/  IADD3 R32, PT, PT, R31, R32, RZ ;  /* 0x000000201f207210 */ /* 0x000fce0007ffe0ff */
.L_x_1458:
        /* <DEDUP_REMOVED lines=20> */
.L_x_1459:
[----:B------:R-:W1:Y:S01]  /*1210*/  LDC R22, c[0x0][0x434] ;  /* 0x00010d00ff167b82 */ /* 0x000e620000000800 */
[----:B------:R-:W-:-:S04]  /*1220*/  IMAD R5, R8, R9, R148 ;  /* 0x0000000908057224 */ /* 0x000fc800078e0294 */
[----:B-1----:R-:W-:-:S03]  /*1230*/  IMAD R22, R5, R22, RZ ;  /* 0x0000001605167224 */ /* 0x002fc600078e02ff */
.L_x_1460:
        /* <DEDUP_REMOVED lines=11> */
.L_x_1461:
[----:B------:R-:W1:Y:S01]  /*12f0*/  LDC R26, c[0x0][0x444] ;  /* 0x00011100ff1a7b82 */ /* 0x000e620000000800 */
[----:B------:R-:W-:-:S04]  /*1300*/  IMAD R5, R8, R9, R148 ;  /* 0x0000000908057224 */ /* 0x000fc800078e0294 */
[----:B-1----:R-:W-:-:S07]  /*1310*/  IMAD R26, R5, R26, RZ ;  /* 0x0000001a051a7224 */ /* 0x002fce00078e02ff */
.L_x_1462:
        /* <DEDUP_REMOVED lines=10> */
[----:B------:R-:W-:Y:S01]  /*13c0*/  BSSY.RECONVERGENT B1, `(.L_x_1452) ;  /* 0x000091b000017945 */ /* 0x000fe20003800200 */
[----:B------:R-:W-:Y:S01]  /*13d0*/  IMAD.X R35, RZ, RZ, R7, P0 ;  /* 0x000000ffff237224 */ /* 0x000fe200000e0607 */
[----:B------:R-:W-:-:S05]  /*13e0*/  IADD3 R30, P1, P0, R36, R30, R27 ;  /* 0x0000001e241e7210 */ /* 0x000fca000783e01b */
[----:B------:R-:W3:Y:S01]  /*13f0*/  LDC.64 R184, c[0x0][0x420] ;  /* 0x00010800ffb87b82 */ /* 0x000ee20000000a00 */
[----:B-1----:R-:W-:Y:S01]  /*1400*/  IMAD R6, R21, UR8, RZ ;  /* 0x0000000815067c24 */ /* 0x002fe2000f8e02ff */
[----:B------:R-:W-:Y:S01]  /*1410*/  USHF.L.U64.HI UR21, UR8, 0x6, UR9 ;  /* 0x0000000608157899 */ /* 0x000fe20008010209 */
[----:B------:R-:W-:Y:S01]  /*1420*/  IMAD.WIDE.U32 R34, R25, UR8, R34 ;  /* 0x0000000819227c25 */ /* 0x000fe2000f8e0022 */
[----:B------:R-:W-:-:S03]  /*1430*/  USHF.L.U32 UR24, UR8, 0x6, URZ ;  /* 0x0000000608187899 */ /* 0x000fc600080006ff */
[----:B------:R-:W-:Y:S02]  /*1440*/  IMAD R7, R25, UR9, R6 ;  /* 0x0000000919077c24 */ /* 0x000fe4000f8e0206 */
[----:B------:R-:W-:Y:S02]  /*1450*/  IMAD.MOV.U32 R36, RZ, RZ, R34 ;  /* 0x000000ffff247224 */ /* 0x000fe400078e0022 */
[----:B------:R-:W-:Y:S02]  /*1460*/  IMAD.IADD R37, R35, 0x1, R7 ;  /* 0x0000000123257824 */ /* 0x000fe400078e0207 */
[----:B------:R-:W1:Y:S01]  /*1470*/  LDC.64 R6, c[0x0][0x5f8] ;  /* 0x00017e00ff067b82 */ /* 0x000e620000000a00 */
[----:B--2---:R-:W-:Y:S02]  /*1480*/  IMAD R34, R21, R4, RZ ;  /* 0x0000000415227224 */ /* 0x004fe400078e02ff */
[----:B------:R-:W-:Y:S01]  /*1490*/  IMAD.MOV.U32 R21, RZ, RZ, RZ ;  /* 0x000000ffff157224 */ /* 0x000fe200078e00ff */
[----:B----4-:R-:W-:Y:S01]  /*14a0*/  IADD3 R174, PT, PT, R3, -R174, -R176 ;  /* 0x800000ae03ae7210 */ /* 0x010fe20007ffe8b0 */
[----:B------:R-:W-:-:S02]  /*14b0*/  IMAD R34, R25, R5, R34 ;  /* 0x0000000519227224 */ /* 0x000fc400078e0222 */
[----:B------:R-:W-:Y:S01]  /*14c0*/  IMAD.WIDE.U32 R38, R25, R4, R20 ;  /* 0x0000000419267225 */ /* 0x000fe200078e0014 */
[----:B------:R-:W-:Y:S02]  /*14d0*/  SHF.R.S32.HI R25, RZ, 0x1f, R27 ;  /* 0x0000001fff197819 */ /* 0x000fe4000001141b */
[----:B-----5:R-:W-:Y:S01]  /*14e0*/  LOP3.LUT R180, R167, 0x1f, RZ, 0xc0, !PT ;  /* 0x0000001fa7b47812 */ /* 0x020fe200078ec0ff */
[----:B------:R-:W-:Y:S01]  /*14f0*/  IMAD.WIDE.U32 R36, R148, UR10, R36 ;  /* 0x0000000a94247c25 */ /* 0x000fe2000f8e0024 */
[----:B------:R-:W-:Y:S02]  /*1500*/  IADD3 R28, P3, PT, R28, R38, RZ ;  /* 0x000000261c1c7210 */ /* 0x000fe40007f7e0ff */
[----:B------:R-:W-:Y:S01]  /*1510*/  IADD3.X R23, PT, PT, R23, R32, R25, P1, P0 ;  /* 0x0000002017177210 */ /* 0x000fe20000fe0419 */
[C---:B------:R-:W-:Y:S01]  /*1520*/  IMAD R33, R148.reuse, UR11, R37 ;  /* 0x0000000b94217c24 */ /* 0x040fe2000f8e0225 */
[----:B------:R-:W-:Y:S01]  /*1530*/  IADD3.X R29, PT, PT, R17, R39, R34, P3, !PT ;  /* 0x00000027111d7210 */ /* 0x000fe20001ffe422 */
[----:B------:R-:W-:Y:S01]  /*1540*/  IMAD.MOV.U32 R32, RZ, RZ, R36 ;  /* 0x000000ffff207224 */ /* 0x000fe200078e0024 */
[----:B---3--:R-:W-:Y:S01]  /*1550*/  SHF.R.U32.HI R17, RZ, 0x2, R24 ;  /* 0x00000002ff117819 */ /* 0x008fe20000011618 */
[----:B------:R-:W2:Y:S01]  /*1560*/  LDCU.64 UR10, c[0x0][0x550] ;  /* 0x0000aa00ff0a77ac */ /* 0x000ea20008000a00 */
[----:B------:R-:W-:Y:S01]  /*1570*/  SHF.R.U32.HI R27, RZ, 0x5, R167 ;  /* 0x00000005ff1b7819 */ /* 0x000fe200000116a7 */
[----:B------:R-:W-:-:S04]  /*1580*/  IMAD.WIDE.U32 R28, R148, UR16, R28 ;  /* 0x00000010941c7c25 */ /* 0x000fc8000f8e001c */
[----:B-1----:R-:W-:-:S04]  /*1590*/  IMAD.WIDE.U32 R24, R6, UR19, RZ ;  /* 0x0000001306187c25 */ /* 0x002fc8000f8e00ff */
[----:B------:R-:W-:Y:S01]  /*15a0*/  IMAD R29, R148, UR17, R29 ;  /* 0x00000011941d7c24 */ /* 0x000fe2000f8e021d */
[----:B------:R-:W1:Y:S01]  /*15b0*/  LDCU.64 UR16, c[0x0][0x380] ;  /* 0x00007000ff1077ac */ /* 0x000e620008000a00 */
[----:B------:R-:W-:Y:S01]  /*15c0*/  IMAD R6, R7, UR19, R25 ;  /* 0x0000001307067c24 */ /* 0x000fe2000f8e0219 */
[----:B------:R-:W-:Y:S01]  /*15d0*/  SEL R24, R24, RZ, P4 ;  /* 0x000000ff18187207 */ /* 0x000fe20002000000 */
[----:B------:R-:W-:Y:S02]  /*15e0*/  VIADD R7, R174, 0xffffff80 ;  /* 0xffffff80ae077836 */ /* 0x000fe40000000000 */
[----:B------:R-:W-:Y:S01]  /*15f0*/  IMAD.WIDE.U32 R32, R17, UR8, R32 ;  /* 0x0000000811207c25 */ /* 0x000fe2000f8e0020 */
[----:B------:R-:W-:Y:S02]  /*1600*/  SEL R6, R6, RZ, P4 ;  /* 0x000000ff06067207 */ /* 0x000fe40002000000 */
[----:B------:R-:W-:Y:S01]  /*1610*/  SHF.R.S32.HI R156, RZ, 0x1f, R7 ;  /* 0x0000001fff9c7819 */ /* 0x000fe20000011407 */
[----:B------:R-:W-:Y:S01]  /*1620*/  IMAD R27, R165, R27, R180 ;  /* 0x0000001ba51b7224 */ /* 0x000fe200078e02b4 */
[----:B--2---:R-:W-:Y:S01]  /*1630*/  LEA R162, P3, R32, UR10, 0x1 ;  /* 0x0000000a20a27c11 */ /* 0x004fe2000f8608ff */
[C---:B------:R-:W-:Y:S01]  /*1640*/  IMAD R163, R17.reuse, UR9, R33 ;  /* 0x0000000911a37c24 */ /* 0x040fe2000f8e0221 */
[----:B------:R-:W2:Y:S01]  /*1650*/  LDCU.64 UR8, c[0x0][0x570] ;  /* 0x0000ae00ff0877ac */ /* 0x000ea20008000a00 */
[----:B------:R-:W-:Y:S01]  /*1660*/  LEA.HI R156, R156, R7, RZ, 0x7 ;  /* 0x000000079c9c7211 */ /* 0x000fe200078f38ff */
[----:B------:R-:W-:Y:S01]  /*1670*/  IMAD.WIDE.U32 R28, R17, R4, R28 ;  /* 0x00000004111c7225 */ /* 0x000fe200078e001c */
[----:B------:R-:W-:-:S02]  /*1680*/  IADD3 R30, P1, P0, R27, R30, R24 ;  /* 0x0000001e1b1e7210 */ /* 0x000fc4000783e018 */
[----:B------:R-:W-:Y:S01]  /*1690*/  SHF.R.S32.HI R27, RZ, 0x1f, R27 ;  /* 0x0000001fff1b7819 */ /* 0x000fe2000001141b */
[----:B------:R-:W3:Y:S01]  /*16a0*/  LDC.64 R24, c[0x0][0x5e8] ;  /* 0x00017a00ff187b82 */ /* 0x000ee20000000a00 */
[----:B------:R-:W-:Y:S01]  /*16b0*/  SHF.R.S32.HI R156, RZ, 0x7, R156 ;  /* 0x00000007ff9c7819 */ /* 0x000fe2000001149c */
[----:B------:R-:W-:Y:S01]  /*16c0*/  IMAD R161, R17, R5, R29 ;  /* 0x0000000511a17224 */ /* 0x000fe200078e021d */
[----:B------:R-:W-:Y:S01]  /*16d0*/  IADD3.X R6, PT, PT, R27, R23, R6, P1, P0 ;  /* 0x000000171b067210 */ /* 0x000fe20000fe0406 */
[----:B------:R-:W-:Y:S01]  /*16e0*/  IMAD.SHL.U32 R27, R165, 0x80, RZ ;  /* 0x00000080a51b7824 */ /* 0x000fe200078e00ff */
[C---:B-1----:R-:W-:Y:S01]  /*16f0*/  LEA R160, P1, R28.reuse, UR16, 0x1 ;  /* 0x000000101ca07c11 */ /* 0x042fe2000f8208ff */
[----:B------:R-:W-:Y:S01]  /*1700*/  IMAD R23, R175, 0x80, R26 ;  /* 0x00000080af177824 */ /* 0x000fe200078e021a */
[----:B------:R-:W-:Y:S02]  /*1710*/  VIMNMX R156, PT, PT, RZ, R156, !PT ;  /* 0x0000009cff9c7248 */ /* 0x000fe40007fe0100 */
[----:B------:R-:W-:-:S02]  /*1720*/  LEA.HI.X R161, R28, UR17, R161, 0x1, P1 ;  /* 0x000000111ca17c11 */ /* 0x000fc400088f0ca1 */
[----:B------:R-:W-:Y:S02]  /*1730*/  IADD3 R7, P0, PT, R27, R30, RZ ;  /* 0x0000001e1b077210 */ /* 0x000fe40007f1e0ff */
[----:B------:R-:W-:Y:S02]  /*1740*/  ISETP.GT.AND P1, PT, R19, R156, PT ;  /* 0x0000009c1300720c */ /* 0x000fe40003f24270 */
[----:B------:R-:W-:Y:S02]  /*1750*/  LEA.HI.X.SX32 R6, R27, R6, 0x1, P0 ;  /* 0x000000061b067211 */ /* 0x000fe400000f0eff */
[C---:B--2---:R-:W-:Y:S02]  /*1760*/  LEA R182, P0, R7.reuse, UR8, 0x2 ;  /* 0x0000000807b67c11 */ /* 0x044fe4000f8010ff */
[----:B------:R-:W-:Y:S02]  /*1770*/  LEA.HI.X R163, R32, UR11, R163, 0x1, P3 ;  /* 0x0000000b20a37c11 */ /* 0x000fe400098f0ca3 */
[----:B------:R-:W-:Y:S01]  /*1780*/  LEA.HI.X R183, R7, UR9, R6, 0x2, P0 ;  /* 0x0000000907b77c11 */ /* 0x000fe200080f1406 */
[----:B------:R-:W-:Y:S01]  /*1790*/  IMAD R7, R175, 0x80, R22 ;  /* 0x00000080af077824 */ /* 0x000fe200078e0216 */
[----:B------:R-:W-:Y:S01]  /*17a0*/  IADD3 R6, P0, PT, R17, 0x40, RZ ;  /* 0x0000004011067810 */ /* 0x000fe20007f1e0ff */
[----:B---3--:R-:W-:Y:S01]  /*17b0*/  IMAD.WIDE R158, R23, 0x4, R24 ;  /* 0x00000004179e7825 */ /* 0x008fe200078e0218 */
[----:B------:R-:W-:-:S02]  /*17c0*/  SHF.L.U64.HI R22, R4, 0x6, R5 ;  /* 0x0000000604167819 */ /* 0x000fc40000010205 */
[----:B------:R-:W-:Y:S01]  /*17d0*/  LEA.HI R19, R167, 0x40, RZ, 0x1e ;  /* 0x00000040a7137811 */ /* 0x000fe200078ff0ff */
[----:B------:R-:W-:Y:S02]  /*17e0*/  IMAD.SHL.U32 R5, R4, 0x40, RZ ;  /* 0x0000004004057824 */ /* 0x000fe400078e00ff */
        /* <DEDUP_REMOVED lines=14> */
.L_x_1464:
[----:B------:R-:W1:Y:S01]  /*18d0*/  LDCU.64 UR12, c[0x0][0x5c0] ;  /* 0x0000b800ff0c77ac */ /* 0x000e620008000a00 */
[----:B------:R-:W-:-:S05]  /*18e0*/  IADD3 R3, PT, PT, R177, R178, RZ ;  /* 0x000000b2b1037210 */ /* 0x000fca0007ffe0ff */
[C---:B-1----:R-:W-:Y:S02]  /*18f0*/  IMAD R5, R3.reuse, UR13, RZ ;  /* 0x0000000d03057c24 */ /* 0x042fe4000f8e02ff */
[----:B------:R-:W-:-:S05]  /*1900*/  IMAD.WIDE.U32 R10, R3, UR12, RZ ;  /* 0x0000000c030a7c25 */ /* 0x000fca000f8e00ff */
[----:B------:R-:W-:Y:S02]  /*1910*/  IADD3 R3, PT, PT, R11, R5, RZ ;  /* 0x000000050b037210 */ /* 0x000fe40007ffe0ff */
.L_x_1465:
        /* <DEDUP_REMOVED lines=11> */
.L_x_1466:
[----:B------:R-:W1:Y:S01]  /*19d0*/  LDCU.64 UR10, c[0x0][0x5c8] ;  /* 0x0000b900ff0a77ac */ /* 0x000e620008000a00 */
[----:B------:R-:W-:-:S05]  /*19e0*/  IADD3 R177, PT, PT, R177, R178, RZ ;  /* 0x000000b2b1b17210 */ /* 0x000fca0007ffe0ff */
[C---:B-1----:R-:W-:Y:S02]  /*19f0*/  IMAD R5, R177.reuse, UR11, RZ ;  /* 0x0000000bb1057c24 */ /* 0x042fe4000f8e02ff */
[----:B------:R-:W-:-:S05]  /*1a00*/  IMAD.WIDE.U32 R14, R177, UR10, RZ ;  /* 0x0000000ab10e7c25 */ /* 0x000fca000f8e00ff */
[----:B------:R-:W-:Y:S02]  /*1a10*/  IADD3 R5, PT, PT, R15, R5, RZ ;  /* 0x000000050f057210 */ /* 0x000fe40007ffe0ff */
.L_x_1467:
        /* <DEDUP_REMOVED lines=32> */
.L_x_1469:
[----:B------:R-:W-:Y:S05]  /*1c20*/  BSYNC.RECONVERGENT B0 ;  /* 0x0000000000007941 */ /* 0x000fea0003800200 */
.L_x_1468:
        /* <DEDUP_REMOVED lines=26> */
.L_x_1463:
        /* <DEDUP_REMOVED lines=16> */
.L_x_1473:
[----:B------:R2:W-:Y:S01]  /*1ed0*/  STS.128 [R150+0x4000], RZ ;  /* 0x004000ff96007388 */ /* 0x0005e20000000c00 */
[----:B------:R-:W-:Y:S05]  /*1ee0*/  BRA `(.L_x_1474) ;  /* 0x0000000000047947 */ /* 0x000fea0003800000 */
.L_x_1472:
[----:B------:R3:W-:Y:S02]  /*1ef0*/  STS.128 [R150+0x4000], RZ ;  /* 0x004000ff96007388 */ /* 0x0007e40000000c00 */
.L_x_1474:
[----:B------:R-:W-:Y:S05]  /*1f00*/  BSYNC.RECONVERGENT B0 ;  /* 0x0000000000007941 */ /* 0x000fea0003800200 */
.L_x_1471:
        /* <DEDUP_REMOVED lines=17> */
.L_x_1476:
[----:B------:R-:W-:Y:S05]  /*2020*/  BSYNC.RECONVERGENT B0 ;  /* 0x0000000000007941 */ /* 0x000fea0003800200 */
.L_x_1475:
        /* <DEDUP_REMOVED lines=11> */
.L_x_1479:
[----:B------:R1:W-:Y:S01]  /*20e0*/  STS.128 [R173], RZ ;  /* 0x000000ffad007388 */ /* 0x0003e20000000c00 */
[----:B------:R-:W-:Y:S05]  /*20f0*/  BRA `(.L_x_1480) ;  /* 0x0000000000047947 */ /* 0x000fea0003800000 */
.L_x_1478:
[----:B------:R1:W-:Y:S02]  /*2100*/  STS.128 [R173], RZ ;  /* 0x000000ffad007388 */ /* 0x0003e40000000c00 */
.L_x_1480:
[----:B------:R-:W-:Y:S05]  /*2110*/  BSYNC.RECONVERGENT B0 ;  /* 0x0000000000007941 */ /* 0x000fea0003800200 */
.L_x_1477:
[C---:B------:R-:W-:Y:S01]  /*2120*/  VIADD R27, R146.reuse, 0x8 ;  /* 0x00000008921b7836 */ /* 0x040fe20000000000 */
[C---:B------:R-:W-:Y:S01]  /*2130*/  LOP3.LUT R25, R146.reuse, 0x40, RZ, 0xfc, !PT ;  /* 0x0000004092197812 */ /* 0x040fe200078efcff */
[C---:B------:R-:W-:Y:S01]  /*2140*/  VIADD R23, R146.reuse, 0x48 ;  /* 0x0000004892177836 */ /* 0x040fe20000000000 */
[CC--:B------:R-:W-:Y:S01]  /*2150*/  ISETP.GE.AND P3, PT, R146.reuse, R24.reuse, PT ;  /* 0x000000189200720c */ /* 0x0c0fe20003f66270 */
        /* <DEDUP_REMOVED lines=25> */
.L_x_1482:
[----:B------:R-:W-:Y:S05]  /*22f0*/  BSYNC.RECONVERGENT B0 ;  /* 0x0000000000007941 */ /* 0x000fea0003800200 */
.L_x_1481:
        /* <DEDUP_REMOVED lines=29> */
.L_x_1485:
[----:B------:R1:W-:Y:S01]  /*24d0*/  STS.128 [R150+0x6000], RZ ;  /* 0x006000ff96007388 */ /* 0x0003e20000000c00 */
[----:B------:R-:W-:Y:S05]  /*24e0*/  BRA `(.L_x_1486) ;  /* 0x0000000000047947 */ /* 0x000fea0003800000 */
.L_x_1484:
[----:B------:R1:W-:Y:S02]  /*24f0*/  STS.128 [R150+0x6000], RZ ;  /* 0x006000ff96007388 */ /* 0x0003e40000000c00 */
.L_x_1486:
[----:B------:R-:W-:Y:S05]  /*2500*/  BSYNC.RECONVERGENT B0 ;  /* 0x0000000000007941 */ /* 0x000fea0003800200 */
.L_x_1483:
        /* <DEDUP_REMOVED lines=16> */
[----:B------:R-:W-:Y:S01]  /*2610*/  @!PT LDS RZ, [RZ] ;  /* 0x00000000fffff984 */ /* 0x000fe20000000800 */
[----:B------:R-:W-:Y:S01]  /*2620*/  @!PT LDS RZ, [RZ] ;  /* 0x00000000fffff984 */ /* 0x000fe20000000800 */
[----:B------:R-:W-:Y:S01]  /*2630*/  @!PT LDS RZ, [RZ] ;  /* 0x00000000fffff984 */ /* 0x000fe20000000800 */
[----:B------:R3:W-:Y:S04]  /*2640*/  LDGSTS.E.BYPASS.LTC128B.128 [R150+0x7000], desc[UR22][R24.64] ;  /* 0x0700000018967fae */ /* 0x0007e8000b981a16 */
.L_x_1488:
[----:B------:R-:W-:Y:S05]  /*2650*/  BSYNC.RECONVERGENT B0 ;  /* 0x0000000000007941 */ /* 0x000fea0003800200 */
.L_x_1487:
[----:B------:R-:W4:Y:S01]  /*2660*/  LDCU.64 UR8, c[0x0][0x3d8] ;  /* 0x00007b00ff0877ac */ /* 0x000f220008000a00 */
[----:B------:R-:W-:Y:S01]  /*2670*/  IMAD.WIDE.U32 R22, R13, UR12, R20 ;  /* 0x0000000c0d167c25 */ /* 0x000fe2000f8e0014 */
[----:B------:R-:W-:Y:S03]  /*2680*/  BSSY.RECONVERGENT B0, `(.L_x_1489) ;  /* 0x000001c000007945 */ /* 0x000fe60003800200 */
[----:B------:R-:W-:Y:S01]  /*2690*/  IMAD R12, R12, UR12, RZ ;  /* 0x0000000c0c0c7c24 */ /* 0x000fe2000f8e02ff */
[----:B------:R-:W-:-:S03]  /*26a0*/  IADD3 R18, P0, PT, R18, R22, RZ ;  /* 0x0000001612127210 */ /* 0x000fc60007f1e0ff */
[----:B------:R-:W-:-:S05]  /*26b0*/  IMAD R12, R13, UR13, R12 ;  /* 0x0000000d0d0c7c24 */ /* 0x000fca000f8e020c */
[----:B------:R-:W-:Y:S01]  /*26c0*/  IADD3.X R19, PT, PT, R15, R23, R12, P0, !PT ;  /* 0x000000170f137210 */ /* 0x000fe200007fe40c */
[----:B----4-:R-:W-:Y:S02]  /*26d0*/  IMAD R10, R10, UR8, RZ ;  /* 0x000000080a0a7c24 */ /* 0x010fe4000f8e02ff */
[----:B------:R-:W-:-:S04]  /*26e0*/  IMAD.WIDE.U32 R18, R11, UR8, R18 ;  /* 0x000000080b127c25 */ /* 0x000fc8000f8e0012 */
[----:B------:R-:W-:-:S05]  /*26f0*/  IMAD R5, R11, UR9, R10 ;  /* 0x000000090b057c24 */ /* 0x000fca000f8e020a */
[----:B------:R-:W-:Y:S01]  /*2700*/  IADD3 R5, PT, PT, R19, R5, RZ ;  /* 0x0000000513057210 */ /* 0x000fe20007ffe0ff */
[----:B------:R-:W-:Y:S06]  /*2710*/  @P2 BRA `(.L_x_1490) ;  /* 0x0000000000442947 */ /* 0x000fec0003800000 */
[----:B------:R-:W4:Y:S02]  /*2720*/  LDCU UR8, c[0x0][0x440] ;  /* 0x00008800ff0877ac */ /* 0x000f240008000800 */
[----:B----4-:R-:W-:-:S13]  /*2730*/  ISETP.GE.AND P0, PT, R20, UR8, PT ;  /* 0x0000000814007c0c */ /* 0x010fda000bf06270 */
        /* <DEDUP_REMOVED lines=13> */
.L_x_1491:
[----:B------:R4:W-:Y:S01]  /*2810*/  STS.128 [R150+0x8000], RZ ;  /* 0x008000ff96007388 */ /* 0x0009e20000000c00 */
[----:B------:R-:W-:Y:S05]  /*2820*/  BRA `(.L_x_1492) ;  /* 0x0000000000047947 */ /* 0x000fea0003800000 */
.L_x_1490:
[----:B------:R4:W-:Y:S02]  /*2830*/  STS.128 [R150+0x8000], RZ ;  /* 0x008000ff96007388 */ /* 0x0009e40000000c00 */
.L_x_1492:
[----:B------:R-:W-:Y:S05]  /*2840*/  BSYNC.RECONVERGENT B0 ;  /* 0x0000000000007941 */ /* 0x000fea0003800200 */
.L_x_1489:
        /* <DEDUP_REMOVED lines=19> */
.L_x_1494:
[----:B------:R-:W-:Y:S05]  /*2980*/  BSYNC.RECONVERGENT B0 ;  /* 0x0000000000007941 */ /* 0x000fea0003800200 */
.L_x_1493:
[----:B------:R-:W3:Y:S01]  /*2990*/  LDCU.64 UR8, c[0x0][0x538] ;  /* 0x0000a700ff0877ac */ /* 0x000ee20008000a00 */
[----:B------:R-:W4:Y:S01]  /*29a0*/  LDC.64 R16, c[0x0][0x528] ;  /* 0x00014a00ff107b82 */ /* 0x000f220000000a00 */
[----:B------:R-:W-:Y:S01]  /*29b0*/  IMAD R9, R8, R9, R148 ;  /* 0x0000000908097224 */ /* 0x000fe200078e0294 */
[----:B------:R-:W0:Y:S01]  /*29c0*/  LDGDEPBAR ;  /* 0x00000000000079af */ /* 0x000e220000000000 */
[----:B------:R-:W2:Y:S01]  /*29d0*/  LDCU UR14, c[0x0][0x590] ;  /* 0x0000b200ff0e77ac */ /* 0x000ea20008000800 */
[----:B------:R-:W1:Y:S01]  /*29e0*/  LDCU UR10, c[0x0][0x440] ;  /* 0x00008800ff0a77ac */ /* 0x000e620008000800 */
[----:B------:R-:W1:Y:S01]  /*29f0*/  LDCU UR11, c[0x0][0x3e0] ;  /* 0x00007c00ff0b77ac */ /* 0x000e620008000800 */
[----:B------:R-:W1:Y:S01]  /*2a00*/  LDCU UR13, c[0x0][0x45c] ;  /* 0x00008b80ff0d77ac */ /* 0x000e620008000800 */
[----:B---3--:R-:W-:Y:S01]  /*2a10*/  ISETP.NE.U32.AND P0, PT, RZ, UR8, PT ;  /* 0x00000008ff007c0c */ /* 0x008fe2000bf05070 */
[----:B------:R-:W3:Y:S03]  /*2a20*/  LDCU.U8 UR12, c[0x0][0x4f8] ;  /* 0x00009f00ff0c77ac */ /* 0x000ee60008000000 */
[----:B------:R-:W-:Y:S01]  /*2a30*/  ISETP.NE.AND.EX P0, PT, RZ, UR9, PT, P0 ;  /* 0x00000009ff007c0c */ /* 0x000fe2000bf05300 */
[----:B----4-:R-:W4:-:S12]  /*2a40*/  LDG.E.64 R12, desc[UR22][R16.64+0x8] ;  /* 0x00000816100c7981 */ /* 0x010f18000c1e1b00 */
[----:B------:R-:W-:Y:S01]  /*2a50*/  VOTEU.ANY UP0, P0 ;  /* 0x0000000000ff7886 */ /* 0x000fe20000000100 */
[----:B------:R-:W-:-:S13]  /*2a60*/  PLOP3.LUT P0, PT, PT, PT, UP0, 0x80, 0x8 ;  /* 0x000000000008781c */ /* 0x000fda0003f0f008 */
[----:B------:R-:W2:Y:S01]  /*2a70*/  @P0 LDC.64 R4, c[0x0][0x540] ;  /* 0x00015000ff040b82 */ /* 0x000ea20000000a00 */
[----:B-1----:R-:W-:Y:S02]  /*2a80*/  @P0 IMAD.MOV.U32 R10, RZ, RZ, R148 ;  /* 0x000000ffff0a0224 */ /* 0x002fe400078e0094 */
[----:B------:R-:W-:-:S05]  /*2a90*/  @P0 IMAD.MOV.U32 R11, RZ, RZ, RZ ;  /* 0x000000ffff0b0224 */ /* 0x000fca00078e00ff */
[----:B------:R-:W1:Y:S01]  /*2aa0*/  @P0 LDC R14, c[0x0][0x458] ;  /* 0x00011600ff0e0b82 */ /* 0x000e620000000800 */
[----:B--2---:R-:W-:-:S04]  /*2ab0*/  @P0 IMAD.WIDE.U32 R10, R8, R4, R10 ;  /* 0x00000004080a0225 */ /* 0x004fc800078e000a */
[----:B------:R-:W-:Y:S01]  /*2ac0*/  @P0 IMAD R5, R8, R5, R11 ;  /* 0x0000000508050224 */ /* 0x000fe200078e020b */
[----:B------:R-:W-:-:S04]  /*2ad0*/  @P0 LEA R18, P1, R10, UR8, 0x2 ;  /* 0x000000080a120c11 */ /* 0x000fc8000f8210ff */
[----:B------:R-:W-:Y:S02]  /*2ae0*/  @P0 LEA.HI.X R19, R10, UR9, R5, 0x2, P1 ;  /* 0x000000090a130c11 */ /* 0x000fe400088f1405 */
[----:B------:R-:W2:Y:S04]  /*2af0*/  LDG.E.64 R10, desc[UR22][R16.64] ;  /* 0x00000016100a7981 */ /* 0x000ea8000c1e1b00 */
[----:B------:R-:W3:Y:S01]  /*2b00*/  @P0 LDG.E R6, desc[UR22][R18.64] ;  /* 0x0000001612060981 */ /* 0x000ee2000c1e1900 */
[----:B-1----:R-:W3:Y:S01]  /*2b10*/  @P0 MUFU.RCP R5, R14 ;  /* 0x0000000e00050308 */ /* 0x002ee20000001000 */
[----:B------:R-:W-:Y:S01]  /*2b20*/  IMAD.SHL.U32 R4, R167, 0x2, RZ ;  /* 0x00000002a7047824 */ /* 0x000fe200078e00ff */
[--C-:B------:R-:W-:Y:S02]  /*2b30*/  SHF.R.U32.HI R8, RZ, 0x1, R167.reuse ;  /* 0x00000001ff087819 */ /* 0x100fe400000116a7 */
[----:B------:R-:W-:Y:S01]  /*2b40*/  SHF.R.U32.HI R167, RZ, 0x6, R167 ;  /* 0x00000006ffa77819 */ /* 0x000fe200000116a7 */
[----:B------:R-:W-:-:S03]  /*2b50*/  IMAD.SHL.U32 R9, R9, 0x20, RZ ;  /* 0x0000002009097824 */ /* 0x000fc600078e00ff */
[----:B------:R-:W-:Y:S02]  /*2b60*/  LOP3.LUT R167, R167, 0xe, RZ, 0xc0, !PT ;  /* 0x0000000ea7a77812 */ /* 0x000fe400078ec0ff */
[----:B------:R-:W-:-:S03]  /*2b70*/  LOP3.LUT R15, R4, 0x6, RZ, 0xc0, !PT ;  /* 0x00000006040f7812 */ /* 0x000fc600078ec0ff */
[----:B------:R-:W-:Y:S01]  /*2b80*/  IMAD R167, R152, 0x4, R167 ;  /* 0x0000000498a77824 */ /* 0x000fe200078e02a7 */
[----:B------:R-:W-:-:S04]  /*2b90*/  LOP3.LUT R8, R15, 0x1c0, R8, 0xf8, !PT ;  /* 0x000001c00f087812 */ /* 0x000fc800078ef808 */
[----:B------:R-:W-:Y:S01]  /*2ba0*/  IADD3 R154, PT, PT, R176, -R3, -R8 ;  /* 0x80000003b09a7210 */ /* 0x000fe20007ffe808 */
[----:B------:R-:W-:Y:S01]  /*2bb0*/  IMAD.SHL.U32 R3, R116, 0x2, RZ ;  /* 0x0000000274037824 */ /* 0x000fe200078e00ff */
[----:B------:R-:W-:Y:S01]  /*2bc0*/  CS2R R94, SRZ ;  /* 0x00000000005e7805 */ /* 0x000fe2000001ff00 */
[----:B------:R-:W-:Y:S01]  /*2bd0*/  IMAD.SHL.U32 R165, R165, 0x8, RZ ;  /* 0x00000008a5a57824 */ /* 0x000fe200078e00ff */
[----:B------:R-:W-:Y:S01]  /*2be0*/  CS2R R92, SRZ ;  /* 0x00000000005c7805 */ /* 0x000fe2000001ff00 */
[--C-:B------:R-:W-:Y:S01]  /*2bf0*/  IMAD.IADD R138, R144, 0x1, R7.reuse ;  /* 0x00000001908a7824 */ /* 0x100fe200078e0207 */
        /* <DEDUP_REMOVED lines=16> */
[----:B------:R-:W-:Y:S01]  /*2d00*/  IMAD.IADD R143, R142, 0x1, R3 ;  /* 0x000000018e8f7824 */ /* 0x000fe200078e0203 */
[----:B------:R-:W-:Y:S01]  /*2d10*/  UMOV UR17, URZ ;  /* 0x000000ff00117c82 */ /* 0x000fe20008000000 */
[----:B------:R-:W-:Y:S01]  /*2d20*/  USHF.L.U32 UR14, UR14, 0x7, URZ ;  /* 0x000000070e0e7899 */ /* 0x000fe200080006ff */
[----:B----4-:R-:W-:-:S02]  /*2d30*/  IADD3 R180, P2, P1, R9, R12, R180 ;  /* 0x0000000c09b47210 */ /* 0x010fc4000795e0b4 */
[----:B------:R-:W-:-:S03]  /*2d40*/  SHF.R.S32.HI R9, RZ, 0x1f, R9 ;  /* 0x0000001fff097819 */ /* 0x000fc60000011409 */
[----:B------:R-:W-:Y:S01]  /*2d50*/  IMAD.WIDE.U32 R180, R180, -0x2daee0ad, RZ ;  /* 0xd2511f53b4b47825 */ /* 0x000fe200078e00ff */
[----:B------:R-:W-:Y:S02]  /*2d60*/  IADD3.X R164, PT, PT, R9, R13, RZ, P2, P1 ;  /* 0x0000000d09a47210 */ /* 0x000fe400017e24ff */
[----:B--2---:R-:W-:Y:S01]  /*2d70*/  R2UR UR27, R11 ;  /* 0x000000000b1b72ca */ /* 0x004fe200000e0000 */
[----:B---3--:R-:W-:Y:S01]  /*2d80*/  @P0 FMUL.FTZ R5, R6, R5 ;  /* 0x0000000506050220 */ /* 0x008fe20000410000 */
[----:B------:R-:W-:-:S04]  /*2d90*/  R2UR UR26, R10 ;  /* 0x000000000a1a72ca */ /* 0x000fc800000e0000 */
[----:B------:R-:W-:Y:S01]  /*2da0*/  @P0 R2UR UR8, R5 ;  /* 0x00000000050802ca */ /* 0x000fe200000e0000 */
[----:B------:R-:W-:-:S06]  /*2db0*/  VIADD R5, R167, 0x1 ;  /* 0x00000001a7057836 */ /* 0x000fcc0000000000 */
[----:B------:R-:W-:Y:S02]  /*2dc0*/  LOP3.LUT R167, R167, UR27, RZ, 0x3c, !PT ;  /* 0x0000001ba7a77c12 */ /* 0x000fe4000f8e3cff */
[----:B------:R-:W-:Y:S02]  /*2dd0*/  LOP3.LUT R5, R5, UR27, RZ, 0x3c, !PT ;  /* 0x0000001b05057c12 */ /* 0x000fe4000f8e3cff */
[C---:B------:R-:W-:Y:S02]  /*2de0*/  LOP3.LUT R167, R181.reuse, R167, RZ, 0x3c, !PT ;  /* 0x000000a7b5a77212 */ /* 0x040fe400078e3cff */
[----:B------:R-:W-:Y:S01]  /*2df0*/  LOP3.LUT R166, R181, R5, RZ, 0x3c, !PT ;  /* 0x00000005b5a67212 */ /* 0x000fe200078e3cff */
[----:B------:R-:W-:-:S06]  /*2e00*/  @UP0 UMOV UR17, UR8 ;  /* 0x0000000800110c82 */ /* 0x000fcc0008000000 */
.L_x_1499:
[----:B------:R-:W0:Y:S01]  /*2e10*/  LDGDEPBAR ;  /* 0x00000000000079af */ /* 0x000e220000000000 */
[----:B------:R-:W-:Y:S01]  /*2e20*/  LEA R190, P0, R146, R158, 0x2 ;  /* 0x0000009e92be7211 */ /* 0x000fe200078010ff */
[----:B------:R-:W-:Y:S03]  /*2e30*/  IMAD.IADD R145, R138, 0x1, R3 ;  /* 0x000000018a917824 */ /* 0x000fe600078e0203 */
[----:B------:R-:W-:Y:S01]  /*2e40*/  LEA.HI.X R191, R146, R159, RZ, 0x2, P0 ;  /* 0x0000009f92bf7211 */ /* 0x000fe200000f14ff */
[----:B------:R-:W-:Y:S04]  /*2e50*/  DEPBAR.LE SB0, 0x0 ;  /* 0x000080000000791a */ /* 0x000fe80000000000 */
[----:B------:R-:W-:Y:S06]  /*2e60*/  BAR.SYNC.DEFER_BLOCKING 0x0 ;  /* 0x0000000000007b1d */ /* 0x000fec0000010000 */
[----:B------:R-:W-:Y:S08]  /*2e70*/  LDSM.16.M88.4 R100, [R138] ;  /* 0x000000008a64783b */ /* 0x000ff00000000200 */
[----:B------:R-:W1:Y:S08]  /*2e80*/  LDSM.16.M88.4 R104, [R142] ;  /* 0x000000008e68783b */ /* 0x000e700000000200 */
[----:B------:R-:W2:Y:S08]  /*2e90*/  LDSM.16.M88.4 R108, [R138+0x1000] ;  /* 0x001000008a6c783b */ /* 0x000eb00000000200 */
[----:B-----5:R-:W5:Y:S04]  /*2ea0*/  LDG.E R189, desc[UR22][R190.64] ;  /* 0x00000016bebd7981 */ /* 0x020f68000c1e1900 */
[----:B------:R-:W5:Y:S04]  /*2eb0*/  LDG.E R188, desc[UR22][R190.64+0x20] ;  /* 0x00002016bebc7981 */ /* 0x000f68000c1e1900 */
[----:B------:R-:W5:Y:S04]  /*2ec0*/  LDG.E R187, desc[UR22][R190.64+0x100] ;  /* 0x00010016bebb7981 */ /* 0x000f68000c1e1900 */
[----:B------:R3:W5:Y:S04]  /*2ed0*/  LDG.E R186, desc[UR22][R190.64+0x120] ;  /* 0x00012016beba7981 */ /* 0x000768000c1e1900 */
[----:B------:R-:W4:Y:S01]  /*2ee0*/  LDSM.16.M88.4 R112, [R142+0x400] ;  /* 0x000400008e70783b */ /* 0x000f220000000200 */
[-C--:B-1----:R-:W-:Y:S07]  /*2ef0*/  HMMA.16816.F32 R4, R100, R104.reuse, RZ ;  /* 0x000000686404723c */ /* 0x082fee00000018ff */
[----:B------:R-:W1:Y:S01]  /*2f00*/  LDSM.16.M88.4 R116, [R142+0x800] ;  /* 0x000800008e74783b */ /* 0x000e620000000200 */
[C---:B--2---:R-:W-:Y:S07]  /*2f10*/  HMMA.16816.F32 R8, R108.reuse, R104, RZ ;  /* 0x000000686c08723c */ /* 0x044fee00000018ff */
[----:B------:R-:W2:Y:S01]  /*2f20*/  LDSM.16.M88.4 R120, [R142+0xc00] ;  /* 0x000c00008e78783b */ /* 0x000ea20000000200 */
[----:B---3--:R-:W-:Y:S01]  /*2f30*/  IMAD.SHL.U32 R191, R175, 0x80, RZ ;  /* 0x00000080afbf7824 */ /* 0x008fe200078e00ff */
[-C--:B------:R-:W-:Y:S06]  /*2f40*/  HMMA.16816.F32 R12, R108, R106.reuse, RZ ;  /* 0x0000006a6c0c723c */ /* 0x080fec00000018ff */
[----:B------:R-:W-:Y:S01]  /*2f50*/  LDSM.16.M88.4 R124, [R145] ;  /* 0x00000000917c783b */ /* 0x000fe20000000200 */
[C---:B------:R-:W-:Y:S02]  /*2f60*/  LOP3.LUT R193, R191.reuse, R146, RZ, 0xfc, !PT ;  /* 0x00000092bfc17212 */ /* 0x040fe400078efcff */
[----:B------:R-:W-:Y:S02]  /*2f70*/  ISETP.GE.AND P0, PT, R191, R174, PT ;  /* 0x000000aebf00720c */ /* 0x000fe40003f06270 */
[----:B------:R-:W-:Y:S01]  /*2f80*/  IADD3 R190, PT, PT, R193, R154, RZ ;  /* 0x0000009ac1be7210 */ /* 0x000fe20007ffe0ff */
[C---:B------:R-:W-:Y:S02]  /*2f90*/  HMMA.16816.F32 R16, R100.reuse, R106, RZ ;  /* 0x0000006a6410723c */ /* 0x040fe400000018ff */
[----:B------:R-:W3:Y:S01]  /*2fa0*/  LDSM.16.M88.4 R128, [R143] ;  /* 0x000000008f80783b */ /* 0x000ee20000000200 */
[C---:B------:R-:W-:Y:S01]  /*2fb0*/  IADD3 R198, PT, PT, R190.reuse, 0xc7, RZ ;  /* 0x000000c7bec67810 */ /* 0x040fe20007ffe0ff */
[C---:B------:R-:W-:Y:S01]  /*2fc0*/  VIADD R196, R190.reuse, 0xc8 ;  /* 0x000000c8bec47836 */ /* 0x040fe20000000000 */
[C---:B------:R-:W-:Y:S01]  /*2fd0*/  IADD3 R195, PT, PT, R190.reuse, 0x88, RZ ;  /* 0x00000088bec37810 */ /* 0x040fe20007ffe0ff */
[C---:B------:R-:W-:Y:S01]  /*2fe0*/  VIADD R200, R190.reuse, 0xc0 ;  /* 0x000000c0bec87836 */ /* 0x040fe20000000000 */
[----:B------:R-:W-:Y:S01]  /*2ff0*/  IABS R198, R198 ;  /* 0x000000c600c67213 */ /* 0x000fe20000000000 */
[C---:B------:R-:W-:Y:S01]  /*3000*/  VIADD R199, R190.reuse, 0x80 ;  /* 0x00000080bec77836 */ /* 0x040fe20000000000 */
[-C--:B----4-:R-:W-:Y:S01]  /*3010*/  HMMA.16816.F32 R20, R100, R112.reuse, RZ ;  /* 0x000000706414723c */ /* 0x090fe200000018ff */
[----:B------:R-:W4:Y:S01]  /*3020*/  LDSM.16.M88.4 R132, [R145+0x1000] ;  /* 0x001000009184783b */ /* 0x000f220000000200 */
        /* <DEDUP_REMOVED lines=9> */
[C---:B------:R-:W-:Y:S01]  /*30c0*/  VIADD R192, R190.reuse, 0x87 ;  /* 0x00000087bec07836 */ /* 0x040fe20000000000 */
[----:B------:R-:W-:Y:S02]  /*30d0*/  IABS R196, R196 ;  /* 0x000000c400c47213 */ /* 0x000fe40000000000 */
[----:B------:R-:W-:Y:S01]  /*30e0*/  I2FP.F32.S32 R202, R198 ;  /* 0x000000c600ca7245 */ /* 0x000fe20000201400 */
[----:B------:R-:W-:Y:S01]  /*30f0*/  VIADD R198, R190, 0xb7 ;  /* 0x000000b7bec67836 */ /* 0x000fe20000000000 */
[-C--:B------:R-:W-:Y:S01]  /*3100*/  HMMA.16816.F32 R28, R108, R114.reuse, RZ ;  /* 0x000000726c1c723c */ /* 0x080fe200000018ff */
[----:B------:R-:W-:Y:S02]  /*3110*/  I2FP.F32.S32 R196, R196 ;  /* 0x000000c400c47245 */ /* 0x000fe40000201400 */
[----:B------:R-:W-:Y:S02]  /*3120*/  IABS R194, R194 ;  /* 0x000000c200c27213 */ /* 0x000fe40000000000 */
[----:B------:R-:W-:Y:S02]  /*3130*/  IABS R198, R198 ;  /* 0x000000c600c67213 */ /* 0x000fe40000000000 */
[----:B------:R-:W-:Y:S01]  /*3140*/  I2FP.F32.S32 R194, R194 ;  /* 0x000000c200c27245 */ /* 0x000fe20000201400 */
[C---:B------:R-:W-:Y:S02]  /*3150*/  HMMA.16816.F32 R32, R100.reuse, R114, RZ ;  /* 0x000000726420723c */ /* 0x040fe400000018ff */
[----:B------:R-:W-:Y:S02]  /*3160*/  IABS R195, R195 ;  /* 0x000000c300c37213 */ /* 0x000fe40000000000 */
[----:B------:R-:W-:Y:S02]  /*3170*/  IABS R192, R192 ;  /* 0x000000c000c07213 */ /* 0x000fe40000000000 */
[----:B------:R-:W-:Y:S02]  /*3180*/  I2FP.F32.S32 R195, R195 ;  /* 0x000000c300c37245 */ /* 0x000fe40000201400 */
[-C--:B-1----:R-:W-:Y:S01]  /*3190*/  HMMA.16816.F32 R36, R100, R116.reuse, RZ ;  /* 0x000000746424723c */ /* 0x082fe200000018ff */
[----:B------:R-:W-:Y:S07]  /*31a0*/  I2FP.F32.S32 R192, R192 ;  /* 0x000000c000c07245 */ /* 0x000fee0000201400 */
[C---:B------:R-:W-:Y:S08]  /*31b0*/  HMMA.16816.F32 R40, R108.reuse, R116, RZ ;  /* 0x000000746c28723c */ /* 0x040ff000000018ff */
[-C--:B------:R-:W-:Y:S08]  /*31c0*/  HMMA.16816.F32 R44, R108, R118.reuse, RZ ;  /* 0x000000766c2c723c */ /* 0x080ff000000018ff */
[C---:B------:R-:W-:Y:S08]  /*31d0*/  HMMA.16816.F32 R48, R100.reuse, R118, RZ ;  /* 0x000000766430723c */ /* 0x040ff000000018ff */
[-C--:B--2---:R-:W-:Y:S08]  /*31e0*/  HMMA.16816.F32 R52, R100, R120.reuse, RZ ;  /* 0x000000786434723c */ /* 0x084ff000000018ff */
[C---:B------:R-:W-:Y:S08]  /*31f0*/  HMMA.16816.F32 R56, R108.reuse, R120, RZ ;  /* 0x000000786c38723c */ /* 0x040ff000000018ff */
[-C--:B------:R-:W-:Y:S08]  /*3200*/  HMMA.16816.F32 R60, R108, R122.reuse, RZ ;  /* 0x0000007a6c3c723c */ /* 0x080ff000000018ff */
[----:B------:R-:W-:Y:S01]  /*3210*/  HMMA.16816.F32 R64, R100, R122, RZ ;  /* 0x0000007a6440723c */ /* 0x000fe200000018ff */
[----:B------:R-:W1:Y:S07]  /*3220*/  LDSM.16.M88.4 R100, [R143+0x400] ;  /* 0x000400008f64783b */ /* 0x000e6e0000000200 */
[-C--:B---3--:R-:W-:Y:S08]  /*3230*/  HMMA.16816.F32 R4, R124, R128.reuse, R4 ;  /* 0x000000807c04723c */ /* 0x088ff00000001804 */
[C---:B----4-:R-:W-:Y:S08]  /*3240*/  HMMA.16816.F32 R8, R132.reuse, R128, R8 ;  /* 0x000000808408723c */ /* 0x050ff00000001808 */
        /* <DEDUP_REMOVED lines=12> */
[-C--:B-1----:R-:W-:Y:S03]  /*3310*/  HMMA.16816.F32 R20, R124, R100.reuse, R20 ;  /* 0x000000647c14723c */ /* 0x082fe60000001814 */
[----:B------:R-:W-:Y:S01]  /*3320*/  IABS R200, R200 ;  /* 0x000000c800c87213 */ /* 0x000fe20000000000 */
[C---:B------:R-:W-:Y:S01]  /*3330*/  FFMA.FTZ R8, R197.reuse, -UR17, R8 ;  /* 0x80000011c5087c23 */ /* 0x040fe20008010008 */
[C---:B------:R-:W-:Y:S01]  /*3340*/  IADD3 R202, PT, PT, R190.reuse, 0xa8, RZ ;  /* 0x000000a8beca7810 */ /* 0x040fe20007ffe0ff */
[----:B------:R-:W-:Y:S01]  /*3350*/  FFMA.FTZ R14, R197, -UR17, R14 ;  /* 0x80000011c50e7c23 */ /* 0x000fe2000801000e */
[----:B------:R-:W-:Y:S01]  /*3360*/  I2FP.F32.S32 R197, R200 ;  /* 0x000000c800c57245 */ /* 0x000fe20000201400 */
[C---:B------:R-:W-:Y:S04]  /*3370*/  HMMA.16816.F32 R24, R132.reuse, R100, R24 ;  /* 0x000000648418723c */ /* 0x040fe80000001818 */
[----:B------:R-:W-:Y:S02]  /*3380*/  VIADD R200, R190, 0x78 ;  /* 0x00000078bec87836 */ /* 0x000fe40000000000 */
[----:B------:R-:W-:Y:S01]  /*3390*/  FFMA.FTZ R18, R199, -UR17, R18 ;  /* 0x80000011c7127c23 */ /* 0x000fe20008010012 */
[----:B------:R-:W-:Y:S01]  /*33a0*/  FFMA.FTZ R15, R196, -UR17, R15 ;  /* 0x80000011c40f7c23 */ /* 0x000fe2000801000f */
[----:B------:R-:W-:Y:S01]  /*33b0*/  I2FP.F32.S32 R196, R198 ;  /* 0x000000c600c47245 */ /* 0x000fe20000201400 */
[-C--:B------:R-:W-:Y:S03]  /*33c0*/  HMMA.16816.F32 R28, R132, R102.reuse, R28 ;  /* 0x00000066841c723c */ /* 0x080fe6000000181c */
[----:B------:R-:W-:Y:S01]  /*33d0*/  IABS R199, R200 ;  /* 0x000000c800c77213 */ /* 0x000fe20000000000 */
[C---:B------:R-:W-:Y:S01]  /*33e0*/  VIADD R200, R190.reuse, 0x70 ;  /* 0x00000070bec87836 */ /* 0x040fe20000000000 */
[C---:B------:R-:W-:Y:S01]  /*33f0*/  IADD3 R198, PT, PT, R190.reuse, 0x77, RZ ;  /* 0x00000077bec67810 */ /* 0x040fe20007ffe0ff */
[----:B------:R-:W-:Y:S01]  /*3400*/  FFMA.FTZ R12, R197, -UR17, R12 ;  /* 0x80000011c50c7c23 */ /* 0x000fe2000801000c */
[----:B------:R-:W-:Y:S01]  /*3410*/  I2FP.F32.S32 R199, R199 ;  /* 0x000000c700c77245 */ /* 0x000fe20000201400 */
[C---:B------:R-:W-:Y:S01]  /*3420*/  HMMA.16816.F32 R32, R124.reuse, R102, R32 ;  /* 0x000000667c20723c */ /* 0x040fe20000001820 */
[----:B------:R-:W1:Y:S03]  /*3430*/  LDSM.16.M88.4 R100, [R143+0xc00] ;  /* 0x000c00008f64783b */ /* 0x000e660000000200 */
[----:B------:R-:W-:Y:S01]  /*3440*/  IABS R200, R200 ;  /* 0x000000c800c87213 */ /* 0x000fe20000000000 */
[C---:B------:R-:W-:Y:S01]  /*3450*/  FFMA.FTZ R16, R199.reuse, -UR17, R16 ;  /* 0x80000011c7107c23 */ /* 0x040fe20008010010 */
[----:B------:R-:W-:Y:S01]  /*3460*/  IABS R198, R198 ;  /* 0x000000c600c67213 */ /* 0x000fe20000000000 */
[----:B------:R-:W-:Y:S01]  /*3470*/  FFMA.FTZ R22, R199, -UR17, R22 ;  /* 0x80000011c7167c23 */ /* 0x000fe20008010016 */
[----:B------:R-:W-:Y:S01]  /*3480*/  I2FP.F32.S32 R199, R200 ;  /* 0x000000c800c77245 */ /* 0x000fe20000201400 */
[-C--:B------:R-:W-:Y:S03]  /*3490*/  HMMA.16816.F32 R36, R124, R104.reuse, R36 ;  /* 0x000000687c24723c */ /* 0x080fe60000001824 */
[----:B------:R-:W-:Y:S01]  /*34a0*/  IADD3 R200, PT, PT, R190, 0xb0, RZ ;  /* 0x000000b0bec87810 */ /* 0x000fe20007ffe0ff */
[----:B------:R-:W-:Y:S01]  /*34b0*/  FFMA.FTZ R26, R197, -UR17, R26 ;  /* 0x80000011c51a7c23 */ /* 0x000fe2000801001a */
[----:B------:R-:W-:Y:S01]  /*34c0*/  I2FP.F32.S32 R198, R198 ;  /* 0x000000c600c67245 */ /* 0x000fe20000201400 */
[C---:B------:R-:W-:Y:S01]  /*34d0*/  FFMA.FTZ R20, R199.reuse, -UR17, R20 ;  /* 0x80000011c7147c23 */ /* 0x040fe20008010014 */
[----:B------:R-:W-:Y:S01]  /*34e0*/  IABS R200, R200 ;  /* 0x000000c800c87213 */ /* 0x000fe20000000000 */
[C---:B------:R-:W-:Y:S04]  /*34f0*/  HMMA.16816.F32 R40, R132.reuse, R104, R40 ;  /* 0x000000688428723c */ /* 0x040fe80000001828 */
[----:B------:R-:W-:Y:S01]  /*3500*/  I2FP.F32.S32 R197, R200 ;  /* 0x000000c800c57245 */ /* 0x000fe20000201400 */
[----:B------:R-:W-:Y:S01]  /*3510*/  FFMA.FTZ R34, R199, -UR17, R34 ;  /* 0x80000011c7227c23 */ /* 0x000fe20008010022 */
[----:B------:R-:W-:Y:S01]  /*3520*/  IABS R200, R202 ;  /* 0x000000ca00c87213 */ /* 0x000fe20000000000 */
[----:B------:R-:W-:Y:S01]  /*3530*/  FFMA.FTZ R19, R194, -UR17, R19 ;  /* 0x80000011c2137c23 */ /* 0x000fe20008010013 */
[----:B------:R-:W-:Y:S01]  /*3540*/  IABS R194, R201 ;  /* 0x000000c900c27213 */ /* 0x000fe20000000000 */
[C---:B------:R-:W-:Y:S01]  /*3550*/  FFMA.FTZ R24, R197.reuse, -UR17, R24 ;  /* 0x80000011c5187c23 */ /* 0x040fe20008010018 */
[----:B------:R-:W-:Y:S01]  /*3560*/  FFMA.FTZ R30, R197, -UR17, R30 ;  /* 0x80000011c51e7c23 */ /* 0x000fe2000801001e */
[----:B------:R-:W-:Y:S01]  /*3570*/  I2FP.F32.S32 R197, R200 ;  /* 0x000000c800c57245 */ /* 0x000fe20000201400 */
[-C--:B------:R-:W-:Y:S03]  /*3580*/  HMMA.16816.F32 R44, R132, R106.reuse, R44 ;  /* 0x0000006a842c723c */ /* 0x080fe6000000182c */
[----:B------:R-:W-:Y:S01]  /*3590*/  IADD3 R200, PT, PT, R190, 0x68, RZ ;  /* 0x00000068bec87810 */ /* 0x000fe20007ffe0ff */
[C---:B------:R-:W-:Y:S01]  /*35a0*/  FFMA.FTZ R17, R198.reuse, -UR17, R17 ;  /* 0x80000011c6117c23 */ /* 0x040fe20008010011 */
[----:B------:R-:W-:Y:S01]  /*35b0*/  I2FP.F32.S32 R194, R194 ;  /* 0x000000c200c27245 */ /* 0x000fe20000201400 */
[----:B------:R-:W-:Y:S01]  /*35c0*/  FFMA.FTZ R23, R198, -UR17, R23 ;  /* 0x80000011c6177c23 */ /* 0x000fe20008010017 */
[----:B------:R-:W-:Y:S01]  /*35d0*/  IABS R199, R200 ;  /* 0x000000c800c77213 */ /* 0x000fe20000000000 */
[C---:B------:R-:W-:Y:S01]  /*35e0*/  VIADD R198, R190.reuse, 0xaf ;  /* 0x000000afbec67836 */ /* 0x040fe20000000000 */
[C---:B------:R-:W-:Y:S01]  /*35f0*/  IADD3 R200, PT, PT, R190.reuse, 0x60, RZ ;  /* 0x00000060bec87810 */ /* 0x040fe20007ffe0ff */
[----:B------:R-:W-:Y:S01]  /*3600*/  VIADD R201, R190, 0xa7 ;  /* 0x000000a7bec97836 */ /* 0x000fe20000000000 */
        /* <DEDUP_REMOVED lines=10> */
[----:B------:R-:W-:Y:S01]  /*36b0*/  IABS R196, R201 ;  /* 0x000000c900c47213 */ /* 0x000fe20000000000 */
[C---:B------:R-:W-:Y:S01]  /*36c0*/  FFMA.FTZ R21, R194.reuse, -UR17, R21 ;  /* 0x80000011c2157c23 */ /* 0x040fe20008010015 */
[----:B------:R-:W-:Y:S01]  /*36d0*/  FFMA.FTZ R35, R194, -UR17, R35 ;  /* 0x80000011c2237c23 */ /* 0x000fe20008010023 */
[C---:B------:R-:W-:Y:S01]  /*36e0*/  IADD3 R194, PT, PT, R190.reuse, 0xa0, RZ ;  /* 0x000000a0bec27810 */ /* 0x040fe20007ffe0ff */
[----:B------:R-:W-:Y:S01]  /*36f0*/  VIADD R200, R190, 0x9f ;  /* 0x0000009fbec87836 */ /* 0x000fe20000000000 */
[----:B------:R-:W-:Y:S01]  /*3700*/  I2FP.F32.S32 R196, R196 ;  /* 0x000000c400c47245 */ /* 0x000fe20000201400 */
[-C--:B-1----:R-:W-:Y:S03]  /*3710*/  HMMA.16816.F32 R52, R124, R100.reuse, R52 ;  /* 0x000000647c34723c */ /* 0x082fe60000001834 */
[----:B------:R-:W-:Y:S01]  /*3720*/  IABS R194, R194 ;  /* 0x000000c200c27213 */ /* 0x000fe20000000000 */
[C---:B------:R-:W-:Y:S01]  /*3730*/  FFMA.FTZ R25, R198.reuse, -UR17, R25 ;  /* 0x80000011c6197c23 */ /* 0x040fe20008010019 */
[----:B------:R-:W-:Y:S01]  /*3740*/  IABS R200, R200 ;  /* 0x000000c800c87213 */ /* 0x000fe20000000000 */
[----:B------:R-:W-:Y:S01]  /*3750*/  FFMA.FTZ R31, R198, -UR17, R31 ;  /* 0x80000011c61f7c23 */ /* 0x000fe2000801001f */
[----:B------:R-:W-:Y:S02]  /*3760*/  VIADD R198, R190, 0x67 ;  /* 0x00000067bec67836 */ /* 0x000fe40000000000 */
[C---:B------:R-:W-:Y:S01]  /*3770*/  FFMA.FTZ R28, R197.reuse, -UR17, R28 ;  /* 0x80000011c51c7c23 */ /* 0x040fe2000801001c */
[----:B------:R-:W-:Y:S01]  /*3780*/  FFMA.FTZ R42, R197, -UR17, R42 ;  /* 0x80000011c52a7c23 */ /* 0x000fe2000801002a */
[----:B------:R-:W-:Y:S01]  /*3790*/  MOV R197, R194 ;  /* 0x000000c200c57202 */ /* 0x000fe20000000f00 */
[C---:B------:R-:W-:Y:S01]  /*37a0*/  FFMA.FTZ R29, R196.reuse, -UR17, R29 ;  /* 0x80000011c41d7c23 */ /* 0x040fe2000801001d */
[----:B------:R-:W-:Y:S01]  /*37b0*/  IABS R198, R198 ;  /* 0x000000c600c67213 */ /* 0x000fe20000000000 */
[----:B------:R-:W-:Y:S01]  /*37c0*/  FFMA.FTZ R43, R196, -UR17, R43 ;  /* 0x80000011c42b7c23 */ /* 0x000fe2000801002b */
[----:B------:R-:W-:Y:S01]  /*37d0*/  I2FP.F32.S32 R197, R197 ;  /* 0x000000c500c57245 */ /* 0x000fe20000201400 */
[----:B------:R-:W-:Y:S01]  /*37e0*/  IMAD.MOV.U32 R196, RZ, RZ, R200 ;  /* 0x000000ffffc47224 */ /* 0x000fe200078e00c8 */
[C---:B------:R-:W-:Y:S01]  /*37f0*/  IADD3 R200, PT, PT, R190.reuse, 0x98, RZ ;  /* 0x00000098bec87810 */ /* 0x040fe20007ffe0ff */
[C---:B------:R-:W-:Y:S01]  /*3800*/  VIADD R201, R190.reuse, 0x5f ;  /* 0x0000005fbec97836 */ /* 0x040fe20000000000 */
[----:B------:R-:W-:Y:S01]  /*3810*/  I2FP.F32.S32 R198, R198 ;  /* 0x000000c600c67245 */ /* 0x000fe20000201400 */
[C---:B------:R-:W-:Y:S04]  /*3820*/  HMMA.16816.F32 R56, R132.reuse, R100, R56 ;  /* 0x000000648438723c */ /* 0x040fe80000001838 */
[----:B------:R-:W-:Y:S01]  /*3830*/  IABS R200, R200 ;  /* 0x000000c800c87213 */ /* 0x000fe20000000000 */
[C---:B------:R-:W-:Y:S01]  /*3840*/  FFMA.FTZ R40, R197.reuse, -UR17, R40 ;  /* 0x80000011c5287c23 */ /* 0x040fe20008010028 */
[----:B------:R-:W-:Y:S01]  /*3850*/  IABS R201, R201 ;  /* 0x000000c900c97213 */ /* 0x000fe20000000000 */
[----:B------:R-:W-:Y:S01]  /*3860*/  FFMA.FTZ R46, R197, -UR17, R46 ;  /* 0x80000011c52e7c23 */ /* 0x000fe2000801002e */
[----:B------:R-:W-:Y:S01]  /*3870*/  MOV R197, R200 ;  /* 0x000000c800c57202 */ /* 0x000fe20000000f00 */
[C---:B------:R-:W-:Y:S01]  /*3880*/  VIADD R194, R190.reuse, 0x97 ;  /* 0x00000097bec27836 */ /* 0x040fe20000000000 */
[----:B------:R-:W-:Y:S01]  /*3890*/  IADD3 R200, PT, PT, R190, 0x57, RZ ;  /* 0x00000057bec87810 */ /* 0x000fe20007ffe0ff */
[C---:B------:R-:W-:Y:S01]  /*38a0*/  FFMA.FTZ R33, R198.reuse, -UR17, R33 ;  /* 0x80000011c6217c23 */ /* 0x040fe20008010021 */
[----:B------:R-:W-:Y:S01]  /*38b0*/  I2FP.F32.S32 R196, R196 ;  /* 0x000000c400c47245 */ /* 0x000fe20000201400 */
[----:B------:R-:W-:Y:S01]  /*38c0*/  FFMA.FTZ R39, R198, -UR17, R39 ;  /* 0x80000011c6277c23 */ /* 0x000fe20008010027 */
[----:B------:R-:W-:Y:S01]  /*38d0*/  I2FP.F32.S32 R198, R201 ;  /* 0x000000c900c67245 */ /* 0x000fe20000201400 */
[-C--:B------:R-:W-:Y:S03]  /*38e0*/  HMMA.16816.F32 R60, R132, R102.reuse, R60 ;  /* 0x00000066843c723c */ /* 0x080fe6000000183c */
[----:B------:R-:W-:Y:S01]  /*38f0*/  IABS R194, R194 ;  /* 0x000000c200c27213 */ /* 0x000fe20000000000 */
[----:B------:R-:W-:Y:S01]  /*3900*/  VIADD R201, R190, 0x58 ;  /* 0x00000058bec97836 */ /* 0x000fe20000000000 */
[----:B------:R-:W-:Y:S01]  /*3910*/  IABS R200, R200 ;  /* 0x000000c800c87213 */ /* 0x000fe20000000000 */
[C---:B------:R-:W-:Y:S01]  /*3920*/  FFMA.FTZ R41, R196.reuse, -UR17, R41 ;  /* 0x80000011c4297c23 */ /* 0x040fe20008010029 */
[----:B------:R-:W-:Y:S01]  /*3930*/  I2FP.F32.S32 R194, R194 ;  /* 0x000000c200c27245 */ /* 0x000fe20000201400 */
[----:B------:R-:W-:Y:S01]  /*3940*/  FFMA.FTZ R47, R196, -UR17, R47 ;  /* 0x80000011c42f7c23 */ /* 0x000fe2000801002f */
[----:B------:R-:W-:Y:S01]  /*3950*/  IABS R201, R201 ;  /* 0x000000c900c97213 */ /* 0x000fe20000000000 */
[----:B------:R-:W-:Y:S04]  /*3960*/  HMMA.16816.F32 R64, R124, R102, R64 ;  /* 0x000000667c40723c */ /* 0x000fe80000001840 */
[----:B------:R-:W-:Y:S01]  /*3970*/  I2FP.F32.S32 R196, R200 ;  /* 0x000000c800c47245 */ /* 0x000fe20000201400 */
[----:B------:R-:W-:Y:S01]  /*3980*/  VIADD R200, R190, 0x50 ;  /* 0x00000050bec87836 */ /* 0x000fe20000000000 */
[----:B------:R-:W-:Y:S01]  /*3990*/  I2FP.F32.S32 R197, R197 ;  /* 0x000000c500c57245 */ /* 0x000fe20000201400 */
[C---:B------:R-:W-:Y:S01]  /*39a0*/  FFMA.FTZ R36, R199.reuse, -UR17, R36 ;  /* 0x80000011c7247c23 */ /* 0x040fe20008010024 */
[----:B------:R-:W-:Y:S01]  /*39b0*/  FFMA.FTZ R50, R199, -UR17, R50 ;  /* 0x80000011c7327c23 */ /* 0x000fe20008010032 */
[----:B------:R-:W-:Y:S01]  /*39c0*/  I2FP.F32.S32 R199, R201 ;  /* 0x000000c900c77245 */ /* 0x000fe20000201400 */
[----:B------:R-:W-:Y:S01]  /*39d0*/  FFMA.FTZ R37, R198, -UR17, R37 ;  /* 0x80000011c6257c23 */ /* 0x000fe20008010025 */
[----:B------:R-:W-:Y:S01]  /*39e0*/  IABS R200, R200 ;  /* 0x000000c800c87213 */ /* 0x000fe20000000000 */
[----:B------:R-:W-:Y:S01]  /*39f0*/  FFMA.FTZ R45, R194, -UR17, R45 ;  /* 0x80000011c22d7c23 */ /* 0x000fe2000801002d */
[----:B------:R-:W-:Y:S01]  /*3a00*/  IADD3 R201, PT, PT, R190, 0x8f, RZ ;  /* 0x0000008fbec97810 */ /* 0x000fe20007ffe0ff */
[----:B------:R-:W-:Y:S01]  /*3a10*/  FFMA.FTZ R51, R198, -UR17, R51 ;  /* 0x80000011c6337c23 */ /* 0x000fe20008010033 */
[----:B------:R-:W-:Y:S01]  /*3a20*/  IADD3 R198, PT, PT, R190, 0x4f, RZ ;  /* 0x0000004fbec67810 */ /* 0x000fe20007ffe0ff */
[----:B------:R-:W-:Y:S01]  /*3a30*/  FFMA.FTZ R59, R194, -UR17, R59 ;  /* 0x80000011c23b7c23 */ /* 0x000fe2000801003b */
[C---:B------:R-:W-:Y:S02]  /*3a40*/  VIADD R202, R190.reuse, 0x90 ;  /* 0x00000090beca7836 */ /* 0x040fe40000000000 */
[C---:B------:R-:W-:Y:S01]  /*3a50*/  FFMA.FTZ R48, R199.reuse, -UR17, R48 ;  /* 0x80000011c7307c23 */ /* 0x040fe20008010030 */
[----:B------:R-:W-:Y:S01]  /*3a60*/  IABS R198, R198 ;  /* 0x000000c600c67213 */ /* 0x000fe20000000000 */
[C---:B------:R-:W-:Y:S01]  /*3a70*/  VIADD R194, R190.reuse, 0x48 ;  /* 0x00000048bec27836 */ /* 0x040fe20000000000 */
[----:B------:R-:W-:Y:S01]  /*3a80*/  IADD3 R190, PT, PT, R190, 0x47, RZ ;  /* 0x00000047bebe7810 */ /* 0x000fe20007ffe0ff */
[----:B------:R-:W-:Y:S01]  /*3a90*/  FFMA.FTZ R54, R199, -UR17, R54 ;  /* 0x80000011c7367c23 */ /* 0x000fe20008010036 */
[----:B------:R-:W-:Y:S01]  /*3aa0*/  I2FP.F32.S32 R199, R200 ;  /* 0x000000c800c77245 */ /* 0x000fe20000201400 */
[C---:B------:R-:W-:Y:S01]  /*3ab0*/  FFMA.FTZ R49, R196.reuse, -UR17, R49 ;  /* 0x80000011c4317c23 */ /* 0x040fe20008010031 */
        /* <DEDUP_REMOVED lines=10> */
[----:B------:R-:W-:Y:S01]  /*3b60*/  I2FP.F32.S32 R197, R200 ;  /* 0x000000c800c57245 */ /* 0x000fe20000201400 */
[----:B------:R-:W-:Y:S01]  /*3b70*/  FFMA.FTZ R61, R192, -UR17, R61 ;  /* 0x80000011c03d7c23 */ /* 0x000fe2000801003d */
[----:B------:R-:W-:Y:S01]  /*3b80*/  I2FP.F32.S32 R196, R196 ;  /* 0x000000c400c47245 */ /* 0x000fe20000201400 */
[----:B------:R-:W-:Y:S01]  /*3b90*/  FFMA.FTZ R53, R198, -UR17, R53 ;  /* 0x80000011c6357c23 */ /* 0x000fe20008010035 */
[----:B------:R-:W-:Y:S01]  /*3ba0*/  I2FP.F32.S32 R195, R194 ;  /* 0x000000c200c37245 */ /* 0x000fe20000201400 */
[C---:B------:R-:W-:Y:S01]  /*3bb0*/  FFMA.FTZ R56, R197.reuse, -UR17, R56 ;  /* 0x80000011c5387c23 */ /* 0x040fe20008010038 */
[----:B------:R-:W-:Y:S01]  /*3bc0*/  I2FP.F32.S32 R190, R190 ;  /* 0x000000be00be7245 */ /* 0x000fe20000201400 */
[C---:B------:R-:W-:Y:S01]  /*3bd0*/  FFMA.FTZ R57, R196.reuse, -UR17, R57 ;  /* 0x80000011c4397c23 */ /* 0x040fe20008010039 */
[----:B------:R-:W-:Y:S01]  /*3be0*/  FFMA.FTZ R62, R197, -UR17, R62 ;  /* 0x80000011c53e7c23 */ /* 0x000fe2000801003e */
[----:B------:R-:W-:Y:S01]  /*3bf0*/  FFMA.FTZ R63, R196, -UR17, R63 ;  /* 0x80000011c43f7c23 */ /* 0x000fe2000801003f */
[----:B------:R-:W-:Y:S01]  /*3c00*/  FFMA.FTZ R66, R199, -UR17, R66 ;  /* 0x80000011c7427c23 */ /* 0x000fe20008010042 */
[----:B------:R-:W-:Y:S01]  /*3c10*/  FFMA.FTZ R67, R198, -UR17, R67 ;  /* 0x80000011c6437c23 */ /* 0x000fe20008010043 */
[----:B------:R-:W-:Y:S01]  /*3c20*/  FFMA.FTZ R64, R195, -UR17, R64 ;  /* 0x80000011c3407c23 */ /* 0x000fe20008010040 */
[----:B------:R-:W-:Y:S01]  /*3c30*/  FFMA.FTZ R65, R190, -UR17, R65 ;  /* 0x80000011be417c23 */ /* 0x000fe20008010041 */
[----:B------:R-:W-:Y:S06]  /*3c40*/  @!P0 BRA `(.L_x_1495) ;  /* 0x00000000002c8947 */ /* 0x000fec0003800000 */
[----:B------:R-:W1:Y:S01]  /*3c50*/  LDC R102, c[0x0][0x504] ;  /* 0x00014100ff667b82 */ /* 0x000e620000000800 */
[----:B------:R-:W-:Y:S02]  /*3c60*/  IMAD.SHL.U32 R100, R152, 0x80, RZ ;  /* 0x0000008098647824 */ /* 0x000fe400078e00ff */
[----:B------:R-:W-:Y:S02]  /*3c70*/  VIADD R191, R191, 0x80 ;  /* 0x00000080bfbf7836 */ /* 0x000fe40000000000 */
[C---:B------:R-:W-:Y:S01]  /*3c80*/  VIADD R103, R100.reuse, 0x80 ;  /* 0x0000008064677836 */ /* 0x040fe20000000000 */
[----:B------:R-:W-:Y:S04]  /*3c90*/  IADD3 R101, PT, PT, R100, 0x80, R179 ;  /* 0x0000008064657810 */ /* 0x000fe80007ffe0b3 */
[----:B------:R-:W-:Y:S02]  /*3ca0*/  ISETP.LT.AND P0, PT, R103, R176, PT ;  /* 0x000000b06700720c */ /* 0x000fe40003f01270 */
[----:B-1----:R-:W-:Y:S05]  /*3cb0*/  IADD3 R101, PT, PT, R101, R102, -R176 ;  /* 0x0000006665657210 */ /* 0x002fea0007ffe8b0 */
[----:B------:R-:W-:Y:S05]  /*3cc0*/  VIADD R100, R101, 0xffffff80 ;  /* 0xffffff8065647836 */ /* 0x000fea0000000000 */
[----:B------:R-:W-:Y:S11]  /*3cd0*/  ISETP.GE.AND P1, PT, R191, R100, PT ;  /* 0x00000064bf00720c */ /* 0x000ff60003f26270 */
[----:B------:R-:W-:Y:S02]  /*3ce0*/  @!UPT UIADD3 URZ, UPT, UPT, URZ, URZ, URZ ;  /* 0x000000fffffff290 */ /* 0x000fe4000fffe0ff */
[----:B------:R-:W-:Y:S05]  /*3cf0*/  @!P1 BRA P0, `(.L_x_1496) ;  /* 0x00000010008c9947 */ /* 0x000fea0000000000 */
.L_x_1495:
        /* <DEDUP_REMOVED lines=291> */
.L_x_1496:
[C---:B------:R-:W-:Y:S01]  /*4f30*/  FSETP.NEU.FTZ.AND P0, PT, R172.reuse, -INF , PT ;  /* 0xff800000ac00780b */ /* 0x040fe20003f1d000 */
[----:B------:R-:W-:Y:S01]  /*4f40*/  FMUL.FTZ R100, R172, 1.4426950216293334961 ;  /* 0x3fb8aa3bac647820 */ /* 0x000fe20000410000 */
[----:B------:R-:W-:Y:S01]  /*4f50*/  IMAD.IADD R143, R142, 0x1, R3 ;  /* 0x000000018e8f7824 */ /* 0x000fe200078e0203 */
[----:B------:R-:W-:Y:S01]  /*4f60*/  UIADD3 UR9, UPT, UPT, UR27, 0x76cf5d0a, URZ ;  /* 0x76cf5d0a1b097890 */ /* 0x000fe2000fffe0ff */
[C---:B------:R-:W-:Y:S01]  /*4f70*/  FMUL.FTZ R101, R171.reuse, 1.4426950216293334961 ;  /* 0x3fb8aa3bab657820 */ /* 0x040fe20000410000 */
[----:B------:R-:W-:Y:S01]  /*4f80*/  UIADD3 UR15, UPT, UPT, UR26, -0x61c88647, URZ ;  /* 0x9e3779b91a0f7890 */ /* 0x000fe2000fffe0ff */
[----:B------:R-:W-:Y:S01]  /*4f90*/  FSEL R100, R100, RZ, P0 ;  /* 0x000000ff64647208 */ /* 0x000fe20000000000 */
[----:B------:R-:W-:Y:S01]  /*4fa0*/  UIADD3 UR8, UPT, UPT, UR27, -0x4498517b, URZ ;  /* 0xbb67ae851b087890 */ /* 0x000fe2000fffe0ff */
[----:B------:R-:W-:Y:S01]  /*4fb0*/  FSETP.NEU.FTZ.AND P0, PT, R171, -INF , PT ;  /* 0xff800000ab00780b */ /* 0x000fe20003f1d000 */
[----:B------:R-:W-:Y:S02]  /*4fc0*/  UIADD3 UR16, UPT, UPT, UR26, 0x3c6ef372, URZ ;  /* 0x3c6ef3721a107890 */ /* 0x000fe4000fffe0ff */
[--C-:B------:R-:W-:Y:S01]  /*4fd0*/  FFMA.FTZ R214, R32, UR13, -R100.reuse ;  /* 0x0000000d20d67c23 */ /* 0x100fe20008010864 */
[----:B------:R-:W-:Y:S01]  /*4fe0*/  FSEL R32, R101, RZ, P0 ;  /* 0x000000ff65207208 */ /* 0x000fe20000000000 */
[--C-:B------:R-:W-:Y:S01]  /*4ff0*/  FFMA.FTZ R222, R20, UR13, -R100.reuse ;  /* 0x0000000d14de7c23 */ /* 0x100fe20008010864 */
[C---:B------:R-:W-:Y:S01]  /*5000*/  FSETP.NEU.FTZ.AND P0, PT, R170.reuse, -INF , PT ;  /* 0xff800000aa00780b */ /* 0x040fe20003f1d000 */
[----:B------:R-:W-:Y:S01]  /*5010*/  FMUL.FTZ R20, R170, 1.4426950216293334961 ;  /* 0x3fb8aa3baa147820 */ /* 0x000fe20000410000 */
[----:B------:R-:W-:Y:S01]  /*5020*/  FFMA.FTZ R16, R16, UR13, -R100 ;  /* 0x0000000d10107c23 */ /* 0x000fe20008010864 */
[----:B------:R-:W-:Y:S01]  /*5030*/  FFMA.FTZ R217, R23, UR13, -R32 ;  /* 0x0000000d17d97c23 */ /* 0x000fe20008010820 */
[--C-:B------:R-:W-:Y:S01]  /*5040*/  FFMA.FTZ R17, R17, UR13, -R100.reuse ;  /* 0x0000000d11117c23 */ /* 0x100fe20008010864 */
[--C-:B------:R-:W-:Y:S01]  /*5050*/  FFMA.FTZ R64, R64, UR13, -R100.reuse ;  /* 0x0000000d40407c23 */ /* 0x100fe20008010864 */
[----:B------:R-:W-:Y:S01]  /*5060*/  FSEL R23, R20, RZ, P0 ;  /* 0x000000ff14177208 */ /* 0x000fe20000000000 */
[C---:B------:R-:W-:Y:S01]  /*5070*/  FMUL.FTZ R20, R168.reuse, 1.4426950216293334961 ;  /* 0x3fb8aa3ba8147820 */ /* 0x040fe20000410000 */
[----:B------:R-:W-:Y:S01]  /*5080*/  FSETP.NEU.FTZ.AND P0, PT, R168, -INF , PT ;  /* 0xff800000a800780b */ /* 0x000fe20003f1d000 */
[----:B------:R-:W-:Y:S01]  /*5090*/  FFMA.FTZ R65, R65, UR13, -R100 ;  /* 0x0000000d41417c23 */ /* 0x000fe20008010864 */
[----:B------:R-:W-:Y:S01]  /*50a0*/  MUFU.EX2 R230, R16 ;  /* 0x0000001000e67308 */ /* 0x000fe20000000800 */
[--C-:B------:R-:W-:Y:S01]  /*50b0*/  FFMA.FTZ R210, R28, UR13, -R23.reuse ;  /* 0x0000000d1cd27c23 */ /* 0x100fe20008010817 */
[----:B------:R-:W-:Y:S01]  /*50c0*/  FSEL R20, R20, RZ, P0 ;  /* 0x000000ff14147208 */ /* 0x000fe20000000000 */
[----:B------:R-:W1:Y:S01]  /*50d0*/  S2R R28, SR_TID.X ;  /* 0x00000000001c7919 */ /* 0x000e620000002100 */
        /* <DEDUP_REMOVED lines=25> */
[----:B------:R-:W-:Y:S01]  /*5270*/  FFMA.FTZ R67, R67, UR13, -R32 ;  /* 0x0000000d43437c23 */ /* 0x000fe20008010820 */
[--C-:B------:R-:W-:Y:S01]  /*5280*/  FFMA.FTZ R29, R29, UR13, -R23.reuse ;  /* 0x0000000d1d1d7c23 */ /* 0x100fe20008010817 */
[--C-:B------:R-:W-:Y:S03]  /*5290*/  FFMA.FTZ R33, R33, UR13, -R100.reuse ;  /* 0x0000000d21217c23 */ /* 0x100fe60008010864 */
[----:B------:R-:W-:Y:S01]  /*52a0*/  MUFU.EX2 R218, R24 ;  /* 0x0000001800da7308 */ /* 0x000fe20000000800 */
[--C-:B------:R-:W-:Y:S01]  /*52b0*/  FFMA.FTZ R52, R52, UR13, -R100.reuse ;  /* 0x0000000d34347c23 */ /* 0x100fe20008010864 */
[--C-:B------:R-:W-:Y:S01]  /*52c0*/  FFMA.FTZ R48, R48, UR13, -R100.reuse ;  /* 0x0000000d30307c23 */ /* 0x100fe20008010864 */
[----:B-1----:R-:W-:Y:S01]  /*52d0*/  LOP3.LUT P0, RZ, R28, 0x4, RZ, 0xc0, !PT ;  /* 0x000000041cff7812 */ /* 0x002fe2000780c0ff */
[----:B------:R-:W-:Y:S01]  /*52e0*/  FFMA.FTZ R49, R49, UR13, -R100 ;  /* 0x0000000d31317c23 */ /* 0x000fe20008010864 */
[----:B------:R-:W-:Y:S01]  /*52f0*/  SHF.R.U32.HI R28, RZ, 0x5, R28 ;  /* 0x00000005ff1c7819 */ /* 0x000fe2000001161c */
[--C-:B------:R-:W-:Y:S01]  /*5300*/  FFMA.FTZ R4, R4, UR13, -R100.reuse ;  /* 0x0000000d04047c23 */ /* 0x100fe20008010864 */
[--C-:B------:R-:W-:Y:S03]  /*5310*/  FFMA.FTZ R21, R21, UR13, -R100.reuse ;  /* 0x0000000d15157c23 */ /* 0x100fe60008010864 */
[----:B------:R-:W-:Y:S01]  /*5320*/  MUFU.EX2 R224, R14 ;  /* 0x0000000e00e07308 */ /* 0x000fe20000000800 */
[----:B------:R-:W-:Y:S01]  /*5330*/  LOP3.LUT R28, R28, 0x3, RZ, 0xc0, !PT ;  /* 0x000000031c1c7812 */ /* 0x000fe200078ec0ff */
[--C-:B------:R-:W-:Y:S01]  /*5340*/  FFMA.FTZ R36, R36, UR13, -R100.reuse ;  /* 0x0000000d24247c23 */ /* 0x100fe20008010864 */
[--C-:B------:R-:W-:Y:S01]  /*5350*/  FFMA.FTZ R53, R53, UR13, -R100.reuse ;  /* 0x0000000d35357c23 */ /* 0x100fe20008010864 */
[--C-:B------:R-:W-:Y:S01]  /*5360*/  FFMA.FTZ R5, R5, UR13, -R100.reuse ;  /* 0x0000000d05057c23 */ /* 0x100fe20008010864 */
[----:B------:R-:W-:Y:S01]  /*5370*/  FFMA.FTZ R37, R37, UR13, -R100 ;  /* 0x0000000d25257c23 */ /* 0x000fe20008010864 */
        /* <DEDUP_REMOVED lines=20> */
[----:B------:R-:W-:Y:S02]  /*54c0*/  IMAD R28, R175, 0x8, R28 ;  /* 0x00000008af1c7824 */ /* 0x000fe400078e021c */
[--C-:B------:R-:W-:Y:S01]  /*54d0*/  FFMA.FTZ R50, R50, UR13, -R32.reuse ;  /* 0x0000000d32327c23 */ /* 0x100fe20008010820 */
[--C-:B------:R-:W-:Y:S01]  /*54e0*/  FFMA.FTZ R51, R51, UR13, -R32.reuse ;  /* 0x0000000d33337c23 */ /* 0x100fe20008010820 */
[--C-:B------:R-:W-:Y:S01]  /*54f0*/  FFMA.FTZ R39, R39, UR13, -R32.reuse ;  /* 0x0000000d27277c23 */ /* 0x100fe20008010820 */
[----:B------:R-:W-:Y:S02]  /*5500*/  VIADD R106, R28, 0x4 ;  /* 0x000000041c6a7836 */ /* 0x000fe40000000000 */
[--C-:B------:R-:W-:Y:S01]  /*5510*/  FFMA.FTZ R6, R6, UR13, -R32.reuse ;  /* 0x0000000d06067c23 */ /* 0x100fe20008010820 */
[----:B------:R-:W-:Y:S01]  /*5520*/  MUFU.EX2 R229, R11 ;  /* 0x0000000b00e57308 */ /* 0x000fe20000000800 */
[----:B------:R-:W-:Y:S01]  /*5530*/  FFMA.FTZ R38, R38, UR13, -R32 ;  /* 0x0000000d26267c23 */ /* 0x000fe20008010820 */
[----:B------:R-:W-:Y:S05]  /*5540*/  IMAD.WIDE.U32 R106, R106, -0x326172a9, RZ ;  /* 0xcd9e8d576a6a7825 */ /* 0x000fea00078e00ff */
[----:B------:R-:W-:Y:S03]  /*5550*/  LOP3.LUT R100, R164, UR26, R107, 0x96, !PT ;  /* 0x0000001aa4647c12 */ /* 0x000fe6000f8e966b */
[----:B------:R-:W-:Y:S01]  /*5560*/  MUFU.EX2 R232, R10 ;  /* 0x0000000a00e87308 */ /* 0x000fe20000000800 */
[----:B-1----:R-:W-:Y:S02]  /*5570*/  IMAD.IADD R44, R144, 0x1, R3 ;  /* 0x00000001902c7824 */ /* 0x002fe400078e0203 */
[----:B------:R-:W-:Y:S07]  /*5580*/  IMAD.WIDE.U32 R100, R100, -0x2daee0ad, RZ ;  /* 0xd2511f5364647825 */ /* 0x000fee00078e00ff */
[----:B------:R-:W-:Y:S10]  /*5590*/  MUFU.EX2 R231, R9 ;  /* 0x0000000900e77308 */ /* 0x000ff40000000800 */
[----:B------:R1:W-:Y:S10]  /*55a0*/  MUFU.EX2 R227, R17 ;  /* 0x0000001100e37308 */ /* 0x0003f40000000800 */
[----:B------:R-:W-:Y:S10]  /*55b0*/  MUFU.EX2 R133, R64 ;  /* 0x0000004000857308 */ /* 0x000ff40000000800 */
[----:B------:R2:W-:Y:S01]  /*55c0*/  MUFU.EX2 R134, R65 ;  /* 0x0000004100867308 */ /* 0x0005e20000000800 */
[----:B-1----:R-:W-:Y:S05]  /*55d0*/  IMAD.WIDE.U32 R16, R28, -0x326172a9, RZ ;  /* 0xcd9e8d571c107825 */ /* 0x002fea00078e00ff */
[----:B------:R-:W-:Y:S04]  /*55e0*/  LOP3.LUT R102, R164, UR26, R17, 0x96, !PT ;  /* 0x0000001aa4667c12 */ /* 0x000fe8000f8e9611 */
[----:B------:R-:W-:Y:S01]  /*55f0*/  MUFU.EX2 R228, R18 ;  /* 0x0000001200e47308 */ /* 0x000fe20000000800 */
[----:B------:R-:W-:Y:S05]  /*5600*/  IMAD.WIDE.U32 R102, R102, -0x2daee0ad, RZ ;  /* 0xd2511f5366667825 */ /* 0x000fea00078e00ff */
[----:B------:R-:W-:Y:S04]  /*5610*/  LOP3.LUT R17, R180, UR8, R103, 0x96, !PT ;  /* 0x00000008b4117c12 */ /* 0x000fe8000f8e9667 */
[----:B------:R1:W-:Y:S01]  /*5620*/  MUFU.EX2 R225, R19 ;  /* 0x0000001300e17308 */ /* 0x0003e20000000800 */
[----:B--2---:R-:W-:Y:S09]  /*5630*/  IMAD.WIDE.U32 R64, R167, -0x326172a9, RZ ;  /* 0xcd9e8d57a7407825 */ /* 0x004ff200078e00ff */
[----:B------:R2:W-:Y:S10]  /*5640*/  MUFU.EX2 R212, R34 ;  /* 0x0000002200d47308 */ /* 0x0005f40000000800 */
[----:B------:R3:W-:Y:S01]  /*5650*/  MUFU.EX2 R220, R22 ;  /* 0x0000001600dc7308 */ /* 0x0007e20000000800 */
[----:B-1----:R-:W-:Y:S05]  /*5660*/  IMAD.WIDE.U32 R18, R166, -0x326172a9, RZ ;  /* 0xcd9e8d57a6127825 */ /* 0x002fea00078e00ff */
[C---:B------:R-:W-:Y:S04]  /*5670*/  LOP3.LUT R28, R16.reuse, UR15, R19, 0x96, !PT ;  /* 0x0000000f101c7c12 */ /* 0x040fe8000f8e9613 */
[----:B------:R-:W-:Y:S01]  /*5680*/  MUFU.EX2 R209, R35 ;  /* 0x0000002300d17308 */ /* 0x000fe20000000800 */
[----:B--2---:R-:W-:Y:S02]  /*5690*/  LOP3.LUT R34, R16, UR15, R65, 0x96, !PT ;  /* 0x0000000f10227c12 */ /* 0x004fe4000f8e9641 */
[----:B------:R-:W-:Y:S01]  /*56a0*/  LOP3.LUT R16, R180, UR8, R101, 0x96, !PT ;  /* 0x00000008b4107c12 */ /* 0x000fe2000f8e9665 */
[----:B------:R-:W-:Y:S06]  /*56b0*/  UIADD3 UR8, UPT, UPT, UR27, 0x32370b8f, URZ ;  /* 0x32370b8f1b087890 */ /* 0x000fec000fffe0ff */
[----:B------:R1:W-:Y:S01]  /*56c0*/  MUFU.EX2 R208, R30 ;  /* 0x0000001e00d07308 */ /* 0x0003e20000000800 */
[----:B---3--:R-:W-:Y:S01]  /*56d0*/  LOP3.LUT R22, R106, UR15, R65, 0x96, !PT ;  /* 0x0000000f6a167c12 */ /* 0x008fe2000f8e9641 */
[----:B------:R-:W-:Y:S01]  /*56e0*/  IMAD.WIDE.U32 R108, R16, -0x326172a9, RZ ;  /* 0xcd9e8d57106c7825 */ /* 0x000fe200078e00ff */
[----:B------:R-:W-:Y:S01]  /*56f0*/  LOP3.LUT R106, R106, UR15, R19, 0x96, !PT ;  /* 0x0000000f6a6a7c12 */ /* 0x000fe2000f8e9613 */
[----:B------:R-:W-:Y:S02]  /*5700*/  UIADD3 UR15, UPT, UPT, UR26, -0x255992d5, URZ ;  /* 0xdaa66d2b1a0f7890 */ /* 0x000fe4000fffe0ff */
[----:B------:R-:W-:Y:S01]  /*5710*/  IMAD.WIDE.U32 R22, R22, -0x2daee0ad, RZ ;  /* 0xd2511f5316167825 */ /* 0x000fe200078e00ff */
[----:B------:R-:W-:Y:S03]  /*5720*/  LOP3.LUT R16, R64, UR16, R109, 0x96, !PT ;  /* 0x0000001040107c12 */ /* 0x000fe6000f8e966d */
[----:B------:R-:W-:Y:S01]  /*5730*/  MUFU.EX2 R130, R66 ;  /* 0x0000004200827308 */ /* 0x000fe20000000800 */
[----:B------:R-:W-:Y:S04]  /*5740*/  IMAD.WIDE.U32 R106, R106, -0x2daee0ad, RZ ;  /* 0xd2511f536a6a7825 */ /* 0x000fe800078e00ff */
[----:B------:R-:W-:Y:S05]  /*5750*/  IMAD.WIDE.U32 R110, R16, -0x2daee0ad, RZ ;  /* 0xd2511f53106e7825 */ /* 0x000fea00078e00ff */
[----:B------:R2:W-:Y:S01]  /*5760*/  MUFU.EX2 R129, R67 ;  /* 0x0000004300817308 */ /* 0x0005e20000000800 */
[----:B-1----:R-:W-:Y:S01]  /*5770*/  LOP3.LUT R30, R100, UR9, R23, 0x96, !PT ;  /* 0x00000009641e7c12 */ /* 0x002fe2000f8e9617 */
[----:B------:R-:W-:Y:S01]  /*5780*/  IMAD.WIDE.U32 R34, R34, -0x2daee0ad, RZ ;  /* 0xd2511f5322227825 */ /* 0x000fe200078e00ff */
[----:B------:R-:W-:Y:S02]  /*5790*/  LOP3.LUT R100, R100, UR9, R107, 0x96, !PT ;  /* 0x0000000964647c12 */ /* 0x000fe4000f8e966b */
[----:B------:R-:W-:Y:S02]  /*57a0*/  LOP3.LUT R16, R22, UR8, R111, 0x96, !PT ;  /* 0x0000000816107c12 */ /* 0x000fe4000f8e966f */
[----:B------:R-:W-:Y:S01]  /*57b0*/  LOP3.LUT R104, R102, UR9, R35, 0x96, !PT ;  /* 0x0000000966687c12 */ /* 0x000fe2000f8e9623 */
[----:B------:R-:W-:Y:S02]  /*57c0*/  IMAD.WIDE.U32 R100, R100, -0x326172a9, RZ ;  /* 0xcd9e8d5764647825 */ /* 0x000fe400078e00ff */
[----:B------:R1:W-:Y:S02]  /*57d0*/  MUFU.EX2 R207, R29 ;  /* 0x0000001d00cf7308 */ /* 0x0003e40000000800 */
[----:B------:R-:W-:Y:S04]  /*57e0*/  IMAD.WIDE.U32 R104, R104, -0x326172a9, RZ ;  /* 0xcd9e8d5768687825 */ /* 0x000fe800078e00ff */
[----:B--2---:R-:W-:Y:S04]  /*57f0*/  IMAD.WIDE.U32 R66, R17, -0x326172a9, RZ ;  /* 0xcd9e8d5711427825 */ /* 0x004fe800078e00ff */
[----:B------:R2:W-:Y:S01]  /*5800*/  MUFU.EX2 R205, R31 ;  /* 0x0000001f00cd7308 */ /* 0x0005e20000000800 */
[----:B------:R-:W-:Y:S02]  /*5810*/  LOP3.LUT R19, R64, UR16, R67, 0x96, !PT ;  /* 0x0000001040137c12 */ /* 0x000fe4000f8e9643 */
[----:B------:R-:W-:Y:S02]  /*5820*/  LOP3.LUT R32, R66, UR15, R105, 0x96, !PT ;  /* 0x0000000f42207c12 */ /* 0x000fe4000f8e9669 */
[----:B------:R-:W-:Y:S01]  /*5830*/  LOP3.LUT R17, R18, UR16, R67, 0x96, !PT ;  /* 0x0000001012117c12 */ /* 0x000fe2000f8e9643 */
[----:B-1----:R-:W-:Y:S01]  /*5840*/  IMAD.WIDE.U32 R28, R28, -0x2daee0ad, RZ ;  /* 0xd2511f531c1c7825 */ /* 0x002fe200078e00ff */
[----:B------:R-:W-:Y:S01]  /*5850*/  LOP3.LUT R18, R18, UR16, R109, 0x96, !PT ;  /* 0x0000001012127c12 */ /* 0x000fe2000f8e966d */
[----:B------:R-:W-:Y:S02]  /*5860*/  UIADD3 UR16, UPT, UPT, UR26, 0x78dde6e4, URZ ;  /* 0x78dde6e41a107890 */ /* 0x000fe4000fffe0ff */
[----:B------:R1:W-:Y:S01]  /*5870*/  MUFU.EX2 R194, R48 ;  /* 0x0000003000c27308 */ /* 0x0003e20000000800 */
[----:B------:R-:W-:Y:S01]  /*5880*/  IMAD.WIDE.U32 R112, R17, -0x2daee0ad, RZ ;  /* 0xd2511f5311707825 */ /* 0x000fe200078e00ff */
[----:B------:R-:W-:Y:S01]  /*5890*/  LOP3.LUT R102, R102, UR9, R29, 0x96, !PT ;  /* 0x0000000966667c12 */ /* 0x000fe2000f8e961d */
[----:B------:R-:W-:Y:S02]  /*58a0*/  UIADD3 UR9, UPT, UPT, UR27, -0x126145ec, URZ ;  /* 0xed9eba141b097890 */ /* 0x000fe4000fffe0ff */
[----:B--2---:R-:W-:Y:S01]  /*58b0*/  IMAD.WIDE.U32 R30, R30, -0x326172a9, RZ ;  /* 0xcd9e8d571e1e7825 */ /* 0x004fe200078e00ff */
[----:B------:R-:W-:Y:S04]  /*58c0*/  LOP3.LUT R23, R28, UR8, R113, 0x96, !PT ;  /* 0x000000081c177c12 */ /* 0x000fe8000f8e9671 */
[----:B------:R2:W-:Y:S01]  /*58d0*/  MUFU.EX2 R211, R33 ;  /* 0x0000002100d37308 */ /* 0x0005e20000000800 */
[----:B------:R-:W-:Y:S01]  /*58e0*/  IMAD.WIDE.U32 R102, R102, -0x326172a9, RZ ;  /* 0xcd9e8d5766667825 */ /* 0x000fe200078e00ff */
[----:B------:R-:W-:Y:S04]  /*58f0*/  LOP3.LUT R64, R108, UR15, R31, 0x96, !PT ;  /* 0x0000000f6c407c12 */ /* 0x000fe8000f8e961f */
[----:B------:R-:W-:Y:S01]  /*5900*/  LOP3.LUT R66, R66, UR15, R103, 0x96, !PT ;  /* 0x0000000f42427c12 */ /* 0x000fe2000f8e9667 */
[----:B------:R-:W-:Y:S03]  /*5910*/  IMAD.WIDE.U32 R64, R64, -0x2daee0ad, RZ ;  /* 0xd2511f5340407825 */ /* 0x000fe600078e00ff */
[----:B------:R-:W-:Y:S01]  /*5920*/  MUFU.EX2 R131, R55 ;  /* 0x0000003700837308 */ /* 0x000fe20000000800 */
[----:B-1----:R-:W-:Y:S01]  /*5930*/  LOP3.LUT R48, R108, UR15, R101, 0x96, !PT ;  /* 0x0000000f6c307c12 */ /* 0x002fe2000f8e9665 */
[----:B------:R-:W-:Y:S01]  /*5940*/  IMAD.WIDE.U32 R66, R66, -0x2daee0ad, RZ ;  /* 0xd2511f5342427825 */ /* 0x000fe200078e00ff */
[----:B------:R-:W-:Y:S01]  /*5950*/  LOP3.LUT R22, R110, UR9, R65, 0x96, !PT ;  /* 0x000000096e167c12 */ /* 0x000fe2000f8e9641 */
[----:B------:R-:W-:Y:S02]  /*5960*/  UIADD3 UR15, UPT, UPT, UR26, 0x1715609d, URZ ;  /* 0x1715609d1a0f7890 */ /* 0x000fe4000fffe0ff */
[----:B------:R-:W-:Y:S01]  /*5970*/  IMAD.WIDE.U32 R108, R19, -0x2daee0ad, RZ ;  /* 0xd2511f53136c7825 */ /* 0x000fe200078e00ff */
[----:B------:R-:W-:Y:S03]  /*5980*/  LOP3.LUT R28, R112, UR9, R67, 0x96, !PT ;  /* 0x00000009701c7c12 */ /* 0x000fe6000f8e9643 */
[----:B------:R1:W-:Y:S01]  /*5990*/  MUFU.EX2 R132, R54 ;  /* 0x0000003600847308 */ /* 0x0003e20000000800 */
[----:B--2---:R-:W-:Y:S01]  /*59a0*/  IMAD.WIDE.U32 R32, R32, -0x2daee0ad, RZ ;  /* 0xd2511f5320207825 */ /* 0x004fe200078e00ff */
[----:B------:R-:W-:Y:S03]  /*59b0*/  LOP3.LUT R17, R34, UR8, R109, 0x96, !PT ;  /* 0x0000000822117c12 */ /* 0x000fe6000f8e966d */
[----:B------:R-:W-:Y:S01]  /*59c0*/  IMAD.WIDE.U32 R28, R28, -0x326172a9, RZ ;  /* 0xcd9e8d571c1c7825 */ /* 0x000fe200078e00ff */
[----:B------:R-:W-:Y:S04]  /*59d0*/  LOP3.LUT R34, R108, UR9, R33, 0x96, !PT ;  /* 0x000000096c227c12 */ /* 0x000fe8000f8e9621 */
[----:B------:R2:W-:Y:S01]  /*59e0*/  MUFU.EX2 R191, R49 ;  /* 0x0000003100bf7308 */ /* 0x0005e20000000800 */
[----:B------:R-:W-:Y:S04]  /*59f0*/  IMAD.WIDE.U32 R108, R17, -0x326172a9, RZ ;  /* 0xcd9e8d57116c7825 */ /* 0x000fe800078e00ff */
[----:B------:R-:W-:Y:S01]  /*5a00*/  IMAD.WIDE.U32 R34, R34, -0x326172a9, RZ ;  /* 0xcd9e8d5722227825 */ /* 0x000fe200078e00ff */
[----:B------:R-:W-:Y:S04]  /*5a10*/  LOP3.LUT R17, R104, UR16, R109, 0x96, !PT ;  /* 0x0000001068117c12 */ /* 0x000fe8000f8e966d */
[----:B------:R-:W-:Y:S01]  /*5a20*/  MUFU.EX2 R192, R50 ;  /* 0x0000003200c07308 */ /* 0x000fe20000000800 */
[----:B------:R-:W-:Y:S01]  /*5a30*/  IMAD.WIDE.U32 R104, R23, -0x326172a9, RZ ;  /* 0xcd9e8d5717687825 */ /* 0x000fe200078e00ff */
[----:B------:R-:W-:Y:S03]  /*5a40*/  LOP3.LUT R24, R108, UR15, R35, 0x96, !PT ;  /* 0x0000000f6c187c12 */ /* 0x000fe6000f8e9623 */
[----:B------:R-:W-:Y:S05]  /*5a50*/  IMAD.WIDE.U32 R18, R18, -0x2daee0ad, RZ ;  /* 0xd2511f5312127825 */ /* 0x000fea00078e00ff */
[----:B------:R3:W-:Y:S01]  /*5a60*/  MUFU.EX2 R145, R51 ;  /* 0x0000003300917308 */ /* 0x0007e20000000800 */
[----:B-1----:R-:W-:Y:S01]  /*5a70*/  IMAD.WIDE.U32 R54, R24, -0x2daee0ad, RZ ;  /* 0xd2511f5318367825 */ /* 0x002fe200078e00ff */
[----:B------:R-:W-:Y:S01]  /*5a80*/  LOP3.LUT R19, R106, UR8, R19, 0x96, !PT ;  /* 0x000000086a137c12 */ /* 0x000fe2000f8e9613 */
[----:B------:R-:W-:Y:S02]  /*5a90*/  UIADD3 UR8, UPT, UPT, UR27, 0x646e171e, URZ ;  /* 0x646e171e1b087890 */ /* 0x000fe4000fffe0ff */
[----:B--2---:R-:W-:Y:S01]  /*5aa0*/  IMAD.WIDE.U32 R48, R48, -0x2daee0ad, RZ ;  /* 0xd2511f5330307825 */ /* 0x004fe200078e00ff */
[C---:B------:R-:W-:Y:S04]  /*5ab0*/  PRMT R35, R54.reuse, 0x7770, RZ ;  /* 0x0000777036237816 */ /* 0x040fe800000000ff */
[----:B------:R1:W-:Y:S01]  /*5ac0*/  MUFU.EX2 R213, R27 ;  /* 0x0000001b00d57308 */ /* 0x0003e20000000800 */
[----:B------:R-:W-:Y:S01]  /*5ad0*/  PRMT R33, R54, 0x7771, RZ ;  /* 0x0000777136217816 */ /* 0x000fe200000000ff */
[----:B------:R-:W-:Y:S01]  /*5ae0*/  IMAD.WIDE.U32 R22, R22, -0x326172a9, RZ ;  /* 0xcd9e8d5716167825 */ /* 0x000fe200078e00ff */
[----:B------:R-:W-:Y:S01]  /*5af0*/  LOP3.LUT R18, R18, UR9, R49, 0x96, !PT ;  /* 0x0000000912127c12 */ /* 0x000fe2000f8e9631 */
[----:B------:R-:W-:Y:S01]  /*5b00*/  UIADD3 UR9, UPT, UPT, UR27, -0x56f99767, URZ ;  /* 0xa90668991b097890 */ /* 0x000fe2000fffe0ff */
[----:B------:R-:W-:Y:S02]  /*5b10*/  ISETP.LE.U32.AND P2, PT, R35, UR12, PT ;  /* 0x0000000c23007c0c */ /* 0x000fe4000bf43070 */
[----:B------:R-:W-:Y:S03]  /*5b20*/  PRMT R31, R54, 0x7773, RZ ;  /* 0x00007773361f7816 */ /* 0x000fe600000000ff */
[----:B------:R2:W-:Y:S01]  /*5b30*/  MUFU.EX2 R233, R7 ;  /* 0x0000000700e97308 */ /* 0x0005e20000000800 */
[----:B------:R-:W-:Y:S01]  /*5b40*/  ISETP.GT.U32.AND P6, PT, R33, UR12, PT ;  /* 0x0000000c21007c0c */ /* 0x000fe2000bfc4070 */
[----:B---3--:R-:W-:Y:S01]  /*5b50*/  IMAD.WIDE.U32 R50, R16, -0x326172a9, RZ ;  /* 0xcd9e8d5710327825 */ /* 0x008fe200078e00ff */
[----:B------:R-:W-:Y:S02]  /*5b60*/  LOP3.LUT R16, R104, UR15, R29, 0x96, !PT ;  /* 0x0000000f68107c12 */ /* 0x000fe4000f8e961d */
[----:B------:R-:W-:Y:S01]  /*5b70*/  ISETP.GT.U32.AND P4, PT, R31, UR12, PT ;  /* 0x0000000c1f007c0c */ /* 0x000fe2000bf84070 */
[----:B------:R-:W-:Y:S01]  /*5b80*/  IMAD.MOV.U32 R31, RZ, RZ, 0x10 ;  /* 0x00000010ff1f7424 */ /* 0x000fe200078e00ff */
[----:B------:R-:W-:Y:S03]  /*5b90*/  LOP3.LUT R30, R30, UR16, R51, 0x96, !PT ;  /* 0x000000101e1e7c12 */ /* 0x000fe6000f8e9633 */
[----:B------:R3:W-:Y:S01]  /*5ba0*/  MUFU.EX2 R238, R4 ;  /* 0x0000000400ee7308 */ /* 0x0007e20000000800 */
[----:B-1----:R-:W-:Y:S01]  /*5bb0*/  LOP3.LUT R27, R102, UR16, R105, 0x96, !PT ;  /* 0x00000010661b7c12 */ /* 0x002fe2000f8e9669 */
[----:B------:R-:W-:Y:S01]  /*5bc0*/  IMAD.WIDE.U32 R104, R17, -0x2daee0ad, RZ ;  /* 0xd2511f5311687825 */ /* 0x000fe200078e00ff */
[----:B------:R-:W-:Y:S03]  /*5bd0*/  SEL R116, R31, 0xfffffff0, !P0 ;  /* 0xfffffff01f747807 */ /* 0x000fe60004000000 */
[----:B------:R-:W-:Y:S01]  /*5be0*/  IMAD.WIDE.U32 R102, R19, -0x326172a9, RZ ;  /* 0xcd9e8d5713667825 */ /* 0x000fe200078e00ff */
[----:B------:R-:W-:Y:S03]  /*5bf0*/  LOP3.LUT R29, R32, UR9, R105, 0x96, !PT ;  /* 0x00000009201d7c12 */ /* 0x000fe6000f8e9669 */
[----:B------:R1:W-:Y:S01]  /*5c00*/  MUFU.EX2 R226, R12 ;  /* 0x0000000c00e27308 */ /* 0x0003e20000000800 */
[----:B--2---:R-:W-:Y:S01]  /*5c10*/  LOP3.LUT R7, R50, UR15, R23, 0x96, !PT ;  /* 0x0000000f32077c12 */ /* 0x004fe2000f8e9617 */
[----:B------:R-:W-:Y:S01]  /*5c20*/  IMAD.IADD R120, R116, 0x1, R151 ;  /* 0x0000000174787824 */ /* 0x000fe200078e0297 */
[----:B------:R-:W-:Y:S01]  /*5c30*/  PRMT R32, R54, 0x7772, RZ ;  /* 0x0000777236207816 */ /* 0x000fe200000000ff */
[----:B------:R-:W-:Y:S01]  /*5c40*/  IMAD.WIDE.U32 R50, R16, -0x2daee0ad, RZ ;  /* 0xd2511f5310327825 */ /* 0x000fe200078e00ff */
[----:B------:R-:W-:Y:S02]  /*5c50*/  LOP3.LUT R17, R104, UR8, R55, 0x96, !PT ;  /* 0x0000000868117c12 */ /* 0x000fe4000f8e9637 */
[----:B------:R-:W-:Y:S03]  /*5c60*/  ISETP.GT.U32.AND P5, PT, R32, UR12, PT ;  /* 0x0000000c20007c0c */ /* 0x000fe6000bfa4070 */
[----:B------:R-:W2:Y:S01]  /*5c70*/  MUFU.EX2 R214, R214 ;  /* 0x000000d600d67308 */ /* 0x000ea20000000800 */
[----:B------:R-:W-:Y:S01]  /*5c80*/  PRMT R49, R50, 0x7770, RZ ;  /* 0x0000777032317816 */ /* 0x000fe200000000ff */
[----:B------:R-:W-:Y:S01]  /*5c90*/  IMAD.WIDE.U32 R18, R18, -0x326172a9, RZ ;  /* 0xcd9e8d5712127825 */ /* 0x000fe200078e00ff */
[----:B---3--:R-:W-:Y:S02]  /*5ca0*/  PRMT R4, R50, 0x7773, RZ ;  /* 0x0000777332047816 */ /* 0x008fe400000000ff */
[----:B------:R-:W-:Y:S01]  /*5cb0*/  ISETP.LE.U32.AND P1, PT, R49, UR12, PT ;  /* 0x0000000c31007c0c */ /* 0x000fe2000bf23070 */
[----:B------:R-:W-:Y:S01]  /*5cc0*/  IMAD.IADD R119, R116, 0x1, R155 ;  /* 0x0000000174777824 */ /* 0x000fe200078e029b */
[----:B------:R-:W-:Y:S03]  /*5cd0*/  LOP3.LUT R23, R102, UR15, R19, 0x96, !PT ;  /* 0x0000000f66177c12 */ /* 0x000fe6000f8e9613 */
[----:B------:R3:W-:Y:S01]  /*5ce0*/  MUFU.EX2 R223, R13 ;  /* 0x0000000d00df7308 */ /* 0x0007e20000000800 */
[----:B-1----:R-:W-:Y:S01]  /*5cf0*/  PRMT R12, R50, 0x7772, RZ ;  /* 0x00007772320c7816 */ /* 0x002fe200000000ff */
[----:B------:R-:W-:Y:S01]  /*5d00*/  IMAD.IADD R118, R116, 0x1, R149 ;  /* 0x0000000174767824 */ /* 0x000fe200078e0295 */
[----:B------:R-:W-:Y:S01]  /*5d10*/  PRMT R19, R50, 0x7771, RZ ;  /* 0x0000777132137816 */ /* 0x000fe200000000ff */
[----:B------:R-:W-:Y:S01]  /*5d20*/  IMAD.IADD R117, R116, 0x1, R157 ;  /* 0x0000000174757824 */ /* 0x000fe200078e029d */
[----:B------:R-:W-:Y:S01]  /*5d30*/  LOP3.LUT R24, R100, UR16, R103, 0x96, !PT ;  /* 0x0000001064187c12 */ /* 0x000fe2000f8e9667 */
[----:B------:R-:W-:Y:S01]  /*5d40*/  IMAD.WIDE.U32 R100, R27, -0x2daee0ad, RZ ;  /* 0xd2511f531b647825 */ /* 0x000fe200078e00ff */
[----:B------:R-:W-:Y:S03]  /*5d50*/  ISETP.GT.U32.AND P0, PT, R12, UR12, PT ;  /* 0x0000000c0c007c0c */ /* 0x000fe6000bf04070 */
[----:B------:R1:W-:Y:S01]  /*5d60*/  MUFU.EX2 R219, R21 ;  /* 0x0000001500db7308 */ /* 0x0003e20000000800 */
[----:B------:R-:W-:Y:S01]  /*5d70*/  ISETP.GT.U32.AND P3, PT, R19, UR12, PT ;  /* 0x0000000c13007c0c */ /* 0x000fe2000bf64070 */
[----:B--2---:R-:W-:Y:S01]  /*5d80*/  @!P2 FADD.FTZ R214, -R214, -RZ ;  /* 0x800000ffd6d6a221 */ /* 0x004fe20000010100 */
[----:B------:R-:W-:Y:S01]  /*5d90*/  ISETP.GT.U32.AND P2, PT, R4, UR12, PT ;  /* 0x0000000c04007c0c */ /* 0x000fe2000bf44070 */
[----:B------:R-:W-:Y:S01]  /*5da0*/  IMAD.WIDE.U32 R32, R30, -0x2daee0ad, RZ ;  /* 0xd2511f531e207825 */ /* 0x000fe200078e00ff */
[----:B------:R-:W-:Y:S02]  /*5db0*/  LOP3.LUT R35, R17, 0xff, RZ, 0xc0, !PT ;  /* 0x000000ff11237812 */ /* 0x000fe400078ec0ff */
[----:B------:R-:W-:Y:S01]  /*5dc0*/  LOP3.LUT R16, R100, UR8, R51, 0x96, !PT ;  /* 0x0000000864107c12 */ /* 0x000fe2000f8e9633 */
[----:B------:R-:W-:Y:S01]  /*5dd0*/  IMAD.WIDE.U32 R54, R7, -0x2daee0ad, RZ ;  /* 0xd2511f5307367825 */ /* 0x000fe200078e00ff */
[----:B------:R-:W-:Y:S01]  /*5de0*/  LOP3.LUT R19, R64, UR9, R33, 0x96, !PT ;  /* 0x0000000940137c12 */ /* 0x000fe2000f8e9621 */
[----:B------:R-:W2:Y:S01]  /*5df0*/  MUFU.EX2 R222, R222 ;  /* 0x000000de00de7308 */ /* 0x000ea20000000800 */
[----:B------:R-:W-:Y:S01]  /*5e00*/  SHF.R.U32.HI R33, RZ, 0x18, R17 ;  /* 0x00000018ff217819 */ /* 0x000fe20000011611 */
[----:B------:R-:W-:Y:S01]  /*5e10*/  @P6 FADD.FTZ R211, -R211, -RZ ;  /* 0x800000ffd3d36221 */ /* 0x000fe20000010100 */
[----:B------:R-:W-:Y:S01]  /*5e20*/  LOP3.LUT R7, R32, UR8, R55, 0x96, !PT ;  /* 0x0000000820077c12 */ /* 0x000fe2000f8e9637 */
[----:B------:R-:W-:Y:S01]  /*5e30*/  IMAD.WIDE.U32 R64, R24, -0x2daee0ad, RZ ;  /* 0xd2511f5318407825 */ /* 0x000fe200078e00ff */
[----:B------:R-:W-:Y:S02]  /*5e40*/  ISETP.LE.U32.AND P6, PT, R35, UR12, PT ;  /* 0x0000000c23007c0c */ /* 0x000fe4000bfc3070 */
[C---:B------:R-:W-:Y:S01]  /*5e50*/  PRMT R32, R54.reuse, 0x7770, RZ ;  /* 0x0000777036207816 */ /* 0x040fe200000000ff */
[----:B------:R-:W-:Y:S01]  /*5e60*/  IMAD.WIDE.U32 R50, R23, -0x2daee0ad, RZ ;  /* 0xd2511f5317327825 */ /* 0x000fe200078e00ff */
[C---:B------:R-:W-:Y:S01]  /*5e70*/  PRMT R31, R54.reuse, 0x7771, RZ ;  /* 0x00007771361f7816 */ /* 0x040fe200000000ff */
[----:B------:R-:W4:Y:S01]  /*5e80*/  MUFU.EX2 R217, R217 ;  /* 0x000000d900d97308 */ /* 0x000f220000000800 */
[----:B---3--:R-:W-:Y:S01]  /*5e90*/  PRMT R13, R54, 0x7773, RZ ;  /* 0x00007773360d7816 */ /* 0x008fe200000000ff */
[----:B------:R-:W-:Y:S01]  /*5ea0*/  @P5 FADD.FTZ R212, -R212, -RZ ;  /* 0x800000ffd4d45221 */ /* 0x000fe20000010100 */
[----:B------:R-:W-:Y:S01]  /*5eb0*/  ISETP.LE.U32.AND P5, PT, R33, UR12, PT ;  /* 0x0000000c21007c0c */ /* 0x000fe2000bfa3070 */
[----:B------:R-:W-:Y:S01]  /*5ec0*/  @P4 FADD.FTZ R209, -R209, -RZ ;  /* 0x800000ffd1d14221 */ /* 0x000fe20000010100 */
[----:B------:R-:W-:Y:S01]  /*5ed0*/  ISETP.LE.U32.AND P4, PT, R32, UR12, PT ;  /* 0x0000000c20007c0c */ /* 0x000fe2000bf83070 */
[----:B------:R-:W-:Y:S01]  /*5ee0*/  @!P1 FADD.FTZ R133, -R133, -RZ ;  /* 0x800000ff85859221 */ /* 0x000fe20000010100 */
[----:B------:R-:W-:Y:S03]  /*5ef0*/  ISETP.GT.U32.AND P1, PT, R31, UR12, PT ;  /* 0x0000000c1f007c0c */ /* 0x000fe6000bf24070 */
[----:B------:R-:W3:Y:S01]  /*5f00*/  MUFU.EX2 R210, R210 ;  /* 0x000000d200d27308 */ /* 0x000ee20000000800 */
[----:B-1----:R-:W-:Y:S01]  /*5f10*/  LOP3.LUT R21, R16, 0xff, RZ, 0xc0, !PT ;  /* 0x000000ff10157812 */ /* 0x002fe200078ec0ff */
[----:B------:R-:W-:Y:S01]  /*5f20*/  @P0 FADD.FTZ R130, -R130, -RZ ;  /* 0x800000ff82820221 */ /* 0x000fe20000010100 */
[----:B------:R-:W-:Y:S01]  /*5f30*/  PRMT R30, R54, 0x7772, RZ ;  /* 0x00007772361e7816 */ /* 0x000fe200000000ff */
[----:B------:R-:W-:Y:S01]  /*5f40*/  @P2 FADD.FTZ R129, -R129, -RZ ;  /* 0x800000ff81812221 */ /* 0x000fe20000010100 */
[----:B------:R-:W-:Y:S01]  /*5f50*/  LOP3.LUT R14, R48, UR9, R65, 0x96, !PT ;  /* 0x00000009300e7c12 */ /* 0x000fe2000f8e9641 */
[----:B------:R-:W-:Y:S01]  /*5f60*/  IMAD.WIDE.U32 R48, R29, -0x326172a9, RZ ;  /* 0xcd9e8d571d307825 */ /* 0x000fe200078e00ff */
[----:B------:R-:W-:Y:S03]  /*5f70*/  ISETP.GT.U32.AND P0, PT, R13, UR12, PT ;  /* 0x0000000c0d007c0c */ /* 0x000fe6000bf04070 */
[----:B------:R-:W1:Y:S01]  /*5f80*/  MUFU.EX2 R190, R52 ;  /* 0x0000003400be7308 */ /* 0x000e620000000800 */
[----:B------:R-:W-:Y:S01]  /*5f90*/  ISETP.LE.U32.AND P2, PT, R21, UR12, PT ;  /* 0x0000000c15007c0c */ /* 0x000fe2000bf43070 */
[----:B------:R-:W-:Y:S01]  /*5fa0*/  @P3 FADD.FTZ R134, -R134, -RZ ;  /* 0x800000ff86863221 */ /* 0x000fe20000010100 */
[----:B------:R-:W-:Y:S01]  /*5fb0*/  ISETP.GT.U32.AND P3, PT, R30, UR12, PT ;  /* 0x0000000c1e007c0c */ /* 0x000fe2000bf64070 */
[----:B--2---:R-:W-:Y:S01]  /*5fc0*/  @!P6 FADD.FTZ R222, -R222, -RZ ;  /* 0x800000ffdedee221 */ /* 0x004fe20000010100 */
[----:B------:R-:W-:Y:S01]  /*5fd0*/  SHF.R.U32.HI R21, RZ, 0x18, R16 ;  /* 0x00000018ff157819 */ /* 0x000fe20000011610 */
[----:B----4-:R-:W-:Y:S01]  /*5fe0*/  @!P5 FADD.FTZ R217, -R217, -RZ ;  /* 0x800000ffd9d9d221 */ /* 0x010fe20000010100 */
[----:B------:R-:W-:Y:S01]  /*5ff0*/  PRMT R12, R50, 0x7770, RZ ;  /* 0x00007770320c7816 */ /* 0x000fe200000000ff */
[----:B------:R-:W-:Y:S01]  /*6000*/  @P1 FADD.FTZ R207, -R207, -RZ ;  /* 0x800000ffcfcf1221 */ /* 0x000fe20000010100 */
[----:B------:R-:W-:Y:S01]  /*6010*/  ISETP.LE.U32.AND P6, PT, R21, UR12, PT ;  /* 0x0000000c15007c0c */ /* 0x000fe2000bfc3070 */
[----:B---3--:R-:W-:Y:S01]  /*6020*/  @!P4 FADD.FTZ R210, -R210, -RZ ;  /* 0x800000ffd2d2c221 */ /* 0x008fe20000010100 */
[----:B------:R-:W-:Y:S01]  /*6030*/  PRMT R24, R50, 0x7771, RZ ;  /* 0x0000777132187816 */ /* 0x000fe200000000ff */
[----:B------:R-:W-:Y:S01]  /*6040*/  @P0 FADD.FTZ R205, -R205, -RZ ;  /* 0x800000ffcdcd0221 */ /* 0x000fe20000010100 */
[----:B------:R-:W-:Y:S01]  /*6050*/  PRMT R32, R48, 0x7770, RZ ;  /* 0x0000777030207816 */ /* 0x000fe200000000ff */
[----:B------:R2:W-:Y:S01]  /*6060*/  MUFU.EX2 R236, R6 ;  /* 0x0000000600ec7308 */ /* 0x0005e20000000800 */
[----:B------:R-:W-:Y:S01]  /*6070*/  LOP3.LUT R4, R64, UR8, R51, 0x96, !PT ;  /* 0x0000000840047c12 */ /* 0x000fe2000f8e9633 */
[----:B------:R-:W-:Y:S01]  /*6080*/  UIADD3 UR8, UPT, UPT, UR26, -0x4ab325aa, URZ ;  /* 0xb54cda561a087890 */ /* 0x000fe2000fffe0ff */
[----:B------:R-:W-:Y:S01]  /*6090*/  PRMT R30, R48, 0x7772, RZ ;  /* 0x00007772301e7816 */ /* 0x000fe200000000ff */
[----:B------:R-:W-:Y:S01]  /*60a0*/  @P3 FADD.FTZ R208, -R208, -RZ ;  /* 0x800000ffd0d03221 */ /* 0x000fe20000010100 */
[----:B------:R-:W-:Y:S01]  /*60b0*/  ISETP.LE.U32.AND P5, PT, R12, UR12, PT ;  /* 0x0000000c0c007c0c */ /* 0x000fe2000bfa3070 */
[----:B-1----:R-:W-:Y:S01]  /*60c0*/  @!P2 FADD.FTZ R190, -R190, -RZ ;  /* 0x800000ffbebea221 */ /* 0x002fe20000010100 */
[----:B------:R-:W-:Y:S01]  /*60d0*/  ISETP.GT.U32.AND P4, PT, R24, UR12, PT ;  /* 0x0000000c18007c0c */ /* 0x000fe2000bf84070 */
[----:B------:R-:W-:Y:S01]  /*60e0*/  @!P6 FADD.FTZ R131, -R131, -RZ ;  /* 0x800000ff8383e221 */ /* 0x000fe20000010100 */
[----:B------:R-:W-:Y:S01]  /*60f0*/  ISETP.LE.U32.AND P1, PT, R32, UR12, PT ;  /* 0x0000000c20007c0c */ /* 0x000fe2000bf23070 */
[----:B------:R1:W-:Y:S01]  /*6100*/  MUFU.EX2 R234, R8 ;  /* 0x0000000800ea7308 */ /* 0x0003e20000000800 */
[C---:B------:R-:W-:Y:S02]  /*6110*/  PRMT R31, R48.reuse, 0x7771, RZ ;  /* 0x00007771301f7816 */ /* 0x040fe400000000ff */
[----:B------:R-:W-:Y:S02]  /*6120*/  PRMT R29, R48, 0x7773, RZ ;  /* 0x00007773301d7816 */ /* 0x000fe400000000ff */
[----:B------:R-:W-:Y:S02]  /*6130*/  PRMT R24, R17, 0x7632, R24 ;  /* 0x0000763211187816 */ /* 0x000fe40000000018 */
[----:B------:R-:W-:Y:S01]  /*6140*/  LOP3.LUT R27, R66, UR9, R101, 0x96, !PT ;  /* 0x00000009421b7c12 */ /* 0x000fe2000f8e9665 */
[----:B------:R-:W-:Y:S01]  /*6150*/  @!P5 FADD.FTZ R125, -R125, -RZ ;  /* 0x800000ff7d7dd221 */ /* 0x000fe20000010100 */
[----:B------:R-:W-:Y:S01]  /*6160*/  ISETP.GT.U32.AND P0, PT, R30, UR12, PT ;  /* 0x0000000c1e007c0c */ /* 0x000fe2000bf04070 */
[----:B------:R-:W-:Y:S01]  /*6170*/  @P4 FADD.FTZ R126, -R126, -RZ ;  /* 0x800000ff7e7e4221 */ /* 0x000fe20000010100 */
[----:B------:R-:W-:Y:S01]  /*6180*/  ISETP.GT.U32.AND P3, PT, R31, UR12, PT ;  /* 0x0000000c1f007c0c */ /* 0x000fe2000bf64070 */
[----:B------:R-:W-:Y:S01]  /*6190*/  @!P1 FADD.FTZ R230, -R230, -RZ ;  /* 0x800000ffe6e69221 */ /* 0x000fe20000010100 */
[----:B------:R-:W-:Y:S01]  /*61a0*/  ISETP.GT.U32.AND P2, PT, R29, UR12, PT ;  /* 0x0000000c1d007c0c */ /* 0x000fe2000bf44070 */
[----:B------:R-:W3:Y:S01]  /*61b0*/  MUFU.EX2 R206, R36 ;  /* 0x0000002400ce7308 */ /* 0x000ee20000000800 */
[----:B------:R-:W-:Y:S02]  /*61c0*/  LOP3.LUT R24, R24, 0xff, RZ, 0xc0, !PT ;  /* 0x000000ff18187812 */ /* 0x000fe400078ec0ff */
[----:B------:R-:W-:Y:S01]  /*61d0*/  LOP3.LUT R13, R34, UR8, R49, 0x96, !PT ;  /* 0x00000008220d7c12 */ /* 0x000fe2000f8e9631 */
[----:B------:R-:W-:Y:S01]  /*61e0*/  IMAD.WIDE.U32 R34, R27, -0x326172a9, RZ ;  /* 0xcd9e8d571b227825 */ /* 0x000fe200078e00ff */
[----:B------:R-:W-:Y:S02]  /*61f0*/  ISETP.LE.U32.AND P6, PT, R24, UR12, PT ;  /* 0x0000000c18007c0c */ /* 0x000fe4000bfc3070 */
[----:B------:R-:W-:Y:S01]  /*6200*/  LOP3.LUT R29, R7, 0xff, RZ, 0xc0, !PT ;  /* 0x000000ff071d7812 */ /* 0x000fe200078ec0ff */
[----:B------:R-:W-:Y:S01]  /*6210*/  @P0 FADD.FTZ R228, -R228, -RZ ;  /* 0x800000ffe4e40221 */ /* 0x000fe20000010100 */
[----:B------:R-:W-:Y:S01]  /*6220*/  SHF.R.U32.HI R24, RZ, 0x18, R7 ;  /* 0x00000018ff187819 */ /* 0x000fe20000011607 */
[----:B------:R-:W-:Y:S01]  /*6230*/  @P3 FADD.FTZ R227, -R227, -RZ ;  /* 0x800000ffe3e33221 */ /* 0x000fe20000010100 */
[----:B------:R-:W-:Y:S01]  /*6240*/  LOP3.LUT R12, R28, UR8, R35, 0x96, !PT ;  /* 0x000000081c0c7c12 */ /* 0x000fe2000f8e9623 */
[----:B------:R-:W-:Y:S01]  /*6250*/  @P2 FADD.FTZ R225, -R225, -RZ ;  /* 0x800000ffe1e12221 */ /* 0x000fe20000010100 */
[----:B------:R-:W-:Y:S01]  /*6260*/  PRMT R28, R34, 0x7770, RZ ;  /* 0x00007770221c7816 */ /* 0x000fe200000000ff */
[----:B------:R-:W-:Y:S01]  /*6270*/  MUFU.EX2 R195, R45 ;  /* 0x0000002d00c37308 */ /* 0x000fe20000000800 */
[----:B------:R-:W-:Y:S02]  /*6280*/  ISETP.LE.U32.AND P5, PT, R29, UR12, PT ;  /* 0x0000000c1d007c0c */ /* 0x000fe4000bfa3070 */
[----:B------:R-:W-:Y:S01]  /*6290*/  ISETP.LE.U32.AND P1, PT, R24, UR12, PT ;  /* 0x0000000c18007c0c */ /* 0x000fe2000bf23070 */
[----:B------:R-:W-:Y:S01]  /*62a0*/  @!P6 FADD.FTZ R220, -R220, -RZ ;  /* 0x800000ffdcdce221 */ /* 0x000fe20000010100 */
[----:B------:R-:W-:Y:S02]  /*62b0*/  PRMT R23, R50, 0x7772, RZ ;  /* 0x0000777232177816 */ /* 0x000fe400000000ff */
[----:B------:R-:W-:Y:S03]  /*62c0*/  PRMT R27, R34, 0x7771, RZ ;  /* 0x00007771221b7816 */ /* 0x000fe600000000ff */
[----:B------:R-:W4:Y:S01]  /*62d0*/  MUFU.EX2 R201, R39 ;  /* 0x0000002700c97308 */ /* 0x000f220000000800 */
[----:B------:R-:W-:Y:S02]  /*62e0*/  ISETP.LE.U32.AND P0, PT, R28, UR12, PT ;  /* 0x0000000c1c007c0c */ /* 0x000fe4000bf03070 */
[----:B------:R-:W-:Y:S02]  /*62f0*/  PRMT R26, R34, 0x7772, RZ ;  /* 0x00007772221a7816 */ /* 0x000fe400000000ff */
[----:B------:R-:W-:Y:S01]  /*6300*/  ISETP.GT.U32.AND P3, PT, R23, UR12, PT ;  /* 0x0000000c17007c0c */ /* 0x000fe2000bf64070 */
[----:B------:R-:W-:Y:S01]  /*6310*/  @!P5 FADD.FTZ R218, -R218, -RZ ;  /* 0x800000ffdadad221 */ /* 0x000fe20000010100 */
[----:B------:R-:W-:Y:S01]  /*6320*/  ISETP.GT.U32.AND P2, PT, R27, UR12, PT ;  /* 0x0000000c1b007c0c */ /* 0x000fe2000bf44070 */
[----:B------:R-:W-:Y:S01]  /*6330*/  @!P1 FADD.FTZ R213, -R213, -RZ ;  /* 0x800000ffd5d59221 */ /* 0x000fe20000010100 */
[----:B------:R-:W-:Y:S01]  /*6340*/  PRMT R23, R16, 0x7632, R23 ;  /* 0x0000763210177816 */ /* 0x000fe20000000017 */
[----:B------:R-:W4:Y:S01]  /*6350*/  MUFU.EX2 R196, R46 ;  /* 0x0000002e00c47308 */ /* 0x000f220000000800 */
[----:B------:R-:W-:Y:S01]  /*6360*/  ISETP.GT.U32.AND P6, PT, R26, UR12, PT ;  /* 0x0000000c1a007c0c */ /* 0x000fe2000bfc4070 */
[----:B------:R-:W-:Y:S01]  /*6370*/  IMAD.WIDE.U32 R26, R19, -0x326172a9, RZ ;  /* 0xcd9e8d57131a7825 */ /* 0x000fe200078e00ff */
[----:B------:R-:W-:Y:S02]  /*6380*/  PRMT R21, R34, 0x7773, RZ ;  /* 0x0000777322157816 */ /* 0x000fe400000000ff */
[----:B------:R-:W-:Y:S01]  /*6390*/  LOP3.LUT R23, R23, 0xff, RZ, 0xc0, !PT ;  /* 0x000000ff17177812 */ /* 0x000fe200078ec0ff */
[----:B------:R-:W-:Y:S01]  /*63a0*/  @!P0 FADD.FTZ R194, -R194, -RZ ;  /* 0x800000ffc2c28221 */ /* 0x000fe20000010100 */
[----:B------:R-:W-:Y:S01]  /*63b0*/  PRMT R15, R50, 0x7773, RZ ;  /* 0x00007773320f7816 */ /* 0x000fe200000000ff */
[----:B------:R-:W-:Y:S01]  /*63c0*/  @P3 FADD.FTZ R122, -R122, -RZ ;  /* 0x800000ff7a7a3221 */ /* 0x000fe20000010100 */
[----:B------:R-:W-:Y:S01]  /*63d0*/  ISETP.GT.U32.AND P5, PT, R21, UR12, PT ;  /* 0x0000000c15007c0c */ /* 0x000fe2000bfa4070 */
[----:B------:R-:W-:Y:S01]  /*63e0*/  @P2 FADD.FTZ R191, -R191, -RZ ;  /* 0x800000ffbfbf2221 */ /* 0x000fe20000010100 */
[----:B------:R-:W-:Y:S01]  /*63f0*/  ISETP.LE.U32.AND P1, PT, R23, UR12, PT ;  /* 0x0000000c17007c0c */ /* 0x000fe2000bf23070 */
[----:B------:R4:W-:Y:S01]  /*6400*/  MUFU.EX2 R235, R5 ;  /* 0x0000000500eb7308 */ /* 0x0009e20000000800 */
[----:B------:R-:W-:Y:S01]  /*6410*/  SHF.R.U32.HI R21, RZ, 0x18, R13 ;  /* 0x00000018ff157819 */ /* 0x000fe2000001160d */
[----:B------:R-:W-:Y:S01]  /*6420*/  @P6 FADD.FTZ R192, -R192, -RZ ;  /* 0x800000ffc0c06221 */ /* 0x000fe20000010100 */
[----:B------:R-:W-:Y:S02]  /*6430*/  ISETP.GT.U32.AND P0, PT, R15, UR12, PT ;  /* 0x0000000c0f007c0c */ /* 0x000fe4000bf04070 */
[----:B------:R-:W-:Y:S02]  /*6440*/  ISETP.LE.U32.AND P2, PT, R21, UR12, PT ;  /* 0x0000000c15007c0c */ /* 0x000fe4000bf43070 */
[----:B------:R-:W-:Y:S03]  /*6450*/  LOP3.LUT R15, R13, 0xff, RZ, 0xc0, !PT ;  /* 0x000000ff0d0f7812 */ /* 0x000fe600078ec0ff */
[----:B------:R-:W4:Y:S01]  /*6460*/  MUFU.EX2 R193, R47 ;  /* 0x0000002f00c17308 */ /* 0x000f220000000800 */
[----:B------:R-:W-:Y:S01]  /*6470*/  PRMT R19, R26, 0x7770, RZ ;  /* 0x000077701a137816 */ /* 0x000fe200000000ff */
[----:B------:R-:W-:Y:S01]  /*6480*/  @P5 FADD.FTZ R145, -R145, -RZ ;  /* 0x800000ff91915221 */ /* 0x000fe20000010100 */
[----:B------:R-:W-:Y:S01]  /*6490*/  ISETP.LE.U32.AND P6, PT, R15, UR12, PT ;  /* 0x0000000c0f007c0c */ /* 0x000fe2000bfc3070 */
[----:B------:R-:W-:Y:S01]  /*64a0*/  @!P1 FADD.FTZ R132, -R132, -RZ ;  /* 0x800000ff84849221 */ /* 0x000fe20000010100 */
[----:B--2---:R-:W-:Y:S01]  /*64b0*/  PRMT R6, R26, 0x7771, RZ ;  /* 0x000077711a067816 */ /* 0x004fe200000000ff */
[----:B------:R-:W-:Y:S01]  /*64c0*/  IMAD.WIDE.U32 R14, R14, -0x326172a9, RZ ;  /* 0xcd9e8d570e0e7825 */ /* 0x000fe200078e00ff */
[----:B------:R-:W-:Y:S03]  /*64d0*/  ISETP.LE.U32.AND P5, PT, R19, UR12, PT ;  /* 0x0000000c13007c0c */ /* 0x000fe6000bfa3070 */
[----:B------:R-:W2:Y:S01]  /*64e0*/  MUFU.EX2 R135, R53 ;  /* 0x0000003500877308 */ /* 0x000ea20000000800 */
[----:B------:R-:W-:Y:S01]  /*64f0*/  ISETP.GT.U32.AND P1, PT, R6, UR12, PT ;  /* 0x0000000c06007c0c */ /* 0x000fe2000bf24070 */
[----:B------:R-:W-:Y:S01]  /*6500*/  @!P2 FADD.FTZ R233, -R233, -RZ ;  /* 0x800000ffe9e9a221 */ /* 0x000fe20000010100 */
[C---:B------:R-:W-:Y:S02]  /*6510*/  PRMT R6, R26.reuse, 0x7772, RZ ;  /* 0x000077721a067816 */ /* 0x040fe400000000ff */
[----:B------:R-:W-:Y:S02]  /*6520*/  LOP3.LUT R17, R17, 0xffff, RZ, 0xc0, !PT ;  /* 0x0000ffff11117812 */ /* 0x000fe400078ec0ff */
[----:B-1----:R-:W-:Y:S01]  /*6530*/  PRMT R8, R26, 0x7773, RZ ;  /* 0x000077731a087816 */ /* 0x002fe200000000ff */
[----:B------:R-:W-:Y:S01]  /*6540*/  @!P6 FADD.FTZ R238, -R238, -RZ ;  /* 0x800000ffeeeee221 */ /* 0x000fe20000010100 */
[----:B------:R-:W-:Y:S01]  /*6550*/  ISETP.GT.U32.AND P2, PT, R6, UR12, PT ;  /* 0x0000000c06007c0c */ /* 0x000fe2000bf44070 */
[----:B------:R-:W1:Y:S01]  /*6560*/  MUFU.EX2 R204, R38 ;  /* 0x0000002600cc7308 */ /* 0x000e620000000800 */
[----:B------:R-:W-:Y:S01]  /*6570*/  SHF.R.U32.HI R17, RZ, 0x8, R17 ;  /* 0x00000008ff117819 */ /* 0x000fe20000011611 */
[----:B------:R-:W-:Y:S01]  /*6580*/  @!P5 FADD.FTZ R226, -R226, -RZ ;  /* 0x800000ffe2e2d221 */ /* 0x000fe20000010100 */
[----:B------:R-:W-:Y:S01]  /*6590*/  PRMT R6, R7, 0x7632, R6 ;  /* 0x0000763207067816 */ /* 0x000fe20000000006 */
[----:B------:R-:W-:Y:S01]  /*65a0*/  @P1 FADD.FTZ R223, -R223, -RZ ;  /* 0x800000ffdfdf1221 */ /* 0x000fe20000010100 */
[----:B------:R-:W-:Y:S02]  /*65b0*/  ISETP.GT.U32.AND P6, PT, R8, UR12, PT ;  /* 0x0000000c08007c0c */ /* 0x000fe4000bfc4070 */
[----:B------:R-:W-:Y:S03]  /*65c0*/  LOP3.LUT R17, R17, 0xffff, RZ, 0xc0, !PT ;  /* 0x0000ffff11117812 */ /* 0x000fe600078ec0ff */
[----:B------:R-:W-:Y:S01]  /*65d0*/  MUFU.EX2 R215, R25 ;  /* 0x0000001900d77308 */ /* 0x000fe20000000800 */
[----:B------:R-:W-:Y:S02]  /*65e0*/  LOP3.LUT R6, R6, 0xff, RZ, 0xc0, !PT ;  /* 0x000000ff06067812 */ /* 0x000fe400078ec0ff */
[----:B------:R-:W-:Y:S01]  /*65f0*/  ISETP.LE.U32.AND P5, PT, R17, UR12, PT ;  /* 0x0000000c11007c0c */ /* 0x000fe2000bfa3070 */
[----:B------:R-:W-:Y:S01]  /*6600*/  @P2 FADD.FTZ R224, -R224, -RZ ;  /* 0x800000ffe0e02221 */ /* 0x000fe20000010100 */
[----:B------:R-:W-:Y:S02]  /*6610*/  ISETP.LE.U32.AND P1, PT, R6, UR12, PT ;  /* 0x0000000c06007c0c */ /* 0x000fe4000bf23070 */
[----:B------:R-:W-:Y:S03]  /*6620*/  LOP3.LUT R6, R12, 0xff, RZ, 0xc0, !PT ;  /* 0x000000ff0c067812 */ /* 0x000fe600078ec0ff */
[----:B------:R-:W1:Y:S01]  /*6630*/  MUFU.EX2 R202, R40 ;  /* 0x0000002800ca7308 */ /* 0x000e620000000800 */
[----:B------:R-:W-:Y:S01]  /*6640*/  SHF.R.U32.HI R8, RZ, 0x18, R12 ;  /* 0x00000018ff087819 */ /* 0x000fe2000001160c */
[----:B------:R-:W-:Y:S01]  /*6650*/  @P6 FADD.FTZ R221, -R221, -RZ ;  /* 0x800000ffdddd6221 */ /* 0x000fe20000010100 */
[----:B------:R-:W-:Y:S02]  /*6660*/  ISETP.LE.U32.AND P2, PT, R6, UR12, PT ;  /* 0x0000000c06007c0c */ /* 0x000fe4000bf43070 */
[----:B------:R-:W-:Y:S02]  /*6670*/  ISETP.LE.U32.AND P6, PT, R8, UR12, PT ;  /* 0x0000000c08007c0c */ /* 0x000fe4000bfc3070 */
[C---:B------:R-:W-:Y:S01]  /*6680*/  PRMT R6, R14.reuse, 0x7770, RZ ;  /* 0x000077700e067816 */ /* 0x040fe200000000ff */
[----:B------:R-:W-:Y:S01]  /*6690*/  @!P5 FADD.FTZ R219, -R219, -RZ ;  /* 0x800000ffdbdbd221 */ /* 0x000fe20000010100 */
[----:B------:R-:W-:Y:S01]  /*66a0*/  PRMT R8, R14, 0x7771, RZ ;  /* 0x000077710e087816 */ /* 0x000fe200000000ff */
[----:B------:R-:W-:Y:S01]  /*66b0*/  @!P1 FADD.FTZ R216, -R216, -RZ ;  /* 0x800000ffd8d89221 */ /* 0x000fe20000010100 */
[----:B------:R-:W-:Y:S01]  /*66c0*/  ISETP.LE.U32.AND P5, PT, R6, UR12, PT ;  /* 0x0000000c06007c0c */ /* 0x000fe2000bfa3070 */
[----:B------:R-:W-:Y:S01]  /*66d0*/  MUFU.EX2 R197, R43 ;  /* 0x0000002b00c57308 */ /* 0x000fe20000000800 */
[----:B------:R-:W-:Y:S02]  /*66e0*/  ISETP.GT.U32.AND P1, PT, R8, UR12, PT ;  /* 0x0000000c08007c0c */ /* 0x000fe4000bf24070 */
[----:B------:R-:W-:Y:S01]  /*66f0*/  PRMT R6, R14, 0x7772, RZ ;  /* 0x000077720e067816 */ /* 0x000fe200000000ff */
[----:B---3--:R-:W-:Y:S01]  /*6700*/  @!P2 FADD.FTZ R206, -R206, -RZ ;  /* 0x800000ffcecea221 */ /* 0x008fe20000010100 */
[----:B------:R-:W-:Y:S01]  /*6710*/  LOP3.LUT R16, R16, 0xffff, RZ, 0xc0, !PT ;  /* 0x0000ffff10107812 */ /* 0x000fe200078ec0ff */
[----:B----4-:R-:W-:Y:S01]  /*6720*/  @!P6 FADD.FTZ R201, -R201, -RZ ;  /* 0x800000ffc9c9e221 */ /* 0x010fe20000010100 */
[----:B------:R-:W-:Y:S03]  /*6730*/  ISETP.GT.U32.AND P2, PT, R6, UR12, PT ;  /* 0x0000000c06007c0c */ /* 0x000fe6000bf44070 */
[----:B------:R-:W-:Y:S01]  /*6740*/  MUFU.EX2 R203, R37 ;  /* 0x0000002500cb7308 */ /* 0x000fe20000000800 */
[----:B------:R-:W-:Y:S02]  /*6750*/  PRMT R6, R13, 0x7632, R6 ;  /* 0x000076320d067816 */ /* 0x000fe40000000006 */
[----:B------:R-:W-:Y:S01]  /*6760*/  LOP3.LUT R22, R22, UR8, R27, 0x96, !PT ;  /* 0x0000000816167c12 */ /* 0x000fe2000f8e961b */
[----:B------:R-:W-:Y:S01]  /*6770*/  @!P5 FADD.FTZ R198, -R198, -RZ ;  /* 0x800000ffc6c6d221 */ /* 0x000fe20000010100 */
[----:B------:R-:W-:Y:S01]  /*6780*/  LOP3.LUT R6, R6, 0xff, RZ, 0xc0, !PT ;  /* 0x000000ff06067812 */ /* 0x000fe200078ec0ff */
[----:B------:R-:W-:Y:S01]  /*6790*/  @P1 FADD.FTZ R195, -R195, -RZ ;  /* 0x800000ffc3c31221 */ /* 0x000fe20000010100 */
[----:B------:R-:W-:Y:S03]  /*67a0*/  SHF.R.U32.HI R16, RZ, 0x8, R16 ;  /* 0x00000008ff107819 */ /* 0x000fe60000011610 */
[----:B------:R-:W-:Y:S01]  /*67b0*/  MUFU.EX2 R200, R42 ;  /* 0x0000002a00c87308 */ /* 0x000fe20000000800 */
[----:B------:R-:W-:Y:S02]  /*67c0*/  PRMT R14, R14, 0x7773, RZ ;  /* 0x000077730e0e7816 */ /* 0x000fe400000000ff */
[----:B------:R-:W-:Y:S01]  /*67d0*/  ISETP.LE.U32.AND P1, PT, R6, UR12, PT ;  /* 0x0000000c06007c0c */ /* 0x000fe2000bf23070 */
[----:B------:R-:W-:Y:S01]  /*67e0*/  @P2 FADD.FTZ R196, -R196, -RZ ;  /* 0x800000ffc4c42221 */ /* 0x000fe20000010100 */
[----:B------:R-:W-:Y:S02]  /*67f0*/  LOP3.LUT R8, R22, 0xff, RZ, 0xc0, !PT ;  /* 0x000000ff16087812 */ /* 0x000fe400078ec0ff */
[----:B------:R-:W-:Y:S03]  /*6800*/  LOP3.LUT R16, R16, 0xffff, RZ, 0xc0, !PT ;  /* 0x0000ffff10107812 */ /* 0x000fe600078ec0ff */
[----:B------:R-:W-:Y:S01]  /*6810*/  MUFU.EX2 R199, R41 ;  /* 0x0000002900c77308 */ /* 0x000fe20000000800 */
[----:B------:R-:W-:Y:S02]  /*6820*/  ISETP.GT.U32.AND P6, PT, R14, UR12, PT ;  /* 0x0000000c0e007c0c */ /* 0x000fe4000bfc4070 */
[----:B------:R-:W-:Y:S02]  /*6830*/  ISETP.LE.U32.AND P2, PT, R8, UR12, PT ;  /* 0x0000000c08007c0c */ /* 0x000fe4000bf43070 */
[----:B------:R-:W-:Y:S02]  /*6840*/  ISETP.LE.U32.AND P5, PT, R16, UR12, PT ;  /* 0x0000000c10007c0c */ /* 0x000fe4000bfa3070 */
[----:B------:R-:W-:Y:S01]  /*6850*/  PRMT R5, R12, 0x7632, R5 ;  /* 0x000076320c057816 */ /* 0x000fe20000000005 */
[----:B------:R-:W-:Y:S01]  /*6860*/  @!P1 FADD.FTZ R236, -R236, -RZ ;  /* 0x800000ffecec9221 */ /* 0x000fe20000010100 */
[----:B------:R-:W-:Y:S01]  /*6870*/  LOP3.LUT R7, R7, 0xffff, RZ, 0xc0, !PT ;  /* 0x0000ffff07077812 */ /* 0x000fe200078ec0ff */
[----:B------:R-:W-:Y:S01]  /*6880*/  MUFU.EX2 R128, R56 ;  /* 0x0000003800807308 */ /* 0x000fe20000000800 */
[----:B------:R-:W-:Y:S02]  /*6890*/  LOP3.LUT R5, R5, 0xff, RZ, 0xc0, !PT ;  /* 0x000000ff05057812 */ /* 0x000fe400078ec0ff */
[----:B------:R-:W-:Y:S01]  /*68a0*/  LOP3.LUT R18, R18, UR8, R15, 0x96, !PT ;  /* 0x0000000812127c12 */ /* 0x000fe2000f8e960f */
[----:B------:R-:W-:Y:S01]  /*68b0*/  @P6 FADD.FTZ R193, -R193, -RZ ;  /* 0x800000ffc1c16221 */ /* 0x000fe20000010100 */
[----:B------:R-:W-:Y:S01]  /*68c0*/  SHF.R.U32.HI R6, RZ, 0x8, R7 ;  /* 0x00000008ff067819 */ /* 0x000fe20000011607 */
[----:B------:R-:W-:Y:S01]  /*68d0*/  @!P2 FADD.FTZ R234, -R234, -RZ ;  /* 0x800000ffeaeaa221 */ /* 0x000fe20000010100 */
[----:B------:R-:W-:Y:S01]  /*68e0*/  SHF.R.U32.HI R7, RZ, 0x18, R22 ;  /* 0x00000018ff077819 */ /* 0x000fe20000011616 */
[----:B--2---:R-:W-:Y:S01]  /*68f0*/  @!P5 FADD.FTZ R135, -R135, -RZ ;  /* 0x800000ff8787d221 */ /* 0x004fe20000010100 */
[----:B------:R-:W-:Y:S01]  /*6900*/  ISETP.LE.U32.AND P1, PT, R5, UR12, PT ;  /* 0x0000000c05007c0c */ /* 0x000fe2000bf23070 */
[----:B------:R-:W-:Y:S01]  /*6910*/  MUFU.EX2 R123, R59 ;  /* 0x0000003b007b7308 */ /* 0x000fe20000000800 */
[----:B------:R-:W-:Y:S02]  /*6920*/  LOP3.LUT R5, R18, 0xff, RZ, 0xc0, !PT ;  /* 0x000000ff12057812 */ /* 0x000fe400078ec0ff */
[----:B------:R-:W-:Y:S02]  /*6930*/  LOP3.LUT R6, R6, 0xffff, RZ, 0xc0, !PT ;  /* 0x0000ffff06067812 */ /* 0x000fe400078ec0ff */
[----:B------:R-:W-:Y:S02]  /*6940*/  ISETP.LE.U32.AND P6, PT, R7, UR12, PT ;  /* 0x0000000c07007c0c */ /* 0x000fe4000bfc3070 */
[----:B------:R-:W-:Y:S03]  /*6950*/  ISETP.LE.U32.AND P2, PT, R5, UR12, PT ;  /* 0x0000000c05007c0c */ /* 0x000fe6000bf43070 */
[----:B------:R-:W-:Y:S01]  /*6960*/  MUFU.EX2 R127, R57 ;  /* 0x00000039007f7308 */ /* 0x000fe20000000800 */
[----:B------:R-:W-:Y:S02]  /*6970*/  ISETP.LE.U32.AND P5, PT, R6, UR12, PT ;  /* 0x0000000c06007c0c */ /* 0x000fe4000bfa3070 */
[----:B------:R-:W-:Y:S01]  /*6980*/  PRMT R5, R22, 0x7632, R5 ;  /* 0x0000763216057816 */ /* 0x000fe20000000005 */
[----:B-1----:R-:W-:Y:S01]  /*6990*/  @!P1 FADD.FTZ R204, -R204, -RZ ;  /* 0x800000ffcccc9221 */ /* 0x002fe20000010100 */
[----:B------:R-:W-:Y:S02]  /*69a0*/  LOP3.LUT R13, R13, 0xffff, RZ, 0xc0, !PT ;  /* 0x0000ffff0d0d7812 */ /* 0x000fe400078ec0ff */
[----:B------:R-:W-:Y:S03]  /*69b0*/  LOP3.LUT R12, R12, 0xffff, RZ, 0xc0, !PT ;  /* 0x0000ffff0c0c7812 */ /* 0x000fe600078ec0ff */
[----:B------:R-:W-:Y:S01]  /*69c0*/  MUFU.EX2 R124, R58 ;  /* 0x0000003a007c7308 */ /* 0x000fe20000000800 */
[----:B------:R-:W-:Y:S01]  /*69d0*/  LOP3.LUT R5, R5, 0xff, RZ, 0xc0, !PT ;  /* 0x000000ff05057812 */ /* 0x000fe200078ec0ff */
[----:B------:R-:W-:Y:S01]  /*69e0*/  @!P6 FADD.FTZ R229, -R229, -RZ ;  /* 0x800000ffe5e5e221 */ /* 0x000fe20000010100 */
[----:B------:R-:W-:Y:S01]  /*69f0*/  SHF.R.U32.HI R13, RZ, 0x8, R13 ;  /* 0x00000008ff0d7819 */ /* 0x000fe2000001160d */
[----:B------:R-:W-:Y:S01]  /*6a00*/  @!P2 FADD.FTZ R202, -R202, -RZ ;  /* 0x800000ffcacaa221 */ /* 0x000fe20000010100 */
[----:B------:R-:W-:Y:S01]  /*6a10*/  SHF.R.U32.HI R6, RZ, 0x18, R18 ;  /* 0x00000018ff067819 */ /* 0x000fe20000011612 */
[----:B------:R-:W-:Y:S01]  /*6a20*/  @!P5 FADD.FTZ R215, -R215, -RZ ;  /* 0x800000ffd7d7d221 */ /* 0x000fe20000010100 */
[----:B------:R-:W-:Y:S03]  /*6a30*/  SHF.R.U32.HI R12, RZ, 0x8, R12 ;  /* 0x00000008ff0c7819 */ /* 0x000fe6000001160c */
[----:B------:R-:W1:Y:S01]  /*6a40*/  MUFU.EX2 R121, R20 ;  /* 0x0000001400797308 */ /* 0x000e620000000800 */
[----:B------:R-:W-:Y:S02]  /*6a50*/  ISETP.LE.U32.AND P1, PT, R5, UR12, PT ;  /* 0x0000000c05007c0c */ /* 0x000fe4000bf23070 */
[----:B------:R-:W-:Y:S02]  /*6a60*/  LOP3.LUT R13, R13, 0xffff, RZ, 0xc0, !PT ;  /* 0x0000ffff0d0d7812 */ /* 0x000fe400078ec0ff */
[----:B------:R-:W-:Y:S02]  /*6a70*/  LOP3.LUT R22, R22, 0xffff, RZ, 0xc0, !PT ;  /* 0x0000ffff16167812 */ /* 0x000fe400078ec0ff */
[----:B------:R-:W-:Y:S02]  /*6a80*/  ISETP.LE.U32.AND P6, PT, R6, UR12, PT ;  /* 0x0000000c06007c0c */ /* 0x000fe4000bfc3070 */
[----:B------:R-:W-:Y:S02]  /*6a90*/  LOP3.LUT R5, R12, 0xffff, RZ, 0xc0, !PT ;  /* 0x0000ffff0c057812 */ /* 0x000fe400078ec0ff */
[----:B------:R-:W-:Y:S02]  /*6aa0*/  ISETP.LE.U32.AND P5, PT, R13, UR12, PT ;  /* 0x0000000c0d007c0c */ /* 0x000fe4000bfa3070 */
[----:B------:R-:W-:Y:S01]  /*6ab0*/  SHF.R.U32.HI R22, RZ, 0x8, R22 ;  /* 0x00000008ff167819 */ /* 0x000fe20000011616 */
[----:B------:R-:W-:Y:S01]  /*6ac0*/  @!P1 FADD.FTZ R232, -R232, -RZ ;  /* 0x800000ffe8e89221 */ /* 0x000fe20000010100 */
[----:B------:R-:W-:Y:S02]  /*6ad0*/  ISETP.LE.U32.AND P2, PT, R5, UR12, PT ;  /* 0x0000000c05007c0c */ /* 0x000fe4000bf43070 */
[C---:B------:R-:W-:Y:S01]  /*6ae0*/  PRMT R6, R18.reuse, 0x7632, R6 ;  /* 0x0000763212067816 */ /* 0x040fe20000000006 */
[----:B-1----:R-:W-:Y:S01]  /*6af0*/  @P0 FADD.FTZ R121, -R121, -RZ ;  /* 0x800000ff79790221 */ /* 0x002fe20000010100 */
[----:B------:R-:W-:Y:S01]  /*6b00*/  LOP3.LUT R18, R18, 0xffff, RZ, 0xc0, !PT ;  /* 0x0000ffff12127812 */ /* 0x000fe200078ec0ff */
[----:B------:R-:W-:Y:S01]  /*6b10*/  @!P6 FADD.FTZ R197, -R197, -RZ ;  /* 0x800000ffc5c5e221 */ /* 0x000fe20000010100 */
[----:B------:R-:W-:Y:S02]  /*6b20*/  LOP3.LUT R22, R22, 0xffff, RZ, 0xc0, !PT ;  /* 0x0000ffff16167812 */ /* 0x000fe400078ec0ff */
[----:B------:R-:W-:Y:S01]  /*6b30*/  LOP3.LUT R6, R6, 0xff, RZ, 0xc0, !PT ;  /* 0x000000ff06067812 */ /* 0x000fe200078ec0ff */
[----:B------:R-:W-:Y:S01]  /*6b40*/  @!P5 FADD.FTZ R235, -R235, -RZ ;  /* 0x800000ffebebd221 */ /* 0x000fe20000010100 */
[----:B------:R-:W-:Y:S02]  /*6b50*/  SHF.R.U32.HI R18, RZ, 0x8, R18 ;  /* 0x00000008ff127819 */ /* 0x000fe40000011612 */
[----:B------:R-:W-:Y:S01]  /*6b60*/  ISETP.LE.U32.AND P1, PT, R22, UR12, PT ;  /* 0x0000000c16007c0c */ /* 0x000fe2000bf23070 */
[----:B------:R-:W-:Y:S01]  /*6b70*/  @!P2 FADD.FTZ R203, -R203, -RZ ;  /* 0x800000ffcbcba221 */ /* 0x000fe20000010100 */
[----:B------:R-:W-:Y:S02]  /*6b80*/  ISETP.LE.U32.AND P6, PT, R6, UR12, PT ;  /* 0x0000000c06007c0c */ /* 0x000fe4000bfc3070 */
[----:B------:R-:W-:Y:S02]  /*6b90*/  LOP3.LUT R18, R18, 0xffff, RZ, 0xc0, !PT ;  /* 0x0000ffff12127812 */ /* 0x000fe400078ec0ff */
[----:B------:R-:W-:Y:S02]  /*6ba0*/  LOP3.LUT R5, R4, 0xff, RZ, 0xc0, !PT ;  /* 0x000000ff04057812 */ /* 0x000fe400078ec0ff */
[----:B------:R-:W-:Y:S02]  /*6bb0*/  ISETP.LE.U32.AND P2, PT, R18, UR12, PT ;  /* 0x0000000c12007c0c */ /* 0x000fe4000bf43070 */
[----:B------:R-:W-:Y:S02]  /*6bc0*/  ISETP.LE.U32.AND P5, PT, R5, UR12, PT ;  /* 0x0000000c05007c0c */ /* 0x000fe4000bfa3070 */
[----:B------:R-:W-:Y:S01]  /*6bd0*/  LOP3.LUT R5, R4, 0xffff, RZ, 0xc0, !PT ;  /* 0x0000ffff04057812 */ /* 0x000fe200078ec0ff */
[----:B------:R-:W-:Y:S01]  /*6be0*/  @!P1 FADD.FTZ R231, -R231, -RZ ;  /* 0x800000ffe7e79221 */ /* 0x000fe20000010100 */
[----:B------:R-:W-:Y:S01]  /*6bf0*/  F2FP.RELU.F16.F32.PACK_AB R10, R233, R236 ;  /* 0x000000ece90a723e */ /* 0x000fe200000008ff */
[----:B------:R-:W-:Y:S01]  /*6c00*/  @!P6 FADD.FTZ R200, -R200, -RZ ;  /* 0x800000ffc8c8e221 */ /* 0x000fe20000010100 */
[----:B------:R-:W-:Y:S02]  /*6c10*/  F2FP.RELU.F16.F32.PACK_AB R12, R235, R238 ;  /* 0x000000eeeb0c723e */ /* 0x000fe400000008ff */
[--C-:B------:R-:W-:Y:S01]  /*6c20*/  SHF.R.U32.HI R6, RZ, 0x18, R4.reuse ;  /* 0x00000018ff067819 */ /* 0x100fe20000011604 */
[----:B------:R-:W-:Y:S01]  /*6c30*/  STS [R151+0x400], R10 ;  /* 0x0004000a97007388 */ /* 0x000fe20000000800 */
[----:B------:R-:W-:Y:S01]  /*6c40*/  SHF.R.U32.HI R5, RZ, 0x8, R5 ;  /* 0x00000008ff057819 */ /* 0x000fe20000011605 */
[----:B------:R-:W-:Y:S01]  /*6c50*/  @!P2 FADD.FTZ R199, -R199, -RZ ;  /* 0x800000ffc7c7a221 */ /* 0x000fe20000010100 */
[----:B------:R-:W-:Y:S01]  /*6c60*/  F2FP.RELU.F16.F32.PACK_AB R11, R227, R230 ;  /* 0x000000e6e30b723e */ /* 0x000fe200000008ff */
[----:B------:R1:W-:Y:S01]  /*6c70*/  STS [R151], R12 ;  /* 0x0000000c97007388 */ /* 0x0003e20000000800 */
[----:B------:R-:W-:Y:S01]  /*6c80*/  F2FP.RELU.F16.F32.PACK_AB R9, R225, R228 ;  /* 0x000000e4e109723e */ /* 0x000fe200000008ff */
[----:B------:R-:W-:Y:S01]  /*6c90*/  @!P5 FADD.FTZ R128, -R128, -RZ ;  /* 0x800000ff8080d221 */ /* 0x000fe20000010100 */
[----:B------:R-:W-:Y:S01]  /*6ca0*/  ISETP.LE.U32.AND P6, PT, R6, UR12, PT ;  /* 0x0000000c06007c0c */ /* 0x000fe2000bfc3070 */
[----:B------:R-:W-:Y:S01]  /*6cb0*/  STS [R120], R11 ;  /* 0x0000000b78007388 */ /* 0x000fe20000000800 */
[----:B------:R-:W-:Y:S02]  /*6cc0*/  LOP3.LUT R5, R5, 0xffff, RZ, 0xc0, !PT ;  /* 0x0000ffff05057812 */ /* 0x000fe400078ec0ff */
[----:B------:R-:W-:Y:S01]  /*6cd0*/  F2FP.RELU.F16.F32.PACK_AB R8, R231, R234 ;  /* 0x000000eae708723e */ /* 0x000fe200000008ff */
[----:B------:R-:W-:Y:S01]  /*6ce0*/  STS [R120+0x400], R9 ;  /* 0x0004000978007388 */ /* 0x000fe20000000800 */
[----:B------:R-:W-:Y:S02]  /*6cf0*/  F2FP.RELU.F16.F32.PACK_AB R6, R229, R232 ;  /* 0x000000e8e506723e */ /* 0x000fe400000008ff */
[----:B------:R-:W-:Y:S01]  /*6d00*/  PRMT R4, R4, 0x7632, R4 ;  /* 0x0000763204047816 */ /* 0x000fe20000000004 */
[----:B------:R2:W-:Y:S01]  /*6d10*/  STS [R151+0x2000], R8 ;  /* 0x0020000897007388 */ /* 0x0005e20000000800 */
[----:B------:R-:W-:Y:S02]  /*6d20*/  ISETP.LE.U32.AND P2, PT, R5, UR12, PT ;  /* 0x0000000c05007c0c */ /* 0x000fe4000bf43070 */
[----:B------:R-:W-:Y:S01]  /*6d30*/  F2FP.RELU.F16.F32.PACK_AB R7, R223, R226 ;  /* 0x000000e2df07723e */ /* 0x000fe200000008ff */
[----:B------:R3:W-:Y:S01]  /*6d40*/  STS [R151+0x2400], R6 ;  /* 0x0024000697007388 */ /* 0x0007e20000000800 */
[----:B------:R-:W-:Y:S01]  /*6d50*/  F2FP.RELU.F16.F32.PACK_AB R5, R221, R224 ;  /* 0x000000e0dd05723e */ /* 0x000fe200000008ff */
[----:B------:R-:W-:Y:S01]  /*6d60*/  @!P6 FADD.FTZ R123, -R123, -RZ ;  /* 0x800000ff7b7be221 */ /* 0x000fe20000010100 */
[----:B------:R-:W-:Y:S01]  /*6d70*/  LOP3.LUT R4, R4, 0xff, RZ, 0xc0, !PT ;  /* 0x000000ff04047812 */ /* 0x000fe200078ec0ff */
[----:B------:R4:W-:Y:S01]  /*6d80*/  STS [R120+0x2000], R7 ;  /* 0x0020000778007388 */ /* 0x0009e20000000800 */
[----:B------:R-:W-:Y:S02]  /*6d90*/  F2FP.RELU.F16.F32.PACK_AB R22, R219, R222 ;  /* 0x000000dedb16723e */ /* 0x000fe400000008ff */
[----:B------:R-:W-:Y:S01]  /*6da0*/  F2FP.RELU.F16.F32.PACK_AB R18, R217, R220 ;  /* 0x000000dcd912723e */ /* 0x000fe200000008ff */
[----:B------:R4:W-:Y:S01]  /*6db0*/  STS [R120+0x2400], R5 ;  /* 0x0024000578007388 */ /* 0x0009e20000000800 */
[----:B------:R-:W-:Y:S01]  /*6dc0*/  ISETP.LE.U32.AND P1, PT, R4, UR12, PT ;  /* 0x0000000c04007c0c */ /* 0x000fe2000bf23070 */
[----:B------:R-:W-:Y:S01]  /*6dd0*/  @!P2 FADD.FTZ R127, -R127, -RZ ;  /* 0x800000ff7f7fa221 */ /* 0x000fe20000010100 */
[----:B------:R-:W-:Y:S01]  /*6de0*/  F2FP.RELU.F16.F32.PACK_AB R4, R209, R212 ;  /* 0x000000d4d104723e */ /* 0x000fe200000008ff */
[----:B------:R-:W-:Y:S01]  /*6df0*/  STS [R155], R22 ;  /* 0x000000169b007388 */ /* 0x000fe20000000800 */
[----:B-1----:R-:W-:Y:S02]  /*6e00*/  F2FP.RELU.F16.F32.PACK_AB R12, R211, R214 ;  /* 0x000000d6d30c723e */ /* 0x002fe400000008ff */
[----:B------:R-:W-:Y:S01]  /*6e10*/  F2FP.RELU.F16.F32.PACK_AB R16, R213, R216 ;  /* 0x000000d8d510723e */ /* 0x000fe200000008ff */
[----:B------:R-:W-:Y:S01]  /*6e20*/  STS [R155+0x400], R18 ;  /* 0x000400129b007388 */ /* 0x000fe20000000800 */
[----:B------:R-:W-:Y:S02]  /*6e30*/  F2FP.RELU.F16.F32.PACK_AB R14, R207, R210 ;  /* 0x000000d2cf0e723e */ /* 0x000fe400000008ff */
[----:B------:R-:W-:Y:S01]  /*6e40*/  F2FP.RELU.F16.F32.PACK_AB R10, R205, R208 ;  /* 0x000000d0cd0a723e */ /* 0x000fe200000008ff */
[----:B------:R1:W-:Y:S01]  /*6e50*/  STS [R119+0x400], R4 ;  /* 0x0004000477007388 */ /* 0x0003e20000000800 */
[----:B--2---:R-:W-:Y:S01]  /*6e60*/  F2FP.RELU.F16.F32.PACK_AB R8, R215, R218 ;  /* 0x000000dad708723e */ /* 0x004fe200000008ff */
[----:B------:R-:W-:Y:S01]  /*6e70*/  @!P1 FADD.FTZ R124, -R124, -RZ ;  /* 0x800000ff7c7c9221 */ /* 0x000fe20000010100 */
[----:B------:R-:W-:Y:S01]  /*6e80*/  F2FP.RELU.F16.F32.PACK_AB R11, R191, R194 ;  /* 0x000000c2bf0b723e */ /* 0x000fe200000008ff */
[----:B------:R2:W-:Y:S01]  /*6e90*/  STS [R119], R12 ;  /* 0x0000000c77007388 */ /* 0x0005e20000000800 */
[----:B---3--:R-:W-:Y:S02]  /*6ea0*/  F2FP.RELU.F16.F32.PACK_AB R6, R203, R206 ;  /* 0x000000cecb06723e */ /* 0x008fe400000008ff */
[----:B------:R-:W-:Y:S01]  /*6eb0*/  F2FP.RELU.F16.F32.PACK_AB R9, R145, R192 ;  /* 0x000000c09109723e */ /* 0x000fe200000008ff */
[----:B------:R3:W-:Y:S01]  /*6ec0*/  STS [R155+0x2000], R8 ;  /* 0x002000089b007388 */ /* 0x0007e20000000800 */
[----:B----4-:R-:W-:Y:S02]  /*6ed0*/  F2FP.RELU.F16.F32.PACK_AB R7, R195, R198 ;  /* 0x000000c6c307723e */ /* 0x010fe400000008ff */
[----:B------:R-:W-:Y:S01]  /*6ee0*/  FSETP.GE.FTZ.AND P3, PT, R238, RZ, PT ;  /* 0x000000ffee00720b */ /* 0x000fe20003f76000 */
[----:B------:R-:W-:Y:S01]  /*6ef0*/  STS [R155+0x2400], R16 ;  /* 0x002400109b007388 */ /* 0x000fe20000000800 */
[----:B------:R-:W-:Y:S02]  /*6f00*/  F2FP.RELU.F16.F32.PACK_AB R5, R193, R196 ;  /* 0x000000c4c105723e */ /* 0x000fe400000008ff */
[----:B------:R-:W-:Y:S01]  /*6f10*/  FSETP.GE.FTZ.AND P1, PT, R236, RZ, PT ;  /* 0x000000ffec00720b */ /* 0x000fe20003f36000 */
[----:B------:R-:W-:Y:S01]  /*6f20*/  STS [R119+0x2000], R14 ;  /* 0x0020000e77007388 */ /* 0x000fe20000000800 */
[----:B------:R-:W-:Y:S02]  /*6f30*/  FSETP.GE.FTZ.AND P0, PT, R233, RZ, PT ;  /* 0x000000ffe900720b */ /* 0x000fe40003f16000 */
[----:B------:R-:W-:Y:S01]  /*6f40*/  FSETP.GE.FTZ.AND P2, PT, R235, RZ, PT ;  /* 0x000000ffeb00720b */ /* 0x000fe20003f56000 */
[----:B------:R4:W-:Y:S01]  /*6f50*/  STS [R119+0x2400], R10 ;  /* 0x0024000a77007388 */ /* 0x0009e20000000800 */
[C---:B------:R-:W-:Y:S03]  /*6f60*/  FSETP.GE.FTZ.AND P4, PT, R134.reuse, RZ, PT ;  /* 0x000000ff8600720b */ /* 0x040fe60003f96000 */
[----:B------:R4:W-:Y:S01]  /*6f70*/  STS [R149], R6 ;  /* 0x0000000695007388 */ /* 0x0009e20000000800 */
[----:B-1----:R-:W-:Y:S02]  /*6f80*/  F2FP.RELU.F16.F32.PACK_AB R4, R201, R204 ;  /* 0x000000ccc904723e */ /* 0x002fe400000008ff */
[----:B--2---:R-:W-:Y:S03]  /*6f90*/  F2FP.RELU.F16.F32.PACK_AB R12, R199, R202 ;  /* 0x000000cac70c723e */ /* 0x004fe600000008ff */
[----:B------:R1:W-:Y:S01]  /*6fa0*/  STS [R149+0x400], R4 ;  /* 0x0004000495007388 */ /* 0x0003e20000000800 */
[----:B---3--:R-:W-:Y:S03]  /*6fb0*/  F2FP.RELU.F16.F32.PACK_AB R8, R197, R200 ;  /* 0x000000c8c508723e */ /* 0x008fe600000008ff */
[----:B------:R-:W-:Y:S04]  /*6fc0*/  STS [R118], R11 ;  /* 0x0000000b76007388 */ /* 0x000fe80000000800 */
[----:B------:R-:W-:Y:S04]  /*6fd0*/  STS [R118+0x400], R9 ;  /* 0x0004000976007388 */ /* 0x000fe80000000800 */
[----:B------:R2:W-:Y:S01]  /*6fe0*/  STS [R149+0x2000], R12 ;  /* 0x0020000c95007388 */ /* 0x0005e20000000800 */
[----:B----4-:R-:W-:Y:S03]  /*6ff0*/  F2FP.RELU.F16.F32.PACK_AB R10, R135, R190 ;  /* 0x000000be870a723e */ /* 0x010fe600000008ff */
[----:B------:R3:W-:Y:S01]  /*7000*/  STS [R149+0x2400], R8 ;  /* 0x0024000895007388 */ /* 0x0007e20000000800 */
[----:B------:R-:W-:Y:S03]  /*7010*/  F2FP.RELU.F16.F32.PACK_AB R6, R131, R132 ;  /* 0x000000848306723e */ /* 0x000fe600000008ff */
[----:B------:R-:W-:Y:S04]  /*7020*/  STS [R118+0x2000], R7 ;  /* 0x0020000776007388 */ /* 0x000fe80000000800 */
[----:B------:R-:W-:Y:S01]  /*7030*/  STS [R118+0x2400], R5 ;  /* 0x0024000576007388 */ /* 0x000fe20000000800 */
[----:B-1----:R-:W-:Y:S03]  /*7040*/  F2FP.RELU.F16.F32.PACK_AB R4, R134, R133 ;  /* 0x000000858604723e */ /* 0x002fe600000008ff */
[----:B------:R1:W-:Y:S04]  /*7050*/  STS [R157], R10 ;  /* 0x0000000a9d007388 */ /* 0x0003e80000000800 */
[----:B------:R4:W-:Y:S04]  /*7060*/  STS [R157+0x400], R6 ;  /* 0x000400069d007388 */ /* 0x0009e80000000800 */
[----:B------:R4:W-:Y:S01]  /*7070*/  STS [R117], R4 ;  /* 0x0000000475007388 */ /* 0x0009e20000000800 */
[----:B--2---:R-:W-:Y:S02]  /*7080*/  F2FP.RELU.F16.F32.PACK_AB R12, R127, R128 ;  /* 0x000000807f0c723e */ /* 0x004fe400000008ff */
[----:B---3--:R-:W-:Y:S05]  /*7090*/  F2FP.RELU.F16.F32.PACK_AB R8, R129, R130 ;  /* 0x000000828108723e */ /* 0x008fea00000008ff */
[----:B------:R-:W-:Y:S04]  /*70a0*/  STS [R117+0x400], R8 ;  /* 0x0004000875007388 */ /* 0x000fe80000000800 */
[----:B------:R-:W-:Y:S01]  /*70b0*/  STS [R157+0x2000], R12 ;  /* 0x0020000c9d007388 */ /* 0x000fe20000000800 */
[----:B-1----:R-:W-:Y:S02]  /*70c0*/  F2FP.RELU.F16.F32.PACK_AB R10, R123, R124 ;  /* 0x0000007c7b0a723e */ /* 0x002fe400000008ff */
[----:B----4-:R-:W-:Y:S03]  /*70d0*/  F2FP.RELU.F16.F32.PACK_AB R6, R126, R125 ;  /* 0x0000007d7e06723e */ /* 0x010fe600000008ff */
[----:B------:R-:W-:Y:S01]  /*70e0*/  STS [R157+0x2400], R10 ;  /* 0x0024000a9d007388 */ /* 0x000fe20000000800 */
[----:B------:R-:W-:Y:S03]  /*70f0*/  F2FP.RELU.F16.F32.PACK_AB R4, R121, R122 ;  /* 0x0000007a7904723e */ /* 0x000fe600000008ff */
        /* <DEDUP_REMOVED lines=38> */
[----:B------:R-:W-:Y:S01]  /*7360*/  FSETP.GE.FTZ.AND P3, PT, R234, RZ, PT ;  /* 0x000000ffea00720b */ /* 0x000fe20003f76000 */
[----:B------:R-:W-:Y:S01]  /*7370*/  FADD.FTZ R11, -R186, R11 ;  /* 0x0000000bba0b7221 */ /* 0x000fe20000010100 */
[----:B------:R-:W-:Y:S01]  /*7380*/  FSEL R108, R108, R189, P2 ;  /* 0x000000bd6c6c7208 */ /* 0x000fe20001000000 */
        /* <DEDUP_REMOVED lines=9> */
[-C--:B------:R-:W-:Y:S01]  /*7420*/  FSEL R110, R102, R187.reuse, P2 ;  /* 0x000000bb666e7208 */ /* 0x080fe20001000000 */
[----:B------:R-:W-:Y:S01]  /*7430*/  FMUL.FTZ R10, R233, R10 ;  /* 0x0000000ae90a7220 */ /* 0x000fe20000410000 */
[----:B------:R-:W-:Y:S01]  /*7440*/  FSEL R111, R8, R187, P3 ;  /* 0x000000bb086f7208 */ /* 0x000fe20001800000 */
[----:B------:R-:W-:Y:S01]  /*7450*/  FADD.FTZ R19, -R188, R19 ;  /* 0x00000013bc137221 */ /* 0x000fe20000010100 */
[-C--:B------:R-:W-:Y:S01]  /*7460*/  FSEL R103, R9, R186.reuse, P1 ;  /* 0x000000ba09677208 */ /* 0x080fe20000800000 */
[----:B------:R-:W-:Y:S01]  /*7470*/  FADD.FTZ R8, -R187, R12 ;  /* 0x0000000cbb087221 */ /* 0x000fe20000010100 */
[----:B------:R-:W-:Y:S01]  /*7480*/  FSETP.GE.FTZ.AND P3, PT, R226, RZ, PT ;  /* 0x000000ffe200720b */ /* 0x000fe20003f76000 */
        /* <DEDUP_REMOVED lines=18> */
[-C--:B-1----:R-:W-:Y:S03]  /*75b0*/  HMMA.16816.F32 R20, R104, R4.reuse, R20 ;  /* 0x000000046814723c */ /* 0x082fe60000001814 */
[----:B------:R-:W-:Y:S01]  /*75c0*/  FSEL R8, R15, R186, P0 ;  /* 0x000000ba0f087208 */ /* 0x000fe20000000000 */
[----:B------:R-:W-:Y:S01]  /*75d0*/  FMUL.FTZ R9, R224, R9 ;  /* 0x00000009e0097220 */ /* 0x000fe20000410000 */
[----:B------:R-:W-:Y:S01]  /*75e0*/  FSETP.GE.FTZ.AND P1, PT, R228, RZ, PT ;  /* 0x000000ffe400720b */ /* 0x000fe20003f36000 */
[----:B------:R-:W-:Y:S01]  /*75f0*/  FMUL.FTZ R100, R223, R100 ;  /* 0x00000064df647220 */ /* 0x000fe20000410000 */
[----:B------:R-:W-:Y:S01]  /*7600*/  FSETP.GE.FTZ.AND P0, PT, R225, RZ, PT ;  /* 0x000000ffe100720b */ /* 0x000fe20003f16000 */
[----:B------:R-:W-:Y:S01]  /*7610*/  FMUL.FTZ R8, R221, R8 ;  /* 0x00000008dd087220 */ /* 0x000fe20000410000 */
[----:B------:R-:W-:Y:S01]  /*7620*/  FSEL R15, R10, R189, P3 ;  /* 0x000000bd0a0f7208 */ /* 0x000fe20001800000 */
[C---:B------:R-:W-:Y:S04]  /*7630*/  HMMA.16816.F32 R24, R112.reuse, R4, R24 ;  /* 0x000000047018723c */ /* 0x040fe80000001818 */
[-C--:B------:R-:W-:Y:S01]  /*7640*/  FSEL R11, R11, R188.reuse, P1 ;  /* 0x000000bc0b0b7208 */ /* 0x080fe20000800000 */
[----:B------:R-:W-:Y:S01]  /*7650*/  FMUL.FTZ R234, R234, R111 ;  /* 0x0000006feaea7220 */ /* 0x000fe20000410000 */
[----:B------:R-:W-:Y:S01]  /*7660*/  FSEL R10, R19, R188, P0 ;  /* 0x000000bc130a7208 */ /* 0x000fe20000000000 */
[----:B------:R-:W-:Y:S01]  /*7670*/  FMUL.FTZ R19, R230, R15 ;  /* 0x0000000fe6137220 */ /* 0x000fe20000410000 */
[----:B------:R-:W-:Y:S01]  /*7680*/  F2FP.F16.F32.PACK_AB R15, R100, R13 ;  /* 0x0000000d640f723e */ /* 0x000fe200000000ff */
[----:B------:R-:W-:Y:S01]  /*7690*/  FMUL.FTZ R17, R228, R11 ;  /* 0x0000000be4117220 */ /* 0x000fe20000410000 */
[----:B------:R-:W-:Y:S01]  /*76a0*/  F2FP.F16.F32.PACK_AB R13, R8, R9 ;  /* 0x00000009080d723e */ /* 0x000fe200000000ff */
[----:B------:R-:W-:Y:S01]  /*76b0*/  FADD.FTZ R5, -R188, R22 ;  /* 0x00000016bc057221 */ /* 0x000fe20000010100 */
[----:B------:R-:W-:Y:S01]  /*76c0*/  FSETP.GE.FTZ.AND P2, PT, R227, RZ, PT ;  /* 0x000000ffe300720b */ /* 0x000fe20003f56000 */
[----:B------:R-:W-:Y:S01]  /*76d0*/  FMUL.FTZ R22, R225, R10 ;  /* 0x0000000ae1167220 */ /* 0x000fe20000410000 */
[----:B------:R-:W-:Y:S01]  /*76e0*/  FSETP.GE.FTZ.AND P3, PT, R222, RZ, PT ;  /* 0x000000ffde00720b */ /* 0x000fe20003f76000 */
[----:B------:R-:W1:Y:S01]  /*76f0*/  LDSM.16.M88.4 R8, [R143+0x2800] ;  /* 0x002800008f08783b */ /* 0x000e620000000200 */
[----:B------:R-:W-:Y:S01]  /*7700*/  FSEL R4, R102, R189, P2 ;  /* 0x000000bd66047208 */ /* 0x000fe20001000000 */
[-C--:B------:R-:W-:Y:S03]  /*7710*/  HMMA.16816.F32 R28, R112, R6.reuse, R28 ;  /* 0x00000006701c723c */ /* 0x080fe6000000181c */
[----:B------:R-:W-:Y:S01]  /*7720*/  FSETP.GE.FTZ.AND P0, PT, R217, RZ, PT ;  /* 0x000000ffd900720b */ /* 0x000fe20003f16000 */
[----:B------:R-:W-:Y:S01]  /*7730*/  FMUL.FTZ R4, R227, R4 ;  /* 0x00000004e3047220 */ /* 0x000fe20000410000 */
[----:B------:R-:W-:Y:S01]  /*7740*/  FSETP.GE.FTZ.AND P2, PT, R219, RZ, PT ;  /* 0x000000ffdb00720b */ /* 0x000fe20003f56000 */
[----:B------:R-:W-:Y:S01]  /*7750*/  FADD.FTZ R27, -R186, R27 ;  /* 0x0000001bba1b7221 */ /* 0x000fe20000010100 */
[----:B------:R-:W-:Y:S01]  /*7760*/  FSETP.GE.FTZ.AND P1, PT, R220, RZ, PT ;  /* 0x000000ffdc00720b */ /* 0x000fe20003f36000 */
[C---:B------:R-:W-:Y:S04]  /*7770*/  HMMA.16816.F32 R32, R104.reuse, R6, R32 ;  /* 0x000000066820723c */ /* 0x040fe80000001820 */
[----:B------:R-:W-:Y:S01]  /*7780*/  FSEL R5, R5, R188, P1 ;  /* 0x000000bc05057208 */ /* 0x000fe20000800000 */
[----:B------:R-:W-:Y:S01]  /*7790*/  FADD.FTZ R23, -R188, R23 ;  /* 0x00000017bc177221 */ /* 0x000fe20000010100 */
[----:B------:R-:W-:Y:S01]  /*77a0*/  FSETP.GE.FTZ.AND P1, PT, R216, RZ, PT ;  /* 0x000000ffd800720b */ /* 0x000fe20003f36000 */
[----:B------:R-:W-:Y:S01]  /*77b0*/  FADD.FTZ R102, -R189, R21 ;  /* 0x00000015bd667221 */ /* 0x000fe20000010100 */
[----:B------:R-:W-:Y:S01]  /*77c0*/  F2FP.F16.F32.PACK_AB R19, R4, R19 ;  /* 0x000000130413723e */ /* 0x000fe200000000ff */
[----:B------:R-:W-:Y:S01]  /*77d0*/  FMUL.FTZ R5, R220, R5 ;  /* 0x00000005dc057220 */ /* 0x000fe20000410000 */
[----:B------:R-:W-:Y:S01]  /*77e0*/  F2FP.F16.F32.PACK_AB R17, R22, R17 ;  /* 0x000000111611723e */ /* 0x000fe200000000ff */
[C---:B------:R-:W-:Y:S01]  /*77f0*/  FADD.FTZ R28, -R187.reuse, R28 ;  /* 0x0000001cbb1c7221 */ /* 0x040fe20000010100 */
[----:B------:R-:W-:Y:S01]  /*7800*/  FSEL R102, R102, R189, P2 ;  /* 0x000000bd66667208 */ /* 0x000fe20001000000 */
[----:B------:R-:W-:Y:S01]  /*7810*/  FADD.FTZ R4, -R187, R29 ;  /* 0x0000001dbb047221 */ /* 0x000fe20000010100 */
[----:B------:R-:W-:Y:S01]  /*7820*/  FSETP.GE.FTZ.AND P2, PT, R215, RZ, PT ;  /* 0x000000ffd700720b */ /* 0x000fe20003f56000 */
[----:B------:R-:W-:Y:S01]  /*7830*/  FADD.FTZ R7, -R186, R30 ;  /* 0x0000001eba077221 */ /* 0x000fe20000010100 */
[----:B------:R-:W-:Y:S01]  /*7840*/  F2FP.F16.F32.PACK_AB R14, R108, R109 ;  /* 0x0000006d6c0e723e */ /* 0x000fe200000000ff */
[C---:B------:R-:W-:Y:S01]  /*7850*/  FADD.FTZ R21, -R186.reuse, R26 ;  /* 0x0000001aba157221 */ /* 0x040fe20000010100 */
[----:B------:R-:W-:Y:S01]  /*7860*/  FADD.FTZ R31, -R186, R31 ;  /* 0x0000001fba1f7221 */ /* 0x000fe20000010100 */
[----:B------:R-:W-:Y:S01]  /*7870*/  FADD.FTZ R32, -R189, R32 ;  /* 0x00000020bd207221 */ /* 0x000fe20000010100 */
[----:B------:R-:W-:Y:S01]  /*7880*/  FADD.FTZ R35, -R188, R35 ;  /* 0x00000023bc237221 */ /* 0x000fe20000010100 */
        /* <DEDUP_REMOVED lines=9> */
[----:B------:R-:W-:Y:S01]  /*7920*/  FSEL R25, R20, R189, P3 ;  /* 0x000000bd14197208 */ /* 0x000fe20001800000 */
        /* <DEDUP_REMOVED lines=9> */
[----:B------:R-:W-:Y:S01]  /*79c0*/  FSETP.GE.FTZ.AND P0, PT, R205, RZ, PT ;  /* 0x000000ffcd00720b */ /* 0x000fe20003f16000 */
[C---:B------:R-:W-:Y:S04]  /*79d0*/  HMMA.16816.F32 R40, R112.reuse, R8, R40 ;  /* 0x000000087028723c */ /* 0x040fe80000001828 */
[----:B------:R-:W-:Y:S01]  /*79e0*/  FSEL R23, R24, R187, P3 ;  /* 0x000000bb18177208 */ /* 0x000fe20001800000 */
[----:B------:R-:W-:Y:S01]  /*79f0*/  FMUL.FTZ R213, R213, R6 ;  /* 0x00000006d5d57220 */ /* 0x000fe20000410000 */
[----:B------:R-:W-:Y:S01]  /*7a00*/  FSETP.GE.FTZ.AND P3, PT, R210, RZ, PT ;  /* 0x000000ffd200720b */ /* 0x000fe20003f76000 */
[----:B------:R-:W-:Y:S01]  /*7a10*/  FADD.FTZ R6, -R189, R33 ;  /* 0x00000021bd067221 */ /* 0x000fe20000010100 */
        /* <DEDUP_REMOVED lines=17> */
[-C--:B------:R-:W-:Y:S03]  /*7b30*/  HMMA.16816.F32 R44, R112, R10.reuse, R44 ;  /* 0x0000000a702c723c */ /* 0x080fe6000000182c */
[-C--:B------:R-:W-:Y:S01]  /*7b40*/  FSEL R26, R6, R189.reuse, P2 ;  /* 0x000000bd061a7208 */ /* 0x080fe20001000000 */
[----:B------:R-:W-:Y:S01]  /*7b50*/  FADD.FTZ R36, -R189, R36 ;  /* 0x00000024bd247221 */ /* 0x000fe20000010100 */
[----:B------:R-:W-:Y:S01]  /*7b60*/  FSEL R7, R32, R189, P3 ;  /* 0x000000bd20077208 */ /* 0x000fe20001800000 */
[----:B------:R-:W-:Y:S01]  /*7b70*/  FADD.FTZ R32, -R187, R41 ;  /* 0x00000029bb207221 */ /* 0x000fe20000010100 */
[-C--:B------:R-:W-:Y:S01]  /*7b80*/  FSEL R5, R5, R188.reuse, P1 ;  /* 0x000000bc05057208 */ /* 0x080fe20000800000 */
[C---:B------:R-:W-:Y:S04]  /*7b90*/  HMMA.16816.F32 R48, R104.reuse, R10, R48 ;  /* 0x0000000a6830723c */ /* 0x040fe80000001830 */
        /* <DEDUP_REMOVED lines=9> */
[----:B------:R-:W-:Y:S01]  /*7c30*/  FMUL.FTZ R24, R218, R23 ;  /* 0x00000017da187220 */ /* 0x000fe20000410000 */
[----:B------:R-:W-:Y:S01]  /*7c40*/  FSETP.GE.FTZ.AND P3, PT, R206, RZ, PT ;  /* 0x000000ffce00720b */ /* 0x000fe20003f76000 */
[----:B------:R-:W-:Y:S01]  /*7c50*/  FADD.FTZ R21, -R186, R42 ;  /* 0x0000002aba157221 */ /* 0x000fe20000010100 */
[-C--:B------:R-:W-:Y:S01]  /*7c60*/  FSEL R30, R30, R189.reuse, P2 ;  /* 0x000000bd1e1e7208 */ /* 0x080fe20001000000 */
[C---:B------:R-:W-:Y:S01]  /*7c70*/  FADD.FTZ R43, -R186.reuse, R43 ;  /* 0x0000002bba2b7221 */ /* 0x040fe20000010100 */
[-C--:B------:R-:W-:Y:S01]  /*7c80*/  FSEL R9, R9, R188.reuse, P1 ;  /* 0x000000bc09097208 */ /* 0x080fe20000800000 */
[----:B------:R-:W-:Y:S01]  /*7c90*/  FADD.FTZ R40, -R187, R40 ;  /* 0x00000028bb287221 */ /* 0x000fe20000010100 */
[----:B------:R-:W-:Y:S01]  /*7ca0*/  FSEL R34, R39, R188, P0 ;  /* 0x000000bc27227208 */ /* 0x000fe20000000000 */
[C---:B------:R-:W-:Y:S01]  /*7cb0*/  FADD.FTZ R11, -R186.reuse, R46 ;  /* 0x0000002eba0b7221 */ /* 0x040fe20000010100 */
[----:B------:R-:W-:Y:S01]  /*7cc0*/  FSETP.GE.FTZ.AND P2, PT, R199, RZ, PT ;  /* 0x000000ffc700720b */ /* 0x000fe20003f56000 */
        /* <DEDUP_REMOVED lines=9> */
[----:B------:R-:W-:Y:S01]  /*7d60*/  FSEL R36, R32, R187, P2 ;  /* 0x000000bb20247208 */ /* 0x000fe20001000000 */
[----:B------:R-:W-:Y:S01]  /*7d70*/  FMUL.FTZ R9, R204, R9 ;  /* 0x00000009cc097220 */ /* 0x000fe20000410000 */
[----:B------:R-:W-:Y:S01]  /*7d80*/  F2FP.F16.F32.PACK_AB R22, R102, R25 ;  /* 0x000000196616723e */ /* 0x000fe200000000ff */
[----:B------:R-:W-:Y:S01]  /*7d90*/  FMUL.FTZ R34, R201, R34 ;  /* 0x00000022c9227220 */ /* 0x000fe20000410000 */
[----:B------:R-:W-:Y:S01]  /*7da0*/  FSEL R21, R21, R186, P1 ;  /* 0x000000ba15157208 */ /* 0x000fe20000800000 */
        /* <DEDUP_REMOVED lines=12> */
[----:B------:R-:W-:Y:S01]  /*7e70*/  FMUL.FTZ R202, R202, R25 ;  /* 0x00000019caca7220 */ /* 0x000fe20000410000 */
[-C--:B------:R-:W-:Y:S01]  /*7e80*/  FSEL R11, R11, R186.reuse, P1 ;  /* 0x000000ba0b0b7208 */ /* 0x080fe20000800000 */
[-C--:B-1----:R-:W-:Y:S03]  /*7e90*/  HMMA.16816.F32 R52, R104, R4.reuse, R52 ;  /* 0x000000046834723c */ /* 0x082fe60000001834 */
[----:B------:R-:W-:Y:S01]  /*7ea0*/  FSEL R36, R47, R186, P0 ;  /* 0x000000ba2f247208 */ /* 0x000fe20000000000 */
[----:B------:R-:W-:Y:S01]  /*7eb0*/  FMUL.FTZ R11, R196, R11 ;  /* 0x0000000bc40b7220 */ /* 0x000fe20000410000 */
[-C--:B------:R-:W-:Y:S01]  /*7ec0*/  FSEL R21, R44, R187.reuse, P3 ;  /* 0x000000bb2c157208 */ /* 0x080fe20001800000 */
        /* <DEDUP_REMOVED lines=9> */
[----:B------:R-:W-:Y:S01]  /*7f60*/  F2FP.F16.F32.PACK_AB R30, R30, R23 ;  /* 0x000000171e1e723e */ /* 0x000fe200000000ff */
[C---:B------:R-:W-:Y:S01]  /*7f70*/  FADD.FTZ R52, -R189.reuse, R52 ;  /* 0x00000034bd347221 */ /* 0x040fe20000010100 */
[----:B------:R-:W-:Y:S01]  /*7f80*/  F2FP.F16.F32.PACK_AB R34, R34, R9 ;  /* 0x000000092222723e */ /* 0x000fe200000000ff */
[----:B------:R-:W-:Y:S01]  /*7f90*/  FADD.FTZ R4, -R189, R53 ;  /* 0x00000035bd047221 */ /* 0x000fe20000010100 */
[-C--:B------:R-:W-:Y:S01]  /*7fa0*/  FSEL R23, R48, R189.reuse, P3 ;  /* 0x000000bd30177208 */ /* 0x080fe20001800000 */
[----:B------:R-:W-:Y:S01]  /*7fb0*/  FADD.FTZ R55, -R188, R55 ;  /* 0x00000037bc377221 */ /* 0x000fe20000010100 */
        /* <DEDUP_REMOVED lines=10> */
[----:B------:R-:W-:Y:S01]  /*8060*/  FSETP.GE.FTZ.AND P1, PT, R192, RZ, PT ;  /* 0x000000ffc000720b */ /* 0x000fe20003f36000 */
[----:B------:R-:W-:Y:S04]  /*8070*/  HMMA.16816.F32 R64, R104, R6, R64 ;  /* 0x000000066840723c */ /* 0x000fe80000001840 */
[----:B------:R-:W-:Y:S01]  /*8080*/  F2FP.F16.F32.PACK_AB R11, R36, R11 ;  /* 0x0000000b240b723e */ /* 0x000fe200000000ff */
[----:B------:R-:W-:Y:S01]  /*8090*/  FADD.FTZ R59, -R186, R59 ;  /* 0x0000003bba3b7221 */ /* 0x000fe20000010100 */
[-C--:B------:R-:W-:Y:S01]  /*80a0*/  FSEL R27, R52, R189.reuse, P3 ;  /* 0x000000bd341b7208 */ /* 0x080fe20001800000 */
[----:B------:R-:W-:Y:S01]  /*80b0*/  FADD.FTZ R25, -R186, R58 ;  /* 0x0000003aba197221 */ /* 0x000fe20000010100 */
[----:B------:R-:W-:Y:S01]  /*80c0*/  FSEL R4, R4, R189, P2 ;  /* 0x000000bd04047208 */ /* 0x000fe20001000000 */
        /* <DEDUP_REMOVED lines=19> */
[-C--:B------:R-:W-:Y:S01]  /*8200*/  FSEL R6, R59, R186.reuse, P0 ;  /* 0x000000ba3b067208 */ /* 0x080fe20000000000 */
[----:B------:R-:W-:Y:S01]  /*8210*/  FMUL.FTZ R7, R128, R7 ;  /* 0x0000000780077220 */ /* 0x000fe20000410000 */
[----:B------:R-:W-:Y:S01]  /*8220*/  F2FP.F16.F32.PACK_AB R32, R4, R27 ;  /* 0x0000001b0420723e */ /* 0x000fe200000000ff */
[----:B------:R-:W-:Y:S01]  /*8230*/  FADD.FTZ R27, -R186, R62 ;  /* 0x0000003eba1b7221 */ /* 0x000fe20000010100 */
[----:B------:R-:W-:Y:S01]  /*8240*/  FSEL R25, R25, R186, P1 ;  /* 0x000000ba19197208 */ /* 0x000fe20000800000 */
[----:B------:R-:W-:Y:S01]  /*8250*/  FMUL.FTZ R6, R123, R6 ;  /* 0x000000067b067220 */ /* 0x000fe20000410000 */
[----:B------:R-:W-:Y:S02]  /*8260*/  FSETP.GE.FTZ.AND P0, PT, R121, RZ, PT ;  /* 0x000000ff7900720b */ /* 0x000fe40003f16000 */
[----:B------:R-:W-:Y:S01]  /*8270*/  FSETP.GE.FTZ.AND P1, PT, R122, RZ, PT ;  /* 0x000000ff7a00720b */ /* 0x000fe20003f36000 */
[----:B------:R-:W-:Y:S01]  /*8280*/  FMUL.FTZ R25, R124, R25 ;  /* 0x000000197c197220 */ /* 0x000fe20000410000 */
[----:B------:R-:W-:Y:S01]  /*8290*/  F2FP.F16.F32.PACK_AB R21, R10, R21 ;  /* 0x000000150a15723e */ /* 0x000fe200000000ff */
[----:B------:R-:W-:Y:S01]  /*82a0*/  FADD.FTZ R10, -R187, R57 ;  /* 0x00000039bb0a7221 */ /* 0x000fe20000010100 */
[----:B------:R-:W-:Y:S02]  /*82b0*/  FSEL R27, R27, R186, P1 ;  /* 0x000000ba1b1b7208 */ /* 0x000fe40000800000 */
[----:B------:R-:W-:Y:S02]  /*82c0*/  FSETP.GE.FTZ.AND P1, PT, R129, RZ, PT ;  /* 0x000000ff8100720b */ /* 0x000fe40003f36000 */
[----:B------:R-:W-:Y:S01]  /*82d0*/  FSETP.GE.FTZ.AND P2, PT, R127, RZ, PT ;  /* 0x000000ff7f00720b */ /* 0x000fe20003f56000 */
[----:B------:R-:W-:Y:S01]  /*82e0*/  FMUL.FTZ R27, R122, R27 ;  /* 0x0000001b7a1b7220 */ /* 0x000fe20000410000 */
[----:B------:R-:W-:Y:S01]  /*82f0*/  F2FP.F16.F32.PACK_AB R36, R36, R5 ;  /* 0x000000052424723e */ /* 0x000fe200000000ff */
[----:B------:R-:W-:Y:S01]  /*8300*/  @P0 FADD.FTZ R186, -R186, R63 ;  /* 0x0000003fbaba0221 */ /* 0x000fe20000010100 */
[-C--:B------:R-:W-:Y:S01]  /*8310*/  FSEL R10, R10, R187.reuse, P2 ;  /* 0x000000bb0a0a7208 */ /* 0x080fe20001000000 */
[----:B------:R-:W-:Y:S01]  /*8320*/  FADD.FTZ R5, -R188, R66 ;  /* 0x00000042bc057221 */ /* 0x000fe20000010100 */
[----:B------:R-:W-:Y:S01]  /*8330*/  FSETP.GE.FTZ.AND P2, PT, R126, RZ, PT ;  /* 0x000000ff7e00720b */ /* 0x000fe20003f56000 */
[----:B------:R-:W-:Y:S01]  /*8340*/  FMUL.FTZ R186, R121, R186 ;  /* 0x000000ba79ba7220 */ /* 0x000fe20000410000 */
[----:B------:R-:W-:Y:S01]  /*8350*/  FSETP.GE.FTZ.AND P0, PT, R130, RZ, PT ;  /* 0x000000ff8200720b */ /* 0x000fe20003f16000 */
[----:B------:R-:W-:Y:S01]  /*8360*/  FMUL.FTZ R10, R127, R10 ;  /* 0x0000000a7f0a7220 */ /* 0x000fe20000410000 */
[----:B------:R-:W-:Y:S02]  /*8370*/  FSETP.GE.FTZ.AND P3, PT, R125, RZ, PT ;  /* 0x000000ff7d00720b */ /* 0x000fe40003f76000 */
[----:B------:R-:W-:Y:S01]  /*8380*/  FSEL R5, R5, R188, P0 ;  /* 0x000000bc05057208 */ /* 0x000fe20000000000 */
[----:B------:R-:W-:Y:S01]  /*8390*/  @P1 FADD.FTZ R188, -R188, R67 ;  /* 0x00000043bcbc1221 */ /* 0x000fe20000010100 */
[----:B------:R-:W-:Y:S02]  /*83a0*/  ISETP.GT.AND P1, PT, R175, R156, PT ;  /* 0x0000009caf00720c */ /* 0x000fe40003f24270 */
[----:B------:R-:W-:Y:S01]  /*83b0*/  FSEL R60, R60, R187, P3 ;  /* 0x000000bb3c3c7208 */ /* 0x000fe20001800000 */
        /* <DEDUP_REMOVED lines=58> */
.L_x_1497:
        /* <DEDUP_REMOVED lines=122> */
.L_x_1498:
        /* <DEDUP_REMOVED lines=262> */
.L_x_1500:
[----:B------:R-:W2:Y:S01]  /*9f60*/  LDCU.64 UR12, c[0x0][0x5c0] ;  /* 0x0000b800ff0c77ac */ /* 0x000ea20008000a00 */
[----:B------:R-:W-:-:S05]  /*9f70*/  IADD3 R10, PT, PT, R177, R178, RZ ;  /* 0x000000b2b10a7210 */ /* 0x000fca0007ffe0ff */
[C---:B--2---:R-:W-:Y:S02]  /*9f80*/  IMAD R8, R10.reuse, UR13, RZ ;  /* 0x0000000d0a087c24 */ /* 0x044fe4000f8e02ff */
[----:B------:R-:W-:-:S05]  /*9f90*/  IMAD.WIDE.U32 R10, R10, UR12, RZ ;  /* 0x0000000c0a0a7c25 */ /* 0x000fca000f8e00ff */
[----:B------:R-:W-:Y:S02]  /*9fa0*/  IADD3 R8, PT, PT, R11, R8, RZ ;  /* 0x000000080b087210 */ /* 0x000fe40007ffe0ff */
.L_x_1501:
        /* <DEDUP_REMOVED lines=11> */
.L_x_1502:
[----:B------:R-:W2:Y:S01]  /*a060*/  LDCU.64 UR10, c[0x0][0x5c8] ;  /* 0x0000b900ff0a77ac */ /* 0x000ea20008000a00 */
[----:B------:R-:W-:-:S05]  /*a070*/  IADD3 R22, PT, PT, R177, R178, RZ ;  /* 0x000000b2b1167210 */ /* 0x000fca0007ffe0ff */
[C---:B--2---:R-:W-:Y:S02]  /*a080*/  IMAD R18, R22.reuse, UR11, RZ ;  /* 0x0000000b16127c24 */ /* 0x044fe4000f8e02ff */
[----:B------:R-:W-:-:S05]  /*a090*/  IMAD.WIDE.U32 R22, R22, UR10, RZ ;  /* 0x0000000a16167c25 */ /* 0x000fca000f8e00ff */
[----:B------:R-:W-:Y:S02]  /*a0a0*/  IADD3 R18, PT, PT, R23, R18, RZ ;  /* 0x0000001217127210 */ /* 0x000fe40007ffe0ff */
.L_x_1503:
[----:B------:R-:W-:Y:S01]  /*a0b0*/  BAR.SYNC.DEFER_BLOCKING 0x0 ;  /* 0x0000000000007b1d */ /* 0x000fe20000010000 */
[C---:B------:R-:W-:Y:S02]  /*a0c0*/  IMAD.SHL.U32 R19, R152.reuse, 0x80, RZ ;  /* 0x0000008098137824 */ /* 0x040fe400078e00ff */
[----:B------:R-:W-:Y:S02]  /*a0d0*/  IMAD.SHL.U32 R9, R152, 0x80, RZ ;  /* 0x0000008098097824 */ /* 0x000fe400078e00ff */
[----:B------:R-:W-:Y:S01]  /*a0e0*/  IMAD.WIDE.U32 R16, R19, UR12, RZ ;  /* 0x0000000c13107c25 */ /* 0x000fe2000f8e00ff */
[----:B------:R-:W2:Y:S01]  /*a0f0*/  LDCU UR14, c[0x0][0x440] ;  /* 0x00008800ff0e77ac */ /* 0x000ea20008000800 */
[----:B------:R-:W-:Y:S01]  /*a100*/  SHF.R.S32.HI R20, RZ, 0x1f, R19 ;  /* 0x0000001fff147819 */ /* 0x000fe20000011413 */
[----:B------:R-:W3:Y:S01]  /*a110*/  S2R R11, SR_TID.X ;  /* 0x00000000000b7919 */ /* 0x000ee20000002100 */
[----:B------:R-:W-:Y:S01]  /*a120*/  IMAD.IADD R176, R176, 0x1, -R9 ;  /* 0x00000001b0b07824 */ /* 0x000fe200078e0a09 */
[----:B------:R-:W4:Y:S01]  /*a130*/  LDCU.64 UR8, c[0x0][0x5d8] ;  /* 0x0000bb00ff0877ac */ /* 0x000f220008000a00 */
[----:B------:R-:W-:Y:S01]  /*a140*/  LOP3.LUT R15, R16, 0x18, R147, 0xf8, !PT ;  /* 0x00000018100f7812 */ /* 0x000fe200078ef893 */
[----:B------:R-:W-:Y:S01]  /*a150*/  IMAD R12, R20, UR12, RZ ;  /* 0x0000000c140c7c24 */ /* 0x000fe2000f8e02ff */
[----:B------:R-:W-:Y:S01]  /*a160*/  LEA.HI R9, R3, 0x40, RZ, 0x1e ;  /* 0x0000004003097811 */ /* 0x000fe200078ff0ff */
[----:B------:R-:W-:Y:S01]  /*a170*/  BSSY.RECONVERGENT B0, `(.L_x_1504) ;  /* 0x0000017000007945 */ /* 0x000fe20003800200 */
[----:B------:R-:W-:Y:S01]  /*a180*/  IADD3 R14, P0, PT, R10, R15, RZ ;  /* 0x0000000f0a0e7210 */ /* 0x000fe20007f1e0ff */
[----:B------:R-:W-:-:S02]  /*a190*/  IMAD R13, R19, UR13, R12 ;  /* 0x0000000d130d7c24 */ /* 0x000fc4000f8e020c */
[----:B------:R-:W-:-:S03]  /*a1a0*/  IMAD.MOV.U32 R57, RZ, RZ, RZ ;  /* 0x000000ffff397224 */ /* 0x000fc600078e00ff */
[----:B------:R-:W-:Y:S01]  /*a1b0*/  IADD3.X R15, PT, PT, R8, R17, R13, P0, !PT ;  /* 0x00000011080f7210 */ /* 0x000fe200007fe40d */
[----:B-1----:R1:W1:Y:S01]  /*a1c0*/  LDS.128 R4, [R150+0x7000] ;  /* 0x0070000096047984 */ /* 0x0022620000000c00 */
[----:B--2---:R-:W-:Y:S01]  /*a1d0*/  ISETP.GE.AND P2, PT, R56, UR14, PT ;  /* 0x0000000e38007c0c */ /* 0x004fe2000bf46270 */
[----:B----4-:R-:W-:-:S03]  /*a1e0*/  IMAD.WIDE.U32 R14, R148, UR8, R14 ;  /* 0x00000008940e7c25 */ /* 0x010fc6000f8e000e */
[----:B------:R-:W-:Y:S01]  /*a1f0*/  ISETP.GE.OR P1, PT, R9, R176, P2 ;  /* 0x000000b00900720c */ /* 0x000fe20001726670 */
[----:B------:R-:W-:Y:S01]  /*a200*/  IMAD R13, R148, UR9, R15 ;  /* 0x00000009940d7c24 */ /* 0x000fe2000f8e020f */
[----:B---3--:R-:W-:-:S04]  /*a210*/  SHF.R.U32.HI R3, RZ, 0x2, R11 ;  /* 0x00000002ff037819 */ /* 0x008fc8000001160b */
[C---:B------:R-:W-:Y:S02]  /*a220*/  ISETP.GE.OR P2, PT, R3.reuse, R176, P2 ;  /* 0x000000b00300720c */ /* 0x040fe40001746670 */
[----:B------:R-:W-:-:S05]  /*a230*/  IADD3 R17, P0, PT, R3, 0x40, RZ ;  /* 0x0000004003117810 */ /* 0x000fca0007f1e0ff */
[----:B------:R-:W-:-:S06]  /*a240*/  IMAD.X R16, RZ, RZ, RZ, P0 ;  /* 0x000000ffff107224 */ /* 0x000fcc00000e06ff */
        /* <DEDUP_REMOVED lines=9> */
.L_x_1505:
[----:B------:R-:W-:Y:S05]  /*a2e0*/  BSYNC.RECONVERGENT B0 ;  /* 0x0000000000007941 */ /* 0x000fea0003800200 */
.L_x_1504:
        /* <DEDUP_REMOVED lines=10> */
[----:B-1----:R3:W-:Y:S04]  /*a390*/  STG.E.128 desc[UR22][R12.64], R4 ;  /* 0x000000040c007986 */ /* 0x0027e8000c101d16 */
.L_x_1507:
[----:B------:R-:W-:Y:S05]  /*a3a0*/  BSYNC.RECONVERGENT B0 ;  /* 0x0000000000007941 */ /* 0x000fea0003800200 */
.L_x_1506:
[----:B------:R-:W4:Y:S01]  /*a3b0*/  LDCU.64 UR8, c[0x0][0x5e0] ;  /* 0x0000bc00ff0877ac */ /* 0x000f220008000a00 */
[----:B---3--:R-:W3:Y:S01]  /*a3c0*/  LDS.128 R12, [R150+0x8000] ;  /* 0x00800000960c7984 */ /* 0x008ee20000000c00 */
[----:B------:R-:W-:Y:S01]  /*a3d0*/  IMAD.WIDE.U32 R56, R19, UR10, R56 ;  /* 0x0000000a13387c25 */ /* 0x000fe2000f8e0038 */
[----:B-1----:R-:W1:Y:S02]  /*a3e0*/  @!P2 LDC.64 R4, c[0x0][0x568] ;  /* 0x00015a00ff04ab82 */ /* 0x002e640000000a00 */
[----:B--2---:R2:W1:Y:S01]  /*a3f0*/  LDS.128 R8, [R150+0x9000] ;  /* 0x0090000096087984 */ /* 0x0044620000000c00 */
[----:B------:R-:W-:Y:S01]  /*a400*/  IMAD R20, R20, UR10, RZ ;  /* 0x0000000a14147c24 */ /* 0x000fe2000f8e02ff */
[----:B------:R-:W-:-:S03]  /*a410*/  IADD3 R22, P0, PT, R22, R56, RZ ;  /* 0x0000003816167210 */ /* 0x000fc60007f1e0ff */
[----:B------:R-:W-:-:S05]  /*a420*/  IMAD R19, R19, UR11, R20 ;  /* 0x0000000b13137c24 */ /* 0x000fca000f8e0214 */
[----:B------:R-:W-:-:S03]  /*a430*/  IADD3.X R23, PT, PT, R18, R57, R19, P0, !PT ;  /* 0x0000003912177210 */ /* 0x000fc600007fe413 */
[----:B----4-:R-:W-:-:S04]  /*a440*/  IMAD.WIDE.U32 R18, R148, UR8, R22 ;  /* 0x0000000894127c25 */ /* 0x010fc8000f8e0016 */
        /* <DEDUP_REMOVED lines=18> */
.L_x_1470:
[----:B------:R-:W-:Y:S05]  /*a570*/  BSYNC.RECONVERGENT B1 ;  /* 0x0000000000017941 */ /* 0x000fea0003800200 */
.L_x_1452:
[----:B------:R-:W3:Y:S01]  /*a580*/  LDCU UR9, c[0x0][0x438] ;  /* 0x00008700ff0977ac */ /* 0x000ee20008000800 */
[----:B------:R-:W4:Y:S08]  /*a590*/  LDC R3, c[0x0][0x370] ;  /* 0x0000dc00ff037b82 */ /* 0x000f300000000800 */
[----:B--2---:R-:W2:Y:S01]  /*a5a0*/  LDC R12, c[0x0][0x438] ;  /* 0x00010e00ff0c7b82 */ /* 0x004ea20000000800 */
[----:B---3--:R-:W-:-:S04]  /*a5b0*/  UIADD3 UR9, UPT, UPT, UR9, 0x7f, URZ ;  /* 0x0000007f09097890 */ /* 0x008fc8000fffe0ff */
[----:B------:R-:W-:Y:S01]  /*a5c0*/  USHF.R.S32.HI UR8, URZ, 0x1f, UR9 ;  /* 0x0000001fff087899 */ /* 0x000fe20008011409 */
[----:B----4-:R-:W-:-:S03]  /*a5d0*/  IADD3 R152, PT, PT, R3, R152, RZ ;  /* 0x0000009803987210 */ /* 0x010fc60007ffe0ff */
[----:B------:R-:W-:-:S04]  /*a5e0*/  ULEA.HI UR8, UR8, UR9, URZ, 0x7 ;  /* 0x0000000908087291 */ /* 0x000fc8000f8f38ff */
[----:B------:R-:W-:-:S06]  /*a5f0*/  USHF.R.S32.HI UR8, URZ, 0x7, UR8 ;  /* 0x00000007ff087899 */ /* 0x000fcc0008011408 */
[----:B------:R-:W-:-:S13]  /*a600*/  ISETP.GE.AND P0, PT, R152, UR8, PT ;  /* 0x0000000898007c0c */ /* 0x000fda000bf06270 */
[----:B--2---:R-:W-:Y:S05]  /*a610*/  @!P0 BRA `(.L_x_1508) ;  /* 0xffffff60000c8947 */ /* 0x004fea000383ffff */
[----:B------:R-:W-:Y:S05]  /*a620*/  EXIT ;  /* 0x000000000000794d */ /* 0x000fea0003800000 */
.L_x_1509:
        /* <DEDUP_REMOVED lines=13> */
.L_x_1614:


//--------------------- .text._ZN5flash44flash_bwd_dq_dk_dv_loop_seqk_parallel_kernelI23Flash_bwd_kernel_traitsILi32ELi128ELi128ELi8ELi4ELi4ELi4ELb0ELb0EN7cutlass6half_tE19Flash_kernel_traitsILi32ELi128ELi128ELi8ES3_EELb0ELb0ELb1ELb1ELb0ELb0ELb1EEEvNS_16Flash_bwd_paramsE --------------------------
	.section	.text._ZN5flash44flash_bwd_dq_dk_dv_loop_seqk_parallel_kernelI23Flash_bwd_kernel_traitsILi32ELi128ELi128ELi8ELi4ELi4ELi4ELb0ELb0EN7cutlass6half_tE19Flash_kernel_traitsILi32ELi128ELi128ELi8ES3_EELb0ELb0ELb1ELb1ELb0ELb0ELb1EEEvNS_16Flash_bwd_paramsE,"ax",@progbits
	.align	128
        .global         _ZN5flash44flash_bwd_dq_dk_dv_loop_seqk_parallel_kernelI23Flash_bwd_kernel_traitsILi32ELi128ELi128ELi8ELi4ELi4ELi4ELb0ELb0EN7cutlass6half_tE19Flash_kernel_traitsILi32ELi128ELi128ELi8ES3_EELb0ELb0ELb1ELb1ELb0ELb0ELb1EEEvNS_16Flash_bwd_paramsE
        .type           _ZN5flash44flash_bwd_dq_dk_dv_loop_seqk_parallel_kernelI23Flash_bwd_kernel_traitsILi32ELi128ELi128ELi8ELi4ELi4ELi4ELb0ELb0EN7cutlass6half_tE19Flash_kernel_traitsILi32ELi128ELi128ELi8ES3_EELb0ELb0ELb1ELb1ELb0ELb0ELb1EEEvNS_16Flash_bwd_paramsE,@function
        .size           _ZN5flash44flash_bwd_dq_dk_dv_loop_seqk_parallel_kernelI23Flash_bwd_kernel_traitsILi32ELi128ELi128ELi8ELi4ELi4ELi4ELb0ELb0EN7cutlass6half_tE19Flash_kernel_traitsILi32ELi128ELi128ELi8ES3_EELb0ELb0ELb1ELb1ELb0ELb0ELb1EEEvNS_16Flash_bwd_paramsE,(.L_x_1615 - _ZN5flash44flash_bwd_dq_dk_dv_loop_seqk_parallel_kernelI23Flash_bwd_kernel_traitsILi32ELi128ELi128ELi8ELi4ELi4ELi4ELb0ELb0EN7cutlass6half_tE19Flash_kernel_traitsILi32ELi128ELi128ELi8ES3_EELb0ELb0ELb1ELb1ELb0ELb0ELb1EEEvNS_16Flash_bwd_paramsE)
        .other          _ZN5flash44flash_bwd_dq_dk_dv_loop_seqk_parallel_kernelI23Flash_bwd_kernel_traitsILi32ELi128ELi128ELi8ELi4ELi4ELi4ELb0ELb0EN7cutlass6half_tE19Flash_kernel_traitsILi32ELi128ELi128ELi8ES3_EELb0ELb0ELb1ELb1ELb0ELb0ELb1EEEvNS_16Flash_bwd_paramsE,@"STO_CUDA_ENTRY STV_DEFAULT"
_ZN5flash44flash_bwd_dq_dk_dv_loop_seqk_parallel_kernelI23Flash_bwd_kernel_traitsILi32ELi128ELi128ELi8ELi4ELi4ELi4ELb0ELb0EN7cutlass6half_tE19Flash_kernel_traitsILi32ELi128ELi128ELi8ES3_EELb0ELb0ELb1ELb1ELb0ELb0ELb1EEEvNS_16Flash_bwd_paramsE:
.text._ZN5flash44flash_bwd_dq_dk_dv_loop_seqk_parallel_kernelI23Flash_bwd_kernel_traitsILi32ELi128ELi128ELi8ELi4ELi4ELi4ELb0ELb0EN7cutlass6half_tE19Flash_kernel_traitsILi32ELi128ELi128ELi8ES3_EELb0ELb0ELb1ELb1ELb0ELb0ELb1EEEvNS_16Flash_bwd_paramsE:
        /* <DEDUP_REMOVED lines=49> */
.L_x_1567:
        /* <DEDUP_REMOVED lines=52> */
.L_x_1510:
        /* <DEDUP_REMOVED lines=43> */
.L_x_1512:
[----:B------:R-:W1:Y:S01]  /*0900*/  LDCU.64 UR14, c[0x0][0x3b8] ;  /* 0x00007700ff0e77ac */ /* 0x000e620008000a00 */
[----:B------:R-:W-:-:S04]  /*0910*/  UIADD3 UR8, UPT, UPT, UR37, UR39, URZ ;  /* 0x0000002725087290 */ /* 0x000fc8000fffe0ff */
[----:B-1----:R-:W-:Y:S02]  /*0920*/  UIMAD.WIDE.U32 UR54, UR8, UR14, URZ ;  /* 0x0000000e083672a5 */ /* 0x002fe4000f8e00ff */
[----:B------:R-:W-:-:S04]  /*0930*/  UIMAD UR8, UR8, UR15, URZ ;  /* 0x0000000f080872a4 */ /* 0x000fc8000f8e02ff */
[----:B------:R-:W-:-:S06]  /*0940*/  UIADD3 UR8, UPT, UPT, UR55, UR8, URZ ;  /* 0x0000000837087290 */ /* 0x000fcc000fffe0ff */
[----:B------:R-:W-:Y:S02]  /*0950*/  MOV R11, UR8 ;  /* 0x00000008000b7c02 */ /* 0x000fe40008000f00 */
.L_x_1513:
        /* <DEDUP_REMOVED lines=43> */
.L_x_1514:
[----:B------:R-:W1:Y:S01]  /*0c10*/  LDCU.64 UR12, c[0x0][0x3c0] ;  /* 0x00007800ff0c77ac */ /* 0x000e620008000a00 */
[----:B------:R-:W-:-:S04]  /*0c20*/  UIADD3 UR8, UPT, UPT, UR37, UR39, URZ ;  /* 0x0000002725087290 */ /* 0x000fc8000fffe0ff */
[----:B-1----:R-:W-:Y:S02]  /*0c30*/  UIMAD.WIDE.U32 UR10, UR8, UR12, URZ ;  /* 0x0000000c080a72a5 */ /* 0x002fe4000f8e00ff */
[----:B------:R-:W-:-:S04]  /*0c40*/  UIMAD UR8, UR8, UR13, URZ ;  /* 0x0000000d080872a4 */ /* 0x000fc8000f8e02ff */
[----:B------:R-:W-:Y:S01]  /*0c50*/  UIADD3 UR8, UPT, UPT, UR11, UR8, URZ ;  /* 0x000000080b087290 */ /* 0x000fe2000fffe0ff */
[----:B------:R-:W-:-:S05]  /*0c60*/  UMOV UR52, UR10 ;  /* 0x0000000a00347c82 */ /* 0x000fca0008000000 */
[----:B------:R-:W-:-:S07]  /*0c70*/  MOV R5, UR8 ;  /* 0x0000000800057c02 */ /* 0x000fce0008000f00 */
.L_x_1515:
        /* <DEDUP_REMOVED lines=28> */
.L_x_1516:
[----:B------:R-:W-:Y:S02]  /*0e40*/  UIMAD.WIDE.U32 UR10, UR44, UR17, URZ ;  /* 0x000000112c0a72a5 */ /* 0x000fe4000f8e00ff */
[----:B------:R-:W-:-:S04]  /*0e50*/  UIMAD UR8, UR45, UR17, URZ ;  /* 0x000000112d0872a4 */ /* 0x000fc8000f8e02ff */
[----:B------:R-:W-:-:S12]  /*0e60*/  UIADD3 UR8, UPT, UPT, UR11, UR8, URZ ;  /* 0x000000080b087290 */ /* 0x000fd8000fffe0ff */
.L_x_1517:
        /* <DEDUP_REMOVED lines=20> */
.L_x_1518:
[----:B------:R-:W1:Y:S01]  /*0fb0*/  LDCU UR59, c[0x0][0x434] ;  /* 0x00008680ff3b77ac */ /* 0x000e620008000800 */
[----:B------:R-:W-:-:S04]  /*0fc0*/  UIMAD UR9, UR23, UR16, UR24 ;  /* 0x00000010170972a4 */ /* 0x000fc8000f8e0218 */
[----:B-1----:R-:W-:Y:S02]  /*0fd0*/  UIMAD UR59, UR9, UR59, URZ ;  /* 0x0000003b093b72a4 */ /* 0x002fe4000f8e02ff */
.L_x_1519:
        /* <DEDUP_REMOVED lines=11> */
.L_x_1520:
[----:B------:R-:W1:Y:S01]  /*1090*/  LDCU UR58, c[0x0][0x444] ;  /* 0x00008880ff3a77ac */ /* 0x000e620008000800 */
[----:B------:R-:W-:-:S04]  /*10a0*/  UIMAD UR9, UR23, UR16, UR24 ;  /* 0x00000010170972a4 */ /* 0x000fc8000f8e0218 */
[----:B-1----:R-:W-:-:S12]  /*10b0*/  UIMAD UR58, UR9, UR58, URZ ;  /* 0x0000003a093a72a4 */ /* 0x002fd8000f8e02ff */
.L_x_1521:
        /* <DEDUP_REMOVED lines=8> */
[----:B------:R-:W-:-:S02]  /*1140*/  UIADD3.X UR55, UPT, UPT, UR55, UR8, UR9, UP1, UP0 ;  /* 0x0000000837377290 */ /* 0x000fc40008fe0409 */
[----:B------:R-:W-:Y:S02]  /*1150*/  ULEA UR58, UR45, UR58, 0x7 ;  /* 0x0000003a2d3a7291 */ /* 0x000fe4000f8e38ff */
[----:B------:R-:W-:Y:S02]  /*1160*/  ULEA UR59, UR45, UR59, 0x7 ;  /* 0x0000003b2d3b7291 */ /* 0x000fe4000f8e38ff */
[----:B-1----:R-:W-:-:S04]  /*1170*/  UIADD3 UR9, UPT, UPT, UR36, UR44, URZ ;  /* 0x0000002c24097290 */ /* 0x002fc8000fffe0ff */
        /* <DEDUP_REMOVED lines=53> */
[----:B------:R-:W3:Y:S01]  /*14d0*/  LDCU.64 UR56, c[0x0][0x420] ;  /* 0x00008400ff3877ac */ /* 0x000ee20008000a00 */
        /* <DEDUP_REMOVED lines=10> */
[----:B-1----:R-:W-:Y:S01]  /*1580*/  LEA R132, P0, R12, UR16, 0x2 ;  /* 0x000000100c847c11 */ /* 0x002fe2000f8010ff */
[----:B------:R-:W-:Y:S01]  /*1590*/  UMOV UR16, UR62 ;  /* 0x0000003e00107c82 */ /* 0x000fe20008000000 */
[----:B--2---:R-:W-:Y:S02]  /*15a0*/  LEA R120, P1, R14, UR8, 0x1 ;  /* 0x000000080e787c11 */ /* 0x004fe4000f8208ff */
[----:B------:R-:W-:Y:S01]  /*15b0*/  LEA.HI.X R133, R12, UR17, R10, 0x2, P0 ;  /* 0x000000110c857c11 */ /* 0x000fe200080f140a */
[----:B---3--:R-:W-:Y:S01]  /*15c0*/  UIMAD.WIDE UR56, UR59, 0x4, UR56 ;  /* 0x000000043b3878a5 */ /* 0x008fe2000f8e0238 */
[C---:B------:R-:W-:Y:S01]  /*15d0*/  IADD3 R10, P0, PT, R7.reuse, 0x40, RZ ;  /* 0x00000040070a7810 */ /* 0x040fe20007f1e0ff */
[----:B------:R-:W-:Y:S01]  /*15e0*/  UMOV UR17, UR63 ;  /* 0x0000003f00117c82 */ /* 0x000fe20008000000 */
        /* <DEDUP_REMOVED lines=17> */
[----:B------:R-:W-:Y:S05]  /*1700*/  BRA `(.L_x_1524) ;  /* 0x0000000000187947 */ /* 0x000fea0003800000 */
.L_x_1523:
[----:B------:R-:W1:Y:S01]  /*1710*/  LDCU.64 UR10, c[0x0][0x5c0] ;  /* 0x0000b800ff0a77ac */ /* 0x000e620008000a00 */
[----:B------:R-:W-:-:S04]  /*1720*/  UIADD3 UR5, UPT, UPT, UR37, UR39, URZ ;  /* 0x0000002725057290 */ /* 0x000fc8000fffe0ff */
[----:B-1----:R-:W-:Y:S02]  /*1730*/  UIMAD.WIDE.U32 UR14, UR5, UR10, URZ ;  /* 0x0000000a050e72a5 */ /* 0x002fe4000f8e00ff */
[----:B------:R-:W-:-:S04]  /*1740*/  UIMAD UR5, UR5, UR11, URZ ;  /* 0x0000000b050572a4 */ /* 0x000fc8000f8e02ff */
[----:B------:R-:W-:-:S06]  /*1750*/  UIADD3 UR5, UPT, UPT, UR15, UR5, URZ ;  /* 0x000000050f057290 */ /* 0x000fcc000fffe0ff */
[----:B------:R-:W-:Y:S02]  /*1760*/  MOV R2, UR5 ;  /* 0x0000000500027c02 */ /* 0x000fe40008000f00 */
.L_x_1524:
        /* <DEDUP_REMOVED lines=12> */
.L_x_1525:
[----:B------:R-:W1:Y:S01]  /*1830*/  LDCU.64 UR8, c[0x0][0x5c8] ;  /* 0x0000b900ff0877ac */ /* 0x000e620008000a00 */
[----:B------:R-:W-:-:S04]  /*1840*/  UIADD3 UR37, UPT, UPT, UR37, UR39, URZ ;  /* 0x0000002725257290 */ /* 0x000fc8000fffe0ff */
[----:B-1----:R-:W-:Y:S02]  /*1850*/  UIMAD.WIDE.U32 UR16, UR37, UR8, URZ ;  /* 0x00000008251072a5 */ /* 0x002fe4000f8e00ff */
[----:B------:R-:W-:-:S04]  /*1860*/  UIMAD UR37, UR37, UR9, URZ ;  /* 0x00000009252572a4 */ /* 0x000fc8000f8e02ff */
[----:B------:R-:W-:-:S06]  /*1870*/  UIADD3 UR37, UPT, UPT, UR17, UR37, URZ ;  /* 0x0000002511257290 */ /* 0x000fcc000fffe0ff */
[----:B------:R-:W-:Y:S02]  /*1880*/  MOV R0, UR37 ;  /* 0x0000002500007c02 */ /* 0x000fe40008000f00 */
.L_x_1526:
[----:B------:R-:W1:Y:S01]  /*1890*/  LDCU UR5, c[0x0][0x440] ;  /* 0x00008800ff0577ac */ /* 0x000e620008000800 */
[----:B------:R-:W-:Y:S01]  /*18a0*/  IMAD.U32 R12, RZ, RZ, UR10 ;  /* 0x0000000aff0c7e24 */ /* 0x000fe2000f8e00ff */
[----:B------:R-:W-:Y:S01]  /*18b0*/  BSSY.RECONVERGENT B0, `(.L_x_1527) ;  /* 0x0000021000007945 */ /* 0x000fe20003800200 */
[----:B------:R-:W-:Y:S02]  /*18c0*/  UIADD3 UR36, UPT, UPT, -UR30, UR36, URZ ;  /* 0x000000241e247290 */ /* 0x000fe4000fffe1ff */
[----:B------:R-:W-:Y:S01]  /*18d0*/  IMAD.WIDE.U32 R12, R12, UR30, R8 ;  /* 0x0000001e0c0c7c25 */ /* 0x000fe2000f8e0008 */
[----:B------:R-:W2:Y:S02]  /*18e0*/  LDCU.64 UR12, c[0x0][0x5d8] ;  /* 0x0000bb00ff0c77ac */ /* 0x000ea40008000a00 */
[----:B------:R-:W-:Y:S02]  /*18f0*/  IADD3 R16, P2, PT, R12, UR14, RZ ;  /* 0x0000000e0c107c10 */ /* 0x000fe4000ff5e0ff */
[----:B-1----:R-:W-:Y:S01]  /*1900*/  ISETP.GE.AND P0, PT, R8, UR5, PT ;  /* 0x0000000508007c0c */ /* 0x002fe2000bf06270 */
[----:B------:R-:W-:-:S03]  /*1910*/  UIMAD UR5, UR47, UR10, URZ ;  /* 0x0000000a2f0572a4 */ /* 0x000fc6000f8e02ff */
[----:B------:R-:W-:Y:S01]  /*1920*/  ISETP.GE.OR P1, PT, R7, UR36, P0 ;  /* 0x0000002407007c0c */ /* 0x000fe20008726670 */
[----:B------:R-:W-:Y:S01]  /*1930*/  UIMAD UR5, UR30, UR11, UR5 ;  /* 0x0000000b1e0572a4 */ /* 0x000fe2000f8e0205 */
[----:B--2---:R-:W-:Y:S01]  /*1940*/  IMAD.U32 R12, RZ, RZ, UR12 ;  /* 0x0000000cff0c7e24 */ /* 0x004fe2000f8e00ff */
[----:B------:R-:W-:-:S04]  /*1950*/  ISETP.GE.OR P0, PT, R14, UR36, P0 ;  /* 0x000000240e007c0c */ /* 0x000fc80008706670 */
[----:B------:R-:W-:Y:S02]  /*1960*/  IADD3.X R17, PT, PT, R2, UR5, R13, P2, !PT ;  /* 0x0000000502117c10 */ /* 0x000fe400097fe40d */
[----:B------:R-:W-:Y:S01]  /*1970*/  MOV R2, UR13 ;  /* 0x0000000d00027c02 */ /* 0x000fe20008000f00 */
        /* <DEDUP_REMOVED lines=20> */
.L_x_1528:
[----:B------:R-:W-:Y:S05]  /*1ac0*/  BSYNC.RECONVERGENT B0 ;  /* 0x0000000000007941 */ /* 0x000fea0003800200 */
.L_x_1527:
        /* <DEDUP_REMOVED lines=29> */
.L_x_1522:
        /* <DEDUP_REMOVED lines=22> */
.L_x_1532:
[----:B------:R2:W-:Y:S01]  /*1e00*/  STS.128 [R13+0x4000], RZ ;  /* 0x004000ff0d007388 */ /* 0x0005e20000000c00 */
[----:B------:R-:W-:Y:S05]  /*1e10*/  BRA `(.L_x_1533) ;  /* 0x0000000000047947 */ /* 0x000fea0003800000 */
.L_x_1531:
[----:B------:R3:W-:Y:S02]  /*1e20*/  STS.128 [R13+0x4000], RZ ;  /* 0x004000ff0d007388 */ /* 0x0007e40000000c00 */
.L_x_1533:
[----:B------:R-:W-:Y:S05]  /*1e30*/  BSYNC.RECONVERGENT B0 ;  /* 0x0000000000007941 */ /* 0x000fea0003800200 */
.L_x_1530:
        /* <DEDUP_REMOVED lines=17> */
.L_x_1535:
[----:B------:R-:W-:Y:S05]  /*1f50*/  BSYNC.RECONVERGENT B0 ;  /* 0x0000000000007941 */ /* 0x000fea0003800200 */
.L_x_1534:
        /* <DEDUP_REMOVED lines=13> */
.L_x_1538:
[----:B------:R1:W-:Y:S01]  /*2030*/  STS.128 [R130], RZ ;  /* 0x000000ff82007388 */ /* 0x0003e20000000c00 */
[----:B------:R-:W-:Y:S05]  /*2040*/  BRA `(.L_x_1539) ;  /* 0x0000000000047947 */ /* 0x000fea0003800000 */
.L_x_1537:
[----:B------:R1:W-:Y:S02]  /*2050*/  STS.128 [R130], RZ ;  /* 0x000000ff82007388 */ /* 0x0003e40000000c00 */
.L_x_1539:
[----:B------:R-:W-:Y:S05]  /*2060*/  BSYNC.RECONVERGENT B0 ;  /* 0x0000000000007941 */ /* 0x000fea0003800200 */
.L_x_1536:
        /* <DEDUP_REMOVED lines=33> */
.L_x_1541:
[----:B------:R-:W-:Y:S05]  /*2280*/  BSYNC.RECONVERGENT B0 ;  /* 0x0000000000007941 */ /* 0x000fea0003800200 */
.L_x_1540:
        /* <DEDUP_REMOVED lines=30> */
.L_x_1544:
[----:B------:R1:W-:Y:S01]  /*2470*/  STS.128 [R13+0x6000], RZ ;  /* 0x006000ff0d007388 */ /* 0x0003e20000000c00 */
[----:B------:R-:W-:Y:S05]  /*2480*/  BRA `(.L_x_1545) ;  /* 0x0000000000047947 */ /* 0x000fea0003800000 */
.L_x_1543:
[----:B------:R1:W-:Y:S02]  /*2490*/  STS.128 [R13+0x6000], RZ ;  /* 0x006000ff0d007388 */ /* 0x0003e40000000c00 */
.L_x_1545:
[----:B------:R-:W-:Y:S05]  /*24a0*/  BSYNC.RECONVERGENT B0 ;  /* 0x0000000000007941 */ /* 0x000fea0003800200 */
.L_x_1542:
        /* <DEDUP_REMOVED lines=21> */
.L_x_1547:
[----:B------:R-:W-:Y:S05]  /*2600*/  BSYNC.RECONVERGENT B0 ;  /* 0x0000000000007941 */ /* 0x000fea0003800200 */
.L_x_1546:
        /* <DEDUP_REMOVED lines=28> */
.L_x_1550:
[----:B------:R3:W-:Y:S01]  /*27d0*/  STS.128 [R13+0x8000], RZ ;  /* 0x008000ff0d007388 */ /* 0x0007e20000000c00 */
[----:B------:R-:W-:Y:S05]  /*27e0*/  BRA `(.L_x_1551) ;  /* 0x0000000000047947 */ /* 0x000fea0003800000 */
.L_x_1549:
[----:B------:R3:W-:Y:S02]  /*27f0*/  STS.128 [R13+0x8000], RZ ;  /* 0x008000ff0d007388 */ /* 0x0007e40000000c00 */
.L_x_1551:
[----:B------:R-:W-:Y:S05]  /*2800*/  BSYNC.RECONVERGENT B0 ;  /* 0x0000000000007941 */ /* 0x000fea0003800200 */
.L_x_1548:
        /* <DEDUP_REMOVED lines=20> */
.L_x_1553:
[----:B------:R-:W-:Y:S05]  /*2950*/  BSYNC.RECONVERGENT B0 ;  /* 0x0000000000007941 */ /* 0x000fea0003800200 */
.L_x_1552:
[----:B------:R-:W4:Y:S01]  /*2960*/  LDCU.64 UR10, c[0x0][0x538] ;  /* 0x0000a700ff0a77ac */ /* 0x000f220008000a00 */
[C---:B------:R-:W-:Y:S01]  /*2970*/  IMAD.SHL.U32 R0, R6.reuse, 0x10, RZ ;  /* 0x0000001006007824 */ /* 0x040fe200078e00ff */
[----:B------:R-:W0:Y:S01]  /*2980*/  LDGDEPBAR ;  /* 0x00000000000079af */ /* 0x000e220000000000 */
[----:B------:R-:W-:Y:S01]  /*2990*/  IMAD.SHL.U32 R4, R6, 0x4, RZ ;  /* 0x0000000406047824 */ /* 0x000fe200078e00ff */
[----:B------:R-:W3:Y:S01]  /*29a0*/  LDCU UR14, c[0x0][0x590] ;  /* 0x0000b200ff0e77ac */ /* 0x000ee20008000800 */
[----:B----4-:R-:W-:-:S04]  /*29b0*/  UISETP.NE.U32.AND UP0, UPT, UR10, URZ, UPT ;  /* 0x000000ff0a00728c */ /* 0x010fc8000bf05070 */
[----:B------:R-:W-:-:S06]  /*29c0*/  UISETP.NE.AND.EX UP0, UPT, UR11, URZ, UPT, UP0 ;  /* 0x000000ff0b00728c */ /* 0x000fcc000bf05300 */
[----:B------:R-:W-:-:S05]  /*29d0*/  PLOP3.LUT P0, PT, PT, PT, UP0, 0x80, 0x8 ;  /* 0x000000000008781c */ /* 0x000fca0003f0f008 */
[----:B------:R-:W4:Y:S01]  /*29e0*/  @UP0 LDCU.64 UR8, c[0x0][0x540] ;  /* 0x0000a800ff0807ac */ /* 0x000f220008000a00 */
[----:B------:R-:W-:Y:S01]  /*29f0*/  @UP0 UMOV UR12, UR24 ;  /* 0x00000018000c0c82 */ /* 0x000fe20008000000 */
[----:B------:R-:W-:Y:S02]  /*2a00*/  @UP0 UMOV UR13, URZ ;  /* 0x000000ff000d0c82 */ /* 0x000fe40008000000 */
[----:B----4-:R-:W-:Y:S01]  /*2a10*/  @UP0 UIMAD.WIDE.U32 UR12, UR23, UR8, UR12 ;  /* 0x00000008170c02a5 */ /* 0x010fe2000f8e000c */
[----:B------:R-:W-:Y:S01]  /*2a20*/  IMAD.SHL.U32 R8, R6, 0x2, RZ ;  /* 0x0000000206087824 */ /* 0x000fe200078e00ff */
[----:B------:R-:W-:Y:S02]  /*2a30*/  LOP3.LUT R4, R4, 0x18, RZ, 0xc0, !PT ;  /* 0x0000001804047812 */ /* 0x000fe400078ec0ff */
[----:B------:R-:W-:Y:S01]  /*2a40*/  LOP3.LUT P1, RZ, R6, 0x4, RZ, 0xc0, !PT ;  /* 0x0000000406ff7812 */ /* 0x000fe2000782c0ff */
[----:B------:R-:W-:Y:S02]  /*2a50*/  @UP0 UIMAD UR9, UR23, UR9, UR13 ;  /* 0x00000009170902a4 */ /* 0x000fe4000f8e020d */
[----:B------:R-:W-:Y:S01]  /*2a60*/  @UP0 ULEA UR10, UP1, UR12, UR10, 0x2 ;  /* 0x0000000a0c0a0291 */ /* 0x000fe2000f8210ff */
[----:B------:R-:W-:-:S02]  /*2a70*/  IMAD.MOV.U32 R113, RZ, RZ, 0x20 ;  /* 0x00000020ff717424 */ /* 0x000fc400078e00ff */
[----:B------:R-:W-:Y:S01]  /*2a80*/  IMAD.U32 R118, RZ, RZ, UR5 ;  /* 0x00000005ff767e24 */ /* 0x000fe2000f8e00ff */
[----:B------:R-:W-:Y:S02]  /*2a90*/  @UP0 ULEA.HI.X UR11, UR12, UR11, UR9, 0x2, UP1 ;  /* 0x0000000b0c0b0291 */ /* 0x000fe400088f1409 */
[----:B-1----:R-:W-:Y:S01]  /*2aa0*/  IMAD.U32 R2, RZ, RZ, UR10 ;  /* 0x0000000aff027e24 */ /* 0x002fe2000f8e00ff */
[----:B------:R-:W-:Y:S01]  /*2ab0*/  LOP3.LUT R8, R8, 0x6, RZ, 0xc0, !PT ;  /* 0x0000000608087812 */ /* 0x000fe200078ec0ff */
[----:B------:R-:W-:Y:S01]  /*2ac0*/  IMAD.MOV.U32 R124, RZ, RZ, R130 ;  /* 0x000000ffff7c7224 */ /* 0x000fe200078e0082 */
[----:B------:R-:W1:Y:S01]  /*2ad0*/  @UP0 LDCU UR9, c[0x0][0x458] ;  /* 0x00008b00ff0907ac */ /* 0x000e620008000800 */
[----:B------:R-:W-:Y:S01]  /*2ae0*/  IMAD.U32 R3, RZ, RZ, UR11 ;  /* 0x0000000bff037e24 */ /* 0x000fe2000f8e00ff */
[----:B------:R-:W-:Y:S01]  /*2af0*/  SEL R113, R113, 0xffffffe0, !P1 ;  /* 0xffffffe071717807 */ /* 0x000fe20004800000 */
[----:B------:R-:W-:Y:S01]  /*2b00*/  IMAD.MOV.U32 R117, RZ, RZ, 0x4 ;  /* 0x00000004ff757424 */ /* 0x000fe200078e00ff */
[----:B------:R-:W-:-:S02]  /*2b10*/  CS2R R94, SRZ ;  /* 0x00000000005e7805 */ /* 0x000fc4000001ff00 */
[----:B------:R-:W-:Y:S01]  /*2b20*/  CS2R R92, SRZ ;  /* 0x00000000005c7805 */ /* 0x000fe2000001ff00 */
[----:B------:R4:W2:Y:S01]  /*2b30*/  @P0 LDG.E R7, desc[UR34][R2.64] ;  /* 0x0000002202070981 */ /* 0x0008a2000c1e1900 */
[----:B------:R-:W-:Y:S02]  /*2b40*/  LOP3.LUT R8, R8, 0x1c0, R12, 0xf8, !PT ;  /* 0x000001c008087812 */ /* 0x000fe400078ef80c */
[----:B------:R-:W-:Y:S02]  /*2b50*/  CS2R R98, SRZ ;  /* 0x0000000000627805 */ /* 0x000fe4000001ff00 */
[----:B------:R-:W-:Y:S02]  /*2b60*/  CS2R R96, SRZ ;  /* 0x0000000000607805 */ /* 0x000fe4000001ff00 */
[----:B------:R-:W-:Y:S02]  /*2b70*/  CS2R R90, SRZ ;  /* 0x00000000005a7805 */ /* 0x000fe4000001ff00 */
[----:B------:R-:W-:-:S02]  /*2b80*/  IADD3 R118, PT, PT, -R118, UR36, -R8 ;  /* 0x0000002476767c10 */ /* 0x000fc4000fffe908 */
        /* <DEDUP_REMOVED lines=11> */
[----:B------:R-:W-:Y:S01]  /*2c40*/  UMOV UR23, URZ ;  /* 0x000000ff00177c82 */ /* 0x000fe20008000000 */
[----:B------:R-:W2:Y:S01]  /*2c50*/  LDCU UR8, c[0x0][0x440] ;  /* 0x00008800ff0877ac */ /* 0x000ea20008000800 */
[----:B------:R-:W2:Y:S01]  /*2c60*/  LDCU UR11, c[0x0][0x504] ;  /* 0x0000a080ff0b77ac */ /* 0x000ea20008000800 */
[----:B----4-:R-:W-:Y:S01]  /*2c70*/  IMAD.SHL.U32 R2, R6, 0x20, RZ ;  /* 0x0000002006027824 */ /* 0x010fe200078e00ff */
[----:B------:R-:W-:Y:S01]  /*2c80*/  SHF.R.U32.HI R3, RZ, 0x4, R6 ;  /* 0x00000004ff037819 */ /* 0x000fe20000011606 */
[----:B------:R-:W4:Y:S03]  /*2c90*/  LDCU UR10, c[0x0][0x508] ;  /* 0x0000a100ff0a77ac */ /* 0x000f260008000800 */
[C---:B------:R-:W-:Y:S01]  /*2ca0*/  LOP3.LUT R112, R2.reuse, 0x20, RZ, 0xc0, !PT ;  /* 0x0000002002707812 */ /* 0x040fe200078ec0ff */
[----:B------:R-:W2:Y:S01]  /*2cb0*/  LDCU UR13, c[0x0][0x50c] ;  /* 0x0000a180ff0d77ac */ /* 0x000ea20008000800 */
[----:B------:R-:W-:-:S02]  /*2cc0*/  LOP3.LUT R5, R2, 0x120, RZ, 0xc0, !PT ;  /* 0x0000012002057812 */ /* 0x000fc400078ec0ff */
[--C-:B------:R-:W-:Y:S01]  /*2cd0*/  LOP3.LUT R112, R112, 0x3800, R0.reuse, 0xf8, !PT ;  /* 0x0000380070707812 */ /* 0x100fe200078ef800 */
[----:B------:R-:W2:Y:S01]  /*2ce0*/  LDCU UR12, c[0x0][0x45c] ;  /* 0x00008b80ff0c77ac */ /* 0x000ea20008000800 */
[--C-:B------:R-:W-:Y:S02]  /*2cf0*/  LOP3.LUT R5, R5, 0x600, R0.reuse, 0xf8, !PT ;  /* 0x0000060005057812 */ /* 0x100fe400078ef800 */
[----:B------:R-:W-:Y:S01]  /*2d00*/  LOP3.LUT R112, R112, 0x100, R0, 0xf8, !PT ;  /* 0x0000010070707812 */ /* 0x000fe200078ef800 */
[----:B---3--:R-:W-:Y:S01]  /*2d10*/  USHF.L.U32 UR14, UR14, 0x7, URZ ;  /* 0x000000070e0e7899 */ /* 0x008fe200080006ff */
[----:B-1----:R-:W2:Y:S01]  /*2d20*/  @P0 MUFU.RCP R0, UR9 ;  /* 0x0000000900000d08 */ /* 0x002ea20008001000 */
[----:B------:R-:W-:Y:S01]  /*2d30*/  LOP3.LUT R3, R3, 0x8, RZ, 0xc0, !PT ;  /* 0x0000000803037812 */ /* 0x000fe200078ec0ff */
[----:B------:R-:W1:Y:S01]  /*2d40*/  LDCU UR9, c[0x0][0x3e0] ;  /* 0x00007c00ff0977ac */ /* 0x000e620008000800 */
[----:B------:R-:W-:Y:S02]  /*2d50*/  LOP3.LUT R9, R4, 0xc0, R2, 0xf8, !PT ;  /* 0x000000c004097812 */ /* 0x000fe400078ef802 */
[----:B------:R-:W-:Y:S01]  /*2d60*/  LOP3.LUT R3, R3, 0x10, R6, 0xf8, !PT ;  /* 0x0000001003037812 */ /* 0x000fe200078ef806 */
[----:B------:R-:W-:Y:S01]  /*2d70*/  USHF.L.U32 UR46, UR46, 0x3, URZ ;  /* 0x000000032e2e7899 */ /* 0x000fe200080006ff */
[----:B------:R-:W-:Y:S01]  /*2d80*/  LOP3.LUT R12, R9, 0x8, R12, 0x78, !PT ;  /* 0x00000008090c7812 */ /* 0x000fe200078e780c */
[----:B------:R-:W-:Y:S01]  /*2d90*/  UIADD3 UR5, UPT, UPT, UR5, -UR44, -UR36 ;  /* 0x8000002c05057290 */ /* 0x000fe2000fffe824 */
[----:B------:R-:W-:-:S02]  /*2da0*/  LOP3.LUT R3, R3, 0xc0, R2, 0xf8, !PT ;  /* 0x000000c003037812 */ /* 0x000fc400078ef802 */
[----:B------:R-:W-:Y:S02]  /*2db0*/  LOP3.LUT R6, R9, 0x8, R6, 0x78, !PT ;  /* 0x0000000809067812 */ /* 0x000fe400078e7806 */
[----:B------:R-:W-:Y:S02]  /*2dc0*/  LOP3.LUT R4, R3, R4, RZ, 0x3c, !PT ;  /* 0x0000000403047212 */ /* 0x000fe400078e3cff */
[----:B------:R-:W-:Y:S02]  /*2dd0*/  LOP3.LUT R3, R5, R12, RZ, 0xfc, !PT ;  /* 0x0000000c05037212 */ /* 0x000fe400078efcff */
[----:B------:R-:W-:Y:S02]  /*2de0*/  LOP3.LUT R112, R112, R6, RZ, 0xfc, !PT ;  /* 0x0000000670707212 */ /* 0x000fe400078efcff */
[----:B------:R-:W-:Y:S02]  /*2df0*/  LOP3.LUT R2, R4, 0x120, R2, 0xf8, !PT ;  /* 0x0000012004027812 */ /* 0x000fe400078ef802 */
[----:B------:R-:W-:-:S02]  /*2e00*/  LEA R3, R3, UR25, 0x1 ;  /* 0x0000001903037c11 */ /* 0x000fc4000f8e08ff */
[----:B------:R-:W-:Y:S02]  /*2e10*/  LEA R2, R2, UR25, 0x1 ;  /* 0x0000001902027c11 */ /* 0x000fe4000f8e08ff */
[----:B------:R-:W-:Y:S01]  /*2e20*/  LEA R112, R112, UR25, 0x1 ;  /* 0x0000001970707c11 */ /* 0x000fe2000f8e08ff */
[----:B------:R-:W-:Y:S02]  /*2e30*/  VIADD R3, R3, UR50 ;  /* 0x0000003203037c36 */ /* 0x000fe40008000000 */
[----:B------:R-:W-:Y:S02]  /*2e40*/  VIADD R2, R2, UR50 ;  /* 0x0000003202027c36 */ /* 0x000fe40008000000 */
[----:B------:R-:W-:Y:S02]  /*2e50*/  IMAD.IADD R116, R113, 0x1, R112 ;  /* 0x0000000171747824 */ /* 0x000fe400078e0270 */
[----:B--2---:R-:W-:-:S05]  /*2e60*/  @P0 FMUL.FTZ R0, R7, R0 ;  /* 0x0000000007000220 */ /* 0x004fca0000410000 */
[----:B------:R-:W-:Y:S01]  /*2e70*/  @P0 R2UR UR15, R0 ;  /* 0x00000000000f02ca */ /* 0x000fe200000e0000 */
[----:B------:R-:W-:-:S12]  /*2e80*/  IMAD.MOV.U32 R0, RZ, RZ, 0x20 ;  /* 0x00000020ff007424 */ /* 0x000fd800078e00ff */
[----:B-1--4-:R-:W-:-:S05]  /*2e90*/  @UP0 UMOV UR23, UR15 ;  /* 0x0000000f00170c82 */ /* 0x012fca0008000000 */
.L_x_1558:
        /* <DEDUP_REMOVED lines=22> */
[----:B-----5:R-:W5:Y:S01]  /*3000*/  LDG.E R135, desc[UR34][R140.64] ;  /* 0x000000228c877981 */ /* 0x020f62000c1e1900 */
[C---:B------:R-:W-:Y:S03]  /*3010*/  HMMA.16816.F32 R16, R64.reuse, R18, RZ ;  /* 0x000000124010723c */ /* 0x040fe600000018ff */
[----:B------:R-:W5:Y:S04]  /*3020*/  LDG.E R134, desc[UR34][R140.64+0x20] ;  /* 0x000020228c867981 */ /* 0x000f68000c1e1900 */
[----:B------:R-:W5:Y:S01]  /*3030*/  LDG.E R131, desc[UR34][R140.64+0x100] ;  /* 0x000100228c837981 */ /* 0x000f62000c1e1900 */
[-C--:B---3--:R-:W-:Y:S03]  /*3040*/  HMMA.16816.F32 R20, R64, R32.reuse, RZ ;  /* 0x000000204014723c */ /* 0x088fe600000018ff */
        /* <DEDUP_REMOVED lines=12> */
[----:B------:R-:W4:Y:S07]  /*3110*/  LDSM.16.M88.4 R100, [R116+0x6400] ;  /* 0x006400007464783b */ /* 0x000f2e0000000200 */
[-C--:B-1----:R-:W-:Y:S08]  /*3120*/  HMMA.16816.F32 R4, R104, R108.reuse, R4 ;  /* 0x0000006c6804723c */ /* 0x082ff00000001804 */
[C---:B--2---:R-:W-:Y:S08]  /*3130*/  HMMA.16816.F32 R8, R112.reuse, R108, R8 ;  /* 0x0000006c7008723c */ /* 0x044ff00000001808 */
        /* <DEDUP_REMOVED lines=12> */
[-C--:B----4-:R-:W-:Y:S03]  /*3200*/  HMMA.16816.F32 R20, R104, R100.reuse, R20 ;  /* 0x000000646814723c */ /* 0x090fe60000001814 */
[----:B------:R-:W-:Y:S01]  /*3210*/  FMUL.FTZ R14, R14, UR13 ;  /* 0x0000000d0e0e7c20 */ /* 0x000fe20008410000 */
[----:B------:R-:W-:Y:S01]  /*3220*/  FMUL.FTZ R15, R15, UR13 ;  /* 0x0000000d0f0f7c20 */ /* 0x000fe20008410000 */
[----:B------:R-:W-:Y:S03]  /*3230*/  FMUL.FTZ R12, R12, UR13 ;  /* 0x0000000d0c0c7c20 */ /* 0x000fe60008410000 */
[----:B------:R-:W-:Y:S01]  /*3240*/  MUFU.TANH R109, R6 ;  /* 0x00000006006d7308 */ /* 0x000fe20000002400 */
[----:B------:R-:W-:Y:S01]  /*3250*/  FMUL.FTZ R13, R13, UR13 ;  /* 0x0000000d0d0d7c20 */ /* 0x000fe20008410000 */
[C---:B------:R-:W-:Y:S04]  /*3260*/  HMMA.16816.F32 R24, R112.reuse, R100, R24 ;  /* 0x000000647018723c */ /* 0x040fe80000001818 */
[----:B------:R-:W-:Y:S01]  /*3270*/  LOP3.LUT R100, R129, UR44, RZ, 0xfc, !PT ;  /* 0x0000002c81647c12 */ /* 0x000fe2000f8efcff */
[----:B------:R-:W-:Y:S03]  /*3280*/  FMUL.FTZ R16, R16, UR13 ;  /* 0x0000000d10107c20 */ /* 0x000fe60008410000 */
[----:B------:R2:W4:Y:S01]  /*3290*/  MUFU.TANH R108, R7 ;  /* 0x00000007006c7308 */ /* 0x0005220000002400 */
        /* <DEDUP_REMOVED lines=10> */
[----:B------:R-:W3:Y:S01]  /*3340*/  MUFU.TANH R110, R11 ;  /* 0x0000000b006e7308 */ /* 0x000ee20000002400 */
[----:B--2---:R-:W2:Y:S01]  /*3350*/  LDSM.16.M88.4 R4, [R116+0x6800] ;  /* 0x006800007404783b */ /* 0x004ea20000000200 */
[----:B-1----:R-:W-:Y:S01]  /*3360*/  FFMA.FTZ R251, -R137, R137, 1 ;  /* 0x3f80000089fb7423 */ /* 0x002fe20000010189 */
[----:B----4-:R-:W-:Y:S01]  /*3370*/  FFMA.FTZ R250, -R108, R108, 1 ;  /* 0x3f8000006cfa7423 */ /* 0x010fe2000001016c */
[----:B------:R-:W-:Y:S01]  /*3380*/  FMUL.FTZ R28, R28, UR13 ;  /* 0x0000000d1c1c7c20 */ /* 0x000fe20008410000 */
[----:B------:R-:W-:Y:S01]  /*3390*/  FMUL.FTZ R155, R30, UR13 ;  /* 0x0000000d1e9b7c20 */ /* 0x000fe20008410000 */
[----:B------:R-:W-:Y:S04]  /*33a0*/  FMUL.FTZ R153, R31, UR13 ;  /* 0x0000000d1f997c20 */ /* 0x000fe80008410000 */
[----:B------:R-:W-:Y:S01]  /*33b0*/  MUFU.TANH R111, R8 ;  /* 0x00000008006f7308 */ /* 0x000fe20000002400 */
[----:B------:R-:W-:Y:S01]  /*33c0*/  FMUL.FTZ R29, R29, UR13 ;  /* 0x0000000d1d1d7c20 */ /* 0x000fe20008410000 */
[----:B---3--:R-:W-:Y:S01]  /*33d0*/  FFMA.FTZ R252, -R138, R138, 1 ;  /* 0x3f8000008afc7423 */ /* 0x008fe2000001018a */
[----:B------:R-:W-:Y:S01]  /*33e0*/  FMUL.FTZ R251, R251, UR13 ;  /* 0x0000000dfbfb7c20 */ /* 0x000fe20008410000 */
[----:B------:R-:W-:Y:S01]  /*33f0*/  FMUL.FTZ R250, R250, UR13 ;  /* 0x0000000dfafa7c20 */ /* 0x000fe20008410000 */
[----:B------:R-:W-:Y:S01]  /*3400*/  FMUL.FTZ R147, R35, UR13 ;  /* 0x0000000d23937c20 */ /* 0x000fe20008410000 */
[----:B------:R-:W-:Y:S01]  /*3410*/  FMUL.FTZ R151, R34, UR13 ;  /* 0x0000000d22977c20 */ /* 0x000fe20008410000 */
[----:B------:R-:W-:Y:S03]  /*3420*/  FMUL.FTZ R32, R32, UR13 ;  /* 0x0000000d20207c20 */ /* 0x000fe60008410000 */
[----:B------:R1:W3:Y:S01]  /*3430*/  MUFU.TANH R101, R9 ;  /* 0x0000000900657308 */ /* 0x0002e20000002400 */
[----:B------:R-:W-:Y:S01]  /*3440*/  FFMA.FTZ R248, -R110, R110, 1 ;  /* 0x3f8000006ef87423 */ /* 0x000fe2000001016e */
[----:B------:R-:W-:Y:S03]  /*3450*/  FMUL.FTZ R252, R252, UR13 ;  /* 0x0000000dfcfc7c20 */ /* 0x000fe60008410000 */
[----:B------:R-:W-:Y:S05]  /*3460*/  FMUL.FTZ R248, R248, UR13 ;  /* 0x0000000df8f87c20 */ /* 0x000fea0008410000 */
[----:B------:R-:W4:Y:S10]  /*3470*/  MUFU.TANH R102, R15 ;  /* 0x0000000f00667308 */ /* 0x000f340000002400 */
[----:B------:R-:W4:Y:S01]  /*3480*/  MUFU.TANH R157, R27 ;  /* 0x0000001b009d7308 */ /* 0x000f220000002400 */
[----:B-1----:R-:W1:Y:S01]  /*3490*/  LDSM.16.M88.4 R8, [R116+0x6c00] ;  /* 0x006c00007408783b */ /* 0x002e620000000200 */
[----:B---3--:R-:W-:Y:S04]  /*34a0*/  FFMA.FTZ R249, -R101, R101, 1 ;  /* 0x3f80000065f97423 */ /* 0x008fe80000010165 */
[----:B------:R-:W-:Y:S04]  /*34b0*/  FMUL.FTZ R249, R249, UR13 ;  /* 0x0000000df9f97c20 */ /* 0x000fe80008410000 */
[----:B------:R-:W3:Y:S01]  /*34c0*/  MUFU.TANH R14, R14 ;  /* 0x0000000e000e7308 */ /* 0x000ee20000002400 */
[-C--:B--2---:R-:W-:Y:S03]  /*34d0*/  HMMA.16816.F32 R36, R104, R4.reuse, R36 ;  /* 0x000000046824723c */ /* 0x084fe60000001824 */
[----:B----4-:R-:W-:Y:S06]  /*34e0*/  FFMA.FTZ R244, -R102, R102, 1 ;  /* 0x3f80000066f47423 */ /* 0x010fec0000010166 */
[----:B------:R-:W-:Y:S01]  /*34f0*/  MUFU.TANH R30, R22 ;  /* 0x00000016001e7308 */ /* 0x000fe20000002400 */
[C---:B------:R-:W-:Y:S04]  /*3500*/  HMMA.16816.F32 R40, R112.reuse, R4, R40 ;  /* 0x000000047028723c */ /* 0x040fe80000001828 */
[----:B------:R-:W-:Y:S01]  /*3510*/  FMUL.FTZ R4, R18, UR13 ;  /* 0x0000000d12047c20 */ /* 0x000fe20008410000 */
[----:B------:R-:W-:Y:S01]  /*3520*/  FMUL.FTZ R18, R19, UR13 ;  /* 0x0000000d13127c20 */ /* 0x000fe20008410000 */
[----:B------:R-:W-:Y:S03]  /*3530*/  FFMA.FTZ R220, -R157, R157, 1 ;  /* 0x3f8000009ddc7423 */ /* 0x000fe6000001019d */
[----:B------:R2:W4:Y:S01]  /*3540*/  MUFU.TANH R19, R16 ;  /* 0x0000001000137308 */ /* 0x0005220000002400 */
[----:B---3--:R-:W-:Y:S01]  /*3550*/  FFMA.FTZ R246, -R14, R14, 1 ;  /* 0x3f8000000ef67423 */ /* 0x008fe2000001010e */
[-C--:B------:R-:W-:Y:S03]  /*3560*/  HMMA.16816.F32 R44, R112, R6.reuse, R44 ;  /* 0x00000006702c723c */ /* 0x080fe6000000182c */
[----:B------:R-:W-:Y:S01]  /*3570*/  FMUL.FTZ R15, R38, UR13 ;  /* 0x0000000d260f7c20 */ /* 0x000fe20008410000 */
[----:B------:R-:W-:Y:S01]  /*3580*/  IADD3 R38, PT, PT, R100, R118, RZ ;  /* 0x0000007664267210 */ /* 0x000fe20007ffe0ff */
[----:B------:R-:W-:Y:S03]  /*3590*/  FMUL.FTZ R35, R36, UR13 ;  /* 0x0000000d24237c20 */ /* 0x000fe60008410000 */
[----:B------:R-:W3:Y:S01]  /*35a0*/  MUFU.TANH R4, R4 ;  /* 0x0000000400047308 */ /* 0x000ee20000002400 */
[----:B------:R-:W-:Y:S01]  /*35b0*/  FMUL.FTZ R34, R37, UR13 ;  /* 0x0000000d25227c20 */ /* 0x000fe20008410000 */
[C---:B------:R-:W-:Y:S04]  /*35c0*/  HMMA.16816.F32 R48, R104.reuse, R6, R48 ;  /* 0x000000066830723c */ /* 0x040fe80000001830 */
[----:B------:R-:W-:Y:S01]  /*35d0*/  FMUL.FTZ R5, R40, UR13 ;  /* 0x0000000d28057c20 */ /* 0x000fe20008410000 */
[----:B------:R-:W-:Y:S03]  /*35e0*/  IADD3 R27, PT, PT, R38, 0x48, RZ ;  /* 0x00000048261b7810 */ /* 0x000fe60007ffe0ff */
[----:B------:R4:W-:Y:S01]  /*35f0*/  MUFU.TANH R36, R23 ;  /* 0x0000001700247308 */ /* 0x0009e20000002400 */
[----:B--2---:R-:W-:Y:S01]  /*3600*/  FMUL.FTZ R16, R33, UR13 ;  /* 0x0000000d21107c20 */ /* 0x004fe20008410000 */
[-C--:B-1----:R-:W-:Y:S03]  /*3610*/  HMMA.16816.F32 R52, R104, R8.reuse, R52 ;  /* 0x000000086834723c */ /* 0x082fe60000001834 */
[----:B------:R-:W-:Y:S01]  /*3620*/  IABS R27, R27 ;  /* 0x0000001b001b7213 */ /* 0x000fe20000000000 */
[----:B------:R-:W-:Y:S01]  /*3630*/  FMUL.FTZ R172, R46, UR13 ;  /* 0x0000000d2eac7c20 */ /* 0x000fe20008410000 */
[----:B------:R-:W-:Y:S03]  /*3640*/  IADD3 R46, PT, PT, R38, 0x5f, RZ ;  /* 0x0000005f262e7810 */ /* 0x000fe60007ffe0ff */
[----:B------:R-:W1:Y:S01]  /*3650*/  MUFU.TANH R18, R18 ;  /* 0x0000001200127308 */ /* 0x000e620000002400 */
[----:B------:R-:W-:Y:S01]  /*3660*/  FMUL.FTZ R7, R24, UR13 ;  /* 0x0000000d18077c20 */ /* 0x000fe20008410000 */
[C---:B------:R-:W-:Y:S04]  /*3670*/  HMMA.16816.F32 R56, R112.reuse, R8, R56 ;  /* 0x000000087038723c */ /* 0x040fe80000001838 */
[----:B------:R-:W-:Y:S01]  /*3680*/  FMUL.FTZ R8, R43, UR13 ;  /* 0x0000000d2b087c20 */ /* 0x000fe20008410000 */
[----:B------:R-:W-:Y:S03]  /*3690*/  FMUL.FTZ R9, R39, UR13 ;  /* 0x0000000d27097c20 */ /* 0x000fe60008410000 */
[----:B------:R-:W-:Y:S01]  /*36a0*/  MUFU.TANH R24, R17 ;  /* 0x0000001100187308 */ /* 0x000fe20000002400 */
[----:B------:R-:W-:Y:S01]  /*36b0*/  FMUL.FTZ R6, R25, UR13 ;  /* 0x0000000d19067c20 */ /* 0x000fe20008410000 */
[-C--:B------:R-:W-:Y:S03]  /*36c0*/  HMMA.16816.F32 R60, R112, R10.reuse, R60 ;  /* 0x0000000a703c723c */ /* 0x080fe6000000183c */
[----:B------:R-:W-:Y:S01]  /*36d0*/  FMUL.FTZ R152, R54, UR13 ;  /* 0x0000000d36987c20 */ /* 0x000fe20008410000 */
[C---:B------:R-:W-:Y:S01]  /*36e0*/  IADD3 R54, PT, PT, R38.reuse, 0x8f, RZ ;  /* 0x0000008f26367810 */ /* 0x040fe20007ffe0ff */
[----:B------:R-:W-:Y:S03]  /*36f0*/  FMUL.FTZ R148, R55, UR13 ;  /* 0x0000000d37947c20 */ /* 0x000fe60008410000 */
[----:B------:R2:W-:Y:S01]  /*3700*/  MUFU.TANH R115, R15 ;  /* 0x0000000f00737308 */ /* 0x0005e20000002400 */
[C---:B------:R-:W-:Y:S01]  /*3710*/  IADD3 R55, PT, PT, R38.reuse, 0x4f, RZ ;  /* 0x0000004f26377810 */ /* 0x040fe20007ffe0ff */
[----:B------:R-:W-:Y:S04]  /*3720*/  HMMA.16816.F32 R64, R104, R10, R64 ;  /* 0x0000000a6840723c */ /* 0x000fe80000001840 */
[----:B------:R-:W-:Y:S01]  /*3730*/  IABS R54, R54 ;  /* 0x0000003600367213 */ /* 0x000fe20000000000 */
[----:B------:R-:W-:Y:S03]  /*3740*/  FMUL.FTZ R33, R53, UR13 ;  /* 0x0000000d35217c20 */ /* 0x000fe60008410000 */
[----:B------:R3:W-:Y:S01]  /*3750*/  MUFU.TANH R106, R8 ;  /* 0x00000008006a7308 */ /* 0x0007e20000002400 */
[----:B------:R-:W-:Y:S01]  /*3760*/  IABS R55, R55 ;  /* 0x0000003700377213 */ /* 0x000fe20000000000 */
[----:B------:R-:W-:Y:S01]  /*3770*/  FMUL.FTZ R146, R59, UR13 ;  /* 0x0000000d3b927c20 */ /* 0x000fe20008410000 */
[----:B------:R-:W-:Y:S01]  /*3780*/  IADD3 R53, PT, PT, R38, 0xc0, RZ ;  /* 0x000000c026357810 */ /* 0x000fe20007ffe0ff */
[----:B------:R-:W-:Y:S01]  /*3790*/  FMUL.FTZ R112, R42, UR13 ;  /* 0x0000000d2a707c20 */ /* 0x000fe20008410000 */
[----:B------:R-:W-:Y:S01]  /*37a0*/  IADD3 R59, PT, PT, R38, 0x57, RZ ;  /* 0x00000057263b7810 */ /* 0x000fe20007ffe0ff */
[----:B------:R-:W-:Y:S01]  /*37b0*/  FMUL.FTZ R163, R50, UR13 ;  /* 0x0000000d32a37c20 */ /* 0x000fe20008410000 */
[----:B------:R-:W-:Y:S03]  /*37c0*/  IABS R53, R53 ;  /* 0x0000003500357213 */ /* 0x000fe60000000000 */
[----:B------:R1:W-:Y:S01]  /*37d0*/  MUFU.TANH R39, R28 ;  /* 0x0000001c00277308 */ /* 0x0003e20000002400 */
[----:B------:R-:W-:Y:S01]  /*37e0*/  IABS R59, R59 ;  /* 0x0000003b003b7213 */ /* 0x000fe20000000000 */
[----:B------:R-:W-:Y:S01]  /*37f0*/  FMUL.FTZ R161, R51, UR13 ;  /* 0x0000000d33a17c20 */ /* 0x000fe20008410000 */
[----:B------:R-:W-:Y:S01]  /*3800*/  I2FP.F32.S32 R53, R53 ;  /* 0x0000003500357245 */ /* 0x000fe20000201400 */
[----:B----4-:R-:W-:Y:S01]  /*3810*/  FMUL.FTZ R23, R44, UR13 ;  /* 0x0000000d2c177c20 */ /* 0x010fe20008410000 */
[----:B--2---:R-:W-:Y:S01]  /*3820*/  MOV R15, R27 ;  /* 0x0000001b000f7202 */ /* 0x004fe20000000f00 */
[----:B------:R-:W-:Y:S01]  /*3830*/  FMUL.FTZ R26, R41, UR13 ;  /* 0x0000000d291a7c20 */ /* 0x000fe20008410000 */
[----:B------:R-:W-:Y:S03]  /*3840*/  FMUL.FTZ R170, R47, UR13 ;  /* 0x0000000d2faa7c20 */ /* 0x000fe60008410000 */
[----:B------:R2:W-:Y:S01]  /*3850*/  MUFU.TANH R27, R5 ;  /* 0x00000005001b7308 */ /* 0x0005e20000002400 */
[----:B---3--:R-:W-:Y:S01]  /*3860*/  I2FP.F32.S32 R8, R54 ;  /* 0x0000003600087245 */ /* 0x008fe20000201400 */
[----:B------:R-:W-:Y:S01]  /*3870*/  FFMA.FTZ R54, -R136, R136, 1 ;  /* 0x3f80000088367423 */ /* 0x000fe20000010188 */
[----:B------:R-:W-:Y:S01]  /*3880*/  FMUL.FTZ R22, R45, UR13 ;  /* 0x0000000d2d167c20 */ /* 0x000fe20008410000 */
[----:B------:R-:W-:Y:S01]  /*3890*/  FMUL.FTZ R31, R48, UR13 ;  /* 0x0000000d301f7c20 */ /* 0x000fe20008410000 */
[----:B------:R-:W-:Y:S01]  /*38a0*/  FMUL.FTZ R37, R49, UR13 ;  /* 0x0000000d31257c20 */ /* 0x000fe20008410000 */
[----:B------:R-:W-:Y:S01]  /*38b0*/  FMUL.FTZ R54, R54, UR13 ;  /* 0x0000000d36367c20 */ /* 0x000fe20008410000 */
[----:B------:R-:W-:Y:S03]  /*38c0*/  FMUL.FTZ R44, R52, UR13 ;  /* 0x0000000d342c7c20 */ /* 0x000fe60008410000 */
[----:B------:R-:W3:Y:S01]  /*38d0*/  MUFU.TANH R51, R20 ;  /* 0x0000001400337308 */ /* 0x000ee20000002400 */
[----:B-1----:R-:W-:Y:S01]  /*38e0*/  IABS R28, R46 ;  /* 0x0000002e001c7213 */ /* 0x002fe20000000000 */
[----:B------:R-:W-:Y:S01]  /*38f0*/  FMUL.FTZ R150, R58, UR13 ;  /* 0x0000000d3a967c20 */ /* 0x000fe20008410000 */
[----:B------:R1:W-:Y:S01]  /*3900*/  STL [R1+0x8], R54 ;  /* 0x0000083601007387 */ /* 0x0003e20000100800 */
[----:B------:R-:W-:Y:S01]  /*3910*/  FMUL.FTZ R25, R56, UR13 ;  /* 0x0000000d38197c20 */ /* 0x000fe20008410000 */
[----:B------:R-:W-:Y:S01]  /*3920*/  FMUL.FTZ R105, R57, UR13 ;  /* 0x0000000d39697c20 */ /* 0x000fe20008410000 */
[----:B------:R-:W-:Y:S01]  /*3930*/  FMUL.FTZ R143, R60, UR13 ;  /* 0x0000000d3c8f7c20 */ /* 0x000fe20008410000 */
[----:B------:R-:W-:Y:S03]  /*3940*/  FMUL.FTZ R139, R61, UR13 ;  /* 0x0000000d3d8b7c20 */ /* 0x000fe60008410000 */
[----:B------:R4:W-:Y:S01]  /*3950*/  MUFU.TANH R46, R16 ;  /* 0x00000010002e7308 */ /* 0x0009e20000002400 */
[----:B--2---:R-:W-:Y:S01]  /*3960*/  I2FP.F32.S32 R5, R55 ;  /* 0x0000003700057245 */ /* 0x004fe20000201400 */
[----:B------:R-:W-:Y:S01]  /*3970*/  FFMA.FTZ R55, -R109, R109, 1 ;  /* 0x3f8000006d377423 */ /* 0x000fe2000001016d */
[----:B------:R-:W-:Y:S01]  /*3980*/  FMUL.FTZ R142, R62, UR13 ;  /* 0x0000000d3e8e7c20 */ /* 0x000fe20008410000 */
[----:B------:R-:W-:Y:S01]  /*3990*/  FMUL.FTZ R140, R67, UR13 ;  /* 0x0000000d438c7c20 */ /* 0x000fe20008410000 */
[C---:B------:R-:W-:Y:S01]  /*39a0*/  IADD3 R61, PT, PT, R38.reuse, 0x80, RZ ;  /* 0x00000080263d7810 */ /* 0x040fe20007ffe0ff */
[----:B------:R-:W-:Y:S01]  /*39b0*/  FMUL.FTZ R55, R55, UR13 ;  /* 0x0000000d37377c20 */ /* 0x000fe20008410000 */
[C---:B------:R-:W-:Y:S03]  /*39c0*/  IADD3 R60, PT, PT, R38.reuse, 0x7f, RZ ;  /* 0x0000007f263c7810 */ /* 0x040fe60007ffe0ff */
[----:B------:R-:W2:Y:S01]  /*39d0*/  MUFU.TANH R50, R21 ;  /* 0x0000001500327308 */ /* 0x000ea20000002400 */
[C---:B------:R-:W-:Y:S01]  /*39e0*/  IADD3 R103, PT, PT, R38.reuse, 0x88, RZ ;  /* 0x0000008826677810 */ /* 0x040fe20007ffe0ff */
[----:B------:R-:W-:Y:S01]  /*39f0*/  FMUL.FTZ R104, R63, UR13 ;  /* 0x0000000d3f687c20 */ /* 0x000fe20008410000 */
[----:B------:R-:W-:Y:S01]  /*3a00*/  STL [R1+0x4], R55 ;  /* 0x0000043701007387 */ /* 0x000fe20000100800 */
[----:B------:R-:W-:Y:S01]  /*3a10*/  IADD3 R67, PT, PT, R38, 0x87, RZ ;  /* 0x0000008726437810 */ /* 0x000fe20007ffe0ff */
[----:B------:R-:W-:Y:S01]  /*3a20*/  FMUL.FTZ R144, R66, UR13 ;  /* 0x0000000d42907c20 */ /* 0x000fe20008410000 */
[----:B------:R-:W-:Y:S01]  /*3a30*/  IADD3 R57, PT, PT, R38, 0xc8, RZ ;  /* 0x000000c826397810 */ /* 0x000fe20007ffe0ff */
[----:B------:R-:W-:Y:S03]  /*3a40*/  FMUL.FTZ R145, R64, UR13 ;  /* 0x0000000d40917c20 */ /* 0x000fe60008410000 */
[----:B------:R-:W2:Y:S01]  /*3a50*/  MUFU.TANH R43, R7 ;  /* 0x00000007002b7308 */ /* 0x000ea20000002400 */
[----:B----4-:R-:W-:Y:S01]  /*3a60*/  MOV R16, R59 ;  /* 0x0000003b00107202 */ /* 0x010fe20000000f00 */
[C---:B------:R-:W-:Y:S01]  /*3a70*/  FFMA.FTZ R59, R53.reuse, -UR23, R111 ;  /* 0x80000017353b7c23 */ /* 0x040fe2000801006f */
[----:B------:R-:W-:Y:S01]  /*3a80*/  FFMA.FTZ R53, R53, -UR23, R14 ;  /* 0x8000001735357c23 */ /* 0x000fe2000801000e */
[----:B-1----:R-:W-:Y:S01]  /*3a90*/  FFMA.FTZ R54, -R111, R111, 1 ;  /* 0x3f8000006f367423 */ /* 0x002fe2000001016f */
[C---:B------:R-:W-:Y:S01]  /*3aa0*/  IADD3 R56, PT, PT, R38.reuse, 0xc7, RZ ;  /* 0x000000c726387810 */ /* 0x040fe20007ffe0ff */
[----:B------:R-:W-:Y:S01]  /*3ab0*/  FMUL.FTZ R141, R65, UR13 ;  /* 0x0000000d418d7c20 */ /* 0x000fe20008410000 */
[----:B------:R-:W-:Y:S03]  /*3ac0*/  IADD3 R52, PT, PT, R38, 0xbf, RZ ;  /* 0x000000bf26347810 */ /* 0x000fe60007ffe0ff */
[----:B------:R-:W1:Y:S01]  /*3ad0*/  MUFU.TANH R42, R6 ;  /* 0x00000006002a7308 */ /* 0x000e620000002400 */
[----:B------:R-:W-:Y:S01]  /*3ae0*/  FMUL.FTZ R14, R54, UR13 ;  /* 0x0000000d360e7c20 */ /* 0x000fe20008410000 */
[C---:B------:R-:W-:Y:S01]  /*3af0*/  IADD3 R41, PT, PT, R38.reuse, 0xb8, RZ ;  /* 0x000000b826297810 */ /* 0x040fe20007ffe0ff */
[----:B------:R-:W-:Y:S01]  /*3b00*/  FFMA.FTZ R231, -R19, R19, 1 ;  /* 0x3f80000013e77423 */ /* 0x000fe20000010113 */
[----:B------:R-:W-:Y:S01]  /*3b10*/  IADD3 R40, PT, PT, R38, 0xb7, RZ ;  /* 0x000000b726287810 */ /* 0x000fe20007ffe0ff */
[----:B------:R-:W-:Y:S01]  /*3b20*/  FFMA.FTZ R230, -R4, R4, 1 ;  /* 0x3f80000004e67423 */ /* 0x000fe20000010104 */
[----:B------:R4:W-:Y:S01]  /*3b30*/  STL [R1], R14 ;  /* 0x0000000e01007387 */ /* 0x0009e20000100800 */
[C---:B------:R-:W-:Y:S03]  /*3b40*/  IADD3 R49, PT, PT, R38.reuse, 0x78, RZ ;  /* 0x0000007826317810 */ /* 0x040fe60007ffe0ff */
[----:B------:R-:W-:Y:S01]  /*3b50*/  MUFU.TANH R114, R9 ;  /* 0x0000000900727308 */ /* 0x000fe20000002400 */
[----:B------:R-:W-:Y:S01]  /*3b60*/  IADD3 R48, PT, PT, R38, 0x77, RZ ;  /* 0x0000007726307810 */ /* 0x000fe20007ffe0ff */
[----:B------:R-:W-:Y:S01]  /*3b70*/  FFMA.FTZ R228, -R18, R18, 1 ;  /* 0x3f80000012e47423 */ /* 0x000fe20000010112 */
[----:B------:R-:W-:Y:S01]  /*3b80*/  IADD3 R45, PT, PT, R38, 0x70, RZ ;  /* 0x00000070262d7810 */ /* 0x000fe20007ffe0ff */
[----:B------:R-:W-:Y:S01]  /*3b90*/  FFMA.FTZ R226, -R30, R30, 1 ;  /* 0x3f8000001ee27423 */ /* 0x000fe2000001011e */
[C---:B------:R-:W-:Y:S01]  /*3ba0*/  IADD3 R149, PT, PT, R38.reuse, 0x6f, RZ ;  /* 0x0000006f26957810 */ /* 0x040fe20007ffe0ff */
[----:B---3--:R-:W-:Y:S01]  /*3bb0*/  FFMA.FTZ R227, -R51, R51, 1 ;  /* 0x3f80000033e37423 */ /* 0x008fe20000010133 */
[C---:B------:R-:W-:Y:S03]  /*3bc0*/  IADD3 R156, PT, PT, R38.reuse, 0xb0, RZ ;  /* 0x000000b0269c7810 */ /* 0x040fe60007ffe0ff */
[----:B------:R-:W3:Y:S01]  /*3bd0*/  MUFU.TANH R153, R153 ;  /* 0x0000009900997308 */ /* 0x000ee20000002400 */
[----:B------:R-:W-:Y:S01]  /*3be0*/  IADD3 R154, PT, PT, R38, 0xaf, RZ ;  /* 0x000000af269a7810 */ /* 0x000fe20007ffe0ff */
[----:B------:R-:W-:Y:S01]  /*3bf0*/  FFMA.FTZ R222, -R36, R36, 1 ;  /* 0x3f80000024de7423 */ /* 0x000fe20000010124 */
[----:B------:R-:W-:Y:S01]  /*3c00*/  IADD3 R113, PT, PT, R38, 0xa8, RZ ;  /* 0x000000a826717810 */ /* 0x000fe20007ffe0ff */
[----:B--2---:R-:W-:Y:S01]  /*3c10*/  FFMA.FTZ R223, -R50, R50, 1 ;  /* 0x3f80000032df7423 */ /* 0x004fe20000010132 */
[C---:B------:R-:W-:Y:S01]  /*3c20*/  IADD3 R107, PT, PT, R38.reuse, 0xa7, RZ ;  /* 0x000000a7266b7810 */ /* 0x040fe20007ffe0ff */
[----:B------:R-:W-:Y:S01]  /*3c30*/  FFMA.FTZ R193, -R27, R27, 1 ;  /* 0x3f8000001bc17423 */ /* 0x000fe2000001011b */
[C---:B------:R-:W-:Y:S03]  /*3c40*/  IADD3 R116, PT, PT, R38.reuse, 0x68, RZ ;  /* 0x0000006826747810 */ /* 0x040fe60007ffe0ff */
[----:B------:R-:W2:Y:S01]  /*3c50*/  MUFU.TANH R151, R151 ;  /* 0x0000009700977308 */ /* 0x000ea20000002400 */
[----:B------:R-:W-:Y:S01]  /*3c60*/  IADD3 R62, PT, PT, R38, 0x67, RZ ;  /* 0x00000067263e7810 */ /* 0x000fe20007ffe0ff */
[----:B------:R-:W-:Y:S01]  /*3c70*/  FFMA.FTZ R229, -R24, R24, 1 ;  /* 0x3f80000018e57423 */ /* 0x000fe20000010118 */
[C---:B------:R-:W-:Y:S01]  /*3c80*/  IADD3 R47, PT, PT, R38.reuse, 0x60, RZ ;  /* 0x00000060262f7810 */ /* 0x040fe20007ffe0ff */
[----:B------:R-:W-:Y:S01]  /*3c90*/  FFMA.FTZ R225, -R43, R43, 1 ;  /* 0x3f8000002be17423 */ /* 0x000fe2000001012b */
[----:B------:R-:W-:Y:S01]  /*3ca0*/  IADD3 R21, PT, PT, R38, 0xa0, RZ ;  /* 0x000000a026157810 */ /* 0x000fe20007ffe0ff */
[----:B-1----:R-:W-:Y:S01]  /*3cb0*/  FFMA.FTZ R221, -R42, R42, 1 ;  /* 0x3f8000002add7423 */ /* 0x002fe2000001012a */
[C---:B------:R-:W-:Y:S03]  /*3cc0*/  IADD3 R20, PT, PT, R38.reuse, 0x9f, RZ ;  /* 0x0000009f26147810 */ /* 0x040fe60007ffe0ff */
[----:B------:R-:W1:Y:S01]  /*3cd0*/  MUFU.TANH R147, R147 ;  /* 0x0000009300937308 */ /* 0x000e620000002400 */
[C---:B------:R-:W-:Y:S01]  /*3ce0*/  IADD3 R11, PT, PT, R38.reuse, 0x98, RZ ;  /* 0x00000098260b7810 */ /* 0x040fe20007ffe0ff */
[----:B---3--:R-:W-:Y:S01]  /*3cf0*/  FFMA.FTZ R212, -R153, R153, 1 ;  /* 0x3f80000099d47423 */ /* 0x008fe20000010199 */
[C---:B------:R-:W-:Y:S01]  /*3d00*/  IADD3 R10, PT, PT, R38.reuse, 0x97, RZ ;  /* 0x00000097260a7810 */ /* 0x040fe20007ffe0ff */
[----:B------:R-:W-:Y:S01]  /*3d10*/  FFMA.FTZ R215, -R39, R39, 1 ;  /* 0x3f80000027d77423 */ /* 0x000fe20000010127 */
[----:B------:R-:W-:Y:S01]  /*3d20*/  IADD3 R17, PT, PT, R38, 0x58, RZ ;  /* 0x0000005826117810 */ /* 0x000fe20007ffe0ff */
[----:B------:R-:W-:Y:S01]  /*3d30*/  FFMA.FTZ R205, -R46, R46, 1 ;  /* 0x3f8000002ecd7423 */ /* 0x000fe2000001012e */
[C---:B------:R-:W-:Y:S03]  /*3d40*/  IADD3 R6, PT, PT, R38.reuse, 0x50, RZ ;  /* 0x0000005026067810 */ /* 0x040fe60007ffe0ff */
[----:B------:R-:W3:Y:S01]  /*3d50*/  MUFU.TANH R35, R35 ;  /* 0x0000002300237308 */ /* 0x000ee20000002400 */
[C---:B------:R-:W-:Y:S01]  /*3d60*/  IADD3 R58, PT, PT, R38.reuse, 0x90, RZ ;  /* 0x00000090263a7810 */ /* 0x040fe20007ffe0ff */
[----:B--2---:R-:W-:Y:S01]  /*3d70*/  FFMA.FTZ R206, -R151, R151, 1 ;  /* 0x3f80000097ce7423 */ /* 0x004fe20000010197 */
[----:B------:R-:W-:Y:S01]  /*3d80*/  IADD3 R7, PT, PT, R38, 0x47, RZ ;  /* 0x0000004726077810 */ /* 0x000fe20007ffe0ff */
[----:B------:R-:W-:Y:S01]  /*3d90*/  FFMA.FTZ R194, -R115, R115, 1 ;  /* 0x3f80000073c27423 */ /* 0x000fe20000010173 */
[----:B------:R-:W-:Y:S01]  /*3da0*/  IABS R61, R61 ;  /* 0x0000003d003d7213 */ /* 0x000fe20000000000 */
[----:B------:R-:W-:Y:S01]  /*3db0*/  FFMA.FTZ R190, -R114, R114, 1 ;  /* 0x3f80000072be7423 */ /* 0x000fe20000010172 */
[----:B------:R-:W-:Y:S03]  /*3dc0*/  IABS R60, R60 ;  /* 0x0000003c003c7213 */ /* 0x000fe60000000000 */
[----:B------:R2:W4:Y:S01]  /*3dd0*/  MUFU.TANH R38, R29 ;  /* 0x0000001d00267308 */ /* 0x0005220000002400 */
[----:B------:R-:W-:Y:S01]  /*3de0*/  IABS R49, R49 ;  /* 0x0000003100317213 */ /* 0x000fe20000000000 */
[----:B-1----:R-:W-:Y:S01]  /*3df0*/  FFMA.FTZ R204, -R147, R147, 1 ;  /* 0x3f80000093cc7423 */ /* 0x002fe20000010193 */
[----:B------:R-:W-:Y:S01]  /*3e00*/  IABS R57, R57 ;  /* 0x0000003900397213 */ /* 0x000fe20000000000 */
[----:B------:R-:W-:Y:S01]  /*3e10*/  FFMA.FTZ R188, -R106, R106, 1 ;  /* 0x3f8000006abc7423 */ /* 0x000fe2000001016a */
[----:B------:R-:W-:Y:S01]  /*3e20*/  I2FP.F32.S32 R61, R61 ;  /* 0x0000003d003d7245 */ /* 0x000fe20000201400 */
[----:B------:R-:W-:Y:S01]  /*3e30*/  FMUL.FTZ R246, R246, UR13 ;  /* 0x0000000df6f67c20 */ /* 0x000fe20008410000 */
[----:B------:R-:W-:Y:S03]  /*3e40*/  I2FP.F32.S32 R60, R60 ;  /* 0x0000003c003c7245 */ /* 0x000fe60000201400 */
[----:B------:R-:W1:Y:S01]  /*3e50*/  MUFU.TANH R34, R34 ;  /* 0x0000002200227308 */ /* 0x000e620000002400 */
[----:B------:R-:W-:Y:S01]  /*3e60*/  I2FP.F32.S32 R49, R49 ;  /* 0x0000003100317245 */ /* 0x000fe20000201400 */
[C---:B------:R-:W-:Y:S01]  /*3e70*/  FFMA.FTZ R136, R61.reuse, -UR23, R136 ;  /* 0x800000173d887c23 */ /* 0x040fe20008010088 */
[----:B------:R-:W-:Y:S01]  /*3e80*/  I2FP.F32.S32 R57, R57 ;  /* 0x0000003900397245 */ /* 0x000fe20000201400 */
[C---:B------:R-:W-:Y:S01]  /*3e90*/  FFMA.FTZ R66, R60.reuse, -UR23, R137 ;  /* 0x800000173c427c23 */ /* 0x040fe20008010089 */
[----:B------:R-:W-:Y:S01]  /*3ea0*/  FFMA.FTZ R61, R61, -UR23, R4 ;  /* 0x800000173d3d7c23 */ /* 0x000fe20008010004 */
[C---:B------:R-:W-:Y:S01]  /*3eb0*/  FFMA.FTZ R63, R49.reuse, -UR23, R19 ;  /* 0x80000017313f7c23 */ /* 0x040fe20008010013 */
[----:B------:R-:W-:Y:S03]  /*3ec0*/  FFMA.FTZ R60, R60, -UR23, R18 ;  /* 0x800000173c3c7c23 */ /* 0x000fe60008010012 */
[----:B------:R-:W-:Y:S01]  /*3ed0*/  MUFU.TANH R19, R44 ;  /* 0x0000002c00137308 */ /* 0x000fe20000002400 */
[----:B--2---:R-:W-:Y:S01]  /*3ee0*/  IABS R29, R47 ;  /* 0x0000002f001d7213 */ /* 0x004fe20000000000 */
[----:B------:R-:W-:Y:S01]  /*3ef0*/  FFMA.FTZ R49, R49, -UR23, R30 ;  /* 0x8000001731317c23 */ /* 0x000fe2000801001e */
[----:B------:R-:W-:Y:S01]  /*3f00*/  FFMA.FTZ R57, R57, -UR23, R138 ;  /* 0x8000001739397c23 */ /* 0x000fe2000801008a */
[----:B------:R-:W-:Y:S01]  /*3f10*/  IABS R48, R48 ;  /* 0x0000003000307213 */ /* 0x000fe20000000000 */
[----:B---3--:R-:W-:Y:S01]  /*3f20*/  FFMA.FTZ R195, -R35, R35, 1 ;  /* 0x3f80000023c37423 */ /* 0x008fe20000010123 */
[----:B------:R-:W-:Y:S01]  /*3f30*/  IABS R58, R58 ;  /* 0x0000003a003a7213 */ /* 0x000fe20000000000 */
[----:B----4-:R-:W-:Y:S03]  /*3f40*/  FFMA.FTZ R213, -R38, R38, 1 ;  /* 0x3f80000026d57423 */ /* 0x010fe60000010126 */
[----:B------:R-:W2:Y:S01]  /*3f50*/  MUFU.TANH R47, R32 ;  /* 0x00000020002f7308 */ /* 0x000ea20000002400 */
[----:B------:R-:W-:Y:S01]  /*3f60*/  IABS R45, R45 ;  /* 0x0000002d002d7213 */ /* 0x000fe20000000000 */
[----:B-1----:R-:W-:Y:S01]  /*3f70*/  FFMA.FTZ R191, -R34, R34, 1 ;  /* 0x3f80000022bf7423 */ /* 0x002fe20000010122 */
[----:B------:R-:W-:Y:S01]  /*3f80*/  IABS R149, R149 ;  /* 0x0000009500957213 */ /* 0x000fe20000000000 */
[----:B------:R-:W-:Y:S01]  /*3f90*/  FMUL.FTZ R244, R244, UR13 ;  /* 0x0000000df4f47c20 */ /* 0x000fe20008410000 */
[----:B------:R-:W-:Y:S01]  /*3fa0*/  IABS R154, R154 ;  /* 0x0000009a009a7213 */ /* 0x000fe20000000000 */
        /* <DEDUP_REMOVED lines=10> */
[----:B------:R-:W3:Y:S01]  /*4050*/  MUFU.TANH R23, R23 ;  /* 0x0000001700177308 */ /* 0x000ee20000002400 */
[----:B------:R-:W-:Y:S01]  /*4060*/  IABS R11, R11 ;  /* 0x0000000b000b7213 */ /* 0x000fe20000000000 */
[----:B--2---:R-:W-:Y:S01]  /*4070*/  FFMA.FTZ R207, -R47, R47, 1 ;  /* 0x3f8000002fcf7423 */ /* 0x004fe2000001012f */
[----:B------:R-:W-:Y:S01]  /*4080*/  IABS R10, R10 ;  /* 0x0000000a000a7213 */ /* 0x000fe20000000000 */
[----:B------:R-:W-:Y:S01]  /*4090*/  FMUL.FTZ R226, R226, UR13 ;  /* 0x0000000de2e27c20 */ /* 0x000fe20008410000 */
[----:B------:R-:W-:Y:S01]  /*40a0*/  IABS R17, R17 ;  /* 0x0000001100117213 */ /* 0x000fe20000000000 */
[----:B------:R-:W-:Y:S01]  /*40b0*/  FMUL.FTZ R222, R222, UR13 ;  /* 0x0000000ddede7c20 */ /* 0x000fe20008410000 */
[----:B------:R-:W-:Y:S03]  /*40c0*/  IABS R6, R6 ;  /* 0x0000000600067213 */ /* 0x000fe60000000000 */
[----:B------:R-:W2:Y:S01]  /*40d0*/  MUFU.TANH R22, R22 ;  /* 0x0000001600167308 */ /* 0x000ea20000002400 */
[----:B------:R-:W-:Y:S01]  /*40e0*/  MOV R9, R58 ;  /* 0x0000003a00097202 */ /* 0x000fe20000000f00 */
[----:B-1----:R-:W-:Y:S01]  /*40f0*/  FFMA.FTZ R189, -R26, R26, 1 ;  /* 0x3f8000001abd7423 */ /* 0x002fe2000001011a */
[----:B------:R-:W-:Y:S01]  /*4100*/  I2FP.F32.S32 R48, R48 ;  /* 0x0000003000307245 */ /* 0x000fe20000201400 */
[----:B------:R-:W-:Y:S01]  /*4110*/  FMUL.FTZ R227, R227, UR13 ;  /* 0x0000000de3e37c20 */ /* 0x000fe20008410000 */
[----:B------:R-:W-:Y:S01]  /*4120*/  IABS R103, R103 ;  /* 0x0000006700677213 */ /* 0x000fe20000000000 */
[----:B------:R-:W-:Y:S01]  /*4130*/  FMUL.FTZ R223, R223, UR13 ;  /* 0x0000000ddfdf7c20 */ /* 0x000fe20008410000 */
[----:B------:R-:W-:Y:S03]  /*4140*/  IABS R67, R67 ;  /* 0x0000004300437213 */ /* 0x000fe60000000000 */
[----:B------:R-:W1:Y:S01]  /*4150*/  MUFU.TANH R31, R31 ;  /* 0x0000001f001f7308 */ /* 0x000e620000002400 */
[----:B------:R-:W-:Y:S01]  /*4160*/  IABS R7, R7 ;  /* 0x0000000700077213 */ /* 0x000fe20000000000 */
[----:B---3--:R-:W-:Y:S01]  /*4170*/  FFMA.FTZ R173, -R23, R23, 1 ;  /* 0x3f80000017ad7423 */ /* 0x008fe20000010117 */
[----:B------:R-:W-:Y:S01]  /*4180*/  I2FP.F32.S32 R45, R45 ;  /* 0x0000002d002d7245 */ /* 0x000fe20000201400 */
[----:B------:R-:W-:Y:S01]  /*4190*/  FMUL.FTZ R220, R220, UR13 ;  /* 0x0000000ddcdc7c20 */ /* 0x000fe20008410000 */
[----:B------:R-:W-:Y:S01]  /*41a0*/  I2FP.F32.S32 R149, R149 ;  /* 0x0000009500957245 */ /* 0x000fe20000201400 */
[----:B------:R-:W-:Y:S01]  /*41b0*/  FMUL.FTZ R225, R225, UR13 ;  /* 0x0000000de1e17c20 */ /* 0x000fe20008410000 */
[----:B------:R-:W-:Y:S03]  /*41c0*/  I2FP.F32.S32 R154, R154 ;  /* 0x0000009a009a7245 */ /* 0x000fe60000201400 */
[----:B------:R-:W3:Y:S01]  /*41d0*/  MUFU.TANH R30, R37 ;  /* 0x00000025001e7308 */ /* 0x000ee20000002400 */
[----:B------:R-:W-:Y:S01]  /*41e0*/  MOV R32, R62 ;  /* 0x0000003e00207202 */ /* 0x000fe20000000f00 */
[C---:B------:R-:W-:Y:S01]  /*41f0*/  FFMA.FTZ R62, R48.reuse, -UR23, R24 ;  /* 0x80000017303e7c23 */ /* 0x040fe20008010018 */
[----:B------:R-:W-:Y:S01]  /*4200*/  I2FP.F32.S32 R41, R41 ;  /* 0x0000002900297245 */ /* 0x000fe20000201400 */
[----:B------:R-:W-:Y:S01]  /*4210*/  FFMA.FTZ R48, R48, -UR23, R36 ;  /* 0x8000001730307c23 */ /* 0x000fe20008010024 */
[----:B------:R-:W-:Y:S01]  /*4220*/  I2FP.F32.S32 R40, R40 ;  /* 0x0000002800287245 */ /* 0x000fe20000201400 */
[----:B------:R-:W-:Y:S01]  /*4230*/  FFMA.FTZ R51, R45, -UR23, R51 ;  /* 0x800000172d337c23 */ /* 0x000fe20008010033 */
[----:B------:R-:W-:Y:S03]  /*4240*/  I2FP.F32.S32 R29, R29 ;  /* 0x0000001d001d7245 */ /* 0x000fe60000201400 */
[----:B------:R-:W4:Y:S01]  /*4250*/  MUFU.TANH R18, R33 ;  /* 0x0000002100127308 */ /* 0x000f220000002400 */
[----:B------:R-:W-:Y:S01]  /*4260*/  I2FP.F32.S32 R28, R28 ;  /* 0x0000001c001c7245 */ /* 0x000fe20000201400 */
[----:B------:R-:W-:Y:S01]  /*4270*/  FFMA.FTZ R50, R149, -UR23, R50 ;  /* 0x8000001795327c23 */ /* 0x000fe20008010032 */
        /* <DEDUP_REMOVED lines=9> */
[----:B--2---:R-:W-:Y:S01]  /*4310*/  FFMA.FTZ R171, -R22, R22, 1 ;  /* 0x3f80000016ab7423 */ /* 0x004fe20000010116 */
[----:B------:R-:W-:Y:S01]  /*4320*/  I2FP.F32.S32 R16, R16 ;  /* 0x0000001000107245 */ /* 0x000fe20000201400 */
[----:B-1----:R-:W-:Y:S01]  /*4330*/  FFMA.FTZ R164, -R31, R31, 1 ;  /* 0x3f8000001fa47423 */ /* 0x002fe2000001011f */
[----:B------:R-:W-:Y:S03]  /*4340*/  I2FP.F32.S32 R6, R6 ;  /* 0x0000000600067245 */ /* 0x000fe60000201400 */
[----:B------:R-:W1:Y:S01]  /*4350*/  MUFU.TANH R4, R105 ;  /* 0x0000006900047308 */ /* 0x000e620000002400 */
[----:B------:R-:W-:Y:S01]  /*4360*/  I2FP.F32.S32 R9, R9 ;  /* 0x0000000900097245 */ /* 0x000fe20000201400 */
[----:B---3--:R-:W-:Y:S01]  /*4370*/  FFMA.FTZ R162, -R30, R30, 1 ;  /* 0x3f8000001ea27423 */ /* 0x008fe2000001011e */
[----:B------:R-:W-:Y:S01]  /*4380*/  IABS R52, R52 ;  /* 0x0000003400347213 */ /* 0x000fe20000000000 */
[----:B------:R-:W-:Y:S01]  /*4390*/  FFMA.FTZ R153, -R19, R19, 1 ;  /* 0x3f80000013997423 */ /* 0x000fe20000010113 */
[----:B------:R-:W-:Y:S01]  /*43a0*/  I2FP.F32.S32 R103, R103 ;  /* 0x0000006700677245 */ /* 0x000fe20000201400 */
[----:B----4-:R-:W-:Y:S01]  /*43b0*/  FFMA.FTZ R149, -R18, R18, 1 ;  /* 0x3f80000012957423 */ /* 0x010fe20000010112 */
[----:B------:R-:W-:Y:S03]  /*43c0*/  I2FP.F32.S32 R67, R67 ;  /* 0x0000004300437245 */ /* 0x000fe60000201400 */
[----:B------:R-:W2:Y:S01]  /*43d0*/  MUFU.TANH R12, R12 ;  /* 0x0000000c000c7308 */ /* 0x000ea20000002400 */
[----:B------:R-:W-:Y:S01]  /*43e0*/  I2FP.F32.S32 R15, R15 ;  /* 0x0000000f000f7245 */ /* 0x000fe20000201400 */
[----:B------:R-:W-:Y:S01]  /*43f0*/  FFMA.FTZ R151, -R14, R14, 1 ;  /* 0x3f8000000e977423 */ /* 0x000fe2000001010e */
[----:B------:R-:W-:Y:S01]  /*4400*/  I2FP.F32.S32 R7, R7 ;  /* 0x0000000700077245 */ /* 0x000fe20000201400 */
[----:B------:R-:W-:Y:S01]  /*4410*/  FFMA.FTZ R35, R29, -UR23, R35 ;  /* 0x800000171d237c23 */ /* 0x000fe20008010023 */
[----:B------:R-:W-:Y:S01]  /*4420*/  IABS R56, R56 ;  /* 0x0000003800387213 */ /* 0x000fe20000000000 */
[----:B------:R-:W-:Y:S01]  /*4430*/  FFMA.FTZ R34, R28, -UR23, R34 ;  /* 0x800000171c227c23 */ /* 0x000fe20008010022 */
[----:B------:R-:W-:Y:S03]  /*4440*/  IABS R156, R156 ;  /* 0x0000009c009c7213 */ /* 0x000fe60000000000 */
[----:B------:R-:W3:Y:S01]  /*4450*/  MUFU.TANH R13, R13 ;  /* 0x0000000d000d7308 */ /* 0x000ee20000002400 */
[----:B------:R-:W-:Y:S01]  /*4460*/  IABS R113, R113 ;  /* 0x0000007100717213 */ /* 0x000fe20000000000 */
[----:B-1----:R-:W-:Y:S01]  /*4470*/  FFMA.FTZ R147, -R4, R4, 1 ;  /* 0x3f80000004937423 */ /* 0x002fe20000010104 */
[----:B------:R-:W-:Y:S01]  /*4480*/  IABS R107, R107 ;  /* 0x0000006b006b7213 */ /* 0x000fe20000000000 */
[----:B------:R-:W-:Y:S01]  /*4490*/  FFMA.FTZ R27, R21, -UR23, R27 ;  /* 0x80000017151b7c23 */ /* 0x000fe2000801001b */
[----:B------:R-:W-:Y:S01]  /*44a0*/  IABS R116, R116 ;  /* 0x0000007400747213 */ /* 0x000fe20000000000 */
[----:B------:R-:W-:Y:S01]  /*44b0*/  FFMA.FTZ R26, R20, -UR23, R26 ;  /* 0x80000017141a7c23 */ /* 0x000fe2000801001a */
[----:B------:R-:W-:Y:S03]  /*44c0*/  I2FP.F32.S32 R52, R52 ;  /* 0x0000003400347245 */ /* 0x000fe60000201400 */
[----:B------:R-:W1:Y:S01]  /*44d0*/  MUFU.TANH R172, R172 ;  /* 0x000000ac00ac7308 */ /* 0x000e620000002400 */
[----:B------:R-:W-:Y:S01]  /*44e0*/  I2FP.F32.S32 R32, R32 ;  /* 0x0000002000207245 */ /* 0x000fe20000201400 */
[----:B--2---:R-:W-:Y:S01]  /*44f0*/  FFMA.FTZ R247, -R12, R12, 1 ;  /* 0x3f8000000cf77423 */ /* 0x004fe2000001010c */
[----:B------:R-:W-:Y:S01]  /*4500*/  FFMA.FTZ R55, R41, -UR23, R12 ;  /* 0x8000001729377c23 */ /* 0x000fe2000801000c */
[----:B------:R-:W-:Y:S01]  /*4510*/  FFMA.FTZ R23, R11, -UR23, R23 ;  /* 0x800000170b177c23 */ /* 0x000fe20008010017 */
[----:B------:R-:W-:Y:S01]  /*4520*/  FFMA.FTZ R22, R10, -UR23, R22 ;  /* 0x800000170a167c23 */ /* 0x000fe20008010016 */
[----:B------:R-:W-:Y:S01]  /*4530*/  FFMA.FTZ R31, R17, -UR23, R31 ;  /* 0x80000017111f7c23 */ /* 0x000fe2000801001f */
        /* <DEDUP_REMOVED lines=8> */
[----:B------:R-:W-:Y:S03]  /*45c0*/  I2FP.F32.S32 R56, R56 ;  /* 0x0000003800387245 */ /* 0x000fe60000201400 */
[----:B------:R-:W3:Y:S01]  /*45d0*/  MUFU.TANH R163, R163 ;  /* 0x000000a300a37308 */ /* 0x000ee20000002400 */
[----:B------:R-:W-:Y:S01]  /*45e0*/  I2FP.F32.S32 R156, R156 ;  /* 0x0000009c009c7245 */ /* 0x000fe20000201400 */
[----:B-1----:R-:W-:Y:S01]  /*45f0*/  FFMA.FTZ R21, R21, -UR23, R172 ;  /* 0x8000001715157c23 */ /* 0x002fe200080100ac */
[----:B------:R-:W-:Y:S01]  /*4600*/  I2FP.F32.S32 R113, R113 ;  /* 0x0000007100717245 */ /* 0x000fe20000201400 */
[----:B------:R-:W-:Y:S01]  /*4610*/  FFMA.FTZ R172, -R172, R172, 1 ;  /* 0x3f800000acac7423 */ /* 0x000fe200000101ac */
[----:B------:R-:W-:Y:S01]  /*4620*/  I2FP.F32.S32 R107, R107 ;  /* 0x0000006b006b7245 */ /* 0x000fe20000201400 */
[----:B------:R-:W-:Y:S01]  /*4630*/  FFMA.FTZ R58, R52, -UR23, R101 ;  /* 0x80000017343a7c23 */ /* 0x000fe20008010065 */
[----:B------:R-:W-:Y:S03]  /*4640*/  I2FP.F32.S32 R116, R116 ;  /* 0x0000007400747245 */ /* 0x000fe60000201400 */
[----:B------:R-:W1:Y:S01]  /*4650*/  MUFU.TANH R161, R161 ;  /* 0x000000a100a17308 */ /* 0x000e620000002400 */
[----:B--2---:R-:W-:Y:S01]  /*4660*/  FFMA.FTZ R20, R20, -UR23, R170 ;  /* 0x8000001714147c23 */ /* 0x004fe200080100aa */
[----:B------:R-:W-:Y:S01]  /*4670*/  FFMA.FTZ R170, -R170, R170, 1 ;  /* 0x3f800000aaaa7423 */ /* 0x000fe200000101aa */
[----:B------:R-:W-:Y:S01]  /*4680*/  FFMA.FTZ R46, R32, -UR23, R46 ;  /* 0x80000017202e7c23 */ /* 0x000fe2000801002e */
[----:B------:R-:W-:Y:S01]  /*4690*/  FFMA.FTZ R65, R103, -UR23, R109 ;  /* 0x8000001767417c23 */ /* 0x000fe2000801006d */
[----:B------:R-:W-:Y:S01]  /*46a0*/  FFMA.FTZ R64, R67, -UR23, R108 ;  /* 0x8000001743407c23 */ /* 0x000fe2000801006c */
[----:B------:R-:W-:Y:S01]  /*46b0*/  FFMA.FTZ R56, R56, -UR23, R110 ;  /* 0x8000001738387c23 */ /* 0x000fe2000801006e */
[----:B------:R-:W-:Y:S03]  /*46c0*/  FFMA.FTZ R52, R52, -UR23, R102 ;  /* 0x8000001734347c23 */ /* 0x000fe60008010066 */
[----:B------:R-:W2:Y:S01]  /*46d0*/  MUFU.TANH R152, R152 ;  /* 0x0000009800987308 */ /* 0x000ea20000002400 */
[----:B---3--:R-:W-:Y:S01]  /*46e0*/  FFMA.FTZ R29, R29, -UR23, R163 ;  /* 0x800000171d1d7c23 */ /* 0x008fe200080100a3 */
[----:B------:R-:W-:Y:S01]  /*46f0*/  FFMA.FTZ R163, -R163, R163, 1 ;  /* 0x3f800000a3a37423 */ /* 0x000fe200000101a3 */
[----:B------:R-:W-:Y:S01]  /*4700*/  FMUL.FTZ R247, R247, UR13 ;  /* 0x0000000df7f77c20 */ /* 0x000fe20008410000 */
[----:B------:R-:W-:Y:S01]  /*4710*/  FMUL.FTZ R245, R245, UR13 ;  /* 0x0000000df5f57c20 */ /* 0x000fe20008410000 */
[----:B------:R-:W-:Y:S01]  /*4720*/  FFMA.FTZ R40, R40, -UR23, R157 ;  /* 0x8000001728287c23 */ /* 0x000fe2000801009d */
[----:B------:R-:W-:Y:S01]  /*4730*/  FFMA.FTZ R43, R156, -UR23, R43 ;  /* 0x800000179c2b7c23 */ /* 0x000fe2000801002b */
[----:B------:R-:W-:Y:S03]  /*4740*/  FFMA.FTZ R42, R154, -UR23, R42 ;  /* 0x800000179a2a7c23 */ /* 0x000fe6000801002a */
[----:B------:R-:W3:Y:S01]  /*4750*/  MUFU.TANH R148, R148 ;  /* 0x0000009400947308 */ /* 0x000ee20000002400 */
[----:B-1----:R-:W-:Y:S01]  /*4760*/  FFMA.FTZ R28, R28, -UR23, R161 ;  /* 0x800000171c1c7c23 */ /* 0x002fe200080100a1 */
[----:B------:R-:W-:Y:S01]  /*4770*/  FFMA.FTZ R161, -R161, R161, 1 ;  /* 0x3f800000a1a17423 */ /* 0x000fe200000101a1 */
[----:B------:R-:W-:Y:S01]  /*4780*/  FMUL.FTZ R221, R221, UR13 ;  /* 0x0000000ddddd7c20 */ /* 0x000fe20008410000 */
[----:B------:R-:W-:Y:S01]  /*4790*/  FFMA.FTZ R39, R113, -UR23, R39 ;  /* 0x8000001771277c23 */ /* 0x000fe20008010027 */
[----:B------:R-:W-:Y:S01]  /*47a0*/  FFMA.FTZ R38, R107, -UR23, R38 ;  /* 0x800000176b267c23 */ /* 0x000fe20008010026 */
[----:B------:R-:W-:Y:S01]  /*47b0*/  FFMA.FTZ R47, R116, -UR23, R47 ;  /* 0x80000017742f7c23 */ /* 0x000fe2000801002f */
[----:B------:R-:W-:Y:S03]  /*47c0*/  FMUL.FTZ R212, R212, UR13 ;  /* 0x0000000dd4d47c20 */ /* 0x000fe60008410000 */
[----:B------:R-:W1:Y:S01]  /*47d0*/  MUFU.TANH R150, R150 ;  /* 0x0000009600967308 */ /* 0x000e620000002400 */
[----:B--2---:R-:W-:Y:S01]  /*47e0*/  FFMA.FTZ R17, R17, -UR23, R152 ;  /* 0x8000001711117c23 */ /* 0x004fe20008010098 */
[----:B------:R-:W-:Y:S01]  /*47f0*/  FFMA.FTZ R152, -R152, R152, 1 ;  /* 0x3f80000098987423 */ /* 0x000fe20000010198 */
[----:B------:R-:W-:Y:S01]  /*4800*/  FMUL.FTZ R215, R215, UR13 ;  /* 0x0000000dd7d77c20 */ /* 0x000fe20008410000 */
[----:B------:R-:W-:Y:S01]  /*4810*/  FMUL.FTZ R213, R213, UR13 ;  /* 0x0000000dd5d57c20 */ /* 0x000fe20008410000 */
[----:B------:R-:W-:Y:S01]  /*4820*/  FFMA.FTZ R33, R116, -UR23, R115 ;  /* 0x8000001774217c23 */ /* 0x000fe20008010073 */
[----:B------:R-:W-:Y:S01]  /*4830*/  FFMA.FTZ R32, R32, -UR23, R114 ;  /* 0x8000001720207c23 */ /* 0x000fe20008010072 */
[----:B------:R-:W-:Y:S03]  /*4840*/  FMUL.FTZ R206, R206, UR13 ;  /* 0x0000000dcece7c20 */ /* 0x000fe60008410000 */
[----:B------:R-:W2:Y:S01]  /*4850*/  MUFU.TANH R146, R146 ;  /* 0x0000009200927308 */ /* 0x000ea20000002400 */
[----:B---3--:R-:W-:Y:S01]  /*4860*/  FFMA.FTZ R16, R16, -UR23, R148 ;  /* 0x8000001710107c23 */ /* 0x008fe20008010094 */
[----:B------:R-:W-:Y:S01]  /*4870*/  FFMA.FTZ R148, -R148, R148, 1 ;  /* 0x3f80000094947423 */ /* 0x000fe20000010194 */
[----:B------:R-:W-:Y:S01]  /*4880*/  FMUL.FTZ R204, R204, UR13 ;  /* 0x0000000dcccc7c20 */ /* 0x000fe20008410000 */
[----:B------:R-:W-:Y:S01]  /*4890*/  FMUL.FTZ R207, R207, UR13 ;  /* 0x0000000dcfcf7c20 */ /* 0x000fe20008410000 */
[----:B------:R-:W-:Y:S01]  /*48a0*/  FMUL.FTZ R205, R205, UR13 ;  /* 0x0000000dcdcd7c20 */ /* 0x000fe20008410000 */
[----:B------:R-:W-:Y:S01]  /*48b0*/  FFMA.FTZ R24, R107, -UR23, R106 ;  /* 0x800000176b187c23 */ /* 0x000fe2000801006a */
[----:B------:R-:W-:Y:S03]  /*48c0*/  FMUL.FTZ R194, R194, UR13 ;  /* 0x0000000dc2c27c20 */ /* 0x000fe60008410000 */
[----:B------:R-:W3:Y:S01]  /*48d0*/  MUFU.TANH R143, R143 ;  /* 0x0000008f008f7308 */ /* 0x000ee20000002400 */
[----:B-1----:R-:W-:Y:S01]  /*48e0*/  FFMA.FTZ R11, R11, -UR23, R150 ;  /* 0x800000170b0b7c23 */ /* 0x002fe20008010096 */
[----:B------:R-:W-:Y:S01]  /*48f0*/  FFMA.FTZ R150, -R150, R150, 1 ;  /* 0x3f80000096967423 */ /* 0x000fe20000010196 */
[----:B------:R-:W-:Y:S01]  /*4900*/  FMUL.FTZ R190, R190, UR13 ;  /* 0x0000000dbebe7c20 */ /* 0x000fe20008410000 */
[----:B------:R-:W-:Y:S01]  /*4910*/  FMUL.FTZ R195, R195, UR13 ;  /* 0x0000000dc3c37c20 */ /* 0x000fe20008410000 */
[----:B------:R-:W-:Y:S01]  /*4920*/  FMUL.FTZ R191, R191, UR13 ;  /* 0x0000000dbfbf7c20 */ /* 0x000fe20008410000 */
[----:B------:R-:W-:Y:S01]  /*4930*/  FMUL.FTZ R188, R188, UR13 ;  /* 0x0000000dbcbc7c20 */ /* 0x000fe20008410000 */
[----:B------:R-:W-:Y:S03]  /*4940*/  FMUL.FTZ R193, R193, UR13 ;  /* 0x0000000dc1c17c20 */ /* 0x000fe60008410000 */
[----:B------:R-:W1:Y:S01]  /*4950*/  MUFU.TANH R139, R139 ;  /* 0x0000008b008b7308 */ /* 0x000e620000002400 */
[----:B--2---:R-:W-:Y:S01]  /*4960*/  FFMA.FTZ R10, R10, -UR23, R146 ;  /* 0x800000170a0a7c23 */ /* 0x004fe20008010092 */
[----:B------:R-:W-:Y:S01]  /*4970*/  FFMA.FTZ R146, -R146, R146, 1 ;  /* 0x3f80000092927423 */ /* 0x000fe20000010192 */
[----:B------:R-:W-:Y:S01]  /*4980*/  FMUL.FTZ R189, R189, UR13 ;  /* 0x0000000dbdbd7c20 */ /* 0x000fe20008410000 */
[----:B------:R-:W-:Y:S01]  /*4990*/  FMUL.FTZ R172, R172, UR13 ;  /* 0x0000000dacac7c20 */ /* 0x000fe20008410000 */
[----:B------:R-:W-:Y:S01]  /*49a0*/  FMUL.FTZ R170, R170, UR13 ;  /* 0x0000000daaaa7c20 */ /* 0x000fe20008410000 */
[----:B------:R-:W-:Y:S01]  /*49b0*/  FMUL.FTZ R173, R173, UR13 ;  /* 0x0000000dadad7c20 */ /* 0x000fe20008410000 */
[----:B------:R-:W-:Y:S03]  /*49c0*/  FMUL.FTZ R171, R171, UR13 ;  /* 0x0000000dabab7c20 */ /* 0x000fe60008410000 */
[----:B------:R-:W2:Y:S01]  /*49d0*/  MUFU.TANH R142, R142 ;  /* 0x0000008e008e7308 */ /* 0x000ea20000002400 */
[----:B---3--:R-:W-:Y:S01]  /*49e0*/  FFMA.FTZ R13, R103, -UR23, R143 ;  /* 0x80000017670d7c23 */ /* 0x008fe2000801008f */
[----:B------:R-:W-:Y:S01]  /*49f0*/  FFMA.FTZ R143, -R143, R143, 1 ;  /* 0x3f8000008f8f7423 */ /* 0x000fe2000001018f */
[----:B------:R-:W-:Y:S01]  /*4a00*/  FMUL.FTZ R163, R163, UR13 ;  /* 0x0000000da3a37c20 */ /* 0x000fe20008410000 */
[----:B------:R-:W-:Y:S01]  /*4a10*/  FMUL.FTZ R161, R161, UR13 ;  /* 0x0000000da1a17c20 */ /* 0x000fe20008410000 */
[----:B------:R-:W-:Y:S01]  /*4a20*/  FMUL.FTZ R164, R164, UR13 ;  /* 0x0000000da4a47c20 */ /* 0x000fe20008410000 */
[----:B------:R-:W-:Y:S01]  /*4a30*/  FMUL.FTZ R162, R162, UR13 ;  /* 0x0000000da2a27c20 */ /* 0x000fe20008410000 */
        /* <DEDUP_REMOVED lines=19> */
[----:B------:R-:W-:Y:S04]  /*4b70*/  FFMA.FTZ R138, -R138, R138, 1 ;  /* 0x3f8000008a8a7423 */ /* 0x000fe8000001018a */
[----:B------:R-:W-:Y:S04]  /*4b80*/  FMUL.FTZ R138, R138, UR13 ;  /* 0x0000000d8a8a7c20 */ /* 0x000fe80008410000 */
[----:B------:R-:W3:Y:S01]  /*4b90*/  MUFU.TANH R145, R145 ;  /* 0x0000009100917308 */ /* 0x000ee20000002400 */
[----:B-1----:R-:W-:Y:S01]  /*4ba0*/  FFMA.FTZ R6, R6, -UR23, R144 ;  /* 0x8000001706067c23 */ /* 0x002fe20008010090 */
[----:B------:R-:W-:Y:S04]  /*4bb0*/  FFMA.FTZ R144, -R144, R144, 1 ;  /* 0x3f80000090907423 */ /* 0x000fe80000010190 */
[----:B------:R-:W-:Y:S04]  /*4bc0*/  FMUL.FTZ R144, R144, UR13 ;  /* 0x0000000d90907c20 */ /* 0x000fe80008410000 */
[----:B------:R-:W1:Y:S01]  /*4bd0*/  MUFU.TANH R141, R141 ;  /* 0x0000008d008d7308 */ /* 0x000e620000002400 */
[----:B--2---:R-:W-:Y:S01]  /*4be0*/  FFMA.FTZ R5, R5, -UR23, R140 ;  /* 0x8000001705057c23 */ /* 0x004fe2000801008c */
[----:B------:R-:W-:Y:S04]  /*4bf0*/  FFMA.FTZ R140, -R140, R140, 1 ;  /* 0x3f8000008c8c7423 */ /* 0x000fe8000001018c */
[----:B------:R-:W-:Y:S04]  /*4c00*/  FMUL.FTZ R140, R140, UR13 ;  /* 0x0000000d8c8c7c20 */ /* 0x000fe80008410000 */
        /* <DEDUP_REMOVED lines=9> */
[----:B--2---:R-:W-:Y:S01]  /*4ca0*/  FFMA.FTZ R224, -R158, R158, 1 ;  /* 0x3f8000009ee07423 */ /* 0x004fe2000001019e */
[----:B------:R-:W-:Y:S03]  /*4cb0*/  FFMA.FTZ R41, R41, -UR23, R158 ;  /* 0x8000001729297c23 */ /* 0x000fe6000801009e */
[----:B------:R-:W-:Y:S01]  /*4cc0*/  FMUL.FTZ R224, R224, UR13 ;  /* 0x0000000de0e07c20 */ /* 0x000fe20008410000 */
[----:B---3--:R-:W-:Y:S01]  /*4cd0*/  FFMA.FTZ R214, -R155, R155, 1 ;  /* 0x3f8000009bd67423 */ /* 0x008fe2000001019b */
[----:B------:R-:W-:Y:S03]  /*4ce0*/  FFMA.FTZ R37, R156, -UR23, R155 ;  /* 0x800000179c257c23 */ /* 0x000fe6000801009b */
[----:B------:R-:W-:Y:S01]  /*4cf0*/  FMUL.FTZ R214, R214, UR13 ;  /* 0x0000000dd6d67c20 */ /* 0x000fe20008410000 */
[----:B-1----:R-:W-:Y:S01]  /*4d00*/  FFMA.FTZ R192, -R112, R112, 1 ;  /* 0x3f80000070c07423 */ /* 0x002fe20000010170 */
[----:B------:R-:W-:Y:S03]  /*4d10*/  FFMA.FTZ R25, R113, -UR23, R112 ;  /* 0x8000001771197c23 */ /* 0x000fe60008010070 */
[----:B------:R-:W-:Y:S01]  /*4d20*/  FMUL.FTZ R192, R192, UR13 ;  /* 0x0000000dc0c07c20 */ /* 0x000fe20008410000 */
[----:B------:R-:W-:Y:S06]  /*4d30*/  BRA.U !UP0, `(.L_x_1554) ;  /* 0x0000000108347547 */ /* 0x000fec000b800000 */
[----:B------:R-:W-:Y:S02]  /*4d40*/  USHF.L.U32 UR30, UR40, 0x7, URZ ;  /* 0x00000007281e7899 */ /* 0x000fe400080006ff */
[----:B------:R-:W-:Y:S02]  /*4d50*/  UIADD3 UR44, UPT, UPT, UR44, 0x80, URZ ;  /* 0x000000802c2c7890 */ /* 0x000fe4000fffe0ff */
[----:B------:R-:W-:Y:S02]  /*4d60*/  UIADD3 UR15, UPT, UPT, UR30, UR38, URZ ;  /* 0x000000261e0f7290 */ /* 0x000fe4000fffe0ff */
[----:B------:R-:W-:Y:S02]  /*4d70*/  UIADD3 UR30, UPT, UPT, UR30, 0x80, URZ ;  /* 0x000000801e1e7890 */ /* 0x000fe4000fffe0ff */
[----:B------:R-:W-:Y:S04]  /*4d80*/  UIADD3 UR15, UPT, UPT, UR15, 0x80, URZ ;  /* 0x000000800f0f7890 */ /* 0x000fe8000fffe0ff */
[----:B------:R-:W-:Y:S01]  /*4d90*/  UIADD3 UR15, UPT, UPT, UR15, UR11, -UR36 ;  /* 0x0000000b0f0f7290 */ /* 0x000fe2000fffe824 */
[----:B------:R-:W-:Y:S03]  /*4da0*/  IMAD.U32 R67, RZ, RZ, UR30 ;  /* 0x0000001eff437e24 */ /* 0x000fe6000f8e00ff */
[----:B------:R-:W-:Y:S02]  /*4db0*/  UIADD3 UR15, UPT, UPT, UR15, -0x80, URZ ;  /* 0xffffff800f0f7890 */ /* 0x000fe4000fffe0ff */
[----:B------:R-:W-:Y:S02]  /*4dc0*/  ISETP.LT.AND P0, PT, R67, UR36, PT ;  /* 0x0000002443007c0c */ /* 0x000fe4000bf01270 */
[----:B------:R-:W-:Y:S06]  /*4dd0*/  UISETP.GE.AND UP0, UPT, UR44, UR15, UPT ;  /* 0x0000000f2c00728c */ /* 0x000fec000bf06270 */
[----:B------:R-:W-:Y:S11]  /*4de0*/  PLOP3.LUT P1, PT, PT, PT, UP0, 0x80, 0x8 ;  /* 0x000000000008781c */ /* 0x000ff60003f2f008 */
[----:B------:R-:W-:Y:S02]  /*4df0*/  @!UPT UIADD3 URZ, UPT, UPT, URZ, URZ, URZ ;  /* 0x000000fffffff290 */ /* 0x000fe4000fffe0ff */
[----:B------:R-:W-:Y:S05]  /*4e00*/  @!P1 BRA P0, `(.L_x_1555) ;  /* 0x0000001000989947 */ /* 0x000fea0000000000 */
.L_x_1554:
[----:B------:R-:W1:Y:S01]  /*4e10*/  S2R R103, SR_TID.X ;  /* 0x0000000000677919 */ /* 0x000e620000002100 */
[----:B------:R-:W-:Y:S01]  /*4e20*/  UIADD3 UR30, UPT, UPT, UR36, -UR11, -UR38 ;  /* 0x8000000b241e7290 */ /* 0x000fe2000fffe826 */
[----:B------:R-:W-:Y:S01]  /*4e30*/  IMAD.U32 R102, RZ, RZ, UR40 ;  /* 0x00000028ff667e24 */ /* 0x000fe2000f8e00ff */
[----:B------:R-:W-:Y:S01]  /*4e40*/  UIADD3 UR15, UPT, UPT, UR36, UR10, -UR38 ;  /* 0x0000000a240f7290 */ /* 0x000fe2000fffe826 */
[----:B------:R-:W-:Y:S02]  /*4e50*/  IMAD.MOV.U32 R105, RZ, RZ, 0x41 ;  /* 0x00000041ff697424 */ /* 0x000fe400078e00ff */
[----:B------:R-:W-:Y:S02]  /*4e60*/  IMAD.MOV.U32 R137, RZ, RZ, 0x1 ;  /* 0x00000001ff897424 */ /* 0x000fe400078e00ff */
[C---:B------:R-:W-:Y:S02]  /*4e70*/  VIADD R154, R100.reuse, UR30 ;  /* 0x0000001e649a7c36 */ /* 0x040fe40008000000 */
[----:B------:R-:W-:Y:S02]  /*4e80*/  VIADD R104, R100, UR15 ;  /* 0x0000000f64687c36 */ /* 0x000fe40008000000 */
[----:B------:R-:W-:Y:S01]  /*4e90*/  IMAD.MOV.U32 R101, RZ, RZ, 0x9 ;  /* 0x00000009ff657424 */ /* 0x000fe200078e00ff */
[----:B------:R-:W-:Y:S02]  /*4ea0*/  VIMNMX R157, PT, PT, RZ, R154, !PT ;  /* 0x0000009aff9d7248 */ /* 0x000fe40007fe0100 */
[C---:B------:R-:W-:Y:S02]  /*4eb0*/  VIADDMNMX R156, R154.reuse, 0x8, RZ, !PT ;  /* 0x000000089a9c7846 */ /* 0x040fe400078001ff */
[C---:B------:R-:W-:Y:S02]  /*4ec0*/  VIADDMNMX R155, R154.reuse, 0x40, RZ, !PT ;  /* 0x000000409a9b7846 */ /* 0x040fe400078001ff */
[----:B------:R-:W-:Y:S02]  /*4ed0*/  VIADDMNMX R154, R154, 0x48, RZ, !PT ;  /* 0x000000489a9a7846 */ /* 0x000fe400078001ff */
[C---:B------:R-:W-:Y:S02]  /*4ee0*/  VIADDMNMX R100, R104.reuse, R105, UR36, PT ;  /* 0x0000002468647e46 */ /* 0x040fe4000b800169 */
[C---:B------:R-:W-:Y:S02]  /*4ef0*/  VIADDMNMX R137, R104.reuse, R137, UR36, PT ;  /* 0x0000002468897e46 */ /* 0x040fe4000b800189 */
[----:B------:R-:W-:Y:S01]  /*4f00*/  VIADDMNMX R101, R104, R101, UR36, PT ;  /* 0x0000002468657e46 */ /* 0x000fe2000b800165 */
[----:B-1----:R-:W-:Y:S01]  /*4f10*/  IMAD.SHL.U32 R67, R103, 0x2, RZ ;  /* 0x0000000267437824 */ /* 0x002fe200078e00ff */
[----:B------:R-:W-:Y:S04]  /*4f20*/  SHF.R.U32.HI R103, RZ, 0x1, R103 ;  /* 0x00000001ff677819 */ /* 0x000fe80000011667 */
[----:B------:R-:W-:Y:S04]  /*4f30*/  LOP3.LUT R67, R67, 0x6, RZ, 0xc0, !PT ;  /* 0x0000000643437812 */ /* 0x000fe800078ec0ff */
[----:B------:R-:W-:Y:S01]  /*4f40*/  LOP3.LUT R103, R67, 0x1c0, R103, 0xf8, !PT ;  /* 0x000001c043677812 */ /* 0x000fe200078ef867 */
[----:B------:R-:W-:Y:S04]  /*4f50*/  IMAD.MOV.U32 R67, RZ, RZ, 0x49 ;  /* 0x00000049ff437424 */ /* 0x000fe800078e00ff */
[----:B------:R-:W-:Y:S01]  /*4f60*/  IMAD R102, R102, 0x80, R103 ;  /* 0x0000008066667824 */ /* 0x000fe200078e0267 */
[----:B------:R-:W-:Y:S03]  /*4f70*/  VIADDMNMX R67, R104, R67, UR36, PT ;  /* 0x0000002468437e46 */ /* 0x000fe6000b800143 */
[C---:B------:R-:W-:Y:S01]  /*4f80*/  VIADD R116, R102.reuse, 0x1 ;  /* 0x0000000166747836 */ /* 0x040fe20000000000 */
[C---:B------:R-:W-:Y:S01]  /*4f90*/  ISETP.GE.AND P2, PT, R102.reuse, R156, PT ;  /* 0x0000009c6600720c */ /* 0x040fe20003f46270 */
        /* <DEDUP_REMOVED lines=13> */
[-C--:B------:R-:W-:Y:S01]  /*5070*/  ISETP.GE.AND P1, PT, R115, R157.reuse, PT ;  /* 0x0000009d7300720c */ /* 0x080fe20003f26270 */
[----:B------:R-:W-:Y:S01]  /*5080*/  VIADD R108, R102, 0x21 ;  /* 0x00000021666c7836 */ /* 0x000fe20000000000 */
[-C--:B------:R-:W-:Y:S01]  /*5090*/  ISETP.GE.AND P0, PT, R114, R157.reuse, PT ;  /* 0x0000009d7200720c */ /* 0x080fe20003f06270 */
[----:B------:R-:W-:Y:S01]  /*50a0*/  VIADD R107, R102, 0x28 ;  /* 0x00000028666b7836 */ /* 0x000fe20000000000 */
[----:B------:R-:W-:Y:S01]  /*50b0*/  FSEL R66, R66, -INF , P2 ;  /* 0xff80000042427808 */ /* 0x000fe20001000000 */
[C---:B------:R-:W-:Y:S01]  /*50c0*/  VIADD R106, R102.reuse, 0x29 ;  /* 0x00000029666a7836 */ /* 0x040fe20000000000 */
[----:B------:R-:W-:Y:S01]  /*50d0*/  FSEL R63, R63, -INF , P1 ;  /* 0xff8000003f3f7808 */ /* 0x000fe20000800000 */
[----:B------:R-:W-:Y:S01]  /*50e0*/  VIADD R105, R102, 0x30 ;  /* 0x0000003066697836 */ /* 0x000fe20000000000 */
[----:B------:R-:W-:Y:S01]  /*50f0*/  FSEL R62, R62, -INF , P0 ;  /* 0xff8000003e3e7808 */ /* 0x000fe20000000000 */
[C---:B------:R-:W-:Y:S01]  /*5100*/  VIADD R104, R102.reuse, 0x31 ;  /* 0x0000003166687836 */ /* 0x040fe20000000000 */
[-C--:B------:R-:W-:Y:S01]  /*5110*/  ISETP.GE.AND P2, PT, R113, R157.reuse, PT ;  /* 0x0000009d7100720c */ /* 0x080fe20003f46270 */
[----:B------:R-:W-:Y:S01]  /*5120*/  VIADD R103, R102, 0x38 ;  /* 0x0000003866677836 */ /* 0x000fe20000000000 */
        /* <DEDUP_REMOVED lines=244> */
.L_x_1555:
[----:B------:R-:W-:Y:S01]  /*6070*/  STL [R1+0x3c], R75 ;  /* 0x00003c4b01007387 */ /* 0x000fe20000100800 */
[C---:B------:R-:W-:Y:S01]  /*6080*/  FMUL.FTZ R67, R128.reuse, 1.4426950216293334961 ;  /* 0x3fb8aa3b80437820 */ /* 0x040fe20000410000 */
[----:B------:R-:W-:Y:S01]  /*6090*/  FSETP.NEU.FTZ.AND P0, PT, R128, -INF , PT ;  /* 0xff8000008000780b */ /* 0x000fe20003f1d000 */
[----:B------:R-:W-:Y:S01]  /*60a0*/  FMUL.FTZ R100, R127, 1.4426950216293334961 ;  /* 0x3fb8aa3b7f647820 */ /* 0x000fe20000410000 */
[----:B------:R1:W-:Y:S01]  /*60b0*/  STL [R1+0x38], R74 ;  /* 0x0000384a01007387 */ /* 0x0003e20000100800 */
[----:B------:R-:W-:Y:S01]  /*60c0*/  MOV R113, 0x20 ;  /* 0x0000002000717802 */ /* 0x000fe20000000f00 */
[----:B------:R-:W-:Y:S01]  /*60d0*/  UISETP.GT.AND UP0, UPT, UR45, UR41, UPT ;  /* 0x000000292d00728c */ /* 0x000fe2000bf04270 */
[----:B------:R-:W-:Y:S01]  /*60e0*/  FSEL R67, R67, RZ, P0 ;  /* 0x000000ff43437208 */ /* 0x000fe20000000000 */
[----:B------:R2:W-:Y:S01]  /*60f0*/  STL [R1+0x34], R73 ;  /* 0x0000344901007387 */ /* 0x0005e20000100800 */
[----:B------:R-:W-:Y:S03]  /*6100*/  FSETP.NEU.FTZ.AND P0, PT, R127, -INF , PT ;  /* 0xff8000007f00780b */ /* 0x000fe60003f1d000 */
[----:B------:R-:W-:Y:S01]  /*6110*/  STL [R1+0x30], R72 ;  /* 0x0000304801007387 */ /* 0x000fe20000100800 */
[--C-:B------:R-:W-:Y:S01]  /*6120*/  FFMA.FTZ R62, R62, UR12, -R67.reuse ;  /* 0x0000000c3e3e7c23 */ /* 0x100fe20008010843 */
[----:B------:R-:W-:Y:S01]  /*6130*/  FSEL R100, R100, RZ, P0 ;  /* 0x000000ff64647208 */ /* 0x000fe20000000000 */
[--C-:B------:R-:W-:Y:S01]  /*6140*/  FFMA.FTZ R66, R66, UR12, -R67.reuse ;  /* 0x0000000c42427c23 */ /* 0x100fe20008010843 */
[----:B------:R-:W-:Y:S01]  /*6150*/  STL [R1+0x2c], R71 ;  /* 0x00002c4701007387 */ /* 0x000fe20000100800 */
[----:B------:R-:W-:Y:S01]  /*6160*/  FSETP.NEU.FTZ.AND P0, PT, R126, -INF , PT ;  /* 0xff8000007e00780b */ /* 0x000fe20003f1d000 */
[--C-:B------:R-:W-:Y:S01]  /*6170*/  FFMA.FTZ R63, R63, UR12, -R67.reuse ;  /* 0x0000000c3f3f7c23 */ /* 0x100fe20008010843 */
[--C-:B------:R-:W-:Y:S01]  /*6180*/  FFMA.FTZ R115, R65, UR12, -R100.reuse ;  /* 0x0000000c41737c23 */ /* 0x100fe20008010864 */
[----:B------:R-:W-:Y:S01]  /*6190*/  STL [R1+0x28], R70 ;  /* 0x0000284601007387 */ /* 0x000fe20000100800 */
[--C-:B------:R-:W-:Y:S01]  /*61a0*/  FFMA.FTZ R64, R64, UR12, -R100.reuse ;  /* 0x0000000c40407c23 */ /* 0x100fe20008010864 */
[--C-:B------:R-:W-:Y:S01]  /*61b0*/  FFMA.FTZ R243, R51, UR12, -R67.reuse ;  /* 0x0000000c33f37c23 */ /* 0x100fe20008010843 */
[--C-:B------:R-:W-:Y:S01]  /*61c0*/  FFMA.FTZ R242, R50, UR12, -R67.reuse ;  /* 0x0000000c32f27c23 */ /* 0x100fe20008010843 */
[----:B------:R-:W-:Y:S01]  /*61d0*/  STL [R1+0x24], R69 ;  /* 0x0000244501007387 */ /* 0x000fe20000100800 */
[----:B------:R-:W-:Y:S01]  /*61e0*/  MUFU.EX2 R115, R115 ;  /* 0x0000007300737308 */ /* 0x000fe20000000800 */
[--C-:B------:R-:W-:Y:S01]  /*61f0*/  FFMA.FTZ R211, R35, UR12, -R67.reuse ;  /* 0x0000000c23d37c23 */ /* 0x100fe20008010843 */
[--C-:B------:R-:W-:Y:S01]  /*6200*/  FFMA.FTZ R210, R34, UR12, -R67.reuse ;  /* 0x0000000c22d27c23 */ /* 0x100fe20008010843 */
[----:B------:R-:W-:Y:S01]  /*6210*/  STL [R1+0x20], R68 ;  /* 0x0000204401007387 */ /* 0x000fe20000100800 */
[--C-:B------:R-:W-:Y:S01]  /*6220*/  FFMA.FTZ R168, R19, UR12, -R67.reuse ;  /* 0x0000000c13a87c23 */ /* 0x100fe20008010843 */
[--C-:B------:R-:W-:Y:S01]  /*6230*/  FFMA.FTZ R167, R18, UR12, -R67.reuse ;  /* 0x0000000c12a77c23 */ /* 0x100fe20008010843 */
[--C-:B------:R-:W-:Y:S01]  /*6240*/  FFMA.FTZ R136, R136, UR12, -R67.reuse ;  /* 0x0000000c88887c23 */ /* 0x100fe20008010843 */
[----:B------:R3:W-:Y:S03]  /*6250*/  STL [R1+0x1c], R3 ;  /* 0x00001c0301007387 */ /* 0x0007e60000100800 */
[----:B-1----:R-:W-:Y:S01]  /*6260*/  MUFU.EX2 R74, R66 ;  /* 0x00000042004a7308 */ /* 0x002fe20000000800 */
[--C-:B------:R-:W-:Y:S01]  /*6270*/  FFMA.FTZ R219, R47, UR12, -R67.reuse ;  /* 0x0000000c2fdb7c23 */ /* 0x100fe20008010843 */
[--C-:B------:R-:W-:Y:S01]  /*6280*/  FFMA.FTZ R218, R46, UR12, -R67.reuse ;  /* 0x0000000c2eda7c23 */ /* 0x100fe20008010843 */
[----:B------:R1:W-:Y:S01]  /*6290*/  STL [R1+0x18], R2 ;  /* 0x0000180201007387 */ /* 0x0003e20000100800 */
[--C-:B------:R-:W-:Y:S01]  /*62a0*/  FFMA.FTZ R241, R49, UR12, -R100.reuse ;  /* 0x0000000c31f17c23 */ /* 0x100fe20008010864 */
[--C-:B------:R-:W-:Y:S01]  /*62b0*/  FFMA.FTZ R240, R48, UR12, -R100.reuse ;  /* 0x0000000c30f07c23 */ /* 0x100fe20008010864 */
[--C-:B------:R-:W-:Y:S01]  /*62c0*/  FFMA.FTZ R209, R33, UR12, -R100.reuse ;  /* 0x0000000c21d17c23 */ /* 0x100fe20008010864 */
[----:B------:R-:W4:Y:S03]  /*62d0*/  S2R R114, SR_TID.X ;  /* 0x0000000000727919 */ /* 0x000f260000002100 */
[----:B------:R1:W-:Y:S01]  /*62e0*/  MUFU.EX2 R75, R136 ;  /* 0x00000088004b7308 */ /* 0x0003e20000000800 */
[--C-:B------:R-:W-:Y:S01]  /*62f0*/  FFMA.FTZ R208, R32, UR12, -R100.reuse ;  /* 0x0000000c20d07c23 */ /* 0x100fe20008010864 */
[--C-:B------:R-:W-:Y:S01]  /*6300*/  FFMA.FTZ R166, R17, UR12, -R100.reuse ;  /* 0x0000000c11a67c23 */ /* 0x100fe20008010864 */
[--C-:B------:R-:W-:Y:S01]  /*6310*/  FFMA.FTZ R181, R31, UR12, -R67.reuse ;  /* 0x0000000c1fb57c23 */ /* 0x100fe20008010843 */
[--C-:B------:R-:W-:Y:S01]  /*6320*/  FFMA.FTZ R180, R30, UR12, -R67.reuse ;  /* 0x0000000c1eb47c23 */ /* 0x100fe20008010843 */
[--C-:B------:R-:W-:Y:S01]  /*6330*/  FFMA.FTZ R156, R15, UR12, -R67.reuse ;  /* 0x0000000c0f9c7c23 */ /* 0x100fe20008010843 */
[----:B------:R-:W-:Y:S01]  /*6340*/  FFMA.FTZ R67, R7, UR12, -R67 ;  /* 0x0000000c07437c23 */ /* 0x000fe20008010843 */
[--C-:B------:R-:W-:Y:S03]  /*6350*/  FFMA.FTZ R217, R45, UR12, -R100.reuse ;  /* 0x0000000c2dd97c23 */ /* 0x100fe60008010864 */
[----:B--2---:R-:W-:Y:S01]  /*6360*/  MUFU.EX2 R73, R64 ;  /* 0x0000004000497308 */ /* 0x004fe20000000800 */
[--C-:B------:R-:W-:Y:S01]  /*6370*/  FFMA.FTZ R216, R44, UR12, -R100.reuse ;  /* 0x0000000c2cd87c23 */ /* 0x100fe20008010864 */
[--C-:B------:R-:W-:Y:S01]  /*6380*/  FFMA.FTZ R179, R29, UR12, -R100.reuse ;  /* 0x0000000c1db37c23 */ /* 0x100fe20008010864 */
[--C-:B------:R-:W-:Y:S01]  /*6390*/  FFMA.FTZ R178, R28, UR12, -R100.reuse ;  /* 0x0000000c1cb27c23 */ /* 0x100fe20008010864 */
[--C-:B------:R-:W-:Y:S01]  /*63a0*/  FFMA.FTZ R165, R16, UR12, -R100.reuse ;  /* 0x0000000c10a57c23 */ /* 0x100fe20008010864 */
[--C-:B------:R-:W-:Y:S05]  /*63b0*/  FFMA.FTZ R154, R6, UR12, -R100.reuse ;  /* 0x0000000c069a7c23 */ /* 0x100fea0008010864 */
[----:B---3--:R-:W-:Y:S01]  /*63c0*/  MUFU.EX2 R3, R63 ;  /* 0x0000003f00037308 */ /* 0x008fe20000000800 */
[----:B-1----:R-:W-:Y:S09]  /*63d0*/  MOV R136, 0x10 ;  /* 0x0000001000887802 */ /* 0x002ff20000000f00 */
[----:B------:R1:W-:Y:S10]  /*63e0*/  MUFU.EX2 R2, R62 ;  /* 0x0000003e00027308 */ /* 0x0003f40000000800 */
[----:B------:R-:W-:Y:S10]  /*63f0*/  MUFU.EX2 R243, R243 ;  /* 0x000000f300f37308 */ /* 0x000ff40000000800 */
[----:B------:R-:W-:Y:S01]  /*6400*/  MUFU.EX2 R242, R242 ;  /* 0x000000f200f27308 */ /* 0x000fe20000000800 */
[--C-:B-1----:R-:W-:Y:S01]  /*6410*/  FFMA.FTZ R62, R61, UR12, -R100.reuse ;  /* 0x0000000c3d3e7c23 */ /* 0x102fe20008010864 */
[----:B------:R-:W-:Y:S08]  /*6420*/  FMUL.FTZ R61, R126, 1.4426950216293334961 ;  /* 0x3fb8aa3b7e3d7820 */ /* 0x000ff00000410000 */
[----:B------:R1:W-:Y:S10]  /*6430*/  MUFU.EX2 R117, R62 ;  /* 0x0000003e00757308 */ /* 0x0003f40000000800 */
[----:B------:R-:W-:Y:S10]  /*6440*/  MUFU.EX2 R241, R241 ;  /* 0x000000f100f17308 */ /* 0x000ff40000000800 */
[----:B------:R-:W-:Y:S01]  /*6450*/  MUFU.EX2 R240, R240 ;  /* 0x000000f000f07308 */ /* 0x000fe20000000800 */
[--C-:B-1----:R-:W-:Y:S01]  /*6460*/  FFMA.FTZ R62, R60, UR12, -R100.reuse ;  /* 0x0000000c3c3e7c23 */ /* 0x102fe20008010864 */
[----:B------:R-:W-:Y:S01]  /*6470*/  FSEL R60, R61, RZ, P0 ;  /* 0x000000ff3d3c7208 */ /* 0x000fe20000000000 */
[----:B------:R-:W-:Y:S01]  /*6480*/  FFMA.FTZ R100, R5, UR12, -R100 ;  /* 0x0000000c05647c23 */ /* 0x000fe20008010864 */
[C---:B------:R-:W-:Y:S01]  /*6490*/  FMUL.FTZ R61, R125.reuse, 1.4426950216293334961 ;  /* 0x3fb8aa3b7d3d7820 */ /* 0x040fe20000410000 */
[----:B------:R-:W-:Y:S02]  /*64a0*/  FSETP.NEU.FTZ.AND P0, PT, R125, -INF , PT ;  /* 0xff8000007d00780b */ /* 0x000fe40003f1d000 */
        /* <DEDUP_REMOVED lines=17> */
[----:B------:R-:W2:Y:S01]  /*65c0*/  MUFU.EX2 R103, R58 ;  /* 0x0000003a00677308 */ /* 0x000ea20000000800 */
[----:B------:R-:W-:Y:S09]  /*65d0*/  FFMA.FTZ R60, R12, UR12, -R60 ;  /* 0x0000000c0c3c7c23 */ /* 0x000ff2000801083c */
[----:B------:R-:W-:Y:S01]  /*65e0*/  MUFU.EX2 R71, R55 ;  /* 0x0000003700477308 */ /* 0x000fe20000000800 */
[----:B-1----:R-:W-:Y:S05]  /*65f0*/  FSEL R59, R61, RZ, P0 ;  /* 0x000000ff3d3b7208 */ /* 0x002fea0000000000 */
        /* <DEDUP_REMOVED lines=10> */
[----:B------:R-:W1:Y:S01]  /*66a0*/  MUFU.EX2 R101, R57 ;  /* 0x0000003900657308 */ /* 0x000e620000000800 */
[--C-:B------:R-:W-:Y:S01]  /*66b0*/  FFMA.FTZ R199, R25, UR12, -R59.reuse ;  /* 0x0000000c19c77c23 */ /* 0x100fe2000801083b */
[--C-:B------:R-:W-:Y:S01]  /*66c0*/  FFMA.FTZ R198, R24, UR12, -R59.reuse ;  /* 0x0000000c18c67c23 */ /* 0x100fe2000801083b */
[--C-:B------:R-:W-:Y:S01]  /*66d0*/  FFMA.FTZ R197, R21, UR12, -R59.reuse ;  /* 0x0000000c15c57c23 */ /* 0x100fe2000801083b */
[--C-:B------:R-:W-:Y:S01]  /*66e0*/  FFMA.FTZ R196, R20, UR12, -R59.reuse ;  /* 0x0000000c14c47c23 */ /* 0x100fe2000801083b */
[--C-:B------:R-:W-:Y:S01]  /*66f0*/  FFMA.FTZ R185, R11, UR12, -R59.reuse ;  /* 0x0000000c0bb97c23 */ /* 0x100fe2000801083b */
[--C-:B------:R-:W-:Y:S01]  /*6700*/  FFMA.FTZ R184, R10, UR12, -R59.reuse ;  /* 0x0000000c0ab87c23 */ /* 0x100fe2000801083b */
[----:B------:R-:W-:Y:S03]  /*6710*/  FFMA.FTZ R59, R8, UR12, -R59 ;  /* 0x0000000c083b7c23 */ /* 0x000fe6000801083b */
[----:B------:R-:W3:Y:S10]  /*6720*/  MUFU.EX2 R102, R56 ;  /* 0x0000003800667308 */ /* 0x000ef40000000800 */
[----:B------:R-:W-:Y:S10]  /*6730*/  MUFU.EX2 R69, R53 ;  /* 0x0000003500457308 */ /* 0x000ff40000000800 */
[----:B------:R-:W3:Y:S10]  /*6740*/  MUFU.EX2 R68, R52 ;  /* 0x0000003400447308 */ /* 0x000ef40000000800 */
[----:B------:R-:W-:Y:S10]  /*6750*/  MUFU.EX2 R219, R219 ;  /* 0x000000db00db7308 */ /* 0x000ff40000000800 */
[----:B------:R-:W-:Y:S10]  /*6760*/  MUFU.EX2 R218, R218 ;  /* 0x000000da00da7308 */ /* 0x000ff40000000800 */
[----:B------:R-:W-:Y:S10]  /*6770*/  MUFU.EX2 R217, R217 ;  /* 0x000000d900d97308 */ /* 0x000ff40000000800 */
[----:B------:R-:W-:Y:S10]  /*6780*/  MUFU.EX2 R216, R216 ;  /* 0x000000d800d87308 */ /* 0x000ff40000000800 */
[----:B------:R-:W-:Y:S10]  /*6790*/  MUFU.EX2 R239, R239 ;  /* 0x000000ef00ef7308 */ /* 0x000ff40000000800 */
[----:B------:R-:W3:Y:S01]  /*67a0*/  MUFU.EX2 R238, R238 ;  /* 0x000000ee00ee7308 */ /* 0x000ee20000000800 */
[----:B--2---:R-:W-:Y:S01]  /*67b0*/  STL [R1+0x14], R103 ;  /* 0x0000146701007387 */ /* 0x004fe20000100800 */
[C---:B----4-:R-:W-:Y:S02]  /*67c0*/  SHF.L.U32 R7, R114.reuse, 0x4, RZ ;  /* 0x0000000472077819 */ /* 0x050fe400000006ff */
[C---:B------:R-:W-:Y:S01]  /*67d0*/  SHF.L.U32 R5, R114.reuse, 0x5, RZ ;  /* 0x0000000572057819 */ /* 0x040fe200000006ff */
[----:B-1----:R-:W-:Y:S01]  /*67e0*/  STL [R1+0x10], R101 ;  /* 0x0000106501007387 */ /* 0x002fe20000100800 */
[C---:B------:R-:W-:Y:S04]  /*67f0*/  SHF.L.U32 R15, R114.reuse, 0x1, RZ ;  /* 0x00000001720f7819 */ /* 0x040fe800000006ff */
[----:B------:R-:W-:Y:S01]  /*6800*/  MUFU.EX2 R235, R235 ;  /* 0x000000eb00eb7308 */ /* 0x000fe20000000800 */
[----:B---3--:R-:W-:Y:S01]  /*6810*/  STL [R1+0xc], R102 ;  /* 0x00000c6601007387 */ /* 0x008fe20000100800 */
[C---:B------:R-:W-:Y:S02]  /*6820*/  SHF.L.U32 R16, R114.reuse, 0x6, RZ ;  /* 0x0000000672107819 */ /* 0x040fe400000006ff */
[----:B------:R-:W-:Y:S02]  /*6830*/  LOP3.LUT R13, R7, 0x1c0, RZ, 0xc0, !PT ;  /* 0x000001c0070d7812 */ /* 0x000fe400078ec0ff */
[----:B------:R-:W-:Y:S02]  /*6840*/  SHF.L.U32 R6, R114, 0x2, RZ ;  /* 0x0000000272067819 */ /* 0x000fe400000006ff */
[----:B------:R-:W-:Y:S02]  /*6850*/  LOP3.LUT R16, R15, 0xe006, R16, 0xc8, !PT ;  /* 0x0000e0060f107812 */ /* 0x000fe400078ec810 */
[----:B------:R-:W1:Y:S01]  /*6860*/  MUFU.EX2 R234, R234 ;  /* 0x000000ea00ea7308 */ /* 0x000e620000000800 */
[----:B------:R-:W-:Y:S02]  /*6870*/  LOP3.LUT R4, R5, 0xc0, RZ, 0xc0, !PT ;  /* 0x000000c005047812 */ /* 0x000fe400078ec0ff */
[----:B------:R-:W-:Y:S02]  /*6880*/  LOP3.LUT R12, R13, 0x38, R15, 0xf8, !PT ;  /* 0x000000380d0c7812 */ /* 0x000fe400078ef80f */
[----:B------:R-:W-:Y:S02]  /*6890*/  LOP3.LUT R13, R16, 0xc00, R5, 0xf8, !PT ;  /* 0x00000c00100d7812 */ /* 0x000fe400078ef805 */
[----:B------:R-:W-:Y:S03]  /*68a0*/  LOP3.LUT R6, R4, 0x18, R6, 0xf8, !PT ;  /* 0x0000001804067812 */ /* 0x000fe600078ef806 */
[----:B------:R-:W-:Y:S01]  /*68b0*/  MUFU.EX2 R237, R237 ;  /* 0x000000ed00ed7308 */ /* 0x000fe20000000800 */
[C---:B------:R-:W-:Y:S02]  /*68c0*/  LOP3.LUT R14, R5.reuse, 0x20, RZ, 0xc0, !PT ;  /* 0x00000020050e7812 */ /* 0x040fe400078ec0ff */
[----:B------:R-:W-:Y:S02]  /*68d0*/  SHF.R.U32.HI R4, RZ, 0x1, R114 ;  /* 0x00000001ff047819 */ /* 0x000fe40000011672 */
[----:B------:R-:W-:Y:S02]  /*68e0*/  LOP3.LUT R5, R5, 0x120, RZ, 0xc0, !PT ;  /* 0x0000012005057812 */ /* 0x000fe400078ec0ff */
[C---:B------:R-:W-:Y:S03]  /*68f0*/  LOP3.LUT R4, R6.reuse, 0x8, R4, 0x78, !PT ;  /* 0x0000000806047812 */ /* 0x040fe600078e7804 */
[----:B------:R-:W2:Y:S01]  /*6900*/  MUFU.EX2 R236, R236 ;  /* 0x000000ec00ec7308 */ /* 0x000ea20000000800 */
[--C-:B------:R-:W-:Y:S02]  /*6910*/  LOP3.LUT R5, R5, 0x600, R7.reuse, 0xf8, !PT ;  /* 0x0000060005057812 */ /* 0x100fe400078ef807 */
[----:B------:R-:W-:Y:S02]  /*6920*/  LOP3.LUT R12, R13, R12, RZ, 0xfc, !PT ;  /* 0x0000000c0d0c7212 */ /* 0x000fe400078efcff */
[----:B------:R-:W-:Y:S02]  /*6930*/  LOP3.LUT R112, R6, 0x8, R114, 0x78, !PT ;  /* 0x0000000806707812 */ /* 0x000fe400078e7872 */
[----:B------:R-:W-:Y:S03]  /*6940*/  LOP3.LUT R4, R5, R4, RZ, 0xfc, !PT ;  /* 0x0000000405047212 */ /* 0x000fe600078efcff */
[----:B------:R-:W-:Y:S01]  /*6950*/  MUFU.EX2 R233, R233 ;  /* 0x000000e900e97308 */ /* 0x000fe20000000800 */
[----:B------:R-:W-:Y:S02]  /*6960*/  F2FP.F16.F32.PACK_AB R5, R74, R75 ;  /* 0x0000004b4a05723e */ /* 0x000fe400000000ff */
[----:B------:R-:W-:Y:S02]  /*6970*/  LEA R176, R12, UR4, 0x1 ;  /* 0x000000040cb07c11 */ /* 0x000fe4000f8e08ff */
[----:B------:R-:W-:Y:S02]  /*6980*/  F2FP.F16.F32.PACK_AB R6, R73, R115 ;  /* 0x000000734906723e */ /* 0x000fe400000000ff */
[C---:B------:R-:W-:Y:S01]  /*6990*/  R2P PR, R114.reuse, 0x18 ;  /* 0x0000001872007804 */ /* 0x040fe20000000000 */
[----:B------:R3:W-:Y:S01]  /*69a0*/  STS [R176+0x12000], R5 ;  /* 0x01200005b0007388 */ /* 0x0007e20000000800 */
[----:B------:R-:W-:Y:S01]  /*69b0*/  LOP3.LUT P1, RZ, R114, 0x4, RZ, 0xc0, !PT ;  /* 0x0000000472ff7812 */ /* 0x000fe2000782c0ff */
[----:B------:R-:W-:Y:S01]  /*69c0*/  MUFU.EX2 R155, R67 ;  /* 0x00000043009b7308 */ /* 0x000fe20000000800 */
[----:B------:R-:W-:Y:S01]  /*69d0*/  LEA R104, R4, UR4, 0x1 ;  /* 0x0000000404687c11 */ /* 0x000fe2000f8e08ff */
[----:B------:R4:W-:Y:S01]  /*69e0*/  STS [R176+0x12400], R6 ;  /* 0x01240006b0007388 */ /* 0x0009e20000000800 */
[----:B------:R-:W-:Y:S02]  /*69f0*/  SEL R136, R136, 0xfffffff0, !P1 ;  /* 0xfffffff088887807 */ /* 0x000fe40004800000 */
[--C-:B------:R-:W-:Y:S02]  /*6a00*/  LOP3.LUT R9, R14, 0x3800, R7.reuse, 0xf8, !PT ;  /* 0x000038000e097812 */ /* 0x100fe400078ef807 */
[----:B------:R-:W-:Y:S03]  /*6a10*/  IADD3 R175, PT, PT, R136, R176, RZ ;  /* 0x000000b088af7210 */ /* 0x000fe60007ffe0ff */
[----:B------:R-:W-:Y:S01]  /*6a20*/  MUFU.EX2 R232, R232 ;  /* 0x000000e800e87308 */ /* 0x000fe20000000800 */
[----:B------:R-:W-:Y:S02]  /*6a30*/  LOP3.LUT R9, R9, 0x100, R7, 0xf8, !PT ;  /* 0x0000010009097812 */ /* 0x000fe400078ef807 */
[----:B------:R-:W-:Y:S02]  /*6a40*/  F2FP.F16.F32.PACK_AB R7, R103, R72 ;  /* 0x000000486707723e */ /* 0x000fe400000000ff */
[----:B------:R-:W-:Y:S02]  /*6a50*/  LOP3.LUT R112, R9, R112, RZ, 0xfc, !PT ;  /* 0x0000007009707212 */ /* 0x000fe400078efcff */
[----:B------:R-:W-:Y:S03]  /*6a60*/  IADD3 R8, PT, PT, R176, 0x12000, RZ ;  /* 0x00012000b0087810 */ /* 0x000fe60007ffe0ff */
[----:B------:R-:W-:Y:S01]  /*6a70*/  MUFU.EX2 R209, R209 ;  /* 0x000000d100d17308 */ /* 0x000fe20000000800 */
[----:B------:R-:W-:Y:S02]  /*6a80*/  F2FP.F16.F32.PACK_AB R9, R102, R101 ;  /* 0x000000656609723e */ /* 0x000fe400000000ff */
[----:B------:R-:W-:Y:S02]  /*6a90*/  IADD3 R158, PT, PT, R176, 0x12040, RZ ;  /* 0x00012040b09e7810 */ /* 0x000fe40007ffe0ff */
[----:B------:R-:W-:Y:S02]  /*6aa0*/  @P4 IADD3 R158, PT, PT, R8, -0x40, RZ ;  /* 0xffffffc0089e4810 */ /* 0x000fe40007ffe0ff */
[----:B---3--:R-:W-:Y:S03]  /*6ab0*/  F2FP.F16.F32.PACK_AB R5, R0, R117 ;  /* 0x000000750005723e */ /* 0x008fe600000000ff */
[----:B------:R-:W-:Y:S01]  /*6ac0*/  MUFU.EX2 R159, R100 ;  /* 0x00000064009f7308 */ /* 0x000fe20000000800 */
[----:B------:R-:W-:Y:S02]  /*6ad0*/  F2FP.F16.F32.PACK_AB R8, R70, R71 ;  /* 0x000000474608723e */ /* 0x000fe400000000ff */
[----:B----4-:R-:W-:Y:S01]  /*6ae0*/  F2FP.F16.F32.PACK_AB R6, R2, R3 ;  /* 0x000000030206723e */ /* 0x010fe200000000ff */
[----:B------:R3:W-:Y:S01]  /*6af0*/  STS [R175+0x12400], R5 ;  /* 0x01240005af007388 */ /* 0x0007e20000000800 */
[----:B------:R-:W-:Y:S02]  /*6b00*/  LEA R112, R112, UR4, 0x1 ;  /* 0x0000000470707c11 */ /* 0x000fe4000f8e08ff */
[----:B------:R-:W-:Y:S01]  /*6b10*/  IADD3 R157, PT, PT, R136, R158, RZ ;  /* 0x0000009e889d7210 */ /* 0x000fe20007ffe0ff */
[----:B------:R4:W-:Y:S02]  /*6b20*/  STS [R175+0x12000], R6 ;  /* 0x01200006af007388 */ /* 0x0009e40000000800 */
[----:B------:R-:W-:Y:S01]  /*6b30*/  MUFU.EX2 R186, R60 ;  /* 0x0000003c00ba7308 */ /* 0x000fe20000000800 */
[C---:B------:R-:W-:Y:S01]  /*6b40*/  SEL R137, R113.reuse, 0xffffffe0, !P3 ;  /* 0xffffffe071897807 */ /* 0x040fe20005800000 */
[----:B------:R1:W-:Y:S01]  /*6b50*/  STS [R176+0x14000], R7 ;  /* 0x01400007b0007388 */ /* 0x0003e20000000800 */
[----:B------:R-:W-:Y:S02]  /*6b60*/  SEL R113, R113, 0xffffffe0, !P1 ;  /* 0xffffffe071717807 */ /* 0x000fe40004800000 */
[----:B------:R-:W-:Y:S01]  /*6b70*/  IADD3 R174, PT, PT, R176, R137, RZ ;  /* 0x00000089b0ae7210 */ /* 0x000fe20007ffe0ff */
[----:B------:R2:W-:Y:S01]  /*6b80*/  STS [R176+0x14400], R9 ;  /* 0x01440009b0007388 */ /* 0x0005e20000000800 */
[----:B------:R-:W-:Y:S03]  /*6b90*/  IADD3 R108, PT, PT, R104, R113, RZ ;  /* 0x00000071686c7210 */ /* 0x000fe60007ffe0ff */
[----:B------:R-:W-:Y:S01]  /*6ba0*/  MUFU.EX2 R208, R208 ;  /* 0x000000d000d07308 */ /* 0x000fe20000000800 */
[----:B------:R-:W-:Y:S01]  /*6bb0*/  IADD3 R116, PT, PT, R113, R112, RZ ;  /* 0x0000007071747210 */ /* 0x000fe20007ffe0ff */
[----:B------:R2:W-:Y:S01]  /*6bc0*/  STS [R175+0x14000], R8 ;  /* 0x01400008af007388 */ /* 0x0005e20000000800 */
[C---:B------:R-:W-:Y:S02]  /*6bd0*/  IADD3 R169, PT, PT, R136.reuse, R174, RZ ;  /* 0x000000ae88a97210 */ /* 0x040fe40007ffe0ff */
[----:B------:R-:W-:Y:S05]  /*6be0*/  IADD3 R137, PT, PT, R137, R158, RZ ;  /* 0x0000009e89897210 */ /* 0x000fea0007ffe0ff */
[----:B------:R-:W-:Y:S01]  /*6bf0*/  MUFU.EX2 R211, R211 ;  /* 0x000000d300d37308 */ /* 0x000fe20000000800 */
[----:B------:R-:W-:Y:S02]  /*6c00*/  IADD3 R136, PT, PT, R136, R137, RZ ;  /* 0x0000008988887210 */ /* 0x000fe40007ffe0ff */
[----:B---3--:R-:W-:Y:S02]  /*6c10*/  F2FP.F16.F32.PACK_AB R5, R240, R241 ;  /* 0x000000f1f005723e */ /* 0x008fe400000000ff */
[----:B----4-:R-:W-:Y:S05]  /*6c20*/  F2FP.F16.F32.PACK_AB R6, R242, R243 ;  /* 0x000000f3f206723e */ /* 0x010fea00000000ff */
[----:B------:R-:W3:Y:S01]  /*6c30*/  MUFU.EX2 R210, R210 ;  /* 0x000000d200d27308 */ /* 0x000ee20000000800 */
[----:B-1----:R-:W-:Y:S02]  /*6c40*/  F2FP.F16.F32.PACK_AB R7, R68, R69 ;  /* 0x000000454407723e */ /* 0x002fe400000000ff */
[----:B--2---:R-:W-:Y:S03]  /*6c50*/  F2FP.F16.F32.PACK_AB R9, R238, R239 ;  /* 0x000000efee09723e */ /* 0x004fe600000000ff */
[----:B------:R1:W-:Y:S04]  /*6c60*/  STS [R175+0x14400], R7 ;  /* 0x01440007af007388 */ /* 0x0003e80000000800 */
[----:B------:R-:W-:Y:S01]  /*6c70*/  MUFU.EX2 R181, R181 ;  /* 0x000000b500b57308 */ /* 0x000fe20000000800 */
[----:B------:R-:W-:Y:S01]  /*6c80*/  F2FP.F16.F32.PACK_AB R8, R234, R235 ;  /* 0x000000ebea08723e */ /* 0x000fe200000000ff */
[----:B------:R2:W-:Y:S04]  /*6c90*/  STS [R174+0x12000], R6 ;  /* 0x01200006ae007388 */ /* 0x0005e80000000800 */
[----:B------:R4:W-:Y:S04]  /*6ca0*/  STS [R174+0x12400], R5 ;  /* 0x01240005ae007388 */ /* 0x0009e80000000800 */
[----:B------:R-:W3:Y:S10]  /*6cb0*/  MUFU.EX2 R180, R180 ;  /* 0x000000b400b47308 */ /* 0x000ef40000000800 */
[----:B------:R-:W-:Y:S01]  /*6cc0*/  MUFU.EX2 R179, R179 ;  /* 0x000000b300b37308 */ /* 0x000fe20000000800 */
[----:B-1----:R-:W-:Y:S09]  /*6cd0*/  F2FP.F16.F32.PACK_AB R7, R218, R219 ;  /* 0x000000dbda07723e */ /* 0x002ff200000000ff */
[----:B------:R-:W-:Y:S01]  /*6ce0*/  MUFU.EX2 R178, R178 ;  /* 0x000000b200b27308 */ /* 0x000fe20000000800 */
[----:B--2---:R-:W-:Y:S01]  /*6cf0*/  F2FP.F16.F32.PACK_AB R6, R216, R217 ;  /* 0x000000d9d806723e */ /* 0x004fe200000000ff */
[----:B------:R3:W-:Y:S01]  /*6d00*/  STS [R169+0x12000], R7 ;  /* 0x01200007a9007388 */ /* 0x0007e20000000800 */
[----:B----4-:R-:W-:Y:S03]  /*6d10*/  F2FP.F16.F32.PACK_AB R5, R236, R237 ;  /* 0x000000edec05723e */ /* 0x010fe600000000ff */
[----:B------:R1:W-:Y:S04]  /*6d20*/  STS [R169+0x12400], R6 ;  /* 0x01240006a9007388 */ /* 0x0003e80000000800 */
[----:B------:R-:W-:Y:S01]  /*6d30*/  MUFU.EX2 R203, R203 ;  /* 0x000000cb00cb7308 */ /* 0x000fe20000000800 */
[----:B------:R-:W-:Y:S04]  /*6d40*/  STS [R174+0x14000], R9 ;  /* 0x01400009ae007388 */ /* 0x000fe80000000800 */
[----:B------:R2:W-:Y:S05]  /*6d50*/  STS [R174+0x14400], R8 ;  /* 0x01440008ae007388 */ /* 0x0005ea0000000800 */
[----:B------:R-:W4:Y:S01]  /*6d60*/  MUFU.EX2 R202, R202 ;  /* 0x000000ca00ca7308 */ /* 0x000f220000000800 */
[----:B------:R4:W-:Y:S09]  /*6d70*/  STS [R169+0x14000], R5 ;  /* 0x01400005a9007388 */ /* 0x0009f20000000800 */
[----:B------:R-:W-:Y:S01]  /*6d80*/  MUFU.EX2 R199, R199 ;  /* 0x000000c700c77308 */ /* 0x000fe20000000800 */
[----:B---3--:R-:W-:Y:S02]  /*6d90*/  F2FP.F16.F32.PACK_AB R7, R210, R211 ;  /* 0x000000d3d207723e */ /* 0x008fe400000000ff */
[----:B-1----:R-:W-:Y:S07]  /*6da0*/  F2FP.F16.F32.PACK_AB R6, R180, R181 ;  /* 0x000000b5b406723e */ /* 0x002fee00000000ff */
[----:B------:R-:W1:Y:S01]  /*6db0*/  MUFU.EX2 R198, R198 ;  /* 0x000000c600c67308 */ /* 0x000e620000000800 */
[----:B--2---:R-:W-:Y:S09]  /*6dc0*/  F2FP.F16.F32.PACK_AB R8, R232, R233 ;  /* 0x000000e9e808723e */ /* 0x004ff200000000ff */
[----:B------:R-:W-:Y:S01]  /*6dd0*/  MUFU.EX2 R201, R201 ;  /* 0x000000c900c97308 */ /* 0x000fe20000000800 */
[----:B----4-:R-:W-:Y:S01]  /*6de0*/  F2FP.F16.F32.PACK_AB R5, R208, R209 ;  /* 0x000000d1d005723e */ /* 0x010fe200000000ff */
[----:B------:R2:W-:Y:S04]  /*6df0*/  STS [R169+0x14400], R8 ;  /* 0x01440008a9007388 */ /* 0x0005e80000000800 */
[----:B------:R3:W-:Y:S04]  /*6e00*/  STS [R158+0x400], R5 ;  /* 0x000400059e007388 */ /* 0x0007e80000000800 */
[----:B------:R-:W4:Y:S01]  /*6e10*/  MUFU.EX2 R200, R200 ;  /* 0x000000c800c87308 */ /* 0x000f220000000800 */
[----:B------:R1:W-:Y:S04]  /*6e20*/  STS [R158], R7 ;  /* 0x000000079e007388 */ /* 0x0003e80000000800 */
[----:B------:R4:W-:Y:S05]  /*6e30*/  STS [R157], R6 ;  /* 0x000000069d007388 */ /* 0x0009ea0000000800 */
[----:B------:R-:W-:Y:S10]  /*6e40*/  MUFU.EX2 R197, R197 ;  /* 0x000000c500c57308 */ /* 0x000ff40000000800 */
[----:B------:R-:W4:Y:S01]  /*6e50*/  MUFU.EX2 R196, R196 ;  /* 0x000000c400c47308 */ /* 0x000f220000000800 */
[----:B--2---:R-:W-:Y:S02]  /*6e60*/  F2FP.F16.F32.PACK_AB R8, R202, R203 ;  /* 0x000000cbca08723e */ /* 0x004fe400000000ff */
[----:B---3--:R-:W-:Y:S07]  /*6e70*/  F2FP.F16.F32.PACK_AB R5, R178, R179 ;  /* 0x000000b3b205723e */ /* 0x008fee00000000ff */
[----:B------:R-:W-:Y:S01]  /*6e80*/  MUFU.EX2 R168, R168 ;  /* 0x000000a800a87308 */ /* 0x000fe20000000800 */
[----:B-1----:R-:W-:Y:S01]  /*6e90*/  F2FP.F16.F32.PACK_AB R7, R198, R199 ;  /* 0x000000c7c607723e */ /* 0x002fe200000000ff */
[----:B------:R1:W-:Y:S01]  /*6ea0*/  STS [R157+0x400], R5 ;  /* 0x000400059d007388 */ /* 0x0003e20000000800 */
[----:B----4-:R-:W-:Y:S03]  /*6eb0*/  F2FP.F16.F32.PACK_AB R6, R200, R201 ;  /* 0x000000c9c806723e */ /* 0x010fe600000000ff */
[----:B------:R-:W-:Y:S04]  /*6ec0*/  STS [R158+0x2000], R8 ;  /* 0x002000089e007388 */ /* 0x000fe80000000800 */
[----:B------:R-:W2:Y:S01]  /*6ed0*/  MUFU.EX2 R167, R167 ;  /* 0x000000a700a77308 */ /* 0x000ea20000000800 */
[----:B------:R2:W-:Y:S04]  /*6ee0*/  STS [R158+0x2400], R7 ;  /* 0x002400079e007388 */ /* 0x0005e80000000800 */
[----:B------:R3:W-:Y:S05]  /*6ef0*/  STS [R157+0x2000], R6 ;  /* 0x002000069d007388 */ /* 0x0007ea0000000800 */
[----:B------:R-:W-:Y:S10]  /*6f00*/  MUFU.EX2 R166, R166 ;  /* 0x000000a600a67308 */ /* 0x000ff40000000800 */
[----:B------:R-:W3:Y:S01]  /*6f10*/  MUFU.EX2 R165, R165 ;  /* 0x000000a500a57308 */ /* 0x000ee20000000800 */
[----:B-1----:R-:W-:Y:S09]  /*6f20*/  F2FP.F16.F32.PACK_AB R5, R196, R197 ;  /* 0x000000c5c405723e */ /* 0x002ff200000000ff */
[----:B------:R-:W-:Y:S01]  /*6f30*/  MUFU.EX2 R156, R156 ;  /* 0x0000009c009c7308 */ /* 0x000fe20000000800 */
[----:B------:R1:W-:Y:S01]  /*6f40*/  STS [R157+0x2400], R5 ;  /* 0x002400059d007388 */ /* 0x0003e20000000800 */
[----:B--2---:R-:W-:Y:S08]  /*6f50*/  F2FP.F16.F32.PACK_AB R7, R167, R168 ;  /* 0x000000a8a707723e */ /* 0x004ff000000000ff */
[----:B------:R-:W2:Y:S01]  /*6f60*/  MUFU.EX2 R154, R154 ;  /* 0x0000009a009a7308 */ /* 0x000ea20000000800 */
[----:B---3--:R-:W-:Y:S01]  /*6f70*/  F2FP.F16.F32.PACK_AB R6, R165, R166 ;  /* 0x000000a6a506723e */ /* 0x008fe200000000ff */
[----:B------:R3:W-:Y:S04]  /*6f80*/  STS [R137], R7 ;  /* 0x0000000789007388 */ /* 0x0007e80000000800 */
[----:B------:R4:W-:Y:S04]  /*6f90*/  STS [R137+0x400], R6 ;  /* 0x0004000689007388 */ /* 0x0009e80000000800 */
[----:B------:R-:W-:Y:S10]  /*6fa0*/  MUFU.EX2 R160, R160 ;  /* 0x000000a000a07308 */ /* 0x000ff40000000800 */
[----:B------:R-:W3:Y:S01]  /*6fb0*/  MUFU.EX2 R177, R177 ;  /* 0x000000b100b17308 */ /* 0x000ee20000000800 */
[----:B--2---:R-:W-:Y:S02]  /*6fc0*/  F2FP.F16.F32.PACK_AB R8, R159, R154 ;  /* 0x0000009a9f08723e */ /* 0x004fe400000000ff */
[----:B-1----:R-:W-:Y:S03]  /*6fd0*/  F2FP.F16.F32.PACK_AB R5, R155, R156 ;  /* 0x0000009c9b05723e */ /* 0x002fe600000000ff */
[----:B------:R-:W-:Y:S04]  /*6fe0*/  STS [R136+0x400], R8 ;  /* 0x0004000888007388 */ /* 0x000fe80000000800 */
[----:B------:R-:W-:Y:S01]  /*6ff0*/  MUFU.EX2 R185, R185 ;  /* 0x000000b900b97308 */ /* 0x000fe20000000800 */
[----:B------:R1:W-:Y:S09]  /*7000*/  STS [R136], R5 ;  /* 0x0000000588007388 */ /* 0x0003f20000000800 */
[----:B------:R-:W2:Y:S01]  /*7010*/  MUFU.EX2 R184, R184 ;  /* 0x000000b800b87308 */ /* 0x000ea20000000800 */
[----:B---3--:R-:W-:Y:S05]  /*7020*/  F2FP.F16.F32.PACK_AB R9, R177, R160 ;  /* 0x000000a0b109723e */ /* 0x008fea00000000ff */
[----:B------:R-:W-:Y:S04]  /*7030*/  STS [R137+0x2000], R9 ;  /* 0x0020000989007388 */ /* 0x000fe80000000800 */
[----:B------:R-:W4:Y:S10]  /*7040*/  MUFU.EX2 R187, R187 ;  /* 0x000000bb00bb7308 */ /* 0x000f340000000800 */
[----:B------:R-:W-:Y:S01]  /*7050*/  MUFU.EX2 R183, R183 ;  /* 0x000000b700b77308 */ /* 0x000fe20000000800 */
[----:B--2---:R-:W-:Y:S05]  /*7060*/  F2FP.F16.F32.PACK_AB R7, R184, R185 ;  /* 0x000000b9b807723e */ /* 0x004fea00000000ff */
[----:B------:R-:W-:Y:S04]  /*7070*/  STS [R137+0x2400], R7 ;  /* 0x0024000789007388 */ /* 0x000fe80000000800 */
[----:B------:R-:W1:Y:S01]  /*7080*/  MUFU.EX2 R182, R59 ;  /* 0x0000003b00b67308 */ /* 0x000e620000000800 */
[----:B----4-:R-:W-:Y:S05]  /*7090*/  F2FP.F16.F32.PACK_AB R6, R186, R187 ;  /* 0x000000bbba06723e */ /* 0x010fea00000000ff */
        /* <DEDUP_REMOVED lines=37> */
[----:B------:R-:W-:Y:S03]  /*72f0*/  FMUL.FTZ R8, R72, R8 ;  /* 0x0000000848087220 */ /* 0x000fe60000410000 */
[C---:B------:R-:W-:Y:S01]  /*7300*/  FADD.FTZ R12, -R131.reuse, R12 ;  /* 0x0000000c830c7221 */ /* 0x040fe20000010100 */
[----:B------:R-:W-:Y:S01]  /*7310*/  FADD.FTZ R13, -R131, R13 ;  /* 0x0000000d830d7221 */ /* 0x000fe20000010100 */
[C---:B------:R-:W-:Y:S01]  /*7320*/  FADD.FTZ R14, -R121.reuse, R14 ;  /* 0x0000000e790e7221 */ /* 0x040fe20000010100 */
[----:B------:R-:W-:Y:S03]  /*7330*/  FADD.FTZ R15, -R121, R15 ;  /* 0x0000000f790f7221 */ /* 0x000fe60000010100 */
[----:B------:R-:W-:Y:S01]  /*7340*/  FMUL.FTZ R14, R69, R14 ;  /* 0x0000000e450e7220 */ /* 0x000fe20000410000 */
[----:B------:R-:W-:Y:S01]  /*7350*/  FMUL.FTZ R15, R68, R15 ;  /* 0x0000000f440f7220 */ /* 0x000fe20000410000 */
        /* <DEDUP_REMOVED lines=9> */
[----:B------:R-:W-:Y:S01]  /*73f0*/  F2FP.F16.F32.PACK_AB R16, R244, R246 ;  /* 0x000000f6f410723e */ /* 0x000fe200000000ff */
[----:B------:R-:W-:Y:S01]  /*7400*/  FMUL.FTZ R18, R117, R18 ;  /* 0x0000001275127220 */ /* 0x000fe20000410000 */
[----:B------:R-:W-:Y:S01]  /*7410*/  FMUL.FTZ R19, R0, R19 ;  /* 0x0000001300137220 */ /* 0x000fe20000410000 */
[----:B------:R-:W-:Y:S01]  /*7420*/  FMUL.FTZ R229, R229, R17 ;  /* 0x00000011e5e57220 */ /* 0x000fe20000410000 */
[----:B------:R-:W-:Y:S01]  /*7430*/  MOV R117, 0x4 ;  /* 0x0000000400757802 */ /* 0x000fe20000000f00 */
[----:B------:R-:W-:Y:S01]  /*7440*/  FMUL.FTZ R18, R230, R18 ;  /* 0x00000012e6127220 */ /* 0x000fe20000410000 */
[----:B------:R-:W-:Y:S01]  /*7450*/  FMUL.FTZ R228, R228, R19 ;  /* 0x00000013e4e47220 */ /* 0x000fe20000410000 */
[----:B------:R-:W-:Y:S02]  /*7460*/  MOV R0, 0x20 ;  /* 0x0000002000007802 */ /* 0x000fe40000000f00 */
[----:B------:R-:W-:Y:S02]  /*7470*/  F2FP.F16.F32.PACK_AB R19, R229, R231 ;  /* 0x000000e7e513723e */ /* 0x000fe400000000ff */
[----:B------:R-:W-:Y:S01]  /*7480*/  F2FP.F16.F32.PACK_AB R18, R228, R18 ;  /* 0x00000012e412723e */ /* 0x000fe200000000ff */
[-C--:B-1----:R-:W-:Y:S08]  /*7490*/  HMMA.16816.F32 R20, R104, R100.reuse, R20 ;  /* 0x000000646814723c */ /* 0x082ff00000001814 */
[C---:B------:R-:W-:Y:S04]  /*74a0*/  HMMA.16816.F32 R24, R108.reuse, R100, R24 ;  /* 0x000000646c18723c */ /* 0x040fe80000001818 */
[C---:B------:R-:W-:Y:S01]  /*74b0*/  FADD.FTZ R101, -R135.reuse, R5 ;  /* 0x0000000587657221 */ /* 0x040fe20000010100 */
[C---:B------:R-:W-:Y:S03]  /*74c0*/  FADD.FTZ R100, -R134.reuse, R7 ;  /* 0x0000000786647221 */ /* 0x040fe60000010100 */
[-C--:B------:R-:W-:Y:S03]  /*74d0*/  HMMA.16816.F32 R28, R108, R102.reuse, R28 ;  /* 0x000000666c1c723c */ /* 0x080fe6000000181c */
[C---:B------:R-:W-:Y:S01]  /*74e0*/  FADD.FTZ R20, -R135.reuse, R20 ;  /* 0x0000001487147221 */ /* 0x040fe20000010100 */
[----:B------:R-:W-:Y:S01]  /*74f0*/  FADD.FTZ R21, -R135, R21 ;  /* 0x0000001587157221 */ /* 0x000fe20000010100 */
[C---:B------:R-:W-:Y:S01]  /*7500*/  FADD.FTZ R22, -R134.reuse, R22 ;  /* 0x0000001686167221 */ /* 0x040fe20000010100 */
[C---:B------:R-:W-:Y:S01]  /*7510*/  FADD.FTZ R23, -R134.reuse, R23 ;  /* 0x0000001786177221 */ /* 0x040fe20000010100 */
[----:B------:R-:W-:Y:S01]  /*7520*/  FMUL.FTZ R20, R243, R20 ;  /* 0x00000014f3147220 */ /* 0x000fe20000410000 */
[C---:B------:R-:W-:Y:S04]  /*7530*/  HMMA.16816.F32 R32, R104.reuse, R102, R32 ;  /* 0x000000666820723c */ /* 0x040fe80000001820 */
[----:B------:R-:W-:Y:S01]  /*7540*/  SHF.R.U32.HI R103, RZ, 0x1, R114 ;  /* 0x00000001ff677819 */ /* 0x000fe20000011672 */
[----:B------:R-:W-:Y:S01]  /*7550*/  FADD.FTZ R102, -R135, R4 ;  /* 0x0000000487667221 */ /* 0x000fe20000010100 */
[----:B------:R-:W-:Y:S01]  /*7560*/  FADD.FTZ R4, -R134, R6 ;  /* 0x0000000686047221 */ /* 0x000fe20000010100 */
[----:B------:R-:W-:Y:S01]  /*7570*/  FMUL.FTZ R6, R74, R101 ;  /* 0x000000654a067220 */ /* 0x000fe20000410000 */
[----:B------:R-:W-:Y:S01]  /*7580*/  FADD.FTZ R24, -R131, R24 ;  /* 0x0000001883187221 */ /* 0x000fe20000010100 */
[----:B------:R-:W-:Y:S01]  /*7590*/  FMUL.FTZ R5, R75, R102 ;  /* 0x000000664b057220 */ /* 0x000fe20000410000 */
[----:B------:R-:W-:Y:S01]  /*75a0*/  LOP3.LUT R102, R103, 0x30, RZ, 0xc0, !PT ;  /* 0x0000003067667812 */ /* 0x000fe200078ec0ff */
[----:B------:R1:W5:Y:S01]  /*75b0*/  LDL.LU R75, [R1+0x3c] ;  /* 0x00003c00014b7983 */ /* 0x0003620000300800 */
[----:B------:R-:W-:Y:S01]  /*75c0*/  FMUL.FTZ R103, R73, R100 ;  /* 0x0000006449677220 */ /* 0x000fe20000410000 */
[----:B------:R-:W-:Y:S01]  /*75d0*/  SHF.L.U32 R100, R114, 0x3, RZ ;  /* 0x0000000372647819 */ /* 0x000fe200000006ff */
[----:B------:R-:W-:Y:S01]  /*75e0*/  FMUL.FTZ R6, R251, R6 ;  /* 0x00000006fb067220 */ /* 0x000fe20000410000 */
[----:B------:R1:W5:Y:S01]  /*75f0*/  LDL.LU R74, [R1+0x38] ;  /* 0x00003800014a7983 */ /* 0x0003620000300800 */
[----:B------:R-:W-:Y:S01]  /*7600*/  FMUL.FTZ R251, R70, R13 ;  /* 0x0000000d46fb7220 */ /* 0x000fe20000410000 */
[----:B------:R-:W-:Y:S01]  /*7610*/  FMUL.FTZ R7, R115, R4 ;  /* 0x0000000473077220 */ /* 0x000fe20000410000 */
[----:B------:R-:W-:Y:S01]  /*7620*/  LOP3.LUT R4, R102, 0x8, R114, 0xf8, !PT ;  /* 0x0000000866047812 */ /* 0x000fe200078ef872 */
[----:B------:R-:W-:Y:S01]  /*7630*/  FMUL.FTZ R250, R250, R103 ;  /* 0x00000067fafa7220 */ /* 0x000fe20000410000 */
[----:B------:R-:W2:Y:S01]  /*7640*/  LDL.LU R102, [R1+0x8] ;  /* 0x0000080001667983 */ /* 0x000ea20000300800 */
[----:B------:R-:W-:Y:S01]  /*7650*/  SHF.L.U32 R115, R114, 0x6, RZ ;  /* 0x0000000672737819 */ /* 0x000fe200000006ff */
[----:B------:R-:W-:Y:S01]  /*7660*/  FADD.FTZ R25, -R131, R25 ;  /* 0x0000001983197221 */ /* 0x000fe20000010100 */
[C---:B------:R-:W-:Y:S01]  /*7670*/  FADD.FTZ R26, -R121.reuse, R26 ;  /* 0x0000001a791a7221 */ /* 0x040fe20000010100 */
[----:B------:R1:W5:Y:S01]  /*7680*/  LDL.LU R73, [R1+0x34] ;  /* 0x0000340001497983 */ /* 0x0003620000300800 */
[----:B------:R-:W-:Y:S01]  /*7690*/  LOP3.LUT R4, R4, 0x1c0, R115, 0xf8, !PT ;  /* 0x000001c004047812 */ /* 0x000fe200078ef873 */
[----:B------:R-:W-:Y:S01]  /*76a0*/  FADD.FTZ R27, -R121, R27 ;  /* 0x0000001b791b7221 */ /* 0x000fe20000010100 */
[----:B------:R-:W-:Y:S01]  /*76b0*/  LOP3.LUT R101, R115, 0x400, RZ, 0xc0, !PT ;  /* 0x0000040073657812 */ /* 0x000fe200078ec0ff */
[----:B------:R-:W3:Y:S01]  /*76c0*/  LDL.LU R114, [R1+0xc] ;  /* 0x00000c0001727983 */ /* 0x000ee20000300800 */
[----:B------:R-:W-:Y:S01]  /*76d0*/  LOP3.LUT R4, R4, 0x38, R100, 0x78, !PT ;  /* 0x0000003804047812 */ /* 0x000fe200078e7864 */
[C---:B------:R-:W-:Y:S01]  /*76e0*/  FADD.FTZ R28, -R131.reuse, R28 ;  /* 0x0000001c831c7221 */ /* 0x040fe20000010100 */
[----:B------:R-:W-:Y:S01]  /*76f0*/  FADD.FTZ R29, -R131, R29 ;  /* 0x0000001d831d7221 */ /* 0x000fe20000010100 */
[----:B------:R-:W4:Y:S01]  /*7700*/  LDL.LU R115, [R1+0x10] ;  /* 0x0000100001737983 */ /* 0x000f220000300800 */
[----:B------:R-:W-:Y:S01]  /*7710*/  LEA R101, R4, R101, 0x1 ;  /* 0x0000006504657211 */ /* 0x000fe200078e08ff */
[C---:B------:R-:W-:Y:S01]  /*7720*/  FADD.FTZ R30, -R121.reuse, R30 ;  /* 0x0000001e791e7221 */ /* 0x040fe20000010100 */
[----:B------:R-:W-:Y:S01]  /*7730*/  FADD.FTZ R31, -R121, R31 ;  /* 0x0000001f791f7221 */ /* 0x000fe20000010100 */
[----:B------:R-:W4:Y:S01]  /*7740*/  LDL.LU R100, [R1+0x14] ;  /* 0x0000140001647983 */ /* 0x000f220000300800 */
[C---:B------:R-:W-:Y:S01]  /*7750*/  FADD.FTZ R32, -R135.reuse, R32 ;  /* 0x0000002087207221 */ /* 0x040fe20000010100 */
[----:B------:R-:W-:Y:S01]  /*7760*/  FADD.FTZ R33, -R135, R33 ;  /* 0x0000002187217221 */ /* 0x000fe20000010100 */
[C---:B------:R-:W-:Y:S01]  /*7770*/  FADD.FTZ R34, -R134.reuse, R34 ;  /* 0x0000002286227221 */ /* 0x040fe20000010100 */
[----:B------:R-:W4:Y:S01]  /*7780*/  LDL.LU R4, [R1+0x4] ;  /* 0x0000040001047983 */ /* 0x000f220000300800 */
[----:B------:R-:W-:Y:S01]  /*7790*/  FADD.FTZ R35, -R134, R35 ;  /* 0x0000002386237221 */ /* 0x000fe20000010100 */
[----:B------:R-:W-:Y:S01]  /*77a0*/  FMUL.FTZ R21, R242, R21 ;  /* 0x00000015f2157220 */ /* 0x000fe20000410000 */
[----:B------:R-:W-:Y:S01]  /*77b0*/  FMUL.FTZ R22, R241, R22 ;  /* 0x00000016f1167220 */ /* 0x000fe20000410000 */
[----:B------:R1:W5:Y:S01]  /*77c0*/  LDL.LU R72, [R1+0x30] ;  /* 0x0000300001487983 */ /* 0x0003620000300800 */
[----:B------:R-:W-:Y:S01]  /*77d0*/  FMUL.FTZ R23, R240, R23 ;  /* 0x00000017f0177220 */ /* 0x000fe20000410000 */
        /* <DEDUP_REMOVED lines=30> */
[----:B------:R-:W-:Y:S02]  /*79c0*/  F2FP.F16.F32.PACK_AB R20, R23, R22 ;  /* 0x000000161714723e */ /* 0x000fe400000000ff */
[----:B------:R-:W-:Y:S02]  /*79d0*/  F2FP.F16.F32.PACK_AB R24, R25, R24 ;  /* 0x000000181918723e */ /* 0x000fe400000000ff */
[----:B------:R-:W-:Y:S02]  /*79e0*/  F2FP.F16.F32.PACK_AB R26, R27, R26 ;  /* 0x0000001a1b1a723e */ /* 0x000fe400000000ff */
[----:B------:R-:W-:Y:S02]  /*79f0*/  F2FP.F16.F32.PACK_AB R213, R213, R215 ;  /* 0x000000d7d5d5723e */ /* 0x000fe400000000ff */
[----:B------:R-:W-:Y:S02]  /*7a00*/  F2FP.F16.F32.PACK_AB R212, R212, R214 ;  /* 0x000000d6d4d4723e */ /* 0x000fe400000000ff */
[----:B------:R-:W-:Y:S02]  /*7a10*/  F2FP.F16.F32.PACK_AB R32, R33, R32 ;  /* 0x000000202120723e */ /* 0x000fe400000000ff */
[----:B------:R-:W-:Y:S01]  /*7a20*/  F2FP.F16.F32.PACK_AB R34, R35, R34 ;  /* 0x000000222322723e */ /* 0x000fe200000000ff */
[----:B--2---:R-:W-:Y:S05]  /*7a30*/  FMUL.FTZ R5, R102, R5 ;  /* 0x0000000566057220 */ /* 0x004fea0000410000 */
[----:B------:R-:W-:Y:S01]  /*7a40*/  F2FP.F16.F32.PACK_AB R13, R6, R5 ;  /* 0x00000005060d723e */ /* 0x000fe200000000ff */
[----:B---3--:R-:W-:Y:S02]  /*7a50*/  FMUL.FTZ R11, R114, R11 ;  /* 0x0000000b720b7220 */ /* 0x008fe40000410000 */
[----:B------:R-:W2:Y:S02]  /*7a60*/  S2R R114, SR_TID.X ;  /* 0x0000000000727919 */ /* 0x000ea40000002100 */
[----:B------:R-:W-:Y:S01]  /*7a70*/  FMUL.FTZ R11, R248, R11 ;  /* 0x0000000bf80b7220 */ /* 0x000fe20000410000 */
[----:B----4-:R-:W-:Y:S02]  /*7a80*/  FMUL.FTZ R10, R115, R10 ;  /* 0x0000000a730a7220 */ /* 0x010fe40000410000 */
[----:B------:R-:W3:Y:S01]  /*7a90*/  S2R R115, SR_TID.X ;  /* 0x0000000000737919 */ /* 0x000ee20000002100 */
[----:B------:R-:W-:Y:S01]  /*7aa0*/  FMUL.FTZ R9, R100, R9 ;  /* 0x0000000964097220 */ /* 0x000fe20000410000 */
[----:B------:R-:W-:Y:S01]  /*7ab0*/  FMUL.FTZ R10, R252, R10 ;  /* 0x0000000afc0a7220 */ /* 0x000fe20000410000 */
[----:B------:R-:W4:Y:S01]  /*7ac0*/  S2R R100, SR_TID.X ;  /* 0x0000000000647919 */ /* 0x000f220000002100 */
[----:B------:R-:W-:Y:S01]  /*7ad0*/  FMUL.FTZ R7, R4, R7 ;  /* 0x0000000704077220 */ /* 0x000fe20000410000 */
[----:B------:R-:W-:Y:S01]  /*7ae0*/  FMUL.FTZ R4, R71, R12 ;  /* 0x0000000c47047220 */ /* 0x000fe20000410000 */
[----:B------:R-:W-:Y:S01]  /*7af0*/  FMUL.FTZ R9, R249, R9 ;  /* 0x00000009f9097220 */ /* 0x000fe20000410000 */
[----:B------:R1:W5:Y:S01]  /*7b00*/  LDL.LU R71, [R1+0x2c] ;  /* 0x00002c0001477983 */ /* 0x0003620000300800 */
[----:B------:R-:W-:Y:S01]  /*7b10*/  F2FP.F16.F32.PACK_AB R14, R11, R10 ;  /* 0x0000000a0b0e723e */ /* 0x000fe200000000ff */
[----:B------:R-:W-:Y:S02]  /*7b20*/  FMUL.FTZ R247, R247, R4 ;  /* 0x00000004f7f77220 */ /* 0x000fe40000410000 */
[----:B------:R-:W4:Y:S03]  /*7b30*/  LDL.LU R12, [R1] ;  /* 0x00000000010c7983 */ /* 0x000f260000300800 */
[----:B------:R-:W-:Y:S01]  /*7b40*/  F2FP.F16.F32.PACK_AB R17, R245, R247 ;  /* 0x000000f7f511723e */ /* 0x000fe200000000ff */
[----:B------:R1:W5:Y:S04]  /*7b50*/  LDL.LU R70, [R1+0x28] ;  /* 0x0000280001467983 */ /* 0x0003680000300800 */
[----:B------:R1:W5:Y:S04]  /*7b60*/  LDL.LU R69, [R1+0x24] ;  /* 0x0000240001457983 */ /* 0x0003680000300800 */
[----:B------:R1:W5:Y:S01]  /*7b70*/  LDL.LU R68, [R1+0x20] ;  /* 0x0000200001447983 */ /* 0x0003620000300800 */
[--C-:B--2---:R-:W-:Y:S03]  /*7b80*/  SHF.R.U32.HI R102, RZ, 0x1, R114.reuse ;  /* 0x00000001ff667819 */ /* 0x104fe60000011672 */
[----:B------:R1:W5:Y:S01]  /*7b90*/  LDL.LU R3, [R1+0x1c] ;  /* 0x00001c0001037983 */ /* 0x0003620000300800 */
[----:B------:R-:W-:Y:S02]  /*7ba0*/  SHF.R.U32.HI R103, RZ, 0x1, R114 ;  /* 0x00000001ff677819 */ /* 0x000fe40000011672 */
[----:B------:R-:W-:Y:S01]  /*7bb0*/  LOP3.LUT R102, R102, 0x30, RZ, 0xc0, !PT ;  /* 0x0000003066667812 */ /* 0x000fe200078ec0ff */
[----:B------:R1:W5:Y:S01]  /*7bc0*/  LDL.LU R2, [R1+0x18] ;  /* 0x0000180001027983 */ /* 0x0003620000300800 */
[----:B---3--:R-:W-:Y:S02]  /*7bd0*/  SHF.L.U32 R115, R115, 0x6, RZ ;  /* 0x0000000673737819 */ /* 0x008fe400000006ff */
[----:B----4-:R-:W-:Y:S01]  /*7be0*/  SHF.L.U32 R100, R100, 0x3, RZ ;  /* 0x0000000364647819 */ /* 0x010fe200000006ff */
[----:B------:R-:W-:Y:S01]  /*7bf0*/  FMUL.FTZ R8, R12, R8 ;  /* 0x000000080c087220 */ /* 0x000fe20000410000 */
[----:B------:R-:W-:Y:S02]  /*7c00*/  F2FP.F16.F32.PACK_AB R12, R250, R7 ;  /* 0x00000007fa0c723e */ /* 0x000fe400000000ff */
[----:B------:R-:W2:Y:S02]  /*7c10*/  LDSM.16.M88.4 R4, [R116+0x8800] ;  /* 0x008800007404783b */ /* 0x000ea40000000200 */
[----:B------:R-:W-:Y:S06]  /*7c20*/  F2FP.F16.F32.PACK_AB R15, R9, R8 ;  /* 0x00000008090f723e */ /* 0x000fec00000000ff */
[----:B------:R-:W3:Y:S01]  /*7c30*/  LDSM.16.M88.4 R8, [R116+0x8c00] ;  /* 0x008c00007408783b */ /* 0x000ee20000000200 */
[-C--:B--2---:R-:W-:Y:S08]  /*7c40*/  HMMA.16816.F32 R36, R104, R4.reuse, R36 ;  /* 0x000000046824723c */ /* 0x084ff00000001824 */
[C---:B------:R-:W-:Y:S08]  /*7c50*/  HMMA.16816.F32 R40, R108.reuse, R4, R40 ;  /* 0x000000046c28723c */ /* 0x040ff00000001828 */
        /* <DEDUP_REMOVED lines=9> */
[C---:B------:R-:W-:Y:S01]  /*7cf0*/  FADD.FTZ R42, -R121.reuse, R42 ;  /* 0x0000002a792a7221 */ /* 0x040fe20000010100 */
[----:B------:R-:W-:Y:S01]  /*7d00*/  FADD.FTZ R43, -R121, R43 ;  /* 0x0000002b792b7221 */ /* 0x000fe20000010100 */
[-C--:B---3--:R-:W-:Y:S03]  /*7d10*/  HMMA.16816.F32 R52, R104, R8.reuse, R52 ;  /* 0x000000086834723c */ /* 0x088fe60000001834 */
[C---:B------:R-:W-:Y:S01]  /*7d20*/  FADD.FTZ R44, -R131.reuse, R44 ;  /* 0x0000002c832c7221 */ /* 0x040fe20000010100 */
[----:B------:R-:W-:Y:S01]  /*7d30*/  FADD.FTZ R45, -R131, R45 ;  /* 0x0000002d832d7221 */ /* 0x000fe20000010100 */
[C---:B------:R-:W-:Y:S01]  /*7d40*/  FADD.FTZ R46, -R121.reuse, R46 ;  /* 0x0000002e792e7221 */ /* 0x040fe20000010100 */
[----:B------:R-:W-:Y:S01]  /*7d50*/  FADD.FTZ R47, -R121, R47 ;  /* 0x0000002f792f7221 */ /* 0x000fe20000010100 */
[----:B------:R-:W-:Y:S01]  /*7d60*/  FMUL.FTZ R210, R210, R37 ;  /* 0x00000025d2d27220 */ /* 0x000fe20000410000 */
        /* <DEDUP_REMOVED lines=11> */
[----:B------:R-:W-:Y:S04]  /*7e20*/  HMMA.16816.F32 R64, R104, R10, R64 ;  /* 0x0000000a6840723c */ /* 0x000fe80000001840 */
[C---:B------:R-:W-:Y:S01]  /*7e30*/  FADD.FTZ R56, -R131.reuse, R56 ;  /* 0x0000003883387221 */ /* 0x040fe20000010100 */
        /* <DEDUP_REMOVED lines=120> */
.L_x_1556:
        /* <DEDUP_REMOVED lines=138> */
.L_x_1557:
        /* <DEDUP_REMOVED lines=272> */
.L_x_1559:
[----:B------:R-:W2:Y:S01]  /*9f60*/  LDCU.64 UR10, c[0x0][0x5c0] ;  /* 0x0000b800ff0a77ac */ /* 0x000ea20008000a00 */
[----:B------:R-:W-:-:S04]  /*9f70*/  UIADD3 UR5, UPT, UPT, UR37, UR39, URZ ;  /* 0x0000002725057290 */ /* 0x000fc8000fffe0ff */
[----:B--2---:R-:W-:Y:S02]  /*9f80*/  UIMAD.WIDE.U32 UR16, UR5, UR10, URZ ;  /* 0x0000000a051072a5 */ /* 0x004fe4000f8e00ff */
[----:B------:R-:W-:-:S04]  /*9f90*/  UIMAD UR5, UR5, UR11, URZ ;  /* 0x0000000b050572a4 */ /* 0x000fc8000f8e02ff */
[----:B------:R-:W-:-:S06]  /*9fa0*/  UIADD3 UR5, UPT, UPT, UR17, UR5, URZ ;  /* 0x0000000511057290 */ /* 0x000fcc000fffe0ff */
[----:B------:R-:W-:Y:S02]  /*9fb0*/  MOV R6, UR5 ;  /* 0x0000000500067c02 */ /* 0x000fe40008000f00 */
.L_x_1560:
        /* <DEDUP_REMOVED lines=13> */
.L_x_1561:
[----:B------:R-:W2:Y:S01]  /*a090*/  LDCU.64 UR8, c[0x0][0x5c8] ;  /* 0x0000b900ff0877ac */ /* 0x000ea20008000a00 */
[----:B------:R-:W-:-:S04]  /*a0a0*/  UIADD3 UR5, UPT, UPT, UR37, UR39, URZ ;  /* 0x0000002725057290 */ /* 0x000fc8000fffe0ff */
[----:B--2---:R-:W-:Y:S02]  /*a0b0*/  UIMAD.WIDE.U32 UR12, UR5, UR8, URZ ;  /* 0x00000008050c72a5 */ /* 0x004fe4000f8e00ff */
[----:B------:R-:W-:-:S04]  /*a0c0*/  UIMAD UR5, UR5, UR9, URZ ;  /* 0x00000009050572a4 */ /* 0x000fc8000f8e02ff */
[----:B------:R-:W-:Y:S01]  /*a0d0*/  UIADD3 UR5, UPT, UPT, UR13, UR5, URZ ;  /* 0x000000050d057290 */ /* 0x000fe2000fffe0ff */
[----:B------:R-:W-:-:S05]  /*a0e0*/  UMOV UR30, UR12 ;  /* 0x0000000c001e7c82 */ /* 0x000fca0008000000 */
[----:B-1----:R-:W-:-:S07]  /*a0f0*/  MOV R0, UR5 ;  /* 0x0000000500007c02 */ /* 0x002fce0008000f00 */
.L_x_1562:
        /* <DEDUP_REMOVED lines=41> */
.L_x_1564:
[----:B------:R-:W-:Y:S05]  /*a390*/  BSYNC.RECONVERGENT B0 ;  /* 0x0000000000007941 */ /* 0x000fea0003800200 */
.L_x_1563:
        /* <DEDUP_REMOVED lines=12> */
.L_x_1566:
[----:B------:R-:W-:Y:S05]  /*a460*/  BSYNC.RECONVERGENT B0 ;  /* 0x0000000000007941 */ /* 0x000fea0003800200 */
.L_x_1565:
        /* <DEDUP_REMOVED lines=26> */
.L_x_1529:
[----:B------:R-:W-:Y:S05]  /*a610*/  BSYNC.RECONVERGENT B1 ;  /* 0x0000000000017941 */ /* 0x000fea0003800200 */
.L_x_1511:
        /* <DEDUP_REMOVED lines=11> */
.L_x_1568:
        /* <DEDUP_REMOVED lines=11> */
.L_x_1615:


//--------------------- .text._ZN5flash25flash_bwd_dot_do_o_kernelILb0E23Flash_bwd_kernel_traitsILi32ELi128ELi128ELi8ELi4ELi4ELi4ELb0ELb0EN7cutlass6half_tE19Flash_kernel_traitsILi32ELi128ELi128ELi8ES3_EEEEvNS_16Flash_bwd_paramsE --------------------------
	.section	.text._ZN5flash25flash_bwd_dot_do_o_kernelILb0E23Flash_bwd_kernel_traitsILi32ELi128ELi128ELi8ELi4ELi4ELi4ELb0ELb0EN7cutlass6half_tE19Flash_kernel_traitsILi32ELi128ELi128ELi8ES3_EEEEvNS_16Flash_bwd_paramsE,"ax",@progbits
	.align	128
        .global         _ZN5flash25flash_bwd_dot_do_o_kernelILb0E23Flash_bwd_kernel_traitsILi32ELi128ELi128ELi8ELi4ELi4ELi4ELb0ELb0EN7cutlass6half_tE19Flash_kernel_traitsILi32ELi128ELi128ELi8ES3_EEEEvNS_16Flash_bwd_paramsE
        .type           _ZN5flash25flash_bwd_dot_do_o_kernelILb0E23Flash_bwd_kernel_traitsILi32ELi128ELi128ELi8ELi4ELi4ELi4ELb0ELb0EN7cutlass6half_tE19Flash_kernel_traitsILi32ELi128ELi128ELi8ES3_EEEEvNS_16Flash_bwd_paramsE,@function
        .size           _ZN5flash25flash_bwd_dot_do_o_kernelILb0E23Flash_bwd_kernel_traitsILi32ELi128ELi128ELi8ELi4ELi4ELi4ELb0ELb0EN7cutlass6half_tE19Flash_kernel_traitsILi32ELi128ELi128ELi8ES3_EEEEvNS_16Flash_bwd_paramsE,(.L_x_1616 - _ZN5flash25flash_bwd_dot_do_o_kernelILb0E23Flash_bwd_kernel_traitsILi32ELi128ELi128ELi8ELi4ELi4ELi4ELb0ELb0EN7cutlass6half_tE19Flash_kernel_traitsILi32ELi128ELi128ELi8ES3_EEEEvNS_16Flash_bwd_paramsE)
        .other          _ZN5flash25flash_bwd_dot_do_o_kernelILb0E23Flash_bwd_kernel_traitsILi32ELi128ELi128ELi8ELi4ELi4ELi4ELb0ELb0EN7cutlass6half_tE19Flash_kernel_traitsILi32ELi128ELi128ELi8ES3_EEEEvNS_16Flash_bwd_paramsE,@"STO_CUDA_ENTRY STV_DEFAULT"
_ZN5flash25flash_bwd_dot_do_o_kernelILb0E23Flash_bwd_kernel_traitsILi32ELi128ELi128ELi8ELi4ELi4ELi4ELb0ELb0EN7cutlass6half_tE19Flash_kernel_traitsILi32ELi128ELi128ELi8ES3_EEEEvNS_16Flash_bwd_paramsE:
.text._ZN5flash25flash_bwd_dot_do_o_kernelILb0E23Flash_bwd_kernel_traitsILi32ELi128ELi128ELi8ELi4ELi4ELi4ELb0ELb0EN7cutlass6half_tE19Flash_kernel_traitsILi32ELi128ELi128ELi8ES3_EEEEvNS_16Flash_bwd_paramsE:
        /* <DEDUP_REMOVED lines=48> */
.L_x_1569:
[----:B------:R-:W0:Y:S08]  /*0300*/  LDC R2, c[0x0][0x3e0] ;  /* 0x0000f800ff027b82 */ /* 0x000e300000000800 */
[----:B------:R-:W1:Y:S01]  /*0310*/  LDC R7, c[0x0][0x444] ;  /* 0x00011100ff077b82 */ /* 0x000e620000000800 */
[----:B0-----:R-:W-:-:S04]  /*0320*/  IMAD R2, R11, R2, UR7 ;  /* 0x000000070b027e24 */ /* 0x001fc8000f8e0202 */
[----:B-1----:R-:W-:-:S07]  /*0330*/  IMAD R2, R2, R7, RZ ;  /* 0x0000000702027224 */ /* 0x002fce00078e02ff */
.L_x_1570:
        /* <DEDUP_REMOVED lines=146> */
.L_x_1571:
        /* <DEDUP_REMOVED lines=10> */
.L_x_1616:


//--------------------- .text._ZN5flash25flash_bwd_dot_do_o_kernelILb1E23Flash_bwd_kernel_traitsILi32ELi128ELi128ELi8ELi4ELi4ELi4ELb0ELb0EN7cutlass6half_tE19Flash_kernel_traitsILi32ELi128ELi128ELi8ES3_EEEEvNS_16Flash_bwd_paramsE --------------------------
	.section	.text._ZN5flash25flash_bwd_dot_do_o_kernelILb1E23Flash_bwd_kernel_traitsILi32ELi128ELi128ELi8ELi4ELi4ELi4ELb0ELb0EN7cutlass6half_tE19Flash_kernel_traitsILi32ELi128ELi128ELi8ES3_EEEEvNS_16Flash_bwd_paramsE,"ax",@progbits
	.align	128
        .global         _ZN5flash25flash_bwd_dot_do_o_kernelILb1E23Flash_bwd_kernel_traitsILi32ELi128ELi128ELi8ELi4ELi4ELi4ELb0ELb0EN7cutlass6half_tE19Flash_kernel_traitsILi32ELi128ELi128ELi8ES3_EEEEvNS_16Flash_bwd_paramsE
        .type           _ZN5flash25flash_bwd_dot_do_o_kernelILb1E23Flash_bwd_kernel_traitsILi32ELi128ELi128ELi8ELi4ELi4ELi4ELb0ELb0EN7cutlass6half_tE19Flash_kernel_traitsILi32ELi128ELi128ELi8ES3_EEEEvNS_16Flash_bwd_paramsE,@function
        .size           _ZN5flash25flash_bwd_dot_do_o_kernelILb1E23Flash_bwd_kernel_traitsILi32ELi128ELi128ELi8ELi4ELi4ELi4ELb0ELb0EN7cutlass6half_tE19Flash_kernel_traitsILi32ELi128ELi128ELi8ES3_EEEEvNS_16Flash_bwd_paramsE,(.L_x_1617 - _ZN5flash25flash_bwd_dot_do_o_kernelILb1E23Flash_bwd_kernel_traitsILi32ELi128ELi128ELi8ELi4ELi4ELi4ELb0ELb0EN7cutlass6half_tE19Flash_kernel_traitsILi32ELi128ELi128ELi8ES3_EEEEvNS_16Flash_bwd_paramsE)
        .other          _ZN5flash25flash_bwd_dot_do_o_kernelILb1E23Flash_bwd_kernel_traitsILi32ELi128ELi128ELi8ELi4ELi4ELi4ELb0ELb0EN7cutlass6half_tE19Flash_kernel_traitsILi32ELi128ELi128ELi8ES3_EEEEvNS_16Flash_bwd_paramsE,@"STO_CUDA_ENTRY STV_DEFAULT"
_ZN5flash25flash_bwd_dot_do_o_kernelILb1E23Flash_bwd_kernel_traitsILi32ELi128ELi128ELi8ELi4ELi4ELi4ELb0ELb0EN7cutlass6half_tE19Flash_kernel_traitsILi32ELi128ELi128ELi8ES3_EEEEvNS_16Flash_bwd_paramsE:
.text._ZN5flash25flash_bwd_dot_do_o_kernelILb1E23Flash_bwd_kernel_traitsILi32ELi128ELi128ELi8ELi4ELi4ELi4ELb0ELb0EN7cutlass6half_tE19Flash_kernel_traitsILi32ELi128ELi128ELi8ES3_EEEEvNS_16Flash_bwd_paramsE:
        /* <DEDUP_REMOVED lines=57> */
.L_x_1572:
[-C--:B------:R-:W-:Y:S02]  /*0390*/  IMAD R15, R5, R25.reuse, RZ ;  /* 0x00000019050f7224 */ /* 0x080fe400078e02ff */
[----:B------:R-:W-:-:S05]  /*03a0*/  IMAD.WIDE.U32 R12, R4, R25, RZ ;  /* 0x00000019040c7225 */ /* 0x000fca00078e00ff */
[----:B------:R-:W-:Y:S02]  /*03b0*/  IADD3 R0, PT, PT, R13, R15, RZ ;  /* 0x0000000f0d007210 */ /* 0x000fe40007ffe0ff */
[----:B------:R-:W-:-:S07]  /*03c0*/  MOV R2, R12 ;  /* 0x0000000c00027202 */ /* 0x000fce0000000f00 */
.L_x_1573:
        /* <DEDUP_REMOVED lines=20> */
.L_x_1574:
[----:B------:R-:W0:Y:S01]  /*0510*/  LDC R22, c[0x0][0x444] ;  /* 0x00011100ff167b82 */ /* 0x000e220000000800 */
[----:B------:R-:W-:-:S04]  /*0520*/  IMAD R7, R7, R3, R20 ;  /* 0x0000000307077224 */ /* 0x000fc800078e0214 */
[----:B0-----:R-:W-:-:S07]  /*0530*/  IMAD R22, R7, R22, RZ ;  /* 0x0000001607167224 */ /* 0x001fce00078e02ff */
.L_x_1575:
        /* <DEDUP_REMOVED lines=162> */
.L_x_1576:
        /* <DEDUP_REMOVED lines=10> */
.L_x_1617:


//--------------------- .nv.shared._ZN5flash44flash_bwd_dq_dk_dv_loop_seqk_parallel_kernelI23Flash_bwd_kernel_traitsILi32ELi128ELi128ELi8ELi4ELi4ELi4ELb1ELb0EN7cutlass6half_tE19Flash_kernel_traitsILi32ELi128ELi128ELi8ES3_EELb0ELb0ELb0ELb0ELb0ELb1ELb0EEEvNS_16Flash_bwd_paramsE --------------------------
	.section	.nv.shared._ZN5flash44flash_bwd_dq_dk_dv_loop_seqk_parallel_kernelI23Flash_bwd_kernel_traitsILi32ELi128ELi128ELi8ELi4ELi4ELi4ELb1ELb0EN7cutlass6half_tE19Flash_kernel_traitsILi32ELi128ELi128ELi8ES3_EELb0ELb0ELb0ELb0ELb0ELb1ELb0EEEvNS_16Flash_bwd_paramsE,"aw",@nobits
	.sectionflags	@""
	.align	16
	.zero		1024


//--------------------- .nv.shared.reserved.0     --------------------------
	.section	.nv.shared.reserved.0,"aw",@nobits
	.weak		__nv_reservedSMEM_offset_0_alias
	.size		__nv_reservedSMEM_offset_0_alias, 0, 64
	.other		__nv_reservedSMEM_offset_0_alias,@"STO_CUDA_RESERVED_SHARED STV_DEFAULT"
__nv_reservedSMEM_offset_0_alias:
	.zero		0
	.zero		64


//--------------------- .nv.global                --------------------------
	.section	.nv.global,"aw",@nobits
.nv.global:
	.type		_ZN65_INTERNAL_ade4a511_29_flash_bwd_hdim32_fp16_sm80_cu_21e1f8cb_31864cute1_E,@object
	.size		_ZN65_INTERNAL_ade4a511_29_flash_bwd_hdim32_fp16_sm80_cu_21e1f8cb_31864cute1_E,(_ZN65_INTERNAL_ade4a511_29_flash_bwd_hdim32_fp16_sm80_cu_21e1f8cb_31864cuda3std3__45__cpo6cbeginE - _ZN65_INTERNAL_ade4a511_29_flash_bwd_hdim32_fp16_sm80_cu_21e1f8cb_31864cute1_E)
_ZN65_INTERNAL_ade4a511_29_flash_bwd_hdim32_fp16_sm80_cu_21e1f8cb_31864cute1_E:
	.zero		1
	.type		_ZN65_INTERNAL_ade4a511_29_flash_bwd_hdim32_fp16_sm80_cu_21e1f8cb_31864cuda3std3__45__cpo6cbeginE,@object
	.size		_ZN65_INTERNAL_ade4a511_29_flash_bwd_hdim32_fp16_sm80_cu_21e1f8cb_31864cuda3std3__45__cpo6cbeginE,(_ZN65_INTERNAL_ade4a511_29_flash_bwd_hdim32_fp16_sm80_cu_21e1f8cb_31864cuda3std3__48in_placeE - _ZN65_INTERNAL_ade4a511_29_flash_bwd_hdim32_fp16_sm80_cu_21e1f8cb_31864cuda3std3__45__cpo6cbeginE)
_ZN65_INTERNAL_ade4a511_29_flash_bwd_hdim32_fp16_sm80_cu_21e1f8cb_31864cuda3std3__45__cpo6cbeginE:
	.zero		1
	.type		_ZN65_INTERNAL_ade4a511_29_flash_bwd_hdim32_fp16_sm80_cu_21e1f8cb_31864cuda3std3__48in_placeE,@object
	.size		_ZN65_INTERNAL_ade4a511_29_flash_bwd_hdim32_fp16_sm80_cu_21e1f8cb_31864cuda3std3__48in_placeE,(_ZN65_INTERNAL_ade4a511_29_flash_bwd_hdim32_fp16_sm80_cu_21e1f8cb_31864cuda3std6ranges3__45__cpo9iter_moveE - _ZN65_INTERNAL_ade4a511_29_flash_bwd_hdim32_fp16_sm80_cu_21e1f8cb_31864cuda3std3__48in_placeE)
_ZN65_INTERNAL_ade4a511_29_flash_bwd_hdim32_fp16_sm80_cu_21e1f8cb_31864cuda3std3__48in_placeE:
	.zero		1
	.type		_ZN65_INTERNAL_ade4a511_29_flash_bwd_hdim32_fp16_sm80_cu_21e1f8cb_31864cuda3std6ranges3__45__cpo9iter_moveE,@object
	.size		_ZN65_INTERNAL_ade4a511_29_flash_bwd_hdim32_fp16_sm80_cu_21e1f8cb_31864cuda3std6ranges3__45__cpo9iter_moveE,(_ZN65_INTERNAL_ade4a511_29_flash_bwd_hdim32_fp16_sm80_cu_21e1f8cb_31864cuda3std3__45__cpo5beginE - _ZN65_INTERNAL_ade4a511_29_flash_bwd_hdim32_fp16_sm80_cu_21e1f8cb_31864cuda3std6ranges3__45__cpo9iter_moveE)
_ZN65_INTERNAL_ade4a511_29_flash_bwd_hdim32_fp16_sm80_cu_21e1f8cb_31864cuda3std6ranges3__45__cpo9iter_moveE:
	.zero		1
	.type		_ZN65_INTERNAL_ade4a511_29_flash_bwd_hdim32_fp16_sm80_cu_21e1f8cb_31864cuda3std3__45__cpo5beginE,@object
	.size		_ZN65_INTERNAL_ade4a511_29_flash_bwd_hdim32_fp16_sm80_cu_21e1f8cb_31864cuda3std3__45__cpo5beginE,(_ZN65_INTERNAL_ade4a511_29_flash_bwd_hdim32_fp16_sm80_cu_21e1f8cb_31864cuda3std3__467_GLOBAL__N__ade4a511_29_flash_bwd_hdim32_fp16_sm80_cu_21e1f8cb_31866ignoreE - _ZN65_INTERNAL_ade4a511_29_flash_bwd_hdim32_fp16_sm80_cu_21e1f8cb_31864cuda3std3__45__cpo5beginE)
_ZN65_INTERNAL_ade4a511_29_flash_bwd_hdim32_fp16_sm80_cu_21e1f8cb_31864cuda3std3__45__cpo5beginE:
	.zero		1
	.type		_ZN65_INTERNAL_ade4a511_29_flash_bwd_hdim32_fp16_sm80_cu_21e1f8cb_31864cuda3std3__467_GLOBAL__N__ade4a511_29_flash_bwd_hdim32_fp16_sm80_cu_21e1f8cb_31866ignoreE,@object
	.size		_ZN65_INTERNAL_ade4a511_29_flash_bwd_hdim32_fp16_sm80_cu_21e1f8cb_31864cuda3std3__467_GLOBAL__N__ade4a511_29_flash_bwd_hdim32_fp16_sm80_cu_21e1f8cb_31866ignoreE,(_ZN65_INTERNAL_ade4a511_29_flash_bwd_hdim32_fp16_sm80_cu_21e1f8cb_31864cute7productE - _ZN65_INTERNAL_ade4a511_29_flash_bwd_hdim32_fp16_sm80_cu_21e1f8cb_31864cuda3std3__467_GLOBAL__N__ade4a511_29_flash_bwd_hdim32_fp16_sm80_cu_21e1f8cb_31866ignoreE)
_ZN65_INTERNAL_ade4a511_29_flash_bwd_hdim32_fp16_sm80_cu_21e1f8cb_31864cuda3std3__467_GLOBAL__N__ade4a511_29_flash_bwd_hdim32_fp16_sm80_cu_21e1f8cb_31866ignoreE:
	.zero		1
	.type		_ZN65_INTERNAL_ade4a511_29_flash_bwd_hdim32_fp16_sm80_cu_21e1f8cb_31864cute7productE,@object
	.size		_ZN65_INTERNAL_ade4a511_29_flash_bwd_hdim32_fp16_sm80_cu_21e1f8cb_31864cute7productE,(_ZN65_INTERNAL_ade4a511_29_flash_bwd_hdim32_fp16_sm80_cu_21e1f8cb_31864cuda3std3__45__cpo3endE - _ZN65_INTERNAL_ade4a511_29_flash_bwd_hdim32_fp16_sm80_cu_21e1f8cb_31864cute7productE)
_ZN65_INTERNAL_ade4a511_29_flash_bwd_hdim32_fp16_sm80_cu_21e1f8cb_31864cute7productE:
	.zero		1
	.type		_ZN65_INTERNAL_ade4a511_29_flash_bwd_hdim32_fp16_sm80_cu_21e1f8cb_31864cuda3std3__45__cpo3endE,@object
	.size		_ZN65_INTERNAL_ade4a511_29_flash_bwd_hdim32_fp16_sm80_cu_21e1f8cb_31864cuda3std3__45__cpo3endE,(_ZN65_INTERNAL_ade4a511_29_flash_bwd_hdim32_fp16_sm80_cu_21e1f8cb_31864cuda3std3__419piecewise_constructE - _ZN65_INTERNAL_ade4a511_29_flash_bwd_hdim32_fp16_sm80_cu_21e1f8cb_31864cuda3std3__45__cpo3endE)
_ZN65_INTERNAL_ade4a511_29_flash_bwd_hdim32_fp16_sm80_cu_21e1f8cb_31864cuda3std3__45__cpo3endE:
	.zero		1
	.type		_ZN65_INTERNAL_ade4a511_29_flash_bwd_hdim32_fp16_sm80_cu_21e1f8cb_31864cuda3std3__419piecewise_constructE,@object
	.size		_ZN65_INTERNAL_ade4a511_29_flash_bwd_hdim32_fp16_sm80_cu_21e1f8cb_31864cuda3std3__419piecewise_constructE,(_ZN65_INTERNAL_ade4a511_29_flash_bwd_hdim32_fp16_sm80_cu_21e1f8cb_31864cuda3std3__45__cpo4cendE - _ZN65_INTERNAL_ade4a511_29_flash_bwd_hdim32_fp16_sm80_cu_21e1f8cb_31864cuda3std3__419piecewise_constructE)
_ZN65_INTERNAL_ade4a511_29_flash_bwd_hdim32_fp16_sm80_cu_21e1f8cb_31864cuda3std3__419piecewise_constructE:
	.zero		1
	.type		_ZN65_INTERNAL_ade4a511_29_flash_bwd_hdim32_fp16_sm80_cu_21e1f8cb_31864cuda3std3__45__cpo4cendE,@object
	.size		_ZN65_INTERNAL_ade4a511_29_flash_bwd_hdim32_fp16_sm80_cu_21e1f8cb_31864cuda3std3__45__cpo4cendE,(_ZN65_INTERNAL_ade4a511_29_flash_bwd_hdim32_fp16_sm80_cu_21e1f8cb_31864cuda3std6ranges3__45__cpo4swapE - _ZN65_INTERNAL_ade4a511_29_flash_bwd_hdim32_fp16_sm80_cu_21e1f8cb_31864cuda3std3__45__cpo4cendE)
_ZN65_INTERNAL_ade4a511_29_flash_bwd_hdim32_fp16_sm80_cu_21e1f8cb_31864cuda3std3__45__cpo4cendE:
	.zero		1
	.type		_ZN65_INTERNAL_ade4a511_29_flash_bwd_hdim32_fp16_sm80_cu_21e1f8cb_31864cuda3std6ranges3__45__cpo4swapE,@object
	.size		_ZN65_INTERNAL_ade4a511_29_flash_bwd_hdim32_fp16_sm80_cu_21e1f8cb_31864cuda3std6ranges3__45__cpo4swapE,(.L_7 - _ZN65_INTERNAL_ade4a511_29_flash_bwd_hdim32_fp16_sm80_cu_21e1f8cb_31864cuda3std6ranges3__45__cpo4swapE)
_ZN65_INTERNAL_ade4a511_29_flash_bwd_hdim32_fp16_sm80_cu_21e1f8cb_31864cuda3std6ranges3__45__cpo4swapE:
	.zero		1
.L_7:


//--------------------- .nv.shared._ZN5flash44flash_bwd_dq_dk_dv_loop_seqk_parallel_kernelI23Flash_bwd_kernel_traitsILi32ELi128ELi128ELi8ELi4ELi4ELi4ELb1ELb0EN7cutlass6half_tE19Flash_kernel_traitsILi32ELi128ELi128ELi8ES3_EELb0ELb0ELb0ELb0ELb0ELb0ELb0EEEvNS_16Flash_bwd_paramsE --------------------------
	.section	.nv.shared._ZN5flash44flash_bwd_dq_dk_dv_loop_seqk_parallel_kernelI23Flash_bwd_kernel_traitsILi32ELi128ELi128ELi8ELi4ELi4ELi4ELb1ELb0EN7cutlass6half_tE19Flash_kernel_traitsILi32ELi128ELi128ELi8ES3_EELb0ELb0ELb0ELb0ELb0ELb0ELb0EEEvNS_16Flash_bwd_paramsE,"aw",@nobits
	.sectionflags	@""
	.align	16
	.zero		1024


//--------------------- .nv.shared._ZN5flash44flash_bwd_dq_dk_dv_loop_seqk_parallel_kernelI23Flash_bwd_kernel_traitsILi32ELi128ELi128ELi8ELi4ELi4ELi4ELb1ELb0EN7cutlass6half_tE19Flash_kernel_traitsILi32ELi128ELi128ELi8ES3_EELb0ELb0ELb1ELb0ELb0ELb0ELb0EEEvNS_16Flash_bwd_paramsE --------------------------
	.section	.nv.shared._ZN5flash44flash_bwd_dq_dk_dv_loop_seqk_parallel_kernelI23Flash_bwd_kernel_traitsILi32ELi128ELi128ELi8ELi4ELi4ELi4ELb1ELb0EN7cutlass6half_tE19Flash_kernel_traitsILi32ELi128ELi128ELi8ES3_EELb0ELb0ELb1ELb0ELb0ELb0ELb0EEEvNS_16Flash_bwd_paramsE,"aw",@nobits
	.sectionflags	@""
	.align	16
	.zero		1024


//--------------------- .nv.shared._ZN5flash44flash_bwd_dq_dk_dv_loop_seqk_parallel_kernelI23Flash_bwd_kernel_traitsILi32ELi128ELi128ELi8ELi4ELi4ELi4ELb1ELb0EN7cutlass6half_tE19Flash_kernel_traitsILi32ELi128ELi128ELi8ES3_EELb0ELb0ELb0ELb0ELb1ELb1ELb0EEEvNS_16Flash_bwd_paramsE --------------------------
	.section	.nv.shared._ZN5flash44flash_bwd_dq_dk_dv_loop_seqk_parallel_kernelI23Flash_bwd_kernel_traitsILi32ELi128ELi128ELi8ELi4ELi4ELi4ELb1ELb0EN7cutlass6half_tE19Flash_kernel_traitsILi32ELi128ELi128ELi8ES3_EELb0ELb0ELb0ELb0ELb1ELb1ELb0EEEvNS_16Flash_bwd_paramsE,"aw",@nobits
	.sectionflags	@""
	.align	16
	.zero		1024


//--------------------- .nv.shared._ZN5flash44flash_bwd_dq_dk_dv_loop_seqk_parallel_kernelI23Flash_bwd_kernel_traitsILi32ELi128ELi128ELi8ELi4ELi4ELi4ELb1ELb0EN7cutlass6half_tE19Flash_kernel_traitsILi32ELi128ELi128ELi8ES3_EELb0ELb0ELb0ELb1ELb0ELb0ELb0EEEvNS_16Flash_bwd_paramsE --------------------------
	.section	.nv.shared._ZN5flash44flash_bwd_dq_dk_dv_loop_seqk_parallel_kernelI23Flash_bwd_kernel_traitsILi32ELi128ELi128ELi8ELi4ELi4ELi4ELb1ELb0EN7cutlass6half_tE19Flash_kernel_traitsILi32ELi128ELi128ELi8ES3_EELb0ELb0ELb0ELb1ELb0ELb0ELb0EEEvNS_16Flash_bwd_paramsE,"aw",@nobits
	.sectionflags	@""
	.align	16
	.zero		1024


//--------------------- .nv.shared._ZN5flash44flash_bwd_dq_dk_dv_loop_seqk_parallel_kernelI23Flash_bwd_kernel_traitsILi32ELi128ELi128ELi8ELi4ELi4ELi4ELb1ELb0EN7cutlass6half_tE19Flash_kernel_traitsILi32ELi128ELi128ELi8ES3_EELb0ELb0ELb1ELb0ELb0ELb1ELb0EEEvNS_16Flash_bwd_paramsE --------------------------
	.section	.nv.shared._ZN5flash44flash_bwd_dq_dk_dv_loop_seqk_parallel_kernelI23Flash_bwd_kernel_traitsILi32ELi128ELi128ELi8ELi4ELi4ELi4ELb1ELb0EN7cutlass6half_tE19Flash_kernel_traitsILi32ELi128ELi128ELi8ES3_EELb0ELb0ELb1ELb0ELb0ELb1ELb0EEEvNS_16Flash_bwd_paramsE,"aw",@nobits
	.sectionflags	@""
	.align	16
	.zero		1024


//--------------------- .nv.shared._ZN5flash44flash_bwd_dq_dk_dv_loop_seqk_parallel_kernelI23Flash_bwd_kernel_traitsILi32ELi128ELi128ELi8ELi4ELi4ELi4ELb1ELb0EN7cutlass6half_tE19Flash_kernel_traitsILi32ELi128ELi128ELi8ES3_EELb0ELb0ELb1ELb1ELb0ELb0ELb0EEEvNS_16Flash_bwd_paramsE --------------------------
	.section	.nv.shared._ZN5flash44flash_bwd_dq_dk_dv_loop_seqk_parallel_kernelI23Flash_bwd_kernel_traitsILi32ELi128ELi128ELi8ELi4ELi4ELi4ELb1ELb0EN7cutlass6half_tE19Flash_kernel_traitsILi32ELi128ELi128ELi8ES3_EELb0ELb0ELb1ELb1ELb0ELb0ELb0EEEvNS_16Flash_bwd_paramsE,"aw",@nobits
	.sectionflags	@""
	.align	16
	.zero		1024


//--------------------- .nv.shared._ZN5flash27flash_bwd_convert_dq_kernelI23Flash_bwd_kernel_traitsILi32ELi128ELi128ELi8ELi4ELi4ELi4ELb1ELb0EN7cutlass6half_tE19Flash_kernel_traitsILi32ELi128ELi128ELi8ES3_EEEEvNS_16Flash_bwd_paramsEi --------------------------
	.section	.nv.shared._ZN5flash27flash_bwd_convert_dq_kernelI23Flash_bwd_kernel_traitsILi32ELi128ELi128ELi8ELi4ELi4ELi4ELb1ELb0EN7cutlass6half_tE19Flash_kernel_traitsILi32ELi128ELi128ELi8ES3_EEEEvNS_16Flash_bwd_paramsEi,"aw",@nobits
	.sectionflags	@""
	.align	16
	.zero		1024


//--------------------- .nv.shared._ZN5flash44flash_bwd_dq_dk_dv_loop_seqk_parallel_kernelI23Flash_bwd_kernel_traitsILi32ELi128ELi128ELi8ELi4ELi4ELi4ELb1ELb0EN7cutlass6half_tE19Flash_kernel_traitsILi32ELi128ELi128ELi8ES3_EELb1ELb0ELb0ELb0ELb0ELb1ELb0EEEvNS_16Flash_bwd_paramsE --------------------------
	.section	.nv.shared._ZN5flash44flash_bwd_dq_dk_dv_loop_seqk_parallel_kernelI23Flash_bwd_kernel_traitsILi32ELi128ELi128ELi8ELi4ELi4ELi4ELb1ELb0EN7cutlass6half_tE19Flash_kernel_traitsILi32ELi128ELi128ELi8ES3_EELb1ELb0ELb0ELb0ELb0ELb1ELb0EEEvNS_16Flash_bwd_paramsE,"aw",@nobits
	.sectionflags	@""
	.align	16
	.zero		1024


//--------------------- .nv.shared._ZN5flash44flash_bwd_dq_dk_dv_loop_seqk_parallel_kernelI23Flash_bwd_kernel_traitsILi32ELi128ELi128ELi8ELi4ELi4ELi4ELb1ELb0EN7cutlass6half_tE19Flash_kernel_traitsILi32ELi128ELi128ELi8ES3_EELb0ELb0ELb0ELb0ELb0ELb1ELb1EEEvNS_16Flash_bwd_paramsE --------------------------
	.section	.nv.shared._ZN5flash44flash_bwd_dq_dk_dv_loop_seqk_parallel_kernelI23Flash_bwd_kernel_traitsILi32ELi128ELi128ELi8ELi4ELi4ELi4ELb1ELb0EN7cutlass6half_tE19Flash_kernel_traitsILi32ELi128ELi128ELi8ES3_EELb0ELb0ELb0ELb0ELb0ELb1ELb1EEEvNS_16Flash_bwd_paramsE,"aw",@nobits
	.sectionflags	@""
	.align	16
	.zero		1024


//--------------------- .nv.shared._ZN5flash44flash_bwd_dq_dk_dv_loop_seqk_parallel_kernelI23Flash_bwd_kernel_traitsILi32ELi128ELi128ELi8ELi4ELi4ELi4ELb1ELb0EN7cutlass6half_tE19Flash_kernel_traitsILi32ELi128ELi128ELi8ES3_EELb1ELb0ELb0ELb0ELb0ELb0ELb0EEEvNS_16Flash_bwd_paramsE --------------------------
	.section	.nv.shared._ZN5flash44flash_bwd_dq_dk_dv_loop_seqk_parallel_kernelI23Flash_bwd_kernel_traitsILi32ELi128ELi128ELi8ELi4ELi4ELi4ELb1ELb0EN7cutlass6half_tE19Flash_kernel_traitsILi32ELi128ELi128ELi8ES3_EELb1ELb0ELb0ELb0ELb0ELb0ELb0EEEvNS_16Flash_bwd_paramsE,"aw",@nobits
	.sectionflags	@""
	.align	16
	.zero		1024


//--------------------- .nv.shared._ZN5flash44flash_bwd_dq_dk_dv_loop_seqk_parallel_kernelI23Flash_bwd_kernel_traitsILi32ELi128ELi128ELi8ELi4ELi4ELi4ELb1ELb0EN7cutlass6half_tE19Flash_kernel_traitsILi32ELi128ELi128ELi8ES3_EELb0ELb0ELb0ELb0ELb0ELb0ELb1EEEvNS_16Flash_bwd_paramsE --------------------------
	.section	.nv.shared._ZN5flash44flash_bwd_dq_dk_dv_loop_seqk_parallel_kernelI23Flash_bwd_kernel_traitsILi32ELi128ELi128ELi8ELi4ELi4ELi4ELb1ELb0EN7cutlass6half_tE19Flash_kernel_traitsILi32ELi128ELi128ELi8ES3_EELb0ELb0ELb0ELb0ELb0ELb0ELb1EEEvNS_16Flash_bwd_paramsE,"aw",@nobits
	.sectionflags	@""
	.align	16
	.zero		1024


//--------------------- .nv.shared._ZN5flash44flash_bwd_dq_dk_dv_loop_seqk_parallel_kernelI23Flash_bwd_kernel_traitsILi32ELi128ELi128ELi8ELi4ELi4ELi4ELb1ELb0EN7cutlass6half_tE19Flash_kernel_traitsILi32ELi128ELi128ELi8ES3_EELb1ELb0ELb1ELb0ELb0ELb0ELb0EEEvNS_16Flash_bwd_paramsE --------------------------
	.section	.nv.shared._ZN5flash44flash_bwd_dq_dk_dv_loop_seqk_parallel_kernelI23Flash_bwd_kernel_traitsILi32ELi128ELi128ELi8ELi4ELi4ELi4ELb1ELb0EN7cutlass6half_tE19Flash_kernel_traitsILi32ELi128ELi128ELi8ES3_EELb1ELb0ELb1ELb0ELb0ELb0ELb0EEEvNS_16Flash_bwd_paramsE,"aw",@nobits
	.sectionflags	@""
	.align	16
	.zero		1024


//--------------------- .nv.shared._ZN5flash44flash_bwd_dq_dk_dv_loop_seqk_parallel_kernelI23Flash_bwd_kernel_traitsILi32ELi128ELi128ELi8ELi4ELi4ELi4ELb1ELb0EN7cutlass6half_tE19Flash_kernel_traitsILi32ELi128ELi128ELi8ES3_EELb0ELb0ELb1ELb0ELb0ELb0ELb1EEEvNS_16Flash_bwd_paramsE --------------------------
	.section	.nv.shared._ZN5flash44flash_bwd_dq_dk_dv_loop_seqk_parallel_kernelI23Flash_bwd_kernel_traitsILi32ELi128ELi128ELi8ELi4ELi4ELi4ELb1ELb0EN7cutlass6half_tE19Flash_kernel_traitsILi32ELi128ELi128ELi8ES3_EELb0ELb0ELb1ELb0ELb0ELb0ELb1EEEvNS_16Flash_bwd_paramsE,"aw",@nobits
	.sectionflags	@""
	.align	16
	.zero		1024


//--------------------- .nv.shared._ZN5flash44flash_bwd_dq_dk_dv_loop_seqk_parallel_kernelI23Flash_bwd_kernel_traitsILi32ELi128ELi128ELi8ELi4ELi4ELi4ELb1ELb0EN7cutlass6half_tE19Flash_kernel_traitsILi32ELi128ELi128ELi8ES3_EELb1ELb0ELb0ELb0ELb1ELb1ELb0EEEvNS_16Flash_bwd_paramsE --------------------------
	.section	.nv.shared._ZN5flash44flash_bwd_dq_dk_dv_loop_seqk_parallel_kernelI23Flash_bwd_kernel_traitsILi32ELi128ELi128ELi8ELi4ELi4ELi4ELb1ELb0EN7cutlass6half_tE19Flash_kernel_traitsILi32ELi128ELi128ELi8ES3_EELb1ELb0ELb0ELb0ELb1ELb1ELb0EEEvNS_16Flash_bwd_paramsE,"aw",@nobits
	.sectionflags	@""
	.align	16
	.zero		1024


//--------------------- .nv.shared._ZN5flash44flash_bwd_dq_dk_dv_loop_seqk_parallel_kernelI23Flash_bwd_kernel_traitsILi32ELi128ELi128ELi8ELi4ELi4ELi4ELb1ELb0EN7cutlass6half_tE19Flash_kernel_traitsILi32ELi128ELi128ELi8ES3_EELb0ELb0ELb0ELb0ELb1ELb1ELb1EEEvNS_16Flash_bwd_paramsE --------------------------
	.section	.nv.shared._ZN5flash44flash_bwd_dq_dk_dv_loop_seqk_parallel_kernelI23Flash_bwd_kernel_traitsILi32ELi128ELi128ELi8ELi4ELi4ELi4ELb1ELb0EN7cutlass6half_tE19Flash_kernel_traitsILi32ELi128ELi128ELi8ES3_EELb0ELb0ELb0ELb0ELb1ELb1ELb1EEEvNS_16Flash_bwd_paramsE,"aw",@nobits
	.sectionflags	@""
	.align	16
	.zero		1024


//--------------------- .nv.shared._ZN5flash44flash_bwd_dq_dk_dv_loop_seqk_parallel_kernelI23Flash_bwd_kernel_traitsILi32ELi128ELi128ELi8ELi4ELi4ELi4ELb1ELb0EN7cutlass6half_tE19Flash_kernel_traitsILi32ELi128ELi128ELi8ES3_EELb1ELb0ELb0ELb1ELb0ELb0ELb0EEEvNS_16Flash_bwd_paramsE --------------------------
	.section	.nv.shared._ZN5flash44flash_bwd_dq_dk_dv_loop_seqk_parallel_kernelI23Flash_bwd_kernel_traitsILi32ELi128ELi128ELi8ELi4ELi4ELi4ELb1ELb0EN7cutlass6half_tE19Flash_kernel_traitsILi32ELi128ELi128ELi8ES3_EELb1ELb0ELb0ELb1ELb0ELb0ELb0EEEvNS_16Flash_bwd_paramsE,"aw",@nobits
	.sectionflags	@""
	.align	16
	.zero		1024


//--------------------- .nv.shared._ZN5flash44flash_bwd_dq_dk_dv_loop_seqk_parallel_kernelI23Flash_bwd_kernel_traitsILi32ELi128ELi128ELi8ELi4ELi4ELi4ELb1ELb0EN7cutlass6half_tE19Flash_kernel_traitsILi32ELi128ELi128ELi8ES3_EELb0ELb0ELb0ELb1ELb0ELb0ELb1EEEvNS_16Flash_bwd_paramsE --------------------------
	.section	.nv.shared._ZN5flash44flash_bwd_dq_dk_dv_loop_seqk_parallel_kernelI23Flash_bwd_kernel_traitsILi32ELi128ELi128ELi8ELi4ELi4ELi4ELb1ELb0EN7cutlass6half_tE19Flash_kernel_traitsILi32ELi128ELi128ELi8ES3_EELb0ELb0ELb0ELb1ELb0ELb0ELb1EEEvNS_16Flash_bwd_paramsE,"aw",@nobits
	.sectionflags	@""
	.align	16
	.zero		1024


//--------------------- .nv.shared._ZN5flash44flash_bwd_dq_dk_dv_loop_seqk_parallel_kernelI23Flash_bwd_kernel_traitsILi32ELi128ELi128ELi8ELi4ELi4ELi4ELb1ELb0EN7cutlass6half_tE19Flash_kernel_traitsILi32ELi128ELi128ELi8ES3_EELb1ELb0ELb1ELb0ELb0ELb1ELb0EEEvNS_16Flash_bwd_paramsE --------------------------
	.section	.nv.shared._ZN5flash44flash_bwd_dq_dk_dv_loop_seqk_parallel_kernelI23Flash_bwd_kernel_traitsILi32ELi128ELi128ELi8ELi4ELi4ELi4ELb1ELb0EN7cutlass6half_tE19Flash_kernel_traitsILi32ELi128ELi128ELi8ES3_EELb1ELb0ELb1ELb0ELb0ELb1ELb0EEEvNS_16Flash_bwd_paramsE,"aw",@nobits
	.sectionflags	@""
	.align	16
	.zero		1024


//--------------------- .nv.shared._ZN5flash44flash_bwd_dq_dk_dv_loop_seqk_parallel_kernelI23Flash_bwd_kernel_traitsILi32ELi128ELi128ELi8ELi4ELi4ELi4ELb1ELb0EN7cutlass6half_tE19Flash_kernel_traitsILi32ELi128ELi128ELi8ES3_EELb0ELb0ELb1ELb0ELb0ELb1ELb1EEEvNS_16Flash_bwd_paramsE --------------------------
	.section	.nv.shared._ZN5flash44flash_bwd_dq_dk_dv_loop_seqk_parallel_kernelI23Flash_bwd_kernel_traitsILi32ELi128ELi128ELi8ELi4ELi4ELi4ELb1ELb0EN7cutlass6half_tE19Flash_kernel_traitsILi32ELi128ELi128ELi8ES3_EELb0ELb0ELb1ELb0ELb0ELb1ELb1EEEvNS_16Flash_bwd_paramsE,"aw",@nobits
	.sectionflags	@""
	.align	16
	.zero		1024


//--------------------- .nv.shared._ZN5flash44flash_bwd_dq_dk_dv_loop_seqk_parallel_kernelI23Flash_bwd_kernel_traitsILi32ELi128ELi128ELi8ELi4ELi4ELi4ELb1ELb0EN7cutlass6half_tE19Flash_kernel_traitsILi32ELi128ELi128ELi8ES3_EELb1ELb0ELb1ELb1ELb0ELb0ELb0EEEvNS_16Flash_bwd_paramsE --------------------------
	.section	.nv.shared._ZN5flash44flash_bwd_dq_dk_dv_loop_seqk_parallel_kernelI23Flash_bwd_kernel_traitsILi32ELi128ELi128ELi8ELi4ELi4ELi4ELb1ELb0EN7cutlass6half_tE19Flash_kernel_traitsILi32ELi128ELi128ELi8ES3_EELb1ELb0ELb1ELb1ELb0ELb0ELb0EEEvNS_16Flash_bwd_paramsE,"aw",@nobits
	.sectionflags	@""
	.align	16
	.zero		1024


//--------------------- .nv.shared._ZN5flash44flash_bwd_dq_dk_dv_loop_seqk_parallel_kernelI23Flash_bwd_kernel_traitsILi32ELi128ELi128ELi8ELi4ELi4ELi4ELb1ELb0EN7cutlass6half_tE19Flash_kernel_traitsILi32ELi128ELi128ELi8ES3_EELb0ELb0ELb1ELb1ELb0ELb0ELb1EEEvNS_16Flash_bwd_paramsE --------------------------
	.section	.nv.shared._ZN5flash44flash_bwd_dq_dk_dv_loop_seqk_parallel_kernelI23Flash_bwd_kernel_traitsILi32ELi128ELi128ELi8ELi4ELi4ELi4ELb1ELb0EN7cutlass6half_tE19Flash_kernel_traitsILi32ELi128ELi128ELi8ES3_EELb0ELb0ELb1ELb1ELb0ELb0ELb1EEEvNS_16Flash_bwd_paramsE,"aw",@nobits
	.sectionflags	@""
	.align	16
	.zero		1024


//--------------------- .nv.shared._ZN5flash25flash_bwd_dot_do_o_kernelILb0E23Flash_bwd_kernel_traitsILi32ELi128ELi128ELi8ELi4ELi4ELi4ELb1ELb0EN7cutlass6half_tE19Flash_kernel_traitsILi32ELi128ELi128ELi8ES3_EEEEvNS_16Flash_bwd_paramsE --------------------------
	.section	.nv.shared._ZN5flash25flash_bwd_dot_do_o_kernelILb0E23Flash_bwd_kernel_traitsILi32ELi128ELi128ELi8ELi4ELi4ELi4ELb1ELb0EN7cutlass6half_tE19Flash_kernel_traitsILi32ELi128ELi128ELi8ES3_EEEEvNS_16Flash_bwd_paramsE,"aw",@nobits
	.sectionflags	@""
	.align	16
	.zero		1024


//--------------------- .nv.shared._ZN5flash25flash_bwd_dot_do_o_kernelILb1E23Flash_bwd_kernel_traitsILi32ELi128ELi128ELi8ELi4ELi4ELi4ELb1ELb0EN7cutlass6half_tE19Flash_kernel_traitsILi32ELi128ELi128ELi8ES3_EEEEvNS_16Flash_bwd_paramsE --------------------------
	.section	.nv.shared._ZN5flash25flash_bwd_dot_do_o_kernelILb1E23Flash_bwd_kernel_traitsILi32ELi128ELi128ELi8ELi4ELi4ELi4ELb1ELb0EN7cutlass6half_tE19Flash_kernel_traitsILi32ELi128ELi128ELi8ES3_EEEEvNS_16Flash_bwd_paramsE,"aw",@nobits
	.sectionflags	@""
	.align	16
	.zero		1024


//--------------------- .nv.shared._ZN5flash27flash_bwd_convert_dq_kernelI23Flash_bwd_kernel_traitsILi32ELi128ELi128ELi8ELi4ELi4ELi4ELb0ELb0EN7cutlass6half_tE19Flash_kernel_traitsILi32ELi128ELi128ELi8ES3_EEEEvNS_16Flash_bwd_paramsEi --------------------------
	.section	.nv.shared._ZN5flash27flash_bwd_convert_dq_kernelI23Flash_bwd_kernel_traitsILi32ELi128ELi128ELi8ELi4ELi4ELi4ELb0ELb0EN7cutlass6half_tE19Flash_kernel_traitsILi32ELi128ELi128ELi8ES3_EEEEvNS_16Flash_bwd_paramsEi,"aw",@nobits
	.sectionflags	@""
	.align	16
	.zero		1024


//--------------------- .nv.shared._ZN5flash44flash_bwd_dq_dk_dv_loop_seqk_parallel_kernelI23Flash_bwd_kernel_traitsILi32ELi128ELi128ELi8ELi4ELi4ELi4ELb0ELb0EN7cutlass6half_tE19Flash_kernel_traitsILi32ELi128ELi128ELi8ES3_EELb1ELb0ELb0ELb0ELb0ELb1ELb0EEEvNS_16Flash_bwd_paramsE --------------------------
	.section	.nv.shared._ZN5flash44flash_bwd_dq_dk_dv_loop_seqk_parallel_kernelI23Flash_bwd_kernel_traitsILi32ELi128ELi128ELi8ELi4ELi4ELi4ELb0ELb0EN7cutlass6half_tE19Flash_kernel_traitsILi32ELi128ELi128ELi8ES3_EELb1ELb0ELb0ELb0ELb0ELb1ELb0EEEvNS_16Flash_bwd_paramsE,"aw",@nobits
	.sectionflags	@""
	.align	16
	.zero		1024


//--------------------- .nv.shared._ZN5flash44flash_bwd_dq_dk_dv_loop_seqk_parallel_kernelI23Flash_bwd_kernel_traitsILi32ELi128ELi128ELi8ELi4ELi4ELi4ELb0ELb0EN7cutlass6half_tE19Flash_kernel_traitsILi32ELi128ELi128ELi8ES3_EELb0ELb0ELb0ELb0ELb0ELb1ELb1EEEvNS_16Flash_bwd_paramsE --------------------------
	.section	.nv.shared._ZN5flash44flash_bwd_dq_dk_dv_loop_seqk_parallel_kernelI23Flash_bwd_kernel_traitsILi32ELi128ELi128ELi8ELi4ELi4ELi4ELb0ELb0EN7cutlass6half_tE19Flash_kernel_traitsILi32ELi128ELi128ELi8ES3_EELb0ELb0ELb0ELb0ELb0ELb1ELb1EEEvNS_16Flash_bwd_paramsE,"aw",@nobits
	.sectionflags	@""
	.align	16
	.zero		1024


//--------------------- .nv.shared._ZN5flash44flash_bwd_dq_dk_dv_loop_seqk_parallel_kernelI23Flash_bwd_kernel_traitsILi32ELi128ELi128ELi8ELi4ELi4ELi4ELb0ELb0EN7cutlass6half_tE19Flash_kernel_traitsILi32ELi128ELi128ELi8ES3_EELb1ELb0ELb0ELb0ELb0ELb0ELb0EEEvNS_16Flash_bwd_paramsE --------------------------
	.section	.nv.shared._ZN5flash44flash_bwd_dq_dk_dv_loop_seqk_parallel_kernelI23Flash_bwd_kernel_traitsILi32ELi128ELi128ELi8ELi4ELi4ELi4ELb0ELb0EN7cutlass6half_tE19Flash_kernel_traitsILi32ELi128ELi128ELi8ES3_EELb1ELb0ELb0ELb0ELb0ELb0ELb0EEEvNS_16Flash_bwd_paramsE,"aw",@nobits
	.sectionflags	@""
	.align	16
	.zero		1024


//--------------------- .nv.shared._ZN5flash44flash_bwd_dq_dk_dv_loop_seqk_parallel_kernelI23Flash_bwd_kernel_traitsILi32ELi128ELi128ELi8ELi4ELi4ELi4ELb0ELb0EN7cutlass6half_tE19Flash_kernel_traitsILi32ELi128ELi128ELi8ES3_EELb0ELb0ELb0ELb0ELb0ELb0ELb1EEEvNS_16Flash_bwd_paramsE --------------------------
	.section	.nv.shared._ZN5flash44flash_bwd_dq_dk_dv_loop_seqk_parallel_kernelI23Flash_bwd_kernel_traitsILi32ELi128ELi128ELi8ELi4ELi4ELi4ELb0ELb0EN7cutlass6half_tE19Flash_kernel_traitsILi32ELi128ELi128ELi8ES3_EELb0ELb0ELb0ELb0ELb0ELb0ELb1EEEvNS_16Flash_bwd_paramsE,"aw",@nobits
	.sectionflags	@""
	.align	16
	.zero		1024


//--------------------- .nv.shared._ZN5flash44flash_bwd_dq_dk_dv_loop_seqk_parallel_kernelI23Flash_bwd_kernel_traitsILi32ELi128ELi128ELi8ELi4ELi4ELi4ELb0ELb0EN7cutlass6half_tE19Flash_kernel_traitsILi32ELi128ELi128ELi8ES3_EELb1ELb0ELb1ELb0ELb0ELb0ELb0EEEvNS_16Flash_bwd_paramsE --------------------------
	.section	.nv.shared._ZN5flash44flash_bwd_dq_dk_dv_loop_seqk_parallel_kernelI23Flash_bwd_kernel_traitsILi32ELi128ELi128ELi8ELi4ELi4ELi4ELb0ELb0EN7cutlass6half_tE19Flash_kernel_traitsILi32ELi128ELi128ELi8ES3_EELb1ELb0ELb1ELb0ELb0ELb0ELb0EEEvNS_16Flash_bwd_paramsE,"aw",@nobits
	.sectionflags	@""
	.align	16
	.zero		1024


//--------------------- .nv.shared._ZN5flash44flash_bwd_dq_dk_dv_loop_seqk_parallel_kernelI23Flash_bwd_kernel_traitsILi32ELi128ELi128ELi8ELi4ELi4ELi4ELb0ELb0EN7cutlass6half_tE19Flash_kernel_traitsILi32ELi128ELi128ELi8ES3_EELb0ELb0ELb1ELb0ELb0ELb0ELb1EEEvNS_16Flash_bwd_paramsE --------------------------
	.section	.nv.shared._ZN5flash44flash_bwd_dq_dk_dv_loop_seqk_parallel_kernelI23Flash_bwd_kernel_traitsILi32ELi128ELi128ELi8ELi4ELi4ELi4ELb0ELb0EN7cutlass6half_tE19Flash_kernel_traitsILi32ELi128ELi128ELi8ES3_EELb0ELb0ELb1ELb0ELb0ELb0ELb1EEEvNS_16Flash_bwd_paramsE,"aw",@nobits
	.sectionflags	@""
	.align	16
	.zero		1024


//--------------------- .nv.shared._ZN5flash44flash_bwd_dq_dk_dv_loop_seqk_parallel_kernelI23Flash_bwd_kernel_traitsILi32ELi128ELi128ELi8ELi4ELi4ELi4ELb0ELb0EN7cutlass6half_tE19Flash_kernel_traitsILi32ELi128ELi128ELi8ES3_EELb1ELb0ELb0ELb0ELb1ELb1ELb0EEEvNS_16Flash_bwd_paramsE --------------------------
	.section	.nv.shared._ZN5flash44flash_bwd_dq_dk_dv_loop_seqk_parallel_kernelI23Flash_bwd_kernel_traitsILi32ELi128ELi128ELi8ELi4ELi4ELi4ELb0ELb0EN7cutlass6half_tE19Flash_kernel_traitsILi32ELi128ELi128ELi8ES3_EELb1ELb0ELb0ELb0ELb1ELb1ELb0EEEvNS_16Flash_bwd_paramsE,"aw",@nobits
	.sectionflags	@""
	.align	16
	.zero		1024


//--------------------- .nv.shared._ZN5flash44flash_bwd_dq_dk_dv_loop_seqk_parallel_kernelI23Flash_bwd_kernel_traitsILi32ELi128ELi128ELi8ELi4ELi4ELi4ELb0ELb0EN7cutlass6half_tE19Flash_kernel_traitsILi32ELi128ELi128ELi8ES3_EELb0ELb0ELb0ELb0ELb1ELb1ELb1EEEvNS_16Flash_bwd_paramsE --------------------------
	.section	.nv.shared._ZN5flash44flash_bwd_dq_dk_dv_loop_seqk_parallel_kernelI23Flash_bwd_kernel_traitsILi32ELi128ELi128ELi8ELi4ELi4ELi4ELb0ELb0EN7cutlass6half_tE19Flash_kernel_traitsILi32ELi128ELi128ELi8ES3_EELb0ELb0ELb0ELb0ELb1ELb1ELb1EEEvNS_16Flash_bwd_paramsE,"aw",@nobits
	.sectionflags	@""
	.align	16
	.zero		1024


//--------------------- .nv.shared._ZN5flash44flash_bwd_dq_dk_dv_loop_seqk_parallel_kernelI23Flash_bwd_kernel_traitsILi32ELi128ELi128ELi8ELi4ELi4ELi4ELb0ELb0EN7cutlass6half_tE19Flash_kernel_traitsILi32ELi128ELi128ELi8ES3_EELb1ELb0ELb0ELb1ELb0ELb0ELb0EEEvNS_16Flash_bwd_paramsE --------------------------
	.section	.nv.shared._ZN5flash44flash_bwd_dq_dk_dv_loop_seqk_parallel_kernelI23Flash_bwd_kernel_traitsILi32ELi128ELi128ELi8ELi4ELi4ELi4ELb0ELb0EN7cutlass6half_tE19Flash_kernel_traitsILi32ELi128ELi128ELi8ES3_EELb1ELb0ELb0ELb1ELb0ELb0ELb0EEEvNS_16Flash_bwd_paramsE,"aw",@nobits
	.sectionflags	@""
	.align	16
	.zero		1024


//--------------------- .nv.shared._ZN5flash44flash_bwd_dq_dk_dv_loop_seqk_parallel_kernelI23Flash_bwd_kernel_traitsILi32ELi128ELi128ELi8ELi4ELi4ELi4ELb0ELb0EN7cutlass6half_tE19Flash_kernel_traitsILi32ELi128ELi128ELi8ES3_EELb0ELb0ELb0ELb1ELb0ELb0ELb1EEEvNS_16Flash_bwd_paramsE --------------------------
	.section	.nv.shared._ZN5flash44flash_bwd_dq_dk_dv_loop_seqk_parallel_kernelI23Flash_bwd_kernel_traitsILi32ELi128ELi128ELi8ELi4ELi4ELi4ELb0ELb0EN7cutlass6half_tE19Flash_kernel_traitsILi32ELi128ELi128ELi8ES3_EELb0ELb0ELb0ELb1ELb0ELb0ELb1EEEvNS_16Flash_bwd_paramsE,"aw",@nobits
	.sectionflags	@""
	.align	16
	.zero		1024


//--------------------- .nv.shared._ZN5flash44flash_bwd_dq_dk_dv_loop_seqk_parallel_kernelI23Flash_bwd_kernel_traitsILi32ELi128ELi128ELi8ELi4ELi4ELi4ELb0ELb0EN7cutlass6half_tE19Flash_kernel_traitsILi32ELi128ELi128ELi8ES3_EELb1ELb0ELb1ELb0ELb0ELb1ELb0EEEvNS_16Flash_bwd_paramsE --------------------------
	.section	.nv.shared._ZN5flash44flash_bwd_dq_dk_dv_loop_seqk_parallel_kernelI23Flash_bwd_kernel_traitsILi32ELi128ELi128ELi8ELi4ELi4ELi4ELb0ELb0EN7cutlass6half_tE19Flash_kernel_traitsILi32ELi128ELi128ELi8ES3_EELb1ELb0ELb1ELb0ELb0ELb1ELb0EEEvNS_16Flash_bwd_paramsE,"aw",@nobits
	.sectionflags	@""
	.align	16
	.zero		1024


//--------------------- .nv.shared._ZN5flash44flash_bwd_dq_dk_dv_loop_seqk_parallel_kernelI23Flash_bwd_kernel_traitsILi32ELi128ELi128ELi8ELi4ELi4ELi4ELb0ELb0EN7cutlass6half_tE19Flash_kernel_traitsILi32ELi128ELi128ELi8ES3_EELb0ELb0ELb1ELb0ELb0ELb1ELb1EEEvNS_16Flash_bwd_paramsE --------------------------
	.section	.nv.shared._ZN5flash44flash_bwd_dq_dk_dv_loop_seqk_parallel_kernelI23Flash_bwd_kernel_traitsILi32ELi128ELi128ELi8ELi4ELi4ELi4ELb0ELb0EN7cutlass6half_tE19Flash_kernel_traitsILi32ELi128ELi128ELi8ES3_EELb0ELb0ELb1ELb0ELb0ELb1ELb1EEEvNS_16Flash_bwd_paramsE,"aw",@nobits
	.sectionflags	@""
	.align	16
	.zero		1024


//--------------------- .nv.shared._ZN5flash44flash_bwd_dq_dk_dv_loop_seqk_parallel_kernelI23Flash_bwd_kernel_traitsILi32ELi128ELi128ELi8ELi4ELi4ELi4ELb0ELb0EN7cutlass6half_tE19Flash_kernel_traitsILi32ELi128ELi128ELi8ES3_EELb1ELb0ELb1ELb1ELb0ELb0ELb0EEEvNS_16Flash_bwd_paramsE --------------------------
	.section	.nv.shared._ZN5flash44flash_bwd_dq_dk_dv_loop_seqk_parallel_kernelI23Flash_bwd_kernel_traitsILi32ELi128ELi128ELi8ELi4ELi4ELi4ELb0ELb0EN7cutlass6half_tE19Flash_kernel_traitsILi32ELi128ELi128ELi8ES3_EELb1ELb0ELb1ELb1ELb0ELb0ELb0EEEvNS_16Flash_bwd_paramsE,"aw",@nobits
	.sectionflags	@""
	.align	16
	.zero		1024


//--------------------- .nv.shared._ZN5flash44flash_bwd_dq_dk_dv_loop_seqk_parallel_kernelI23Flash_bwd_kernel_traitsILi32ELi128ELi128ELi8ELi4ELi4ELi4ELb0ELb0EN7cutlass6half_tE19Flash_kernel_traitsILi32ELi128ELi128ELi8ES3_EELb0ELb0ELb1ELb1ELb0ELb0ELb1EEEvNS_16Flash_bwd_paramsE --------------------------
	.section	.nv.shared._ZN5flash44flash_bwd_dq_dk_dv_loop_seqk_parallel_kernelI23Flash_bwd_kernel_traitsILi32ELi128ELi128ELi8ELi4ELi4ELi4ELb0ELb0EN7cutlass6half_tE19Flash_kernel_traitsILi32ELi128ELi128ELi8ES3_EELb0ELb0ELb1ELb1ELb0ELb0ELb1EEEvNS_16Flash_bwd_paramsE,"aw",@nobits
	.sectionflags	@""
	.align	16
	.zero		1024


//--------------------- .nv.shared._ZN5flash25flash_bwd_dot_do_o_kernelILb0E23Flash_bwd_kernel_traitsILi32ELi128ELi128ELi8ELi4ELi4ELi4ELb0ELb0EN7cutlass6half_tE19Flash_kernel_traitsILi32ELi128ELi128ELi8ES3_EEEEvNS_16Flash_bwd_paramsE --------------------------
	.section	.nv.shared._ZN5flash25flash_bwd_dot_do_o_kernelILb0E23Flash_bwd_kernel_traitsILi32ELi128ELi128ELi8ELi4ELi4ELi4ELb0ELb0EN7cutlass6half_tE19Flash_kernel_traitsILi32ELi128ELi128ELi8ES3_EEEEvNS_16Flash_bwd_paramsE,"aw",@nobits
	.sectionflags	@""
	.align	16
	.zero		1024


//--------------------- .nv.shared._ZN5flash25flash_bwd_dot_do_o_kernelILb1E23Flash_bwd_kernel_traitsILi32ELi128ELi128ELi8ELi4ELi4ELi4ELb0ELb0EN7cutlass6half_tE19Flash_kernel_traitsILi32ELi128ELi128ELi8ES3_EEEEvNS_16Flash_bwd_paramsE --------------------------
	.section	.nv.shared._ZN5flash25flash_bwd_dot_do_o_kernelILb1E23Flash_bwd_kernel_traitsILi32ELi128ELi128ELi8ELi4ELi4ELi4ELb0ELb0EN7cutlass6half_tE19Flash_kernel_traitsILi32ELi128ELi128ELi8ES3_EEEEvNS_16Flash_bwd_paramsE,"aw",@nobits
	.sectionflags	@""
	.align	16
	.zero		1024


//--------------------- .nv.constant0._ZN5flash44flash_bwd_dq_dk_dv_loop_seqk_parallel_kernelI23Flash_bwd_kernel_traitsILi32ELi128ELi128ELi8ELi4ELi4ELi4ELb1ELb0EN7cutlass6half_tE19Flash_kernel_traitsILi32ELi128ELi128ELi8ES3_EELb0ELb0ELb0ELb0ELb0ELb1ELb0EEEvNS_16Flash_bwd_paramsE --------------------------
	.section	.nv.constant0._ZN5flash44flash_bwd_dq_dk_dv_loop_seqk_parallel_kernelI23Flash_bwd_kernel_traitsILi32ELi128ELi128ELi8ELi4ELi4ELi4ELb1ELb0EN7cutlass6half_tE19Flash_kernel_traitsILi32ELi128ELi128ELi8ES3_EELb0ELb0ELb0ELb0ELb0ELb1ELb0EEEvNS_16Flash_bwd_paramsE,"a",@progbits
	.sectionflags	@""
	.align	4
.nv.constant0._ZN5flash44flash_bwd_dq_dk_dv_loop_seqk_parallel_kernelI23Flash_bwd_kernel_traitsILi32ELi128ELi128ELi8ELi4ELi4ELi4ELb1ELb0EN7cutlass6half_tE19Flash_kernel_traitsILi32ELi128ELi128ELi8ES3_EELb0ELb0ELb0ELb0ELb0ELb1ELb0EEEvNS_16Flash_bwd_paramsE:
	.zero		1536


//--------------------- .nv.constant0._ZN5flash44flash_bwd_dq_dk_dv_loop_seqk_parallel_kernelI23Flash_bwd_kernel_traitsILi32ELi128ELi128ELi8ELi4ELi4ELi4ELb1ELb0EN7cutlass6half_tE19Flash_kernel_traitsILi32ELi128ELi128ELi8ES3_EELb0ELb0ELb0ELb0ELb0ELb0ELb0EEEvNS_16Flash_bwd_paramsE --------------------------
	.section	.nv.constant0._ZN5flash44flash_bwd_dq_dk_dv_loop_seqk_parallel_kernelI23Flash_bwd_kernel_traitsILi32ELi128ELi128ELi8ELi4ELi4ELi4ELb1ELb0EN7cutlass6half_tE19Flash_kernel_traitsILi32ELi128ELi128ELi8ES3_EELb0ELb0ELb0ELb0ELb0ELb0ELb0EEEvNS_16Flash_bwd_paramsE,"a",@progbits
	.sectionflags	@""
	.align	4
.nv.constant0._ZN5flash44flash_bwd_dq_dk_dv_loop_seqk_parallel_kernelI23Flash_bwd_kernel_traitsILi32ELi128ELi128ELi8ELi4ELi4ELi4ELb1ELb0EN7cutlass6half_tE19Flash_kernel_traitsILi32ELi128ELi128ELi8ES3_EELb0ELb0ELb0ELb0ELb0ELb0ELb0EEEvNS_16Flash_bwd_paramsE:
	.zero		1536


//--------------------- .nv.constant0._ZN5flash44flash_bwd_dq_dk_dv_loop_seqk_parallel_kernelI23Flash_bwd_kernel_traitsILi32ELi128ELi128ELi8ELi4ELi4ELi4ELb1ELb0EN7cutlass6half_tE19Flash_kernel_traitsILi32ELi128ELi128ELi8ES3_EELb0ELb0ELb1ELb0ELb0ELb0ELb0EEEvNS_16Flash_bwd_paramsE --------------------------
	.section	.nv.constant0._ZN5flash44flash_bwd_dq_dk_dv_loop_seqk_parallel_kernelI23Flash_bwd_kernel_traitsILi32ELi128ELi128ELi8ELi4ELi4ELi4ELb1ELb0EN7cutlass6half_tE19Flash_kernel_traitsILi32ELi128ELi128ELi8ES3_EELb0ELb0ELb1ELb0ELb0ELb0ELb0EEEvNS_16Flash_bwd_paramsE,"a",@progbits
	.sectionflags	@""
	.align	4
.nv.constant0._ZN5flash44flash_bwd_dq_dk_dv_loop_seqk_parallel_kernelI23Flash_bwd_kernel_traitsILi32ELi128ELi128ELi8ELi4ELi4ELi4ELb1ELb0EN7cutlass6half_tE19Flash_kernel_traitsILi32ELi128ELi128ELi8ES3_EELb0ELb0ELb1ELb0ELb0ELb0ELb0EEEvNS_16Flash_bwd_paramsE:
	.zero		1536


//--------------------- .nv.constant0._ZN5flash44flash_bwd_dq_dk_dv_loop_seqk_parallel_kernelI23Flash_bwd_kernel_traitsILi32ELi128ELi128ELi8ELi4ELi4ELi4ELb1ELb0EN7cutlass6half_tE19Flash_kernel_traitsILi32ELi128ELi128ELi8ES3_EELb0ELb0ELb0ELb0ELb1ELb1ELb0EEEvNS_16Flash_bwd_paramsE --------------------------
	.section	.nv.constant0._ZN5flash44flash_bwd_dq_dk_dv_loop_seqk_parallel_kernelI23Flash_bwd_kernel_traitsILi32ELi128ELi128ELi8ELi4ELi4ELi4ELb1ELb0EN7cutlass6half_tE19Flash_kernel_traitsILi32ELi128ELi128ELi8ES3_EELb0ELb0ELb0ELb0ELb1ELb1ELb0EEEvNS_16Flash_bwd_paramsE,"a",@progbits
	.sectionflags	@""
	.align	4
.nv.constant0._ZN5flash44flash_bwd_dq_dk_dv_loop_seqk_parallel_kernelI23Flash_bwd_kernel_traitsILi32ELi128ELi128ELi8ELi4ELi4ELi4ELb1ELb0EN7cutlass6half_tE19Flash_kernel_traitsILi32ELi128ELi128ELi8ES3_EELb0ELb0ELb0ELb0ELb1ELb1ELb0EEEvNS_16Flash_bwd_paramsE:
	.zero		1536


//--------------------- .nv.constant0._ZN5flash44flash_bwd_dq_dk_dv_loop_seqk_parallel_kernelI23Flash_bwd_kernel_traitsILi32ELi128ELi128ELi8ELi4ELi4ELi4ELb1ELb0EN7cutlass6half_tE19Flash_kernel_traitsILi32ELi128ELi128ELi8ES3_EELb0ELb0ELb0ELb1ELb0ELb0ELb0EEEvNS_16Flash_bwd_paramsE --------------------------
	.section	.nv.constant0._ZN5flash44flash_bwd_dq_dk_dv_loop_seqk_parallel_kernelI23Flash_bwd_kernel_traitsILi32ELi128ELi128ELi8ELi4ELi4ELi4ELb1ELb0EN7cutlass6half_tE19Flash_kernel_traitsILi32ELi128ELi128ELi8ES3_EELb0ELb0ELb0ELb1ELb0ELb0ELb0EEEvNS_16Flash_bwd_paramsE,"a",@progbits
	.sectionflags	@""
	.align	4
.nv.constant0._ZN5flash44flash_bwd_dq_dk_dv_loop_seqk_parallel_kernelI23Flash_bwd_kernel_traitsILi32ELi128ELi128ELi8ELi4ELi4ELi4ELb1ELb0EN7cutlass6half_tE19Flash_kernel_traitsILi32ELi128ELi128ELi8ES3_EELb0ELb0ELb0ELb1ELb0ELb0ELb0EEEvNS_16Flash_bwd_paramsE:
	.zero		1536


//--------------------- .nv.constant0._ZN5flash44flash_bwd_dq_dk_dv_loop_seqk_parallel_kernelI23Flash_bwd_kernel_traitsILi32ELi128ELi128ELi8ELi4ELi4ELi4ELb1ELb0EN7cutlass6half_tE19Flash_kernel_traitsILi32ELi128ELi128ELi8ES3_EELb0ELb0ELb1ELb0ELb0ELb1ELb0EEEvNS_16Flash_bwd_paramsE --------------------------
	.section	.nv.constant0._ZN5flash44flash_bwd_dq_dk_dv_loop_seqk_parallel_kernelI23Flash_bwd_kernel_traitsILi32ELi128ELi128ELi8ELi4ELi4ELi4ELb1ELb0EN7cutlass6half_tE19Flash_kernel_traitsILi32ELi128ELi128ELi8ES3_EELb0ELb0ELb1ELb0ELb0ELb1ELb0EEEvNS_16Flash_bwd_paramsE,"a",@progbits
	.sectionflags	@""
	.align	4
.nv.constant0._ZN5flash44flash_bwd_dq_dk_dv_loop_seqk_parallel_kernelI23Flash_bwd_kernel_traitsILi32ELi128ELi128ELi8ELi4ELi4ELi4ELb1ELb0EN7cutlass6half_tE19Flash_kernel_traitsILi32ELi128ELi128ELi8ES3_EELb0ELb0ELb1ELb0ELb0ELb1ELb0EEEvNS_16Flash_bwd_paramsE:
	.zero		1536


//--------------------- .nv.constant0._ZN5flash44flash_bwd_dq_dk_dv_loop_seqk_parallel_kernelI23Flash_bwd_kernel_traitsILi32ELi128ELi128ELi8ELi4ELi4ELi4ELb1ELb0EN7cutlass6half_tE19Flash_kernel_traitsILi32ELi128ELi128ELi8ES3_EELb0ELb0ELb1ELb1ELb0ELb0ELb0EEEvNS_16Flash_bwd_paramsE --------------------------
	.section	.nv.constant0._ZN5flash44flash_bwd_dq_dk_dv_loop_seqk_parallel_kernelI23Flash_bwd_kernel_traitsILi32ELi128ELi128ELi8ELi4ELi4ELi4ELb1ELb0EN7cutlass6half_tE19Flash_kernel_traitsILi32ELi128ELi128ELi8ES3_EELb0ELb0ELb1ELb1ELb0ELb0ELb0EEEvNS_16Flash_bwd_paramsE,"a",@progbits
	.sectionflags	@""
	.align	4
.nv.constant0._ZN5flash44flash_bwd_dq_dk_dv_loop_seqk_parallel_kernelI23Flash_bwd_kernel_traitsILi32ELi128ELi128ELi8ELi4ELi4ELi4ELb1ELb0EN7cutlass6half_tE19Flash_kernel_traitsILi32ELi128ELi128ELi8ES3_EELb0ELb0ELb1ELb1ELb0ELb0ELb0EEEvNS_16Flash_bwd_paramsE:
	.zero		1536


//--------------------- .nv.constant0._ZN5flash27flash_bwd_convert_dq_kernelI23Flash_bwd_kernel_traitsILi32ELi128ELi128ELi8ELi4ELi4ELi4ELb1ELb0EN7cutlass6half_tE19Flash_kernel_traitsILi32ELi128ELi128ELi8ES3_EEEEvNS_16Flash_bwd_paramsEi --------------------------
	.section	.nv.constant0._ZN5flash27flash_bwd_convert_dq_kernelI23Flash_bwd_kernel_traitsILi32ELi128ELi128ELi8ELi4ELi4ELi4ELb1ELb0EN7cutlass6half_tE19Flash_kernel_traitsILi32ELi128ELi128ELi8ES3_EEEEvNS_16Flash_bwd_paramsEi,"a",@progbits
	.sectionflags	@""
	.align	4
.nv.constant0._ZN5flash27flash_bwd_convert_dq_kernelI23Flash_bwd_kernel_traitsILi32ELi128ELi128ELi8ELi4ELi4ELi4ELb1ELb0EN7cutlass6half_tE19Flash_kernel_traitsILi32ELi128ELi128ELi8ES3_EEEEvNS_16Flash_bwd_paramsEi:
	.zero		1540


//--------------------- .nv.constant0._ZN5flash44flash_bwd_dq_dk_dv_loop_seqk_parallel_kernelI23Flash_bwd_kernel_traitsILi32ELi128ELi128ELi8ELi4ELi4ELi4ELb1ELb0EN7cutlass6half_tE19Flash_kernel_traitsILi32ELi128ELi128ELi8ES3_EELb1ELb0ELb0ELb0ELb0ELb1ELb0EEEvNS_16Flash_bwd_paramsE --------------------------
	.section	.nv.constant0._ZN5flash44flash_bwd_dq_dk_dv_loop_seqk_parallel_kernelI23Flash_bwd_kernel_traitsILi32ELi128ELi128ELi8ELi4ELi4ELi4ELb1ELb0EN7cutlass6half_tE19Flash_kernel_traitsILi32ELi128ELi128ELi8ES3_EELb1ELb0ELb0ELb0ELb0ELb1ELb0EEEvNS_16Flash_bwd_paramsE,"a",@progbits
	.sectionflags	@""
	.align	4
.nv.constant0._ZN5flash44flash_bwd_dq_dk_dv_loop_seqk_parallel_kernelI23Flash_bwd_kernel_traitsILi32ELi128ELi128ELi8ELi4ELi4ELi4ELb1ELb0EN7cutlass6half_tE19Flash_kernel_traitsILi32ELi128ELi128ELi8ES3_EELb1ELb0ELb0ELb0ELb0ELb1ELb0EEEvNS_16Flash_bwd_paramsE:
	.zero		1536


//--------------------- .nv.constant0._ZN5flash44flash_bwd_dq_dk_dv_loop_seqk_parallel_kernelI23Flash_bwd_kernel_traitsILi32ELi128ELi128ELi8ELi4ELi4ELi4ELb1ELb0EN7cutlass6half_tE19Flash_kernel_traitsILi32ELi128ELi128ELi8ES3_EELb0ELb0ELb0ELb0ELb0ELb1ELb1EEEvNS_16Flash_bwd_paramsE --------------------------
	.section	.nv.constant0._ZN5flash44flash_bwd_dq_dk_dv_loop_seqk_parallel_kernelI23Flash_bwd_kernel_traitsILi32ELi128ELi128ELi8ELi4ELi4ELi4ELb1ELb0EN7cutlass6half_tE19Flash_kernel_traitsILi32ELi128ELi128ELi8ES3_EELb0ELb0ELb0ELb0ELb0ELb1ELb1EEEvNS_16Flash_bwd_paramsE,"a",@progbits
	.sectionflags	@""
	.align	4
.nv.constant0._ZN5flash44flash_bwd_dq_dk_dv_loop_seqk_parallel_kernelI23Flash_bwd_kernel_traitsILi32ELi128ELi128ELi8ELi4ELi4ELi4ELb1ELb0EN7cutlass6half_tE19Flash_kernel_traitsILi32ELi128ELi128ELi8ES3_EELb0ELb0ELb0ELb0ELb0ELb1ELb1EEEvNS_16Flash_bwd_paramsE:
	.zero		1536


//--------------------- .nv.constant0._ZN5flash44flash_bwd_dq_dk_dv_loop_seqk_parallel_kernelI23Flash_bwd_kernel_traitsILi32ELi128ELi128ELi8ELi4ELi4ELi4ELb1ELb0EN7cutlass6half_tE19Flash_kernel_traitsILi32ELi128ELi128ELi8ES3_EELb1ELb0ELb0ELb0ELb0ELb0ELb0EEEvNS_16Flash_bwd_paramsE --------------------------
	.section	.nv.constant0._ZN5flash44flash_bwd_dq_dk_dv_loop_seqk_parallel_kernelI23Flash_bwd_kernel_traitsILi32ELi128ELi128ELi8ELi4ELi4ELi4ELb1ELb0EN7cutlass6half_tE19Flash_kernel_traitsILi32ELi128ELi128ELi8ES3_EELb1ELb0ELb0ELb0ELb0ELb0ELb0EEEvNS_16Flash_bwd_paramsE,"a",@progbits
	.sectionflags	@""
	.align	4
.nv.constant0._ZN5flash44flash_bwd_dq_dk_dv_loop_seqk_parallel_kernelI23Flash_bwd_kernel_traitsILi32ELi128ELi128ELi8ELi4ELi4ELi4ELb1ELb0EN7cutlass6half_tE19Flash_kernel_traitsILi32ELi128ELi128ELi8ES3_EELb1ELb0ELb0ELb0ELb0ELb0ELb0EEEvNS_16Flash_bwd_paramsE:
	.zero		1536


//--------------------- .nv.constant0._ZN5flash44flash_bwd_dq_dk_dv_loop_seqk_parallel_kernelI23Flash_bwd_kernel_traitsILi32ELi128ELi128ELi8ELi4ELi4ELi4ELb1ELb0EN7cutlass6half_tE19Flash_kernel_traitsILi32ELi128ELi128ELi8ES3_EELb0ELb0ELb0ELb0ELb0ELb0ELb1EEEvNS_16Flash_bwd_paramsE --------------------------
	.section	.nv.constant0._ZN5flash44flash_bwd_dq_dk_dv_loop_seqk_parallel_kernelI23Flash_bwd_kernel_traitsILi32ELi128ELi128ELi8ELi4ELi4ELi4ELb1ELb0EN7cutlass6half_tE19Flash_kernel_traitsILi32ELi128ELi128ELi8ES3_EELb0ELb0ELb0ELb0ELb0ELb0ELb1EEEvNS_16Flash_bwd_paramsE,"a",@progbits
	.sectionflags	@""
	.align	4
.nv.constant0._ZN5flash44flash_bwd_dq_dk_dv_loop_seqk_parallel_kernelI23Flash_bwd_kernel_traitsILi32ELi128ELi128ELi8ELi4ELi4ELi4ELb1ELb0EN7cutlass6half_tE19Flash_kernel_traitsILi32ELi128ELi128ELi8ES3_EELb0ELb0ELb0ELb0ELb0ELb0ELb1EEEvNS_16Flash_bwd_paramsE:
	.zero		1536


//--------------------- .nv.constant0._ZN5flash44flash_bwd_dq_dk_dv_loop_seqk_parallel_kernelI23Flash_bwd_kernel_traitsILi32ELi128ELi128ELi8ELi4ELi4ELi4ELb1ELb0EN7cutlass6half_tE19Flash_kernel_traitsILi32ELi128ELi128ELi8ES3_EELb1ELb0ELb1ELb0ELb0ELb0ELb0EEEvNS_16Flash_bwd_paramsE --------------------------
	.section	.nv.constant0._ZN5flash44flash_bwd_dq_dk_dv_loop_seqk_parallel_kernelI23Flash_bwd_kernel_traitsILi32ELi128ELi128ELi8ELi4ELi4ELi4ELb1ELb0EN7cutlass6half_tE19Flash_kernel_traitsILi32ELi128ELi128ELi8ES3_EELb1ELb0ELb1ELb0ELb0ELb0ELb0EEEvNS_16Flash_bwd_paramsE,"a",@progbits
	.sectionflags	@""
	.align	4
.nv.constant0._ZN5flash44flash_bwd_dq_dk_dv_loop_seqk_parallel_kernelI23Flash_bwd_kernel_traitsILi32ELi128ELi128ELi8ELi4ELi4ELi4ELb1ELb0EN7cutlass6half_tE19Flash_kernel_traitsILi32ELi128ELi128ELi8ES3_EELb1ELb0ELb1ELb0ELb0ELb0ELb0EEEvNS_16Flash_bwd_paramsE:
	.zero		1536


//--------------------- .nv.constant0._ZN5flash44flash_bwd_dq_dk_dv_loop_seqk_parallel_kernelI23Flash_bwd_kernel_traitsILi32ELi128ELi128ELi8ELi4ELi4ELi4ELb1ELb0EN7cutlass6half_tE19Flash_kernel_traitsILi32ELi128ELi128ELi8ES3_EELb0ELb0ELb1ELb0ELb0ELb0ELb1EEEvNS_16Flash_bwd_paramsE --------------------------
	.section	.nv.constant0._ZN5flash44flash_bwd_dq_dk_dv_loop_seqk_parallel_kernelI23Flash_bwd_kernel_traitsILi32ELi128ELi128ELi8ELi4ELi4ELi4ELb1ELb0EN7cutlass6half_tE19Flash_kernel_traitsILi32ELi128ELi128ELi8ES3_EELb0ELb0ELb1ELb0ELb0ELb0ELb1EEEvNS_16Flash_bwd_paramsE,"a",@progbits
	.sectionflags	@""
	.align	4
.nv.constant0._ZN5flash44flash_bwd_dq_dk_dv_loop_seqk_parallel_kernelI23Flash_bwd_kernel_traitsILi32ELi128ELi128ELi8ELi4ELi4ELi4ELb1ELb0EN7cutlass6half_tE19Flash_kernel_traitsILi32ELi128ELi128ELi8ES3_EELb0ELb0ELb1ELb0ELb0ELb0ELb1EEEvNS_16Flash_bwd_paramsE:
	.zero		1536


//--------------------- .nv.constant0._ZN5flash44flash_bwd_dq_dk_dv_loop_seqk_parallel_kernelI23Flash_bwd_kernel_traitsILi32ELi128ELi128ELi8ELi4ELi4ELi4ELb1ELb0EN7cutlass6half_tE19Flash_kernel_traitsILi32ELi128ELi128ELi8ES3_EELb1ELb0ELb0ELb0ELb1ELb1ELb0EEEvNS_16Flash_bwd_paramsE --------------------------
	.section	.nv.constant0._ZN5flash44flash_bwd_dq_dk_dv_loop_seqk_parallel_kernelI23Flash_bwd_kernel_traitsILi32ELi128ELi128ELi8ELi4ELi4ELi4ELb1ELb0EN7cutlass6half_tE19Flash_kernel_traitsILi32ELi128ELi128ELi8ES3_EELb1ELb0ELb0ELb0ELb1ELb1ELb0EEEvNS_16Flash_bwd_paramsE,"a",@progbits
	.sectionflags	@""
	.align	4
.nv.constant0._ZN5flash44flash_bwd_dq_dk_dv_loop_seqk_parallel_kernelI23Flash_bwd_kernel_traitsILi32ELi128ELi128ELi8ELi4ELi4ELi4ELb1ELb0EN7cutlass6half_tE19Flash_kernel_traitsILi32ELi128ELi128ELi8ES3_EELb1ELb0ELb0ELb0ELb1ELb1ELb0EEEvNS_16Flash_bwd_paramsE:
	.zero		1536


//--------------------- .nv.constant0._ZN5flash44flash_bwd_dq_dk_dv_loop_seqk_parallel_kernelI23Flash_bwd_kernel_traitsILi32ELi128ELi128ELi8ELi4ELi4ELi4ELb1ELb0EN7cutlass6half_tE19Flash_kernel_traitsILi32ELi128ELi128ELi8ES3_EELb0ELb0ELb0ELb0ELb1ELb1ELb1EEEvNS_16Flash_bwd_paramsE --------------------------
	.section	.nv.constant0._ZN5flash44flash_bwd_dq_dk_dv_loop_seqk_parallel_kernelI23Flash_bwd_kernel_traitsILi32ELi128ELi128ELi8ELi4ELi4ELi4ELb1ELb0EN7cutlass6half_tE19Flash_kernel_traitsILi32ELi128ELi128ELi8ES3_EELb0ELb0ELb0ELb0ELb1ELb1ELb1EEEvNS_16Flash_bwd_paramsE,"a",@progbits
	.sectionflags	@""
	.align	4
.nv.constant0._ZN5flash44flash_bwd_dq_dk_dv_loop_seqk_parallel_kernelI23Flash_bwd_kernel_traitsILi32ELi128ELi128ELi8ELi4ELi4ELi4ELb1ELb0EN7cutlass6half_tE19Flash_kernel_traitsILi32ELi128ELi128ELi8ES3_EELb0ELb0ELb0ELb0ELb1ELb1ELb1EEEvNS_16Flash_bwd_paramsE:
	.zero		1536


//--------------------- .nv.constant0._ZN5flash44flash_bwd_dq_dk_dv_loop_seqk_parallel_kernelI23Flash_bwd_kernel_traitsILi32ELi128ELi128ELi8ELi4ELi4ELi4ELb1ELb0EN7cutlass6half_tE19Flash_kernel_traitsILi32ELi128ELi128ELi8ES3_EELb1ELb0ELb0ELb1ELb0ELb0ELb0EEEvNS_16Flash_bwd_paramsE --------------------------
	.section	.nv.constant0._ZN5flash44flash_bwd_dq_dk_dv_loop_seqk_parallel_kernelI23Flash_bwd_kernel_traitsILi32ELi128ELi128ELi8ELi4ELi4ELi4ELb1ELb0EN7cutlass6half_tE19Flash_kernel_traitsILi32ELi128ELi128ELi8ES3_EELb1ELb0ELb0ELb1ELb0ELb0ELb0EEEvNS_16Flash_bwd_paramsE,"a",@progbits
	.sectionflags	@""
	.align	4
.nv.constant0._ZN5flash44flash_bwd_dq_dk_dv_loop_seqk_parallel_kernelI23Flash_bwd_kernel_traitsILi32ELi128ELi128ELi8ELi4ELi4ELi4ELb1ELb0EN7cutlass6half_tE19Flash_kernel_traitsILi32ELi128ELi128ELi8ES3_EELb1ELb0ELb0ELb1ELb0ELb0ELb0EEEvNS_16Flash_bwd_paramsE:
	.zero		1536


//--------------------- .nv.constant0._ZN5flash44flash_bwd_dq_dk_dv_loop_seqk_parallel_kernelI23Flash_bwd_kernel_traitsILi32ELi128ELi128ELi8ELi4ELi4ELi4ELb1ELb0EN7cutlass6half_tE19Flash_kernel_traitsILi32ELi128ELi128ELi8ES3_EELb0ELb0ELb0ELb1ELb0ELb0ELb1EEEvNS_16Flash_bwd_paramsE --------------------------
	.section	.nv.constant0._ZN5flash44flash_bwd_dq_dk_dv_loop_seqk_parallel_kernelI23Flash_bwd_kernel_traitsILi32ELi128ELi128ELi8ELi4ELi4ELi4ELb1ELb0EN7cutlass6half_tE19Flash_kernel_traitsILi32ELi128ELi128ELi8ES3_EELb0ELb0ELb0ELb1ELb0ELb0ELb1EEEvNS_16Flash_bwd_paramsE,"a",@progbits
	.sectionflags	@""
	.align	4
.nv.constant0._ZN5flash44flash_bwd_dq_dk_dv_loop_seqk_parallel_kernelI23Flash_bwd_kernel_traitsILi32ELi128ELi128ELi8ELi4ELi4ELi4ELb1ELb0EN7cutlass6half_tE19Flash_kernel_traitsILi32ELi128ELi128ELi8ES3_EELb0ELb0ELb0ELb1ELb0ELb0ELb1EEEvNS_16Flash_bwd_paramsE:
	.zero		1536


//--------------------- .nv.constant0._ZN5flash44flash_bwd_dq_dk_dv_loop_seqk_parallel_kernelI23Flash_bwd_kernel_traitsILi32ELi128ELi128ELi8ELi4ELi4ELi4ELb1ELb0EN7cutlass6half_tE19Flash_kernel_traitsILi32ELi128ELi128ELi8ES3_EELb1ELb0ELb1ELb0ELb0ELb1ELb0EEEvNS_16Flash_bwd_paramsE --------------------------
	.section	.nv.constant0._ZN5flash44flash_bwd_dq_dk_dv_loop_seqk_parallel_kernelI23Flash_bwd_kernel_traitsILi32ELi128ELi128ELi8ELi4ELi4ELi4ELb1ELb0EN7cutlass6half_tE19Flash_kernel_traitsILi32ELi128ELi128ELi8ES3_EELb1ELb0ELb1ELb0ELb0ELb1ELb0EEEvNS_16Flash_bwd_paramsE,"a",@progbits
	.sectionflags	@""
	.align	4
.nv.constant0._ZN5flash44flash_bwd_dq_dk_dv_loop_seqk_parallel_kernelI23Flash_bwd_kernel_traitsILi32ELi128ELi128ELi8ELi4ELi4ELi4ELb1ELb0EN7cutlass6half_tE19Flash_kernel_traitsILi32ELi128ELi128ELi8ES3_EELb1ELb0ELb1ELb0ELb0ELb1ELb0EEEvNS_16Flash_bwd_paramsE:
	.zero		1536


//--------------------- .nv.constant0._ZN5flash44flash_bwd_dq_dk_dv_loop_seqk_parallel_kernelI23Flash_bwd_kernel_traitsILi32ELi128ELi128ELi8ELi4ELi4ELi4ELb1ELb0EN7cutlass6half_tE19Flash_kernel_traitsILi32ELi128ELi128ELi8ES3_EELb0ELb0ELb1ELb0ELb0ELb1ELb1EEEvNS_16Flash_bwd_paramsE --------------------------
	.section	.nv.constant0._ZN5flash44flash_bwd_dq_dk_dv_loop_seqk_parallel_kernelI23Flash_bwd_kernel_traitsILi32ELi128ELi128ELi8ELi4ELi4ELi4ELb1ELb0EN7cutlass6half_tE19Flash_kernel_traitsILi32ELi128ELi128ELi8ES3_EELb0ELb0ELb1ELb0ELb0ELb1ELb1EEEvNS_16Flash_bwd_paramsE,"a",@progbits
	.sectionflags	@""
	.align	4
.nv.constant0._ZN5flash44flash_bwd_dq_dk_dv_loop_seqk_parallel_kernelI23Flash_bwd_kernel_traitsILi32ELi128ELi128ELi8ELi4ELi4ELi4ELb1ELb0EN7cutlass6half_tE19Flash_kernel_traitsILi32ELi128ELi128ELi8ES3_EELb0ELb0ELb1ELb0ELb0ELb1ELb1EEEvNS_16Flash_bwd_paramsE:
	.zero		1536


//--------------------- .nv.constant0._ZN5flash44flash_bwd_dq_dk_dv_loop_seqk_parallel_kernelI23Flash_bwd_kernel_traitsILi32ELi128ELi128ELi8ELi4ELi4ELi4ELb1ELb0EN7cutlass6half_tE19Flash_kernel_traitsILi32ELi128ELi128ELi8ES3_EELb1ELb0ELb1ELb1ELb0ELb0ELb0EEEvNS_16Flash_bwd_paramsE --------------------------
	.section	.nv.constant0._ZN5flash44flash_bwd_dq_dk_dv_loop_seqk_parallel_kernelI23Flash_bwd_kernel_traitsILi32ELi128ELi128ELi8ELi4ELi4ELi4ELb1ELb0EN7cutlass6half_tE19Flash_kernel_traitsILi32ELi128ELi128ELi8ES3_EELb1ELb0ELb1ELb1ELb0ELb0ELb0EEEvNS_16Flash_bwd_paramsE,"a",@progbits
	.sectionflags	@""
	.align	4
.nv.constant0._ZN5flash44flash_bwd_dq_dk_dv_loop_seqk_parallel_kernelI23Flash_bwd_kernel_traitsILi32ELi128ELi128ELi8ELi4ELi4ELi4ELb1ELb0EN7cutlass6half_tE19Flash_kernel_traitsILi32ELi128ELi128ELi8ES3_EELb1ELb0ELb1ELb1ELb0ELb0ELb0EEEvNS_16Flash_bwd_paramsE:
	.zero		1536


//--------------------- .nv.constant0._ZN5flash44flash_bwd_dq_dk_dv_loop_seqk_parallel_kernelI23Flash_bwd_kernel_traitsILi32ELi128ELi128ELi8ELi4ELi4ELi4ELb1ELb0EN7cutlass6half_tE19Flash_kernel_traitsILi32ELi128ELi128ELi8ES3_EELb0ELb0ELb1ELb1ELb0ELb0ELb1EEEvNS_16Flash_bwd_paramsE --------------------------
	.section	.nv.constant0._ZN5flash44flash_bwd_dq_dk_dv_loop_seqk_parallel_kernelI23Flash_bwd_kernel_traitsILi32ELi128ELi128ELi8ELi4ELi4ELi4ELb1ELb0EN7cutlass6half_tE19Flash_kernel_traitsILi32ELi128ELi128ELi8ES3_EELb0ELb0ELb1ELb1ELb0ELb0ELb1EEEvNS_16Flash_bwd_paramsE,"a",@progbits
	.sectionflags	@""
	.align	4
.nv.constant0._ZN5flash44flash_bwd_dq_dk_dv_loop_seqk_parallel_kernelI23Flash_bwd_kernel_traitsILi32ELi128ELi128ELi8ELi4ELi4ELi4ELb1ELb0EN7cutlass6half_tE19Flash_kernel_traitsILi32ELi128ELi128ELi8ES3_EELb0ELb0ELb1ELb1ELb0ELb0ELb1EEEvNS_16Flash_bwd_paramsE:
	.zero		1536


//--------------------- .nv.constant0._ZN5flash25flash_bwd_dot_do_o_kernelILb0E23Flash_bwd_kernel_traitsILi32ELi128ELi128ELi8ELi4ELi4ELi4ELb1ELb0EN7cutlass6half_tE19Flash_kernel_traitsILi32ELi128ELi128ELi8ES3_EEEEvNS_16Flash_bwd_paramsE --------------------------
	.section	.nv.constant0._ZN5flash25flash_bwd_dot_do_o_kernelILb0E23Flash_bwd_kernel_traitsILi32ELi128ELi128ELi8ELi4ELi4ELi4ELb1ELb0EN7cutlass6half_tE19Flash_kernel_traitsILi32ELi128ELi128ELi8ES3_EEEEvNS_16Flash_bwd_paramsE,"a",@progbits
	.sectionflags	@""
	.align	4
.nv.constant0._ZN5flash25flash_bwd_dot_do_o_kernelILb0E23Flash_bwd_kernel_traitsILi32ELi128ELi128ELi8ELi4ELi4ELi4ELb1ELb0EN7cutlass6half_tE19Flash_kernel_traitsILi32ELi128ELi128ELi8ES3_EEEEvNS_16Flash_bwd_paramsE:
	.zero		1536


//--------------------- .nv.constant0._ZN5flash25flash_bwd_dot_do_o_kernelILb1E23Flash_bwd_kernel_traitsILi32ELi128ELi128ELi8ELi4ELi4ELi4ELb1ELb0EN7cutlass6half_tE19Flash_kernel_traitsILi32ELi128ELi128ELi8ES3_EEEEvNS_16Flash_bwd_paramsE --------------------------
	.section	.nv.constant0._ZN5flash25flash_bwd_dot_do_o_kernelILb1E23Flash_bwd_kernel_traitsILi32ELi128ELi128ELi8ELi4ELi4ELi4ELb1ELb0EN7cutlass6half_tE19Flash_kernel_traitsILi32ELi128ELi128ELi8ES3_EEEEvNS_16Flash_bwd_paramsE,"a",@progbits
	.sectionflags	@""
	.align	4
.nv.constant0._ZN5flash25flash_bwd_dot_do_o_kernelILb1E23Flash_bwd_kernel_traitsILi32ELi128ELi128ELi8ELi4ELi4ELi4ELb1ELb0EN7cutlass6half_tE19Flash_kernel_traitsILi32ELi128ELi128ELi8ES3_EEEEvNS_16Flash_bwd_paramsE:
	.zero		1536


//--------------------- .nv.constant0._ZN5flash27flash_bwd_convert_dq_kernelI23Flash_bwd_kernel_traitsILi32ELi128ELi128ELi8ELi4ELi4ELi4ELb0ELb0EN7cutlass6half_tE19Flash_kernel_traitsILi32ELi128ELi128ELi8ES3_EEEEvNS_16Flash_bwd_paramsEi --------------------------
	.section	.nv.constant0._ZN5flash27flash_bwd_convert_dq_kernelI23Flash_bwd_kernel_traitsILi32ELi128ELi128ELi8ELi4ELi4ELi4ELb0ELb0EN7cutlass6half_tE19Flash_kernel_traitsILi32ELi128ELi128ELi8ES3_EEEEvNS_16Flash_bwd_paramsEi,"a",@progbits
	.sectionflags	@""
	.align	4
.nv.constant0._ZN5flash27flash_bwd_convert_dq_kernelI23Flash_bwd_kernel_traitsILi32ELi128ELi128ELi8ELi4ELi4ELi4ELb0ELb0EN7cutlass6half_tE19Flash_kernel_traitsILi32ELi128ELi128ELi8ES3_EEEEvNS_16Flash_bwd_paramsEi:
	.zero		1540


//--------------------- .nv.constant0._ZN5flash44flash_bwd_dq_dk_dv_loop_seqk_parallel_kernelI23Flash_bwd_kernel_traitsILi32ELi128ELi128ELi8ELi4ELi4ELi4ELb0ELb0EN7cutlass6half_tE19Flash_kernel_traitsILi32ELi128ELi128ELi8ES3_EELb1ELb0ELb0ELb0ELb0ELb1ELb0EEEvNS_16Flash_bwd_paramsE --------------------------
	.section	.nv.constant0._ZN5flash44flash_bwd_dq_dk_dv_loop_seqk_parallel_kernelI23Flash_bwd_kernel_traitsILi32ELi128ELi128ELi8ELi4ELi4ELi4ELb0ELb0EN7cutlass6half_tE19Flash_kernel_traitsILi32ELi128ELi128ELi8ES3_EELb1ELb0ELb0ELb0ELb0ELb1ELb0EEEvNS_16Flash_bwd_paramsE,"a",@progbits
	.sectionflags	@""
	.align	4
.nv.constant0._ZN5flash44flash_bwd_dq_dk_dv_loop_seqk_parallel_kernelI23Flash_bwd_kernel_traitsILi32ELi128ELi128ELi8ELi4ELi4ELi4ELb0ELb0EN7cutlass6half_tE19Flash_kernel_traitsILi32ELi128ELi128ELi8ES3_EELb1ELb0ELb0ELb0ELb0ELb1ELb0EEEvNS_16Flash_bwd_paramsE:
	.zero		1536


//--------------------- .nv.constant0._ZN5flash44flash_bwd_dq_dk_dv_loop_seqk_parallel_kernelI23Flash_bwd_kernel_traitsILi32ELi128ELi128ELi8ELi4ELi4ELi4ELb0ELb0EN7cutlass6half_tE19Flash_kernel_traitsILi32ELi128ELi128ELi8ES3_EELb0ELb0ELb0ELb0ELb0ELb1ELb1EEEvNS_16Flash_bwd_paramsE --------------------------
	.section	.nv.constant0._ZN5flash44flash_bwd_dq_dk_dv_loop_seqk_parallel_kernelI23Flash_bwd_kernel_traitsILi32ELi128ELi128ELi8ELi4ELi4ELi4ELb0ELb0EN7cutlass6half_tE19Flash_kernel_traitsILi32ELi128ELi128ELi8ES3_EELb0ELb0ELb0ELb0ELb0ELb1ELb1EEEvNS_16Flash_bwd_paramsE,"a",@progbits
	.sectionflags	@""
	.align	4
.nv.constant0._ZN5flash44flash_bwd_dq_dk_dv_loop_seqk_parallel_kernelI23Flash_bwd_kernel_traitsILi32ELi128ELi128ELi8ELi4ELi4ELi4ELb0ELb0EN7cutlass6half_tE19Flash_kernel_traitsILi32ELi128ELi128ELi8ES3_EELb0ELb0ELb0ELb0ELb0ELb1ELb1EEEvNS_16Flash_bwd_paramsE:
	.zero		1536


//--------------------- .nv.constant0._ZN5flash44flash_bwd_dq_dk_dv_loop_seqk_parallel_kernelI23Flash_bwd_kernel_traitsILi32ELi128ELi128ELi8ELi4ELi4ELi4ELb0ELb0EN7cutlass6half_tE19Flash_kernel_traitsILi32ELi128ELi128ELi8ES3_EELb1ELb0ELb0ELb0ELb0ELb0ELb0EEEvNS_16Flash_bwd_paramsE --------------------------
	.section	.nv.constant0._ZN5flash44flash_bwd_dq_dk_dv_loop_seqk_parallel_kernelI23Flash_bwd_kernel_traitsILi32ELi128ELi128ELi8ELi4ELi4ELi4ELb0ELb0EN7cutlass6half_tE19Flash_kernel_traitsILi32ELi128ELi128ELi8ES3_EELb1ELb0ELb0ELb0ELb0ELb0ELb0EEEvNS_16Flash_bwd_paramsE,"a",@progbits
	.sectionflags	@""
	.align	4
.nv.constant0._ZN5flash44flash_bwd_dq_dk_dv_loop_seqk_parallel_kernelI23Flash_bwd_kernel_traitsILi32ELi128ELi128ELi8ELi4ELi4ELi4ELb0ELb0EN7cutlass6half_tE19Flash_kernel_traitsILi32ELi128ELi128ELi8ES3_EELb1ELb0ELb0ELb0ELb0ELb0ELb0EEEvNS_16Flash_bwd_paramsE:
	.zero		1536


//--------------------- .nv.constant0._ZN5flash44flash_bwd_dq_dk_dv_loop_seqk_parallel_kernelI23Flash_bwd_kernel_traitsILi32ELi128ELi128ELi8ELi4ELi4ELi4ELb0ELb0EN7cutlass6half_tE19Flash_kernel_traitsILi32ELi128ELi128ELi8ES3_EELb0ELb0ELb0ELb0ELb0ELb0ELb1EEEvNS_16Flash_bwd_paramsE --------------------------
	.section	.nv.constant0._ZN5flash44flash_bwd_dq_dk_dv_loop_seqk_parallel_kernelI23Flash_bwd_kernel_traitsILi32ELi128ELi128ELi8ELi4ELi4ELi4ELb0ELb0EN7cutlass6half_tE19Flash_kernel_traitsILi32ELi128ELi128ELi8ES3_EELb0ELb0ELb0ELb0ELb0ELb0ELb1EEEvNS_16Flash_bwd_paramsE,"a",@progbits
	.sectionflags	@""
	.align	4
.nv.constant0._ZN5flash44flash_bwd_dq_dk_dv_loop_seqk_parallel_kernelI23Flash_bwd_kernel_traitsILi32ELi128ELi128ELi8ELi4ELi4ELi4ELb0ELb0EN7cutlass6half_tE19Flash_kernel_traitsILi32ELi128ELi128ELi8ES3_EELb0ELb0ELb0ELb0ELb0ELb0ELb1EEEvNS_16Flash_bwd_paramsE:
	.zero		1536


//--------------------- .nv.constant0._ZN5flash44flash_bwd_dq_dk_dv_loop_seqk_parallel_kernelI23Flash_bwd_kernel_traitsILi32ELi128ELi128ELi8ELi4ELi4ELi4ELb0ELb0EN7cutlass6half_tE19Flash_kernel_traitsILi32ELi128ELi128ELi8ES3_EELb1ELb0ELb1ELb0ELb0ELb0ELb0EEEvNS_16Flash_bwd_paramsE --------------------------
	.section	.nv.constant0._ZN5flash44flash_bwd_dq_dk_dv_loop_seqk_parallel_kernelI23Flash_bwd_kernel_traitsILi32ELi128ELi128ELi8ELi4ELi4ELi4ELb0ELb0EN7cutlass6half_tE19Flash_kernel_traitsILi32ELi128ELi128ELi8ES3_EELb1ELb0ELb1ELb0ELb0ELb0ELb0EEEvNS_16Flash_bwd_paramsE,"a",@progbits
	.sectionflags	@""
	.align	4
.nv.constant0._ZN5flash44flash_bwd_dq_dk_dv_loop_seqk_parallel_kernelI23Flash_bwd_kernel_traitsILi32ELi128ELi128ELi8ELi4ELi4ELi4ELb0ELb0EN7cutlass6half_tE19Flash_kernel_traitsILi32ELi128ELi128ELi8ES3_EELb1ELb0ELb1ELb0ELb0ELb0ELb0EEEvNS_16Flash_bwd_paramsE:
	.zero		1536


//--------------------- .nv.constant0._ZN5flash44flash_bwd_dq_dk_dv_loop_seqk_parallel_kernelI23Flash_bwd_kernel_traitsILi32ELi128ELi128ELi8ELi4ELi4ELi4ELb0ELb0EN7cutlass6half_tE19Flash_kernel_traitsILi32ELi128ELi128ELi8ES3_EELb0ELb0ELb1ELb0ELb0ELb0ELb1EEEvNS_16Flash_bwd_paramsE --------------------------
	.section	.nv.constant0._ZN5flash44flash_bwd_dq_dk_dv_loop_seqk_parallel_kernelI23Flash_bwd_kernel_traitsILi32ELi128ELi128ELi8ELi4ELi4ELi4ELb0ELb0EN7cutlass6half_tE19Flash_kernel_traitsILi32ELi128ELi128ELi8ES3_EELb0ELb0ELb1ELb0ELb0ELb0ELb1EEEvNS_16Flash_bwd_paramsE,"a",@progbits
	.sectionflags	@""
	.align	4
.nv.constant0._ZN5flash44flash_bwd_dq_dk_dv_loop_seqk_parallel_kernelI23Flash_bwd_kernel_traitsILi32ELi128ELi128ELi8ELi4ELi4ELi4ELb0ELb0EN7cutlass6half_tE19Flash_kernel_traitsILi32ELi128ELi128ELi8ES3_EELb0ELb0ELb1ELb0ELb0ELb0ELb1EEEvNS_16Flash_bwd_paramsE:
	.zero		1536


//--------------------- .nv.constant0._ZN5flash44flash_bwd_dq_dk_dv_loop_seqk_parallel_kernelI23Flash_bwd_kernel_traitsILi32ELi128ELi128ELi8ELi4ELi4ELi4ELb0ELb0EN7cutlass6half_tE19Flash_kernel_traitsILi32ELi128ELi128ELi8ES3_EELb1ELb0ELb0ELb0ELb1ELb1ELb0EEEvNS_16Flash_bwd_paramsE --------------------------
	.section	.nv.constant0._ZN5flash44flash_bwd_dq_dk_dv_loop_seqk_parallel_kernelI23Flash_bwd_kernel_traitsILi32ELi128ELi128ELi8ELi4ELi4ELi4ELb0ELb0EN7cutlass6half_tE19Flash_kernel_traitsILi32ELi128ELi128ELi8ES3_EELb1ELb0ELb0ELb0ELb1ELb1ELb0EEEvNS_16Flash_bwd_paramsE,"a",@progbits
	.sectionflags	@""
	.align	4
.nv.constant0._ZN5flash44flash_bwd_dq_dk_dv_loop_seqk_parallel_kernelI23Flash_bwd_kernel_traitsILi32ELi128ELi128ELi8ELi4ELi4ELi4ELb0ELb0EN7cutlass6half_tE19Flash_kernel_traitsILi32ELi128ELi128ELi8ES3_EELb1ELb0ELb0ELb0ELb1ELb1ELb0EEEvNS_16Flash_bwd_paramsE:
	.zero		1536


//--------------------- .nv.constant0._ZN5flash44flash_bwd_dq_dk_dv_loop_seqk_parallel_kernelI23Flash_bwd_kernel_traitsILi32ELi128ELi128ELi8ELi4ELi4ELi4ELb0ELb0EN7cutlass6half_tE19Flash_kernel_traitsILi32ELi128ELi128ELi8ES3_EELb0ELb0ELb0ELb0ELb1ELb1ELb1EEEvNS_16Flash_bwd_paramsE --------------------------
	.section	.nv.constant0._ZN5flash44flash_bwd_dq_dk_dv_loop_seqk_parallel_kernelI23Flash_bwd_kernel_traitsILi32ELi128ELi128ELi8ELi4ELi4ELi4ELb0ELb0EN7cutlass6half_tE19Flash_kernel_traitsILi32ELi128ELi128ELi8ES3_EELb0ELb0ELb0ELb0ELb1ELb1ELb1EEEvNS_16Flash_bwd_paramsE,"a",@progbits
	.sectionflags	@""
	.align	4
.nv.constant0._ZN5flash44flash_bwd_dq_dk_dv_loop_seqk_parallel_kernelI23Flash_bwd_kernel_traitsILi32ELi128ELi128ELi8ELi4ELi4ELi4ELb0ELb0EN7cutlass6half_tE19Flash_kernel_traitsILi32ELi128ELi128ELi8ES3_EELb0ELb0ELb0ELb0ELb1ELb1ELb1EEEvNS_16Flash_bwd_paramsE:
	.zero		1536


//--------------------- .nv.constant0._ZN5flash44flash_bwd_dq_dk_dv_loop_seqk_parallel_kernelI23Flash_bwd_kernel_traitsILi32ELi128ELi128ELi8ELi4ELi4ELi4ELb0ELb0EN7cutlass6half_tE19Flash_kernel_traitsILi32ELi128ELi128ELi8ES3_EELb1ELb0ELb0ELb1ELb0ELb0ELb0EEEvNS_16Flash_bwd_paramsE --------------------------
	.section	.nv.constant0._ZN5flash44flash_bwd_dq_dk_dv_loop_seqk_parallel_kernelI23Flash_bwd_kernel_traitsILi32ELi128ELi128ELi8ELi4ELi4ELi4ELb0ELb0EN7cutlass6half_tE19Flash_kernel_traitsILi32ELi128ELi128ELi8ES3_EELb1ELb0ELb0ELb1ELb0ELb0ELb0EEEvNS_16Flash_bwd_paramsE,"a",@progbits
	.sectionflags	@""
	.align	4
.nv.constant0._ZN5flash44flash_bwd_dq_dk_dv_loop_seqk_parallel_kernelI23Flash_bwd_kernel_traitsILi32ELi128ELi128ELi8ELi4ELi4ELi4ELb0ELb0EN7cutlass6half_tE19Flash_kernel_traitsILi32ELi128ELi128ELi8ES3_EELb1ELb0ELb0ELb1ELb0ELb0ELb0EEEvNS_16Flash_bwd_paramsE:
	.zero		1536


//--------------------- .nv.constant0._ZN5flash44flash_bwd_dq_dk_dv_loop_seqk_parallel_kernelI23Flash_bwd_kernel_traitsILi32ELi128ELi128ELi8ELi4ELi4ELi4ELb0ELb0EN7cutlass6half_tE19Flash_kernel_traitsILi32ELi128ELi128ELi8ES3_EELb0ELb0ELb0ELb1ELb0ELb0ELb1EEEvNS_16Flash_bwd_paramsE --------------------------
	.section	.nv.constant0._ZN5flash44flash_bwd_dq_dk_dv_loop_seqk_parallel_kernelI23Flash_bwd_kernel_traitsILi32ELi128ELi128ELi8ELi4ELi4ELi4ELb0ELb0EN7cutlass6half_tE19Flash_kernel_traitsILi32ELi128ELi128ELi8ES3_EELb0ELb0ELb0ELb1ELb0ELb0ELb1EEEvNS_16Flash_bwd_paramsE,"a",@progbits
	.sectionflags	@""
	.align	4
.nv.constant0._ZN5flash44flash_bwd_dq_dk_dv_loop_seqk_parallel_kernelI23Flash_bwd_kernel_traitsILi32ELi128ELi128ELi8ELi4ELi4ELi4ELb0ELb0EN7cutlass6half_tE19Flash_kernel_traitsILi32ELi128ELi128ELi8ES3_EELb0ELb0ELb0ELb1ELb0ELb0ELb1EEEvNS_16Flash_bwd_paramsE:
	.zero		1536


//--------------------- .nv.constant0._ZN5flash44flash_bwd_dq_dk_dv_loop_seqk_parallel_kernelI23Flash_bwd_kernel_traitsILi32ELi128ELi128ELi8ELi4ELi4ELi4ELb0ELb0EN7cutlass6half_tE19Flash_kernel_traitsILi32ELi128ELi128ELi8ES3_EELb1ELb0ELb1ELb0ELb0ELb1ELb0EEEvNS_16Flash_bwd_paramsE --------------------------
	.section	.nv.constant0._ZN5flash44flash_bwd_dq_dk_dv_loop_seqk_parallel_kernelI23Flash_bwd_kernel_traitsILi32ELi128ELi128ELi8ELi4ELi4ELi4ELb0ELb0EN7cutlass6half_tE19Flash_kernel_traitsILi32ELi128ELi128ELi8ES3_EELb1ELb0ELb1ELb0ELb0ELb1ELb0EEEvNS_16Flash_bwd_paramsE,"a",@progbits
	.sectionflags	@""
	.align	4
.nv.constant0._ZN5flash44flash_bwd_dq_dk_dv_loop_seqk_parallel_kernelI23Flash_bwd_kernel_traitsILi32ELi128ELi128ELi8ELi4ELi4ELi4ELb0ELb0EN7cutlass6half_tE19Flash_kernel_traitsILi32ELi128ELi128ELi8ES3_EELb1ELb0ELb1ELb0ELb0ELb1ELb0EEEvNS_16Flash_bwd_paramsE:
	.zero		1536


//--------------------- .nv.constant0._ZN5flash44flash_bwd_dq_dk_dv_loop_seqk_parallel_kernelI23Flash_bwd_kernel_traitsILi32ELi128ELi128ELi8ELi4ELi4ELi4ELb0ELb0EN7cutlass6half_tE19Flash_kernel_traitsILi32ELi128ELi128ELi8ES3_EELb0ELb0ELb1ELb0ELb0ELb1ELb1EEEvNS_16Flash_bwd_paramsE --------------------------
	.section	.nv.constant0._ZN5flash44flash_bwd_dq_dk_dv_loop_seqk_parallel_kernelI23Flash_bwd_kernel_traitsILi32ELi128ELi128ELi8ELi4ELi4ELi4ELb0ELb0EN7cutlass6half_tE19Flash_kernel_traitsILi32ELi128ELi128ELi8ES3_EELb0ELb0ELb1ELb0ELb0ELb1ELb1EEEvNS_16Flash_bwd_paramsE,"a",@progbits
	.sectionflags	@""
	.align	4
.nv.constant0._ZN5flash44flash_bwd_dq_dk_dv_loop_seqk_parallel_kernelI23Flash_bwd_kernel_traitsILi32ELi128ELi128ELi8ELi4ELi4ELi4ELb0ELb0EN7cutlass6half_tE19Flash_kernel_traitsILi32ELi128ELi128ELi8ES3_EELb0ELb0ELb1ELb0ELb0ELb1ELb1EEEvNS_16Flash_bwd_paramsE:
	.zero		1536


//--------------------- .nv.constant0._ZN5flash44flash_bwd_dq_dk_dv_loop_seqk_parallel_kernelI23Flash_bwd_kernel_traitsILi32ELi128ELi128ELi8ELi4ELi4ELi4ELb0ELb0EN7cutlass6half_tE19Flash_kernel_traitsILi32ELi128ELi128ELi8ES3_EELb1ELb0ELb1ELb1ELb0ELb0ELb0EEEvNS_16Flash_bwd_paramsE --------------------------
	.section	.nv.constant0._ZN5flash44flash_bwd_dq_dk_dv_loop_seqk_parallel_kernelI23Flash_bwd_kernel_traitsILi32ELi128ELi128ELi8ELi4ELi4ELi4ELb0ELb0EN7cutlass6half_tE19Flash_kernel_traitsILi32ELi128ELi128ELi8ES3_EELb1ELb0ELb1ELb1ELb0ELb0ELb0EEEvNS_16Flash_bwd_paramsE,"a",@progbits
	.sectionflags	@""
	.align	4
.nv.constant0._ZN5flash44flash_bwd_dq_dk_dv_loop_seqk_parallel_kernelI23Flash_bwd_kernel_traitsILi32ELi128ELi128ELi8ELi4ELi4ELi4ELb0ELb0EN7cutlass6half_tE19Flash_kernel_traitsILi32ELi128ELi128ELi8ES3_EELb1ELb0ELb1ELb1ELb0ELb0ELb0EEEvNS_16Flash_bwd_paramsE:
	.zero		1536


//--------------------- .nv.constant0._ZN5flash44flash_bwd_dq_dk_dv_loop_seqk_parallel_kernelI23Flash_bwd_kernel_traitsILi32ELi128ELi128ELi8ELi4ELi4ELi4ELb0ELb0EN7cutlass6half_tE19Flash_kernel_traitsILi32ELi128ELi128ELi8ES3_EELb0ELb0ELb1ELb1ELb0ELb0ELb1EEEvNS_16Flash_bwd_paramsE --------------------------
	.section	.nv.constant0._ZN5flash44flash_bwd_dq_dk_dv_loop_seqk_parallel_kernelI23Flash_bwd_kernel_traitsILi32ELi128ELi128ELi8ELi4ELi4ELi4ELb0ELb0EN7cutlass6half_tE19Flash_kernel_traitsILi32ELi128ELi128ELi8ES3_EELb0ELb0ELb1ELb1ELb0ELb0ELb1EEEvNS_16Flash_bwd_paramsE,"a",@progbits
	.sectionflags	@""
	.align	4
.nv.constant0._ZN5flash44flash_bwd_dq_dk_dv_loop_seqk_parallel_kernelI23Flash_bwd_kernel_traitsILi32ELi128ELi128ELi8ELi4ELi4ELi4ELb0ELb0EN7cutlass6half_tE19Flash_kernel_traitsILi32ELi128ELi128ELi8ES3_EELb0ELb0ELb1ELb1ELb0ELb0ELb1EEEvNS_16Flash_bwd_paramsE:
	.zero		1536


//--------------------- .nv.constant0._ZN5flash25flash_bwd_dot_do_o_kernelILb0E23Flash_bwd_kernel_traitsILi32ELi128ELi128ELi8ELi4ELi4ELi4ELb0ELb0EN7cutlass6half_tE19Flash_kernel_traitsILi32ELi128ELi128ELi8ES3_EEEEvNS_16Flash_bwd_paramsE --------------------------
	.section	.nv.constant0._ZN5flash25flash_bwd_dot_do_o_kernelILb0E23Flash_bwd_kernel_traitsILi32ELi128ELi128ELi8ELi4ELi4ELi4ELb0ELb0EN7cutlass6half_tE19Flash_kernel_traitsILi32ELi128ELi128ELi8ES3_EEEEvNS_16Flash_bwd_paramsE,"a",@progbits
	.sectionflags	@""
	.align	4
.nv.constant0._ZN5flash25flash_bwd_dot_do_o_kernelILb0E23Flash_bwd_kernel_traitsILi32ELi128ELi128ELi8ELi4ELi4ELi4ELb0ELb0EN7cutlass6half_tE19Flash_kernel_traitsILi32ELi128ELi128ELi8ES3_EEEEvNS_16Flash_bwd_paramsE:
	.zero		1536


//--------------------- .nv.constant0._ZN5flash25flash_bwd_dot_do_o_kernelILb1E23Flash_bwd_kernel_traitsILi32ELi128ELi128ELi8ELi4ELi4ELi4ELb0ELb0EN7cutlass6half_tE19Flash_kernel_traitsILi32ELi128ELi128ELi8ES3_EEEEvNS_16Flash_bwd_paramsE --------------------------
	.section	.nv.constant0._ZN5flash25flash_bwd_dot_do_o_kernelILb1E23Flash_bwd_kernel_traitsILi32ELi128ELi128ELi8ELi4ELi4ELi4ELb0ELb0EN7cutlass6half_tE19Flash_kernel_traitsILi32ELi128ELi128ELi8ES3_EEEEvNS_16Flash_bwd_paramsE,"a",@progbits
	.sectionflags	@""
	.align	4
.nv.constant0._ZN5flash25flash_bwd_dot_do_o_kernelILb1E23Flash_bwd_kernel_traitsILi32ELi128ELi128ELi8ELi4ELi4ELi4ELb0ELb0EN7cutlass6half_tE19Flash_kernel_traitsILi32ELi128ELi128ELi8ES3_EEEEvNS_16Flash_bwd_paramsE:
	.zero		1536


//--------------------- SYMBOLS --------------------------

	.type		.nv.reservedSmem.offset0,@object
	.size		.nv.reservedSmem.offset0,0x4
	.type		.nv.reservedSmem.cap,@object
	.size		.nv.reservedSmem.cap,0x4
